	.target	sm_100a

	.elftype	@"ET_EXEC"


//--------------------- .note.nv.tkinfo           --------------------------
	.section	.note.nv.tkinfo,"",@"SHT_NOTE"
	.sectionflags	@"SHF_NOTE_NV_TKINFO"
	.tkinfo
        /*0018*/ 	.word	0x00000002
        /*0030*/ 	.string	""
        /*0030*/ 	.string	"ptxas"
        /*0030*/ 	.string	"Cuda compilation tools, release 13.0, V13.0.88"
        /*0030*/ 	.string	"Build cuda_13.0.r13.0/compiler.36424714_0"
        /*0030*/ 	.string	"-arch sm_100a -m 64 "



//--------------------- .note.nv.cuinfo           --------------------------
	.section	.note.nv.cuinfo,"",@"SHT_NOTE"
	.sectionflags	@"SHF_NOTE_NV_CUINFO"
        /*0018*/ 	.short	0x0002
        /*001a*/ 	.short	0x0064
        /*001c*/ 	.short	0x0082
	.zero		2


//--------------------- .nv.info                  --------------------------
	.section	.nv.info,"",@"SHT_CUDA_INFO"
	.align	4


	//----- nvinfo : EIATTR_REGCOUNT
	.align		4
        /*0000*/ 	.byte	0x04, 0x2f
        /*0002*/ 	.short	(.L_1 - .L_0)
	.align		4
.L_0:
        /*0004*/ 	.word	index@(_ZN18transformer_engine47scaled_upper_triang_masked_softmax_warp_forwardI6__halfS1_fLi0EEEvPT0_PKT_T1_iii)
        /*0008*/ 	.word	0x00000016


	//----- nvinfo : EIATTR_FRAME_SIZE
	.align		4
.L_1:
        /*000c*/ 	.byte	0x04, 0x11
        /*000e*/ 	.short	(.L_3 - .L_2)
	.align		4
.L_2:
        /*0010*/ 	.word	index@($__internal_29_$__cuda_sm3x_div_rn_noftz_f32_slowpath)
        /*0014*/ 	.word	0x00000000


	//----- nvinfo : EIATTR_FRAME_SIZE
	.align		4
.L_3:
        /*0018*/ 	.byte	0x04, 0x11
        /*001a*/ 	.short	(.L_5 - .L_4)
	.align		4
.L_4:
        /*001c*/ 	.word	index@(_ZN18transformer_engine47scaled_upper_triang_masked_softmax_warp_forwardI6__halfS1_fLi0EEEvPT0_PKT_T1_iii)
        /*0020*/ 	.word	0x00000000


	//----- nvinfo : EIATTR_REGCOUNT
	.align		4
.L_5:
        /*0024*/ 	.byte	0x04, 0x2f
        /*0026*/ 	.short	(.L_7 - .L_6)
	.align		4
.L_6:
        /*0028*/ 	.word	index@(_ZN18transformer_engine47scaled_upper_triang_masked_softmax_warp_forwardI6__halfS1_fLi1EEEvPT0_PKT_T1_iii)
        /*002c*/ 	.word	0x00000017


	//----- nvinfo : EIATTR_FRAME_SIZE
	.align		4
.L_7:
        /*0030*/ 	.byte	0x04, 0x11
        /*0032*/ 	.short	(.L_9 - .L_8)
	.align		4
.L_8:
        /*0034*/ 	.word	index@($__internal_28_$__cuda_sm3x_div_rn_noftz_f32_slowpath)
        /*0038*/ 	.word	0x00000000


	//----- nvinfo : EIATTR_FRAME_SIZE
	.align		4
.L_9:
        /*003c*/ 	.byte	0x04, 0x11
        /*003e*/ 	.short	(.L_11 - .L_10)
	.align		4
.L_10:
        /*0040*/ 	.word	index@(_ZN18transformer_engine47scaled_upper_triang_masked_softmax_warp_forwardI6__halfS1_fLi1EEEvPT0_PKT_T1_iii)
        /*0044*/ 	.word	0x00000000


	//----- nvinfo : EIATTR_REGCOUNT
	.align		4
.L_11:
        /*0048*/ 	.byte	0x04, 0x2f
        /*004a*/ 	.short	(.L_13 - .L_12)
	.align		4
.L_12:
        /*004c*/ 	.word	index@(_ZN18transformer_engine47scaled_upper_triang_masked_softmax_warp_forwardI6__halfS1_fLi2EEEvPT0_PKT_T1_iii)
        /*0050*/ 	.word	0x00000018


	//----- nvinfo : EIATTR_FRAME_SIZE
	.align		4
.L_13:
        /*0054*/ 	.byte	0x04, 0x11
        /*0056*/ 	.short	(.L_15 - .L_14)
	.align		4
.L_14:
        /*0058*/ 	.word	index@($__internal_27_$__cuda_sm3x_div_rn_noftz_f32_slowpath)
        /*005c*/ 	.word	0x00000000


	//----- nvinfo : EIATTR_FRAME_SIZE
	.align		4
.L_15:
        /*0060*/ 	.byte	0x04, 0x11
        /*0062*/ 	.short	(.L_17 - .L_16)
	.align		4
.L_16:
        /*0064*/ 	.word	index@(_ZN18transformer_engine47scaled_upper_triang_masked_softmax_warp_forwardI6__halfS1_fLi2EEEvPT0_PKT_T1_iii)
        /*0068*/ 	.word	0x00000000


	//----- nvinfo : EIATTR_REGCOUNT
	.align		4
.L_17:
        /*006c*/ 	.byte	0x04, 0x2f
        /*006e*/ 	.short	(.L_19 - .L_18)
	.align		4
.L_18:
        /*0070*/ 	.word	index@(_ZN18transformer_engine47scaled_upper_triang_masked_softmax_warp_forwardI6__halfS1_fLi3EEEvPT0_PKT_T1_iii)
        /*0074*/ 	.word	0x00000017


	//----- nvinfo : EIATTR_FRAME_SIZE
	.align		4
.L_19:
        /*0078*/ 	.byte	0x04, 0x11
        /*007a*/ 	.short	(.L_21 - .L_20)
	.align		4
.L_20:
        /*007c*/ 	.word	index@($__internal_26_$__cuda_sm3x_div_rn_noftz_f32_slowpath)
        /*0080*/ 	.word	0x00000000


	//----- nvinfo : EIATTR_FRAME_SIZE
	.align		4
.L_21:
        /*0084*/ 	.byte	0x04, 0x11
        /*0086*/ 	.short	(.L_23 - .L_22)
	.align		4
.L_22:
        /*0088*/ 	.word	index@(_ZN18transformer_engine47scaled_upper_triang_masked_softmax_warp_forwardI6__halfS1_fLi3EEEvPT0_PKT_T1_iii)
        /*008c*/ 	.word	0x00000000


	//----- nvinfo : EIATTR_REGCOUNT
	.align		4
.L_23:
        /*0090*/ 	.byte	0x04, 0x2f
        /*0092*/ 	.short	(.L_25 - .L_24)
	.align		4
.L_24:
        /*0094*/ 	.word	index@(_ZN18transformer_engine47scaled_upper_triang_masked_softmax_warp_forwardI6__halfS1_fLi4EEEvPT0_PKT_T1_iii)
        /*0098*/ 	.word	0x00000018


	//----- nvinfo : EIATTR_FRAME_SIZE
	.align		4
.L_25:
        /*009c*/ 	.byte	0x04, 0x11
        /*009e*/ 	.short	(.L_27 - .L_26)
	.align		4
.L_26:
        /*00a0*/ 	.word	index@($__internal_25_$__cuda_sm3x_div_rn_noftz_f32_slowpath)
        /*00a4*/ 	.word	0x00000000


	//----- nvinfo : EIATTR_FRAME_SIZE
	.align		4
.L_27:
        /*00a8*/ 	.byte	0x04, 0x11
        /*00aa*/ 	.short	(.L_29 - .L_28)
	.align		4
.L_28:
        /*00ac*/ 	.word	index@(_ZN18transformer_engine47scaled_upper_triang_masked_softmax_warp_forwardI6__halfS1_fLi4EEEvPT0_PKT_T1_iii)
        /*00b0*/ 	.word	0x00000000


	//----- nvinfo : EIATTR_REGCOUNT
	.align		4
.L_29:
        /*00b4*/ 	.byte	0x04, 0x2f
        /*00b6*/ 	.short	(.L_31 - .L_30)
	.align		4
.L_30:
        /*00b8*/ 	.word	index@(_ZN18transformer_engine47scaled_upper_triang_masked_softmax_warp_forwardI6__halfS1_fLi5EEEvPT0_PKT_T1_iii)
        /*00bc*/ 	.word	0x00000017


	//----- nvinfo : EIATTR_FRAME_SIZE
	.align		4
.L_31:
        /*00c0*/ 	.byte	0x04, 0x11
        /*00c2*/ 	.short	(.L_33 - .L_32)
	.align		4
.L_32:
        /*00c4*/ 	.word	index@($__internal_24_$__cuda_sm3x_div_rn_noftz_f32_slowpath)
        /*00c8*/ 	.word	0x00000000


	//----- nvinfo : EIATTR_FRAME_SIZE
	.align		4
.L_33:
        /*00cc*/ 	.byte	0x04, 0x11
        /*00ce*/ 	.short	(.L_35 - .L_34)
	.align		4
.L_34:
        /*00d0*/ 	.word	index@(_ZN18transformer_engine47scaled_upper_triang_masked_softmax_warp_forwardI6__halfS1_fLi5EEEvPT0_PKT_T1_iii)
        /*00d4*/ 	.word	0x00000000


	//----- nvinfo : EIATTR_REGCOUNT
	.align		4
.L_35:
        /*00d8*/ 	.byte	0x04, 0x2f
        /*00da*/ 	.short	(.L_37 - .L_36)
	.align		4
.L_36:
        /*00dc*/ 	.word	index@(_ZN18transformer_engine47scaled_upper_triang_masked_softmax_warp_forwardI6__halfS1_fLi6EEEvPT0_PKT_T1_iii)
        /*00e0*/ 	.word	0x0000001c


	//----- nvinfo : EIATTR_FRAME_SIZE
	.align		4
.L_37:
        /*00e4*/ 	.byte	0x04, 0x11
        /*00e6*/ 	.short	(.L_39 - .L_38)
	.align		4
.L_38:
        /*00e8*/ 	.word	index@($__internal_23_$__cuda_sm3x_div_rn_noftz_f32_slowpath)
        /*00ec*/ 	.word	0x00000000


	//----- nvinfo : EIATTR_FRAME_SIZE
	.align		4
.L_39:
        /*00f0*/ 	.byte	0x04, 0x11
        /*00f2*/ 	.short	(.L_41 - .L_40)
	.align		4
.L_40:
        /*00f4*/ 	.word	index@(_ZN18transformer_engine47scaled_upper_triang_masked_softmax_warp_forwardI6__halfS1_fLi6EEEvPT0_PKT_T1_iii)
        /*00f8*/ 	.word	0x00000000


	//----- nvinfo : EIATTR_REGCOUNT
	.align		4
.L_41:
        /*00fc*/ 	.byte	0x04, 0x2f
        /*00fe*/ 	.short	(.L_43 - .L_42)
	.align		4
.L_42:
        /*0100*/ 	.word	index@(_ZN18transformer_engine47scaled_upper_triang_masked_softmax_warp_forwardI6__halfS1_fLi7EEEvPT0_PKT_T1_iii)
        /*0104*/ 	.word	0x00000020


	//----- nvinfo : EIATTR_FRAME_SIZE
	.align		4
.L_43:
        /*0108*/ 	.byte	0x04, 0x11
        /*010a*/ 	.short	(.L_45 - .L_44)
	.align		4
.L_44:
        /*010c*/ 	.word	index@($__internal_22_$__cuda_sm3x_div_rn_noftz_f32_slowpath)
        /*0110*/ 	.word	0x00000000


	//----- nvinfo : EIATTR_FRAME_SIZE
	.align		4
.L_45:
        /*0114*/ 	.byte	0x04, 0x11
        /*0116*/ 	.short	(.L_47 - .L_46)
	.align		4
.L_46:
        /*0118*/ 	.word	index@(_ZN18transformer_engine47scaled_upper_triang_masked_softmax_warp_forwardI6__halfS1_fLi7EEEvPT0_PKT_T1_iii)
        /*011c*/ 	.word	0x00000000


	//----- nvinfo : EIATTR_REGCOUNT
	.align		4
.L_47:
        /*0120*/ 	.byte	0x04, 0x2f
        /*0122*/ 	.short	(.L_49 - .L_48)
	.align		4
.L_48:
        /*0124*/ 	.word	index@(_ZN18transformer_engine47scaled_upper_triang_masked_softmax_warp_forwardI6__halfS1_fLi8EEEvPT0_PKT_T1_iii)
        /*0128*/ 	.word	0x0000001c


	//----- nvinfo : EIATTR_FRAME_SIZE
	.align		4
.L_49:
        /*012c*/ 	.byte	0x04, 0x11
        /*012e*/ 	.short	(.L_51 - .L_50)
	.align		4
.L_50:
        /*0130*/ 	.word	index@($__internal_21_$__cuda_sm3x_div_rn_noftz_f32_slowpath)
        /*0134*/ 	.word	0x00000000


	//----- nvinfo : EIATTR_FRAME_SIZE
	.align		4
.L_51:
        /*0138*/ 	.byte	0x04, 0x11
        /*013a*/ 	.short	(.L_53 - .L_52)
	.align		4
.L_52:
        /*013c*/ 	.word	index@(_ZN18transformer_engine47scaled_upper_triang_masked_softmax_warp_forwardI6__halfS1_fLi8EEEvPT0_PKT_T1_iii)
        /*0140*/ 	.word	0x00000000


	//----- nvinfo : EIATTR_REGCOUNT
	.align		4
.L_53:
        /*0144*/ 	.byte	0x04, 0x2f
        /*0146*/ 	.short	(.L_55 - .L_54)
	.align		4
.L_54:
        /*0148*/ 	.word	index@(_ZN18transformer_engine47scaled_upper_triang_masked_softmax_warp_forwardI6__halfS1_fLi9EEEvPT0_PKT_T1_iii)
        /*014c*/ 	.word	0x00000028


	//----- nvinfo : EIATTR_FRAME_SIZE
	.align		4
.L_55:
        /*0150*/ 	.byte	0x04, 0x11
        /*0152*/ 	.short	(.L_57 - .L_56)
	.align		4
.L_56:
        /*0154*/ 	.word	index@($__internal_20_$__cuda_sm3x_div_rn_noftz_f32_slowpath)
        /*0158*/ 	.word	0x00000000


	//----- nvinfo : EIATTR_FRAME_SIZE
	.align		4
.L_57:
        /*015c*/ 	.byte	0x04, 0x11
        /*015e*/ 	.short	(.L_59 - .L_58)
	.align		4
.L_58:
        /*0160*/ 	.word	index@(_ZN18transformer_engine47scaled_upper_triang_masked_softmax_warp_forwardI6__halfS1_fLi9EEEvPT0_PKT_T1_iii)
        /*0164*/ 	.word	0x00000000


	//----- nvinfo : EIATTR_REGCOUNT
	.align		4
.L_59:
        /*0168*/ 	.byte	0x04, 0x2f
        /*016a*/ 	.short	(.L_61 - .L_60)
	.align		4
.L_60:
        /*016c*/ 	.word	index@(_ZN18transformer_engine47scaled_upper_triang_masked_softmax_warp_forwardI6__halfS1_fLi10EEEvPT0_PKT_T1_iii)
        /*0170*/ 	.word	0x00000038


	//----- nvinfo : EIATTR_FRAME_SIZE
	.align		4
.L_61:
        /*0174*/ 	.byte	0x04, 0x11
        /*0176*/ 	.short	(.L_63 - .L_62)
	.align		4
.L_62:
        /*0178*/ 	.word	index@($__internal_19_$__cuda_sm3x_div_rn_noftz_f32_slowpath)
        /*017c*/ 	.word	0x00000000


	//----- nvinfo : EIATTR_FRAME_SIZE
	.align		4
.L_63:
        /*0180*/ 	.byte	0x04, 0x11
        /*0182*/ 	.short	(.L_65 - .L_64)
	.align		4
.L_64:
        /*0184*/ 	.word	index@(_ZN18transformer_engine47scaled_upper_triang_masked_softmax_warp_forwardI6__halfS1_fLi10EEEvPT0_PKT_T1_iii)
        /*0188*/ 	.word	0x00000000


	//----- nvinfo : EIATTR_REGCOUNT
	.align		4
.L_65:
        /*018c*/ 	.byte	0x04, 0x2f
        /*018e*/ 	.short	(.L_67 - .L_66)
	.align		4
.L_66:
        /*0190*/ 	.word	index@(_ZN18transformer_engine47scaled_upper_triang_masked_softmax_warp_forwardI6__halfS1_fLi11EEEvPT0_PKT_T1_iii)
        /*0194*/ 	.word	0x00000058


	//----- nvinfo : EIATTR_FRAME_SIZE
	.align		4
.L_67:
        /*0198*/ 	.byte	0x04, 0x11
        /*019a*/ 	.short	(.L_69 - .L_68)
	.align		4
.L_68:
        /*019c*/ 	.word	index@($__internal_18_$__cuda_sm3x_div_rn_noftz_f32_slowpath)
        /*01a0*/ 	.word	0x00000000


	//----- nvinfo : EIATTR_FRAME_SIZE
	.align		4
.L_69:
        /*01a4*/ 	.byte	0x04, 0x11
        /*01a6*/ 	.short	(.L_71 - .L_70)
	.align		4
.L_70:
        /*01a8*/ 	.word	index@(_ZN18transformer_engine47scaled_upper_triang_masked_softmax_warp_forwardI6__halfS1_fLi11EEEvPT0_PKT_T1_iii)
        /*01ac*/ 	.word	0x00000000


	//----- nvinfo : EIATTR_REGCOUNT
	.align		4
.L_71:
        /*01b0*/ 	.byte	0x04, 0x2f
        /*01b2*/ 	.short	(.L_73 - .L_72)
	.align		4
.L_72:
        /*01b4*/ 	.word	index@(_ZN18transformer_engine47scaled_upper_triang_masked_softmax_warp_forwardI6__halfS1_fLi12EEEvPT0_PKT_T1_iii)
        /*01b8*/ 	.word	0x0000009a


	//----- nvinfo : EIATTR_FRAME_SIZE
	.align		4
.L_73:
        /*01bc*/ 	.byte	0x04, 0x11
        /*01be*/ 	.short	(.L_75 - .L_74)
	.align		4
.L_74:
        /*01c0*/ 	.word	index@($__internal_17_$__cuda_sm3x_div_rn_noftz_f32_slowpath)
        /*01c4*/ 	.word	0x00000000


	//----- nvinfo : EIATTR_FRAME_SIZE
	.align		4
.L_75:
        /*01c8*/ 	.byte	0x04, 0x11
        /*01ca*/ 	.short	(.L_77 - .L_76)
	.align		4
.L_76:
        /*01cc*/ 	.word	index@(_ZN18transformer_engine47scaled_upper_triang_masked_softmax_warp_forwardI6__halfS1_fLi12EEEvPT0_PKT_T1_iii)
        /*01d0*/ 	.word	0x00000000


	//----- nvinfo : EIATTR_REGCOUNT
	.align		4
.L_77:
        /*01d4*/ 	.byte	0x04, 0x2f
        /*01d6*/ 	.short	(.L_79 - .L_78)
	.align		4
.L_78:
        /*01d8*/ 	.word	index@(_ZN18transformer_engine47scaled_upper_triang_masked_softmax_warp_forwardI6__halfS1_fLi13EEEvPT0_PKT_T1_iii)
        /*01dc*/ 	.word	0x000000ff


	//----- nvinfo : EIATTR_FRAME_SIZE
	.align		4
.L_79:
        /*01e0*/ 	.byte	0x04, 0x11
        /*01e2*/ 	.short	(.L_81 - .L_80)
	.align		4
.L_80:
        /*01e4*/ 	.word	index@($__internal_16_$__cuda_sm3x_div_rn_noftz_f32_slowpath)
        /*01e8*/ 	.word	0x00000058


	//----- nvinfo : EIATTR_FRAME_SIZE
	.align		4
.L_81:
        /*01ec*/ 	.byte	0x04, 0x11
        /*01ee*/ 	.short	(.L_83 - .L_82)
	.align		4
.L_82:
        /*01f0*/ 	.word	index@(_ZN18transformer_engine47scaled_upper_triang_masked_softmax_warp_forwardI6__halfS1_fLi13EEEvPT0_PKT_T1_iii)
        /*01f4*/ 	.word	0x00000058


	//----- nvinfo : EIATTR_REGCOUNT
	.align		4
.L_83:
        /*01f8*/ 	.byte	0x04, 0x2f
        /*01fa*/ 	.short	(.L_85 - .L_84)
	.align		4
.L_84:
        /*01fc*/ 	.word	index@(_ZN18transformer_engine47scaled_upper_triang_masked_softmax_warp_forwardI6__halfS1_fLi14EEEvPT0_PKT_T1_iii)
        /*0200*/ 	.word	0x000000ff


	//----- nvinfo : EIATTR_FRAME_SIZE
	.align		4
.L_85:
        /*0204*/ 	.byte	0x04, 0x11
        /*0206*/ 	.short	(.L_87 - .L_86)
	.align		4
.L_86:
        /*0208*/ 	.word	index@($__internal_15_$__cuda_sm3x_div_rn_noftz_f32_slowpath)
        /*020c*/ 	.word	0x00000468


	//----- nvinfo : EIATTR_FRAME_SIZE
	.align		4
.L_87:
        /*0210*/ 	.byte	0x04, 0x11
        /*0212*/ 	.short	(.L_89 - .L_88)
	.align		4
.L_88:
        /*0214*/ 	.word	index@(_ZN18transformer_engine47scaled_upper_triang_masked_softmax_warp_forwardI6__halfS1_fLi14EEEvPT0_PKT_T1_iii)
        /*0218*/ 	.word	0x00000468


	//----- nvinfo : EIATTR_REGCOUNT
	.align		4
.L_89:
        /*021c*/ 	.byte	0x04, 0x2f
        /*021e*/ 	.short	(.L_91 - .L_90)
	.align		4
.L_90:
        /*0220*/ 	.word	index@(_ZN18transformer_engine47scaled_upper_triang_masked_softmax_warp_forwardI13__nv_bfloat16S1_fLi0EEEvPT0_PKT_T1_iii)
        /*0224*/ 	.word	0x00000016


	//----- nvinfo : EIATTR_FRAME_SIZE
	.align		4
.L_91:
        /*0228*/ 	.byte	0x04, 0x11
        /*022a*/ 	.short	(.L_93 - .L_92)
	.align		4
.L_92:
        /*022c*/ 	.word	index@($__internal_14_$__cuda_sm3x_div_rn_noftz_f32_slowpath)
        /*0230*/ 	.word	0x00000000


	//----- nvinfo : EIATTR_FRAME_SIZE
	.align		4
.L_93:
        /*0234*/ 	.byte	0x04, 0x11
        /*0236*/ 	.short	(.L_95 - .L_94)
	.align		4
.L_94:
        /*0238*/ 	.word	index@(_ZN18transformer_engine47scaled_upper_triang_masked_softmax_warp_forwardI13__nv_bfloat16S1_fLi0EEEvPT0_PKT_T1_iii)
        /*023c*/ 	.word	0x00000000


	//----- nvinfo : EIATTR_REGCOUNT
	.align		4
.L_95:
        /*0240*/ 	.byte	0x04, 0x2f
        /*0242*/ 	.short	(.L_97 - .L_96)
	.align		4
.L_96:
        /*0244*/ 	.word	index@(_ZN18transformer_engine47scaled_upper_triang_masked_softmax_warp_forwardI13__nv_bfloat16S1_fLi1EEEvPT0_PKT_T1_iii)
        /*0248*/ 	.word	0x00000017


	//----- nvinfo : EIATTR_FRAME_SIZE
	.align		4
.L_97:
        /*024c*/ 	.byte	0x04, 0x11
        /*024e*/ 	.short	(.L_99 - .L_98)
	.align		4
.L_98:
        /*0250*/ 	.word	index@($__internal_13_$__cuda_sm3x_div_rn_noftz_f32_slowpath)
        /*0254*/ 	.word	0x00000000


	//----- nvinfo : EIATTR_FRAME_SIZE
	.align		4
.L_99:
        /*0258*/ 	.byte	0x04, 0x11
        /*025a*/ 	.short	(.L_101 - .L_100)
	.align		4
.L_100:
        /*025c*/ 	.word	index@(_ZN18transformer_engine47scaled_upper_triang_masked_softmax_warp_forwardI13__nv_bfloat16S1_fLi1EEEvPT0_PKT_T1_iii)
        /*0260*/ 	.word	0x00000000


	//----- nvinfo : EIATTR_REGCOUNT
	.align		4
.L_101:
        /*0264*/ 	.byte	0x04, 0x2f
        /*0266*/ 	.short	(.L_103 - .L_102)
	.align		4
.L_102:
        /*0268*/ 	.word	index@(_ZN18transformer_engine47scaled_upper_triang_masked_softmax_warp_forwardI13__nv_bfloat16S1_fLi2EEEvPT0_PKT_T1_iii)
        /*026c*/ 	.word	0x00000018


	//----- nvinfo : EIATTR_FRAME_SIZE
	.align		4
.L_103:
        /*0270*/ 	.byte	0x04, 0x11
        /*0272*/ 	.short	(.L_105 - .L_104)
	.align		4
.L_104:
        /*0274*/ 	.word	index@($__internal_12_$__cuda_sm3x_div_rn_noftz_f32_slowpath)
        /*0278*/ 	.word	0x00000000


	//----- nvinfo : EIATTR_FRAME_SIZE
	.align		4
.L_105:
        /*027c*/ 	.byte	0x04, 0x11
        /*027e*/ 	.short	(.L_107 - .L_106)
	.align		4
.L_106:
        /*0280*/ 	.word	index@(_ZN18transformer_engine47scaled_upper_triang_masked_softmax_warp_forwardI13__nv_bfloat16S1_fLi2EEEvPT0_PKT_T1_iii)
        /*0284*/ 	.word	0x00000000


	//----- nvinfo : EIATTR_REGCOUNT
	.align		4
.L_107:
        /*0288*/ 	.byte	0x04, 0x2f
        /*028a*/ 	.short	(.L_109 - .L_108)
	.align		4
.L_108:
        /*028c*/ 	.word	index@(_ZN18transformer_engine47scaled_upper_triang_masked_softmax_warp_forwardI13__nv_bfloat16S1_fLi3EEEvPT0_PKT_T1_iii)
        /*0290*/ 	.word	0x00000017


	//----- nvinfo : EIATTR_FRAME_SIZE
	.align		4
.L_109:
        /*0294*/ 	.byte	0x04, 0x11
        /*0296*/ 	.short	(.L_111 - .L_110)
	.align		4
.L_110:
        /*0298*/ 	.word	index@($__internal_11_$__cuda_sm3x_div_rn_noftz_f32_slowpath)
        /*029c*/ 	.word	0x00000000


	//----- nvinfo : EIATTR_FRAME_SIZE
	.align		4
.L_111:
        /*02a0*/ 	.byte	0x04, 0x11
        /*02a2*/ 	.short	(.L_113 - .L_112)
	.align		4
.L_112:
        /*02a4*/ 	.word	index@(_ZN18transformer_engine47scaled_upper_triang_masked_softmax_warp_forwardI13__nv_bfloat16S1_fLi3EEEvPT0_PKT_T1_iii)
        /*02a8*/ 	.word	0x00000000


	//----- nvinfo : EIATTR_REGCOUNT
	.align		4
.L_113:
        /*02ac*/ 	.byte	0x04, 0x2f
        /*02ae*/ 	.short	(.L_115 - .L_114)
	.align		4
.L_114:
        /*02b0*/ 	.word	index@(_ZN18transformer_engine47scaled_upper_triang_masked_softmax_warp_forwardI13__nv_bfloat16S1_fLi4EEEvPT0_PKT_T1_iii)
        /*02b4*/ 	.word	0x00000018


	//----- nvinfo : EIATTR_FRAME_SIZE
	.align		4
.L_115:
        /*02b8*/ 	.byte	0x04, 0x11
        /*02ba*/ 	.short	(.L_117 - .L_116)
	.align		4
.L_116:
        /*02bc*/ 	.word	index@($__internal_10_$__cuda_sm3x_div_rn_noftz_f32_slowpath)
        /*02c0*/ 	.word	0x00000000


	//----- nvinfo : EIATTR_FRAME_SIZE
	.align		4
.L_117:
        /*02c4*/ 	.byte	0x04, 0x11
        /*02c6*/ 	.short	(.L_119 - .L_118)
	.align		4
.L_118:
        /*02c8*/ 	.word	index@(_ZN18transformer_engine47scaled_upper_triang_masked_softmax_warp_forwardI13__nv_bfloat16S1_fLi4EEEvPT0_PKT_T1_iii)
        /*02cc*/ 	.word	0x00000000


	//----- nvinfo : EIATTR_REGCOUNT
	.align		4
.L_119:
        /*02d0*/ 	.byte	0x04, 0x2f
        /*02d2*/ 	.short	(.L_121 - .L_120)
	.align		4
.L_120:
        /*02d4*/ 	.word	index@(_ZN18transformer_engine47scaled_upper_triang_masked_softmax_warp_forwardI13__nv_bfloat16S1_fLi5EEEvPT0_PKT_T1_iii)
        /*02d8*/ 	.word	0x00000017


	//----- nvinfo : EIATTR_FRAME_SIZE
	.align		4
.L_121:
        /*02dc*/ 	.byte	0x04, 0x11
        /*02de*/ 	.short	(.L_123 - .L_122)
	.align		4
.L_122:
        /*02e0*/ 	.word	index@($__internal_9_$__cuda_sm3x_div_rn_noftz_f32_slowpath)
        /*02e4*/ 	.word	0x00000000


	//----- nvinfo : EIATTR_FRAME_SIZE
	.align		4
.L_123:
        /*02e8*/ 	.byte	0x04, 0x11
        /*02ea*/ 	.short	(.L_125 - .L_124)
	.align		4
.L_124:
        /*02ec*/ 	.word	index@(_ZN18transformer_engine47scaled_upper_triang_masked_softmax_warp_forwardI13__nv_bfloat16S1_fLi5EEEvPT0_PKT_T1_iii)
        /*02f0*/ 	.word	0x00000000


	//----- nvinfo : EIATTR_REGCOUNT
	.align		4
.L_125:
        /*02f4*/ 	.byte	0x04, 0x2f
        /*02f6*/ 	.short	(.L_127 - .L_126)
	.align		4
.L_126:
        /*02f8*/ 	.word	index@(_ZN18transformer_engine47scaled_upper_triang_masked_softmax_warp_forwardI13__nv_bfloat16S1_fLi6EEEvPT0_PKT_T1_iii)
        /*02fc*/ 	.word	0x0000001c


	//----- nvinfo : EIATTR_FRAME_SIZE
	.align		4
.L_127:
        /*0300*/ 	.byte	0x04, 0x11
        /*0302*/ 	.short	(.L_129 - .L_128)
	.align		4
.L_128:
        /*0304*/ 	.word	index@($__internal_8_$__cuda_sm3x_div_rn_noftz_f32_slowpath)
        /*0308*/ 	.word	0x00000000


	//----- nvinfo : EIATTR_FRAME_SIZE
	.align		4
.L_129:
        /*030c*/ 	.byte	0x04, 0x11
        /*030e*/ 	.short	(.L_131 - .L_130)
	.align		4
.L_130:
        /*0310*/ 	.word	index@(_ZN18transformer_engine47scaled_upper_triang_masked_softmax_warp_forwardI13__nv_bfloat16S1_fLi6EEEvPT0_PKT_T1_iii)
        /*0314*/ 	.word	0x00000000


	//----- nvinfo : EIATTR_REGCOUNT
	.align		4
.L_131:
        /*0318*/ 	.byte	0x04, 0x2f
        /*031a*/ 	.short	(.L_133 - .L_132)
	.align		4
.L_132:
        /*031c*/ 	.word	index@(_ZN18transformer_engine47scaled_upper_triang_masked_softmax_warp_forwardI13__nv_bfloat16S1_fLi7EEEvPT0_PKT_T1_iii)
        /*0320*/ 	.word	0x00000020


	//----- nvinfo : EIATTR_FRAME_SIZE
	.align		4
.L_133:
        /*0324*/ 	.byte	0x04, 0x11
        /*0326*/ 	.short	(.L_135 - .L_134)
	.align		4
.L_134:
        /*0328*/ 	.word	index@($__internal_7_$__cuda_sm3x_div_rn_noftz_f32_slowpath)
        /*032c*/ 	.word	0x00000000


	//----- nvinfo : EIATTR_FRAME_SIZE
	.align		4
.L_135:
        /*0330*/ 	.byte	0x04, 0x11
        /*0332*/ 	.short	(.L_137 - .L_136)
	.align		4
.L_136:
        /*0334*/ 	.word	index@(_ZN18transformer_engine47scaled_upper_triang_masked_softmax_warp_forwardI13__nv_bfloat16S1_fLi7EEEvPT0_PKT_T1_iii)
        /*0338*/ 	.word	0x00000000


	//----- nvinfo : EIATTR_REGCOUNT
	.align		4
.L_137:
        /*033c*/ 	.byte	0x04, 0x2f
        /*033e*/ 	.short	(.L_139 - .L_138)
	.align		4
.L_138:
        /*0340*/ 	.word	index@(_ZN18transformer_engine47scaled_upper_triang_masked_softmax_warp_forwardI13__nv_bfloat16S1_fLi8EEEvPT0_PKT_T1_iii)
        /*0344*/ 	.word	0x0000001d


	//----- nvinfo : EIATTR_FRAME_SIZE
	.align		4
.L_139:
        /*0348*/ 	.byte	0x04, 0x11
        /*034a*/ 	.short	(.L_141 - .L_140)
	.align		4
.L_140:
        /*034c*/ 	.word	index@($__internal_6_$__cuda_sm3x_div_rn_noftz_f32_slowpath)
        /*0350*/ 	.word	0x00000000


	//----- nvinfo : EIATTR_FRAME_SIZE
	.align		4
.L_141:
        /*0354*/ 	.byte	0x04, 0x11
        /*0356*/ 	.short	(.L_143 - .L_142)
	.align		4
.L_142:
        /*0358*/ 	.word	index@(_ZN18transformer_engine47scaled_upper_triang_masked_softmax_warp_forwardI13__nv_bfloat16S1_fLi8EEEvPT0_PKT_T1_iii)
        /*035c*/ 	.word	0x00000000


	//----- nvinfo : EIATTR_REGCOUNT
	.align		4
.L_143:
        /*0360*/ 	.byte	0x04, 0x2f
        /*0362*/ 	.short	(.L_145 - .L_144)
	.align		4
.L_144:
        /*0364*/ 	.word	index@(_ZN18transformer_engine47scaled_upper_triang_masked_softmax_warp_forwardI13__nv_bfloat16S1_fLi9EEEvPT0_PKT_T1_iii)
        /*0368*/ 	.word	0x00000027


	//----- nvinfo : EIATTR_FRAME_SIZE
	.align		4
.L_145:
        /*036c*/ 	.byte	0x04, 0x11
        /*036e*/ 	.short	(.L_147 - .L_146)
	.align		4
.L_146:
        /*0370*/ 	.word	index@($__internal_5_$__cuda_sm3x_div_rn_noftz_f32_slowpath)
        /*0374*/ 	.word	0x00000000


	//----- nvinfo : EIATTR_FRAME_SIZE
	.align		4
.L_147:
        /*0378*/ 	.byte	0x04, 0x11
        /*037a*/ 	.short	(.L_149 - .L_148)
	.align		4
.L_148:
        /*037c*/ 	.word	index@(_ZN18transformer_engine47scaled_upper_triang_masked_softmax_warp_forwardI13__nv_bfloat16S1_fLi9EEEvPT0_PKT_T1_iii)
        /*0380*/ 	.word	0x00000000


	//----- nvinfo : EIATTR_REGCOUNT
	.align		4
.L_149:
        /*0384*/ 	.byte	0x04, 0x2f
        /*0386*/ 	.short	(.L_151 - .L_150)
	.align		4
.L_150:
        /*0388*/ 	.word	index@(_ZN18transformer_engine47scaled_upper_triang_masked_softmax_warp_forwardI13__nv_bfloat16S1_fLi10EEEvPT0_PKT_T1_iii)
        /*038c*/ 	.word	0x00000038


	//----- nvinfo : EIATTR_FRAME_SIZE
	.align		4
.L_151:
        /*0390*/ 	.byte	0x04, 0x11
        /*0392*/ 	.short	(.L_153 - .L_152)
	.align		4
.L_152:
        /*0394*/ 	.word	index@($__internal_4_$__cuda_sm3x_div_rn_noftz_f32_slowpath)
        /*0398*/ 	.word	0x00000000


	//----- nvinfo : EIATTR_FRAME_SIZE
	.align		4
.L_153:
        /*039c*/ 	.byte	0x04, 0x11
        /*039e*/ 	.short	(.L_155 - .L_154)
	.align		4
.L_154:
        /*03a0*/ 	.word	index@(_ZN18transformer_engine47scaled_upper_triang_masked_softmax_warp_forwardI13__nv_bfloat16S1_fLi10EEEvPT0_PKT_T1_iii)
        /*03a4*/ 	.word	0x00000000


	//----- nvinfo : EIATTR_REGCOUNT
	.align		4
.L_155:
        /*03a8*/ 	.byte	0x04, 0x2f
        /*03aa*/ 	.short	(.L_157 - .L_156)
	.align		4
.L_156:
        /*03ac*/ 	.word	index@(_ZN18transformer_engine47scaled_upper_triang_masked_softmax_warp_forwardI13__nv_bfloat16S1_fLi11EEEvPT0_PKT_T1_iii)
        /*03b0*/ 	.word	0x00000058


	//----- nvinfo : EIATTR_FRAME_SIZE
	.align		4
.L_157:
        /*03b4*/ 	.byte	0x04, 0x11
        /*03b6*/ 	.short	(.L_159 - .L_158)
	.align		4
.L_158:
        /*03b8*/ 	.word	index@($__internal_3_$__cuda_sm3x_div_rn_noftz_f32_slowpath)
        /*03bc*/ 	.word	0x00000000


	//----- nvinfo : EIATTR_FRAME_SIZE
	.align		4
.L_159:
        /*03c0*/ 	.byte	0x04, 0x11
        /*03c2*/ 	.short	(.L_161 - .L_160)
	.align		4
.L_160:
        /*03c4*/ 	.word	index@(_ZN18transformer_engine47scaled_upper_triang_masked_softmax_warp_forwardI13__nv_bfloat16S1_fLi11EEEvPT0_PKT_T1_iii)
        /*03c8*/ 	.word	0x00000000


	//----- nvinfo : EIATTR_REGCOUNT
	.align		4
.L_161:
        /*03cc*/ 	.byte	0x04, 0x2f
        /*03ce*/ 	.short	(.L_163 - .L_162)
	.align		4
.L_162:
        /*03d0*/ 	.word	index@(_ZN18transformer_engine47scaled_upper_triang_masked_softmax_warp_forwardI13__nv_bfloat16S1_fLi12EEEvPT0_PKT_T1_iii)
        /*03d4*/ 	.word	0x0000009a


	//----- nvinfo : EIATTR_FRAME_SIZE
	.align		4
.L_163:
        /*03d8*/ 	.byte	0x04, 0x11
        /*03da*/ 	.short	(.L_165 - .L_164)
	.align		4
.L_164:
        /*03dc*/ 	.word	index@($__internal_2_$__cuda_sm3x_div_rn_noftz_f32_slowpath)
        /*03e0*/ 	.word	0x00000000


	//----- nvinfo : EIATTR_FRAME_SIZE
	.align		4
.L_165:
        /*03e4*/ 	.byte	0x04, 0x11
        /*03e6*/ 	.short	(.L_167 - .L_166)
	.align		4
.L_166:
        /*03e8*/ 	.word	index@(_ZN18transformer_engine47scaled_upper_triang_masked_softmax_warp_forwardI13__nv_bfloat16S1_fLi12EEEvPT0_PKT_T1_iii)
        /*03ec*/ 	.word	0x00000000


	//----- nvinfo : EIATTR_REGCOUNT
	.align		4
.L_167:
        /*03f0*/ 	.byte	0x04, 0x2f
        /*03f2*/ 	.short	(.L_169 - .L_168)
	.align		4
.L_168:
        /*03f4*/ 	.word	index@(_ZN18transformer_engine47scaled_upper_triang_masked_softmax_warp_forwardI13__nv_bfloat16S1_fLi13EEEvPT0_PKT_T1_iii)
        /*03f8*/ 	.word	0x000000ff


	//----- nvinfo : EIATTR_FRAME_SIZE
	.align		4
.L_169:
        /*03fc*/ 	.byte	0x04, 0x11
        /*03fe*/ 	.short	(.L_171 - .L_170)
	.align		4
.L_170:
        /*0400*/ 	.word	index@($__internal_1_$__cuda_sm3x_div_rn_noftz_f32_slowpath)
        /*0404*/ 	.word	0x00000058


	//----- nvinfo : EIATTR_FRAME_SIZE
	.align		4
.L_171:
        /*0408*/ 	.byte	0x04, 0x11
        /*040a*/ 	.short	(.L_173 - .L_172)
	.align		4
.L_172:
        /*040c*/ 	.word	index@(_ZN18transformer_engine47scaled_upper_triang_masked_softmax_warp_forwardI13__nv_bfloat16S1_fLi13EEEvPT0_PKT_T1_iii)
        /*0410*/ 	.word	0x00000058


	//----- nvinfo : EIATTR_REGCOUNT
	.align		4
.L_173:
        /*0414*/ 	.byte	0x04, 0x2f
        /*0416*/ 	.short	(.L_175 - .L_174)
	.align		4
.L_174:
        /*0418*/ 	.word	index@(_ZN18transformer_engine47scaled_upper_triang_masked_softmax_warp_forwardI13__nv_bfloat16S1_fLi14EEEvPT0_PKT_T1_iii)
        /*041c*/ 	.word	0x000000ff


	//----- nvinfo : EIATTR_FRAME_SIZE
	.align		4
.L_175:
        /*0420*/ 	.byte	0x04, 0x11
        /*0422*/ 	.short	(.L_177 - .L_176)
	.align		4
.L_176:
        /*0424*/ 	.word	index@($__internal_0_$__cuda_sm3x_div_rn_noftz_f32_slowpath)
        /*0428*/ 	.word	0x00000468


	//----- nvinfo : EIATTR_FRAME_SIZE
	.align		4
.L_177:
        /*042c*/ 	.byte	0x04, 0x11
        /*042e*/ 	.short	(.L_179 - .L_178)
	.align		4
.L_178:
        /*0430*/ 	.word	index@(_ZN18transformer_engine47scaled_upper_triang_masked_softmax_warp_forwardI13__nv_bfloat16S1_fLi14EEEvPT0_PKT_T1_iii)
        /*0434*/ 	.word	0x00000468


	//----- nvinfo : EIATTR_REGCOUNT
	.align		4
.L_179:
        /*0438*/ 	.byte	0x04, 0x2f
        /*043a*/ 	.short	(.L_181 - .L_180)
	.align		4
.L_180:
        /*043c*/ 	.word	index@(_ZN18transformer_engine48scaled_upper_triang_masked_softmax_warp_backwardI6__halfS1_fLi0EEEvPT0_PKT_S6_T1_iii)
        /*0440*/ 	.word	0x00000018


	//----- nvinfo : EIATTR_FRAME_SIZE
	.align		4
.L_181:
        /*0444*/ 	.byte	0x04, 0x11
        /*0446*/ 	.short	(.L_183 - .L_182)
	.align		4
.L_182:
        /*0448*/ 	.word	index@(_ZN18transformer_engine48scaled_upper_triang_masked_softmax_warp_backwardI6__halfS1_fLi0EEEvPT0_PKT_S6_T1_iii)
        /*044c*/ 	.word	0x00000000


	//----- nvinfo : EIATTR_REGCOUNT
	.align		4
.L_183:
        /*0450*/ 	.byte	0x04, 0x2f
        /*0452*/ 	.short	(.L_185 - .L_184)
	.align		4
.L_184:
        /*0454*/ 	.word	index@(_ZN18transformer_engine48scaled_upper_triang_masked_softmax_warp_backwardI6__halfS1_fLi1EEEvPT0_PKT_S6_T1_iii)
        /*0458*/ 	.word	0x0000001a


	//----- nvinfo : EIATTR_FRAME_SIZE
	.align		4
.L_185:
        /*045c*/ 	.byte	0x04, 0x11
        /*045e*/ 	.short	(.L_187 - .L_186)
	.align		4
.L_186:
        /*0460*/ 	.word	index@(_ZN18transformer_engine48scaled_upper_triang_masked_softmax_warp_backwardI6__halfS1_fLi1EEEvPT0_PKT_S6_T1_iii)
        /*0464*/ 	.word	0x00000000


	//----- nvinfo : EIATTR_REGCOUNT
	.align		4
.L_187:
        /*0468*/ 	.byte	0x04, 0x2f
        /*046a*/ 	.short	(.L_189 - .L_188)
	.align		4
.L_188:
        /*046c*/ 	.word	index@(_ZN18transformer_engine48scaled_upper_triang_masked_softmax_warp_backwardI6__halfS1_fLi2EEEvPT0_PKT_S6_T1_iii)
        /*0470*/ 	.word	0x00000018


	//----- nvinfo : EIATTR_FRAME_SIZE
	.align		4
.L_189:
        /*0474*/ 	.byte	0x04, 0x11
        /*0476*/ 	.short	(.L_191 - .L_190)
	.align		4
.L_190:
        /*0478*/ 	.word	index@(_ZN18transformer_engine48scaled_upper_triang_masked_softmax_warp_backwardI6__halfS1_fLi2EEEvPT0_PKT_S6_T1_iii)
        /*047c*/ 	.word	0x00000000


	//----- nvinfo : EIATTR_REGCOUNT
	.align		4
.L_191:
        /*0480*/ 	.byte	0x04, 0x2f
        /*0482*/ 	.short	(.L_193 - .L_192)
	.align		4
.L_192:
        /*0484*/ 	.word	index@(_ZN18transformer_engine48scaled_upper_triang_masked_softmax_warp_backwardI6__halfS1_fLi3EEEvPT0_PKT_S6_T1_iii)
        /*0488*/ 	.word	0x00000018


	//----- nvinfo : EIATTR_FRAME_SIZE
	.align		4
.L_193:
        /*048c*/ 	.byte	0x04, 0x11
        /*048e*/ 	.short	(.L_195 - .L_194)
	.align		4
.L_194:
        /*0490*/ 	.word	index@(_ZN18transformer_engine48scaled_upper_triang_masked_softmax_warp_backwardI6__halfS1_fLi3EEEvPT0_PKT_S6_T1_iii)
        /*0494*/ 	.word	0x00000000


	//----- nvinfo : EIATTR_REGCOUNT
	.align		4
.L_195:
        /*0498*/ 	.byte	0x04, 0x2f
        /*049a*/ 	.short	(.L_197 - .L_196)
	.align		4
.L_196:
        /*049c*/ 	.word	index@(_ZN18transformer_engine48scaled_upper_triang_masked_softmax_warp_backwardI6__halfS1_fLi4EEEvPT0_PKT_S6_T1_iii)
        /*04a0*/ 	.word	0x00000018


	//----- nvinfo : EIATTR_FRAME_SIZE
	.align		4
.L_197:
        /*04a4*/ 	.byte	0x04, 0x11
        /*04a6*/ 	.short	(.L_199 - .L_198)
	.align		4
.L_198:
        /*04a8*/ 	.word	index@(_ZN18transformer_engine48scaled_upper_triang_masked_softmax_warp_backwardI6__halfS1_fLi4EEEvPT0_PKT_S6_T1_iii)
        /*04ac*/ 	.word	0x00000000


	//----- nvinfo : EIATTR_REGCOUNT
	.align		4
.L_199:
        /*04b0*/ 	.byte	0x04, 0x2f
        /*04b2*/ 	.short	(.L_201 - .L_200)
	.align		4
.L_200:
        /*04b4*/ 	.word	index@(_ZN18transformer_engine48scaled_upper_triang_masked_softmax_warp_backwardI6__halfS1_fLi5EEEvPT0_PKT_S6_T1_iii)
        /*04b8*/ 	.word	0x00000018


	//----- nvinfo : EIATTR_FRAME_SIZE
	.align		4
.L_201:
        /*04bc*/ 	.byte	0x04, 0x11
        /*04be*/ 	.short	(.L_203 - .L_202)
	.align		4
.L_202:
        /*04c0*/ 	.word	index@(_ZN18transformer_engine48scaled_upper_triang_masked_softmax_warp_backwardI6__halfS1_fLi5EEEvPT0_PKT_S6_T1_iii)
        /*04c4*/ 	.word	0x00000000


	//----- nvinfo : EIATTR_REGCOUNT
	.align		4
.L_203:
        /*04c8*/ 	.byte	0x04, 0x2f
        /*04ca*/ 	.short	(.L_205 - .L_204)
	.align		4
.L_204:
        /*04cc*/ 	.word	index@(_ZN18transformer_engine48scaled_upper_triang_masked_softmax_warp_backwardI6__halfS1_fLi6EEEvPT0_PKT_S6_T1_iii)
        /*04d0*/ 	.word	0x0000001f


	//----- nvinfo : EIATTR_FRAME_SIZE
	.align		4
.L_205:
        /*04d4*/ 	.byte	0x04, 0x11
        /*04d6*/ 	.short	(.L_207 - .L_206)
	.align		4
.L_206:
        /*04d8*/ 	.word	index@(_ZN18transformer_engine48scaled_upper_triang_masked_softmax_warp_backwardI6__halfS1_fLi6EEEvPT0_PKT_S6_T1_iii)
        /*04dc*/ 	.word	0x00000000


	//----- nvinfo : EIATTR_REGCOUNT
	.align		4
.L_207:
        /*04e0*/ 	.byte	0x04, 0x2f
        /*04e2*/ 	.short	(.L_209 - .L_208)
	.align		4
.L_208:
        /*04e4*/ 	.word	index@(_ZN18transformer_engine48scaled_upper_triang_masked_softmax_warp_backwardI6__halfS1_fLi7EEEvPT0_PKT_S6_T1_iii)
        /*04e8*/ 	.word	0x00000020


	//----- nvinfo : EIATTR_FRAME_SIZE
	.align		4
.L_209:
        /*04ec*/ 	.byte	0x04, 0x11
        /*04ee*/ 	.short	(.L_211 - .L_210)
	.align		4
.L_210:
        /*04f0*/ 	.word	index@(_ZN18transformer_engine48scaled_upper_triang_masked_softmax_warp_backwardI6__halfS1_fLi7EEEvPT0_PKT_S6_T1_iii)
        /*04f4*/ 	.word	0x00000000


	//----- nvinfo : EIATTR_REGCOUNT
	.align		4
.L_211:
        /*04f8*/ 	.byte	0x04, 0x2f
        /*04fa*/ 	.short	(.L_213 - .L_212)
	.align		4
.L_212:
        /*04fc*/ 	.word	index@(_ZN18transformer_engine48scaled_upper_triang_masked_softmax_warp_backwardI6__halfS1_fLi8EEEvPT0_PKT_S6_T1_iii)
        /*0500*/ 	.word	0x00000020


	//----- nvinfo : EIATTR_FRAME_SIZE
	.align		4
.L_213:
        /*0504*/ 	.byte	0x04, 0x11
        /*0506*/ 	.short	(.L_215 - .L_214)
	.align		4
.L_214:
        /*0508*/ 	.word	index@(_ZN18transformer_engine48scaled_upper_triang_masked_softmax_warp_backwardI6__halfS1_fLi8EEEvPT0_PKT_S6_T1_iii)
        /*050c*/ 	.word	0x00000000


	//----- nvinfo : EIATTR_REGCOUNT
	.align		4
.L_215:
        /*0510*/ 	.byte	0x04, 0x2f
        /*0512*/ 	.short	(.L_217 - .L_216)
	.align		4
.L_216:
        /*0514*/ 	.word	index@(_ZN18transformer_engine48scaled_upper_triang_masked_softmax_warp_backwardI6__halfS1_fLi9EEEvPT0_PKT_S6_T1_iii)
        /*0518*/ 	.word	0x00000033


	//----- nvinfo : EIATTR_FRAME_SIZE
	.align		4
.L_217:
        /*051c*/ 	.byte	0x04, 0x11
        /*051e*/ 	.short	(.L_219 - .L_218)
	.align		4
.L_218:
        /*0520*/ 	.word	index@(_ZN18transformer_engine48scaled_upper_triang_masked_softmax_warp_backwardI6__halfS1_fLi9EEEvPT0_PKT_S6_T1_iii)
        /*0524*/ 	.word	0x00000000


	//----- nvinfo : EIATTR_REGCOUNT
	.align		4
.L_219:
        /*0528*/ 	.byte	0x04, 0x2f
        /*052a*/ 	.short	(.L_221 - .L_220)
	.align		4
.L_220:
        /*052c*/ 	.word	index@(_ZN18transformer_engine48scaled_upper_triang_masked_softmax_warp_backwardI6__halfS1_fLi10EEEvPT0_PKT_S6_T1_iii)
        /*0530*/ 	.word	0x0000005c


	//----- nvinfo : EIATTR_FRAME_SIZE
	.align		4
.L_221:
        /*0534*/ 	.byte	0x04, 0x11
        /*0536*/ 	.short	(.L_223 - .L_222)
	.align		4
.L_222:
        /*0538*/ 	.word	index@(_ZN18transformer_engine48scaled_upper_triang_masked_softmax_warp_backwardI6__halfS1_fLi10EEEvPT0_PKT_S6_T1_iii)
        /*053c*/ 	.word	0x00000000


	//----- nvinfo : EIATTR_REGCOUNT
	.align		4
.L_223:
        /*0540*/ 	.byte	0x04, 0x2f
        /*0542*/ 	.short	(.L_225 - .L_224)
	.align		4
.L_224:
        /*0544*/ 	.word	index@(_ZN18transformer_engine48scaled_upper_triang_masked_softmax_warp_backwardI6__halfS1_fLi11EEEvPT0_PKT_S6_T1_iii)
        /*0548*/ 	.word	0x000000a3


	//----- nvinfo : EIATTR_FRAME_SIZE
	.align		4
.L_225:
        /*054c*/ 	.byte	0x04, 0x11
        /*054e*/ 	.short	(.L_227 - .L_226)
	.align		4
.L_226:
        /*0550*/ 	.word	index@(_ZN18transformer_engine48scaled_upper_triang_masked_softmax_warp_backwardI6__halfS1_fLi11EEEvPT0_PKT_S6_T1_iii)
        /*0554*/ 	.word	0x00000000


	//----- nvinfo : EIATTR_REGCOUNT
	.align		4
.L_227:
        /*0558*/ 	.byte	0x04, 0x2f
        /*055a*/ 	.short	(.L_229 - .L_228)
	.align		4
.L_228:
        /*055c*/ 	.word	index@(_ZN18transformer_engine48scaled_upper_triang_masked_softmax_warp_backwardI6__halfS1_fLi12EEEvPT0_PKT_S6_T1_iii)
        /*0560*/ 	.word	0x000000ff


	//----- nvinfo : EIATTR_FRAME_SIZE
	.align		4
.L_229:
        /*0564*/ 	.byte	0x04, 0x11
        /*0566*/ 	.short	(.L_231 - .L_230)
	.align		4
.L_230:
        /*0568*/ 	.word	index@(_ZN18transformer_engine48scaled_upper_triang_masked_softmax_warp_backwardI6__halfS1_fLi12EEEvPT0_PKT_S6_T1_iii)
        /*056c*/ 	.word	0x000000a0


	//----- nvinfo : EIATTR_REGCOUNT
	.align		4
.L_231:
        /*0570*/ 	.byte	0x04, 0x2f
        /*0572*/ 	.short	(.L_233 - .L_232)
	.align		4
.L_232:
        /*0574*/ 	.word	index@(_ZN18transformer_engine48scaled_upper_triang_masked_softmax_warp_backwardI6__halfS1_fLi13EEEvPT0_PKT_S6_T1_iii)
        /*0578*/ 	.word	0x000000ff


	//----- nvinfo : EIATTR_FRAME_SIZE
	.align		4
.L_233:
        /*057c*/ 	.byte	0x04, 0x11
        /*057e*/ 	.short	(.L_235 - .L_234)
	.align		4
.L_234:
        /*0580*/ 	.word	index@(_ZN18transformer_engine48scaled_upper_triang_masked_softmax_warp_backwardI6__halfS1_fLi13EEEvPT0_PKT_S6_T1_iii)
        /*0584*/ 	.word	0x00000568


	//----- nvinfo : EIATTR_REGCOUNT
	.align		4
.L_235:
        /*0588*/ 	.byte	0x04, 0x2f
        /*058a*/ 	.short	(.L_237 - .L_236)
	.align		4
.L_236:
        /*058c*/ 	.word	index@(_ZN18transformer_engine48scaled_upper_triang_masked_softmax_warp_backwardI6__halfS1_fLi14EEEvPT0_PKT_S6_T1_iii)
        /*0590*/ 	.word	0x000000ff


	//----- nvinfo : EIATTR_FRAME_SIZE
	.align		4
.L_237:
        /*0594*/ 	.byte	0x04, 0x11
        /*0596*/ 	.short	(.L_239 - .L_238)
	.align		4
.L_238:
        /*0598*/ 	.word	index@(_ZN18transformer_engine48scaled_upper_triang_masked_softmax_warp_backwardI6__halfS1_fLi14EEEvPT0_PKT_S6_T1_iii)
        /*059c*/ 	.word	0x00000e20


	//----- nvinfo : EIATTR_REGCOUNT
	.align		4
.L_239:
        /*05a0*/ 	.byte	0x04, 0x2f
        /*05a2*/ 	.short	(.L_241 - .L_240)
	.align		4
.L_240:
        /*05a4*/ 	.word	index@(_ZN18transformer_engine48scaled_upper_triang_masked_softmax_warp_backwardI13__nv_bfloat16S1_fLi0EEEvPT0_PKT_S6_T1_iii)
        /*05a8*/ 	.word	0x00000018


	//----- nvinfo : EIATTR_FRAME_SIZE
	.align		4
.L_241:
        /*05ac*/ 	.byte	0x04, 0x11
        /*05ae*/ 	.short	(.L_243 - .L_242)
	.align		4
.L_242:
        /*05b0*/ 	.word	index@(_ZN18transformer_engine48scaled_upper_triang_masked_softmax_warp_backwardI13__nv_bfloat16S1_fLi0EEEvPT0_PKT_S6_T1_iii)
        /*05b4*/ 	.word	0x00000000


	//----- nvinfo : EIATTR_REGCOUNT
	.align		4
.L_243:
        /*05b8*/ 	.byte	0x04, 0x2f
        /*05ba*/ 	.short	(.L_245 - .L_244)
	.align		4
.L_244:
        /*05bc*/ 	.word	index@(_ZN18transformer_engine48scaled_upper_triang_masked_softmax_warp_backwardI13__nv_bfloat16S1_fLi1EEEvPT0_PKT_S6_T1_iii)
        /*05c0*/ 	.word	0x0000001a


	//----- nvinfo : EIATTR_FRAME_SIZE
	.align		4
.L_245:
        /*05c4*/ 	.byte	0x04, 0x11
        /*05c6*/ 	.short	(.L_247 - .L_246)
	.align		4
.L_246:
        /*05c8*/ 	.word	index@(_ZN18transformer_engine48scaled_upper_triang_masked_softmax_warp_backwardI13__nv_bfloat16S1_fLi1EEEvPT0_PKT_S6_T1_iii)
        /*05cc*/ 	.word	0x00000000


	//----- nvinfo : EIATTR_REGCOUNT
	.align		4
.L_247:
        /*05d0*/ 	.byte	0x04, 0x2f
        /*05d2*/ 	.short	(.L_249 - .L_248)
	.align		4
.L_248:
        /*05d4*/ 	.word	index@(_ZN18transformer_engine48scaled_upper_triang_masked_softmax_warp_backwardI13__nv_bfloat16S1_fLi2EEEvPT0_PKT_S6_T1_iii)
        /*05d8*/ 	.word	0x00000018


	//----- nvinfo : EIATTR_FRAME_SIZE
	.align		4
.L_249:
        /*05dc*/ 	.byte	0x04, 0x11
        /*05de*/ 	.short	(.L_251 - .L_250)
	.align		4
.L_250:
        /*05e0*/ 	.word	index@(_ZN18transformer_engine48scaled_upper_triang_masked_softmax_warp_backwardI13__nv_bfloat16S1_fLi2EEEvPT0_PKT_S6_T1_iii)
        /*05e4*/ 	.word	0x00000000


	//----- nvinfo : EIATTR_REGCOUNT
	.align		4
.L_251:
        /*05e8*/ 	.byte	0x04, 0x2f
        /*05ea*/ 	.short	(.L_253 - .L_252)
	.align		4
.L_252:
        /*05ec*/ 	.word	index@(_ZN18transformer_engine48scaled_upper_triang_masked_softmax_warp_backwardI13__nv_bfloat16S1_fLi3EEEvPT0_PKT_S6_T1_iii)
        /*05f0*/ 	.word	0x00000018


	//----- nvinfo : EIATTR_FRAME_SIZE
	.align		4
.L_253:
        /*05f4*/ 	.byte	0x04, 0x11
        /*05f6*/ 	.short	(.L_255 - .L_254)
	.align		4
.L_254:
        /*05f8*/ 	.word	index@(_ZN18transformer_engine48scaled_upper_triang_masked_softmax_warp_backwardI13__nv_bfloat16S1_fLi3EEEvPT0_PKT_S6_T1_iii)
        /*05fc*/ 	.word	0x00000000


	//----- nvinfo : EIATTR_REGCOUNT
	.align		4
.L_255:
        /*0600*/ 	.byte	0x04, 0x2f
        /*0602*/ 	.short	(.L_257 - .L_256)
	.align		4
.L_256:
        /*0604*/ 	.word	index@(_ZN18transformer_engine48scaled_upper_triang_masked_softmax_warp_backwardI13__nv_bfloat16S1_fLi4EEEvPT0_PKT_S6_T1_iii)
        /*0608*/ 	.word	0x00000018


	//----- nvinfo : EIATTR_FRAME_SIZE
	.align		4
.L_257:
        /*060c*/ 	.byte	0x04, 0x11
        /*060e*/ 	.short	(.L_259 - .L_258)
	.align		4
.L_258:
        /*0610*/ 	.word	index@(_ZN18transformer_engine48scaled_upper_triang_masked_softmax_warp_backwardI13__nv_bfloat16S1_fLi4EEEvPT0_PKT_S6_T1_iii)
        /*0614*/ 	.word	0x00000000


	//----- nvinfo : EIATTR_REGCOUNT
	.align		4
.L_259:
        /*0618*/ 	.byte	0x04, 0x2f
        /*061a*/ 	.short	(.L_261 - .L_260)
	.align		4
.L_260:
        /*061c*/ 	.word	index@(_ZN18transformer_engine48scaled_upper_triang_masked_softmax_warp_backwardI13__nv_bfloat16S1_fLi5EEEvPT0_PKT_S6_T1_iii)
        /*0620*/ 	.word	0x00000018


	//----- nvinfo : EIATTR_FRAME_SIZE
	.align		4
.L_261:
        /*0624*/ 	.byte	0x04, 0x11
        /*0626*/ 	.short	(.L_263 - .L_262)
	.align		4
.L_262:
        /*0628*/ 	.word	index@(_ZN18transformer_engine48scaled_upper_triang_masked_softmax_warp_backwardI13__nv_bfloat16S1_fLi5EEEvPT0_PKT_S6_T1_iii)
        /*062c*/ 	.word	0x00000000


	//----- nvinfo : EIATTR_REGCOUNT
	.align		4
.L_263:
        /*0630*/ 	.byte	0x04, 0x2f
        /*0632*/ 	.short	(.L_265 - .L_264)
	.align		4
.L_264:
        /*0634*/ 	.word	index@(_ZN18transformer_engine48scaled_upper_triang_masked_softmax_warp_backwardI13__nv_bfloat16S1_fLi6EEEvPT0_PKT_S6_T1_iii)
        /*0638*/ 	.word	0x0000001f


	//----- nvinfo : EIATTR_FRAME_SIZE
	.align		4
.L_265:
        /*063c*/ 	.byte	0x04, 0x11
        /*063e*/ 	.short	(.L_267 - .L_266)
	.align		4
.L_266:
        /*0640*/ 	.word	index@(_ZN18transformer_engine48scaled_upper_triang_masked_softmax_warp_backwardI13__nv_bfloat16S1_fLi6EEEvPT0_PKT_S6_T1_iii)
        /*0644*/ 	.word	0x00000000


	//----- nvinfo : EIATTR_REGCOUNT
	.align		4
.L_267:
        /*0648*/ 	.byte	0x04, 0x2f
        /*064a*/ 	.short	(.L_269 - .L_268)
	.align		4
.L_268:
        /*064c*/ 	.word	index@(_ZN18transformer_engine48scaled_upper_triang_masked_softmax_warp_backwardI13__nv_bfloat16S1_fLi7EEEvPT0_PKT_S6_T1_iii)
        /*0650*/ 	.word	0x00000020


	//----- nvinfo : EIATTR_FRAME_SIZE
	.align		4
.L_269:
        /*0654*/ 	.byte	0x04, 0x11
        /*0656*/ 	.short	(.L_271 - .L_270)
	.align		4
.L_270:
        /*0658*/ 	.word	index@(_ZN18transformer_engine48scaled_upper_triang_masked_softmax_warp_backwardI13__nv_bfloat16S1_fLi7EEEvPT0_PKT_S6_T1_iii)
        /*065c*/ 	.word	0x00000000


	//----- nvinfo : EIATTR_REGCOUNT
	.align		4
.L_271:
        /*0660*/ 	.byte	0x04, 0x2f
        /*0662*/ 	.short	(.L_273 - .L_272)
	.align		4
.L_272:
        /*0664*/ 	.word	index@(_ZN18transformer_engine48scaled_upper_triang_masked_softmax_warp_backwardI13__nv_bfloat16S1_fLi8EEEvPT0_PKT_S6_T1_iii)
        /*0668*/ 	.word	0x00000020


	//----- nvinfo : EIATTR_FRAME_SIZE
	.align		4
.L_273:
        /*066c*/ 	.byte	0x04, 0x11
        /*066e*/ 	.short	(.L_275 - .L_274)
	.align		4
.L_274:
        /*0670*/ 	.word	index@(_ZN18transformer_engine48scaled_upper_triang_masked_softmax_warp_backwardI13__nv_bfloat16S1_fLi8EEEvPT0_PKT_S6_T1_iii)
        /*0674*/ 	.word	0x00000000


	//----- nvinfo : EIATTR_REGCOUNT
	.align		4
.L_275:
        /*0678*/ 	.byte	0x04, 0x2f
        /*067a*/ 	.short	(.L_277 - .L_276)
	.align		4
.L_276:
        /*067c*/ 	.word	index@(_ZN18transformer_engine48scaled_upper_triang_masked_softmax_warp_backwardI13__nv_bfloat16S1_fLi9EEEvPT0_PKT_S6_T1_iii)
        /*0680*/ 	.word	0x00000033


	//----- nvinfo : EIATTR_FRAME_SIZE
	.align		4
.L_277:
        /*0684*/ 	.byte	0x04, 0x11
        /*0686*/ 	.short	(.L_279 - .L_278)
	.align		4
.L_278:
        /*0688*/ 	.word	index@(_ZN18transformer_engine48scaled_upper_triang_masked_softmax_warp_backwardI13__nv_bfloat16S1_fLi9EEEvPT0_PKT_S6_T1_iii)
        /*068c*/ 	.word	0x00000000


	//----- nvinfo : EIATTR_REGCOUNT
	.align		4
.L_279:
        /*0690*/ 	.byte	0x04, 0x2f
        /*0692*/ 	.short	(.L_281 - .L_280)
	.align		4
.L_280:
        /*0694*/ 	.word	index@(_ZN18transformer_engine48scaled_upper_triang_masked_softmax_warp_backwardI13__nv_bfloat16S1_fLi10EEEvPT0_PKT_S6_T1_iii)
        /*0698*/ 	.word	0x0000005c


	//----- nvinfo : EIATTR_FRAME_SIZE
	.align		4
.L_281:
        /*069c*/ 	.byte	0x04, 0x11
        /*069e*/ 	.short	(.L_283 - .L_282)
	.align		4
.L_282:
        /*06a0*/ 	.word	index@(_ZN18transformer_engine48scaled_upper_triang_masked_softmax_warp_backwardI13__nv_bfloat16S1_fLi10EEEvPT0_PKT_S6_T1_iii)
        /*06a4*/ 	.word	0x00000000


	//----- nvinfo : EIATTR_REGCOUNT
	.align		4
.L_283:
        /*06a8*/ 	.byte	0x04, 0x2f
        /*06aa*/ 	.short	(.L_285 - .L_284)
	.align		4
.L_284:
        /*06ac*/ 	.word	index@(_ZN18transformer_engine48scaled_upper_triang_masked_softmax_warp_backwardI13__nv_bfloat16S1_fLi11EEEvPT0_PKT_S6_T1_iii)
        /*06b0*/ 	.word	0x000000a5


	//----- nvinfo : EIATTR_FRAME_SIZE
	.align		4
.L_285:
        /*06b4*/ 	.byte	0x04, 0x11
        /*06b6*/ 	.short	(.L_287 - .L_286)
	.align		4
.L_286:
        /*06b8*/ 	.word	index@(_ZN18transformer_engine48scaled_upper_triang_masked_softmax_warp_backwardI13__nv_bfloat16S1_fLi11EEEvPT0_PKT_S6_T1_iii)
        /*06bc*/ 	.word	0x00000000


	//----- nvinfo : EIATTR_REGCOUNT
	.align		4
.L_287:
        /*06c0*/ 	.byte	0x04, 0x2f
        /*06c2*/ 	.short	(.L_289 - .L_288)
	.align		4
.L_288:
        /*06c4*/ 	.word	index@(_ZN18transformer_engine48scaled_upper_triang_masked_softmax_warp_backwardI13__nv_bfloat16S1_fLi12EEEvPT0_PKT_S6_T1_iii)
        /*06c8*/ 	.word	0x000000ff


	//----- nvinfo : EIATTR_FRAME_SIZE
	.align		4
.L_289:
        /*06cc*/ 	.byte	0x04, 0x11
        /*06ce*/ 	.short	(.L_291 - .L_290)
	.align		4
.L_290:
        /*06d0*/ 	.word	index@(_ZN18transformer_engine48scaled_upper_triang_masked_softmax_warp_backwardI13__nv_bfloat16S1_fLi12EEEvPT0_PKT_S6_T1_iii)
        /*06d4*/ 	.word	0x000000a0


	//----- nvinfo : EIATTR_REGCOUNT
	.align		4
.L_291:
        /*06d8*/ 	.byte	0x04, 0x2f
        /*06da*/ 	.short	(.L_293 - .L_292)
	.align		4
.L_292:
        /*06dc*/ 	.word	index@(_ZN18transformer_engine48scaled_upper_triang_masked_softmax_warp_backwardI13__nv_bfloat16S1_fLi13EEEvPT0_PKT_S6_T1_iii)
        /*06e0*/ 	.word	0x000000ff


	//----- nvinfo : EIATTR_FRAME_SIZE
	.align		4
.L_293:
        /*06e4*/ 	.byte	0x04, 0x11
        /*06e6*/ 	.short	(.L_295 - .L_294)
	.align		4
.L_294:
        /*06e8*/ 	.word	index@(_ZN18transformer_engine48scaled_upper_triang_masked_softmax_warp_backwardI13__nv_bfloat16S1_fLi13EEEvPT0_PKT_S6_T1_iii)
        /*06ec*/ 	.word	0x00000568


	//----- nvinfo : EIATTR_REGCOUNT
	.align		4
.L_295:
        /*06f0*/ 	.byte	0x04, 0x2f
        /*06f2*/ 	.short	(.L_297 - .L_296)
	.align		4
.L_296:
        /*06f4*/ 	.word	index@(_ZN18transformer_engine48scaled_upper_triang_masked_softmax_warp_backwardI13__nv_bfloat16S1_fLi14EEEvPT0_PKT_S6_T1_iii)
        /*06f8*/ 	.word	0x000000ff


	//----- nvinfo : EIATTR_FRAME_SIZE
	.align		4
.L_297:
        /*06fc*/ 	.byte	0x04, 0x11
        /*06fe*/ 	.short	(.L_299 - .L_298)
	.align		4
.L_298:
        /*0700*/ 	.word	index@(_ZN18transformer_engine48scaled_upper_triang_masked_softmax_warp_backwardI13__nv_bfloat16S1_fLi14EEEvPT0_PKT_S6_T1_iii)
        /*0704*/ 	.word	0x00000e20


	//----- nvinfo : EIATTR_MIN_STACK_SIZE
	.align		4
.L_299:
        /*0708*/ 	.byte	0x04, 0x12
        /*070a*/ 	.short	(.L_301 - .L_300)
	.align		4
.L_300:
        /*070c*/ 	.word	index@(_ZN18transformer_engine48scaled_upper_triang_masked_softmax_warp_backwardI13__nv_bfloat16S1_fLi14EEEvPT0_PKT_S6_T1_iii)
        /*0710*/ 	.word	0x00000e20


	//----- nvinfo : EIATTR_MIN_STACK_SIZE
	.align		4
.L_301:
        /*0714*/ 	.byte	0x04, 0x12
        /*0716*/ 	.short	(.L_303 - .L_302)
	.align		4
.L_302:
        /*0718*/ 	.word	index@(_ZN18transformer_engine48scaled_upper_triang_masked_softmax_warp_backwardI13__nv_bfloat16S1_fLi13EEEvPT0_PKT_S6_T1_iii)
        /*071c*/ 	.word	0x00000568


	//----- nvinfo : EIATTR_MIN_STACK_SIZE
	.align		4
.L_303:
        /*0720*/ 	.byte	0x04, 0x12
        /*0722*/ 	.short	(.L_305 - .L_304)
	.align		4
.L_304:
        /*0724*/ 	.word	index@(_ZN18transformer_engine48scaled_upper_triang_masked_softmax_warp_backwardI13__nv_bfloat16S1_fLi12EEEvPT0_PKT_S6_T1_iii)
        /*0728*/ 	.word	0x000000a0


	//----- nvinfo : EIATTR_MIN_STACK_SIZE
	.align		4
.L_305:
        /*072c*/ 	.byte	0x04, 0x12
        /*072e*/ 	.short	(.L_307 - .L_306)
	.align		4
.L_306:
        /*0730*/ 	.word	index@(_ZN18transformer_engine48scaled_upper_triang_masked_softmax_warp_backwardI13__nv_bfloat16S1_fLi11EEEvPT0_PKT_S6_T1_iii)
        /*0734*/ 	.word	0x00000000


	//----- nvinfo : EIATTR_MIN_STACK_SIZE
	.align		4
.L_307:
        /*0738*/ 	.byte	0x04, 0x12
        /*073a*/ 	.short	(.L_309 - .L_308)
	.align		4
.L_308:
        /*073c*/ 	.word	index@(_ZN18transformer_engine48scaled_upper_triang_masked_softmax_warp_backwardI13__nv_bfloat16S1_fLi10EEEvPT0_PKT_S6_T1_iii)
        /*0740*/ 	.word	0x00000000


	//----- nvinfo : EIATTR_MIN_STACK_SIZE
	.align		4
.L_309:
        /*0744*/ 	.byte	0x04, 0x12
        /*0746*/ 	.short	(.L_311 - .L_310)
	.align		4
.L_310:
        /*0748*/ 	.word	index@(_ZN18transformer_engine48scaled_upper_triang_masked_softmax_warp_backwardI13__nv_bfloat16S1_fLi9EEEvPT0_PKT_S6_T1_iii)
        /*074c*/ 	.word	0x00000000


	//----- nvinfo : EIATTR_MIN_STACK_SIZE
	.align		4
.L_311:
        /*0750*/ 	.byte	0x04, 0x12
        /*0752*/ 	.short	(.L_313 - .L_312)
	.align		4
.L_312:
        /*0754*/ 	.word	index@(_ZN18transformer_engine48scaled_upper_triang_masked_softmax_warp_backwardI13__nv_bfloat16S1_fLi8EEEvPT0_PKT_S6_T1_iii)
        /*0758*/ 	.word	0x00000000


	//----- nvinfo : EIATTR_MIN_STACK_SIZE
	.align		4
.L_313:
        /*075c*/ 	.byte	0x04, 0x12
        /*075e*/ 	.short	(.L_315 - .L_314)
	.align		4
.L_314:
        /*0760*/ 	.word	index@(_ZN18transformer_engine48scaled_upper_triang_masked_softmax_warp_backwardI13__nv_bfloat16S1_fLi7EEEvPT0_PKT_S6_T1_iii)
        /*0764*/ 	.word	0x00000000


	//----- nvinfo : EIATTR_MIN_STACK_SIZE
	.align		4
.L_315:
        /*0768*/ 	.byte	0x04, 0x12
        /*076a*/ 	.short	(.L_317 - .L_316)
	.align		4
.L_316:
        /*076c*/ 	.word	index@(_ZN18transformer_engine48scaled_upper_triang_masked_softmax_warp_backwardI13__nv_bfloat16S1_fLi6EEEvPT0_PKT_S6_T1_iii)
        /*0770*/ 	.word	0x00000000


	//----- nvinfo : EIATTR_MIN_STACK_SIZE
	.align		4
.L_317:
        /*0774*/ 	.byte	0x04, 0x12
        /*0776*/ 	.short	(.L_319 - .L_318)
	.align		4
.L_318:
        /*0778*/ 	.word	index@(_ZN18transformer_engine48scaled_upper_triang_masked_softmax_warp_backwardI13__nv_bfloat16S1_fLi5EEEvPT0_PKT_S6_T1_iii)
        /*077c*/ 	.word	0x00000000


	//----- nvinfo : EIATTR_MIN_STACK_SIZE
	.align		4
.L_319:
        /*0780*/ 	.byte	0x04, 0x12
        /*0782*/ 	.short	(.L_321 - .L_320)
	.align		4
.L_320:
        /*0784*/ 	.word	index@(_ZN18transformer_engine48scaled_upper_triang_masked_softmax_warp_backwardI13__nv_bfloat16S1_fLi4EEEvPT0_PKT_S6_T1_iii)
        /*0788*/ 	.word	0x00000000


	//----- nvinfo : EIATTR_MIN_STACK_SIZE
	.align		4
.L_321:
        /*078c*/ 	.byte	0x04, 0x12
        /*078e*/ 	.short	(.L_323 - .L_322)
	.align		4
.L_322:
        /*0790*/ 	.word	index@(_ZN18transformer_engine48scaled_upper_triang_masked_softmax_warp_backwardI13__nv_bfloat16S1_fLi3EEEvPT0_PKT_S6_T1_iii)
        /*0794*/ 	.word	0x00000000


	//----- nvinfo : EIATTR_MIN_STACK_SIZE
	.align		4
.L_323:
        /*0798*/ 	.byte	0x04, 0x12
        /*079a*/ 	.short	(.L_325 - .L_324)
	.align		4
.L_324:
        /*079c*/ 	.word	index@(_ZN18transformer_engine48scaled_upper_triang_masked_softmax_warp_backwardI13__nv_bfloat16S1_fLi2EEEvPT0_PKT_S6_T1_iii)
        /*07a0*/ 	.word	0x00000000


	//----- nvinfo : EIATTR_MIN_STACK_SIZE
	.align		4
.L_325:
        /*07a4*/ 	.byte	0x04, 0x12
        /*07a6*/ 	.short	(.L_327 - .L_326)
	.align		4
.L_326:
        /*07a8*/ 	.word	index@(_ZN18transformer_engine48scaled_upper_triang_masked_softmax_warp_backwardI13__nv_bfloat16S1_fLi1EEEvPT0_PKT_S6_T1_iii)
        /*07ac*/ 	.word	0x00000000


	//----- nvinfo : EIATTR_MIN_STACK_SIZE
	.align		4
.L_327:
        /*07b0*/ 	.byte	0x04, 0x12
        /*07b2*/ 	.short	(.L_329 - .L_328)
	.align		4
.L_328:
        /*07b4*/ 	.word	index@(_ZN18transformer_engine48scaled_upper_triang_masked_softmax_warp_backwardI13__nv_bfloat16S1_fLi0EEEvPT0_PKT_S6_T1_iii)
        /*07b8*/ 	.word	0x00000000


	//----- nvinfo : EIATTR_MIN_STACK_SIZE
	.align		4
.L_329:
        /*07bc*/ 	.byte	0x04, 0x12
        /*07be*/ 	.short	(.L_331 - .L_330)
	.align		4
.L_330:
        /*07c0*/ 	.word	index@(_ZN18transformer_engine48scaled_upper_triang_masked_softmax_warp_backwardI6__halfS1_fLi14EEEvPT0_PKT_S6_T1_iii)
        /*07c4*/ 	.word	0x00000e20


	//----- nvinfo : EIATTR_MIN_STACK_SIZE
	.align		4
.L_331:
        /*07c8*/ 	.byte	0x04, 0x12
        /*07ca*/ 	.short	(.L_333 - .L_332)
	.align		4
.L_332:
        /*07cc*/ 	.word	index@(_ZN18transformer_engine48scaled_upper_triang_masked_softmax_warp_backwardI6__halfS1_fLi13EEEvPT0_PKT_S6_T1_iii)
        /*07d0*/ 	.word	0x00000568


	//----- nvinfo : EIATTR_MIN_STACK_SIZE
	.align		4
.L_333:
        /*07d4*/ 	.byte	0x04, 0x12
        /*07d6*/ 	.short	(.L_335 - .L_334)
	.align		4
.L_334:
        /*07d8*/ 	.word	index@(_ZN18transformer_engine48scaled_upper_triang_masked_softmax_warp_backwardI6__halfS1_fLi12EEEvPT0_PKT_S6_T1_iii)
        /*07dc*/ 	.word	0x000000a0


	//----- nvinfo : EIATTR_MIN_STACK_SIZE
	.align		4
.L_335:
        /*07e0*/ 	.byte	0x04, 0x12
        /*07e2*/ 	.short	(.L_337 - .L_336)
	.align		4
.L_336:
        /*07e4*/ 	.word	index@(_ZN18transformer_engine48scaled_upper_triang_masked_softmax_warp_backwardI6__halfS1_fLi11EEEvPT0_PKT_S6_T1_iii)
        /*07e8*/ 	.word	0x00000000


	//----- nvinfo : EIATTR_MIN_STACK_SIZE
	.align		4
.L_337:
        /*07ec*/ 	.byte	0x04, 0x12
        /*07ee*/ 	.short	(.L_339 - .L_338)
	.align		4
.L_338:
        /*07f0*/ 	.word	index@(_ZN18transformer_engine48scaled_upper_triang_masked_softmax_warp_backwardI6__halfS1_fLi10EEEvPT0_PKT_S6_T1_iii)
        /*07f4*/ 	.word	0x00000000


	//----- nvinfo : EIATTR_MIN_STACK_SIZE
	.align		4
.L_339:
        /*07f8*/ 	.byte	0x04, 0x12
        /*07fa*/ 	.short	(.L_341 - .L_340)
	.align		4
.L_340:
        /*07fc*/ 	.word	index@(_ZN18transformer_engine48scaled_upper_triang_masked_softmax_warp_backwardI6__halfS1_fLi9EEEvPT0_PKT_S6_T1_iii)
        /*0800*/ 	.word	0x00000000


	//----- nvinfo : EIATTR_MIN_STACK_SIZE
	.align		4
.L_341:
        /*0804*/ 	.byte	0x04, 0x12
        /*0806*/ 	.short	(.L_343 - .L_342)
	.align		4
.L_342:
        /*0808*/ 	.word	index@(_ZN18transformer_engine48scaled_upper_triang_masked_softmax_warp_backwardI6__halfS1_fLi8EEEvPT0_PKT_S6_T1_iii)
        /*080c*/ 	.word	0x00000000


	//----- nvinfo : EIATTR_MIN_STACK_SIZE
	.align		4
.L_343:
        /*0810*/ 	.byte	0x04, 0x12
        /*0812*/ 	.short	(.L_345 - .L_344)
	.align		4
.L_344:
        /*0814*/ 	.word	index@(_ZN18transformer_engine48scaled_upper_triang_masked_softmax_warp_backwardI6__halfS1_fLi7EEEvPT0_PKT_S6_T1_iii)
        /*0818*/ 	.word	0x00000000


	//----- nvinfo : EIATTR_MIN_STACK_SIZE
	.align		4
.L_345:
        /*081c*/ 	.byte	0x04, 0x12
        /*081e*/ 	.short	(.L_347 - .L_346)
	.align		4
.L_346:
        /*0820*/ 	.word	index@(_ZN18transformer_engine48scaled_upper_triang_masked_softmax_warp_backwardI6__halfS1_fLi6EEEvPT0_PKT_S6_T1_iii)
        /*0824*/ 	.word	0x00000000


	//----- nvinfo : EIATTR_MIN_STACK_SIZE
	.align		4
.L_347:
        /*0828*/ 	.byte	0x04, 0x12
        /*082a*/ 	.short	(.L_349 - .L_348)
	.align		4
.L_348:
        /*082c*/ 	.word	index@(_ZN18transformer_engine48scaled_upper_triang_masked_softmax_warp_backwardI6__halfS1_fLi5EEEvPT0_PKT_S6_T1_iii)
        /*0830*/ 	.word	0x00000000


	//----- nvinfo : EIATTR_MIN_STACK_SIZE
	.align		4
.L_349:
        /*0834*/ 	.byte	0x04, 0x12
        /*0836*/ 	.short	(.L_351 - .L_350)
	.align		4
.L_350:
        /*0838*/ 	.word	index@(_ZN18transformer_engine48scaled_upper_triang_masked_softmax_warp_backwardI6__halfS1_fLi4EEEvPT0_PKT_S6_T1_iii)
        /*083c*/ 	.word	0x00000000


	//----- nvinfo : EIATTR_MIN_STACK_SIZE
	.align		4
.L_351:
        /*0840*/ 	.byte	0x04, 0x12
        /*0842*/ 	.short	(.L_353 - .L_352)
	.align		4
.L_352:
        /*0844*/ 	.word	index@(_ZN18transformer_engine48scaled_upper_triang_masked_softmax_warp_backwardI6__halfS1_fLi3EEEvPT0_PKT_S6_T1_iii)
        /*0848*/ 	.word	0x00000000


	//----- nvinfo : EIATTR_MIN_STACK_SIZE
	.align		4
.L_353:
        /*084c*/ 	.byte	0x04, 0x12
        /*084e*/ 	.short	(.L_355 - .L_354)
	.align		4
.L_354:
        /*0850*/ 	.word	index@(_ZN18transformer_engine48scaled_upper_triang_masked_softmax_warp_backwardI6__halfS1_fLi2EEEvPT0_PKT_S6_T1_iii)
        /*0854*/ 	.word	0x00000000


	//----- nvinfo : EIATTR_MIN_STACK_SIZE
	.align		4
.L_355:
        /*0858*/ 	.byte	0x04, 0x12
        /*085a*/ 	.short	(.L_357 - .L_356)
	.align		4
.L_356:
        /*085c*/ 	.word	index@(_ZN18transformer_engine48scaled_upper_triang_masked_softmax_warp_backwardI6__halfS1_fLi1EEEvPT0_PKT_S6_T1_iii)
        /*0860*/ 	.word	0x00000000


	//----- nvinfo : EIATTR_MIN_STACK_SIZE
	.align		4
.L_357:
        /*0864*/ 	.byte	0x04, 0x12
        /*0866*/ 	.short	(.L_359 - .L_358)
	.align		4
.L_358:
        /*0868*/ 	.word	index@(_ZN18transformer_engine48scaled_upper_triang_masked_softmax_warp_backwardI6__halfS1_fLi0EEEvPT0_PKT_S6_T1_iii)
        /*086c*/ 	.word	0x00000000


	//----- nvinfo : EIATTR_MIN_STACK_SIZE
	.align		4
.L_359:
        /*0870*/ 	.byte	0x04, 0x12
        /*0872*/ 	.short	(.L_361 - .L_360)
	.align		4
.L_360:
        /*0874*/ 	.word	index@(_ZN18transformer_engine47scaled_upper_triang_masked_softmax_warp_forwardI13__nv_bfloat16S1_fLi14EEEvPT0_PKT_T1_iii)
        /*0878*/ 	.word	0x00000468


	//----- nvinfo : EIATTR_MIN_STACK_SIZE
	.align		4
.L_361:
        /*087c*/ 	.byte	0x04, 0x12
        /*087e*/ 	.short	(.L_363 - .L_362)
	.align		4
.L_362:
        /*0880*/ 	.word	index@(_ZN18transformer_engine47scaled_upper_triang_masked_softmax_warp_forwardI13__nv_bfloat16S1_fLi13EEEvPT0_PKT_T1_iii)
        /*0884*/ 	.word	0x00000058


	//----- nvinfo : EIATTR_MIN_STACK_SIZE
	.align		4
.L_363:
        /*0888*/ 	.byte	0x04, 0x12
        /*088a*/ 	.short	(.L_365 - .L_364)
	.align		4
.L_364:
        /*088c*/ 	.word	index@(_ZN18transformer_engine47scaled_upper_triang_masked_softmax_warp_forwardI13__nv_bfloat16S1_fLi12EEEvPT0_PKT_T1_iii)
        /*0890*/ 	.word	0x00000000


	//----- nvinfo : EIATTR_MIN_STACK_SIZE
	.align		4
.L_365:
        /*0894*/ 	.byte	0x04, 0x12
        /*0896*/ 	.short	(.L_367 - .L_366)
	.align		4
.L_366:
        /*0898*/ 	.word	index@(_ZN18transformer_engine47scaled_upper_triang_masked_softmax_warp_forwardI13__nv_bfloat16S1_fLi11EEEvPT0_PKT_T1_iii)
        /*089c*/ 	.word	0x00000000


	//----- nvinfo : EIATTR_MIN_STACK_SIZE
	.align		4
.L_367:
        /*08a0*/ 	.byte	0x04, 0x12
        /*08a2*/ 	.short	(.L_369 - .L_368)
	.align		4
.L_368:
        /*08a4*/ 	.word	index@(_ZN18transformer_engine47scaled_upper_triang_masked_softmax_warp_forwardI13__nv_bfloat16S1_fLi10EEEvPT0_PKT_T1_iii)
        /*08a8*/ 	.word	0x00000000


	//----- nvinfo : EIATTR_MIN_STACK_SIZE
	.align		4
.L_369:
        /*08ac*/ 	.byte	0x04, 0x12
        /*08ae*/ 	.short	(.L_371 - .L_370)
	.align		4
.L_370:
        /*08b0*/ 	.word	index@(_ZN18transformer_engine47scaled_upper_triang_masked_softmax_warp_forwardI13__nv_bfloat16S1_fLi9EEEvPT0_PKT_T1_iii)
        /*08b4*/ 	.word	0x00000000


	//----- nvinfo : EIATTR_MIN_STACK_SIZE
	.align		4
.L_371:
        /*08b8*/ 	.byte	0x04, 0x12
        /*08ba*/ 	.short	(.L_373 - .L_372)
	.align		4
.L_372:
        /*08bc*/ 	.word	index@(_ZN18transformer_engine47scaled_upper_triang_masked_softmax_warp_forwardI13__nv_bfloat16S1_fLi8EEEvPT0_PKT_T1_iii)
        /*08c0*/ 	.word	0x00000000


	//----- nvinfo : EIATTR_MIN_STACK_SIZE
	.align		4
.L_373:
        /*08c4*/ 	.byte	0x04, 0x12
        /*08c6*/ 	.short	(.L_375 - .L_374)
	.align		4
.L_374:
        /*08c8*/ 	.word	index@(_ZN18transformer_engine47scaled_upper_triang_masked_softmax_warp_forwardI13__nv_bfloat16S1_fLi7EEEvPT0_PKT_T1_iii)
        /*08cc*/ 	.word	0x00000000


	//----- nvinfo : EIATTR_MIN_STACK_SIZE
	.align		4
.L_375:
        /*08d0*/ 	.byte	0x04, 0x12
        /*08d2*/ 	.short	(.L_377 - .L_376)
	.align		4
.L_376:
        /*08d4*/ 	.word	index@(_ZN18transformer_engine47scaled_upper_triang_masked_softmax_warp_forwardI13__nv_bfloat16S1_fLi6EEEvPT0_PKT_T1_iii)
        /*08d8*/ 	.word	0x00000000


	//----- nvinfo : EIATTR_MIN_STACK_SIZE
	.align		4
.L_377:
        /*08dc*/ 	.byte	0x04, 0x12
        /*08de*/ 	.short	(.L_379 - .L_378)
	.align		4
.L_378:
        /*08e0*/ 	.word	index@(_ZN18transformer_engine47scaled_upper_triang_masked_softmax_warp_forwardI13__nv_bfloat16S1_fLi5EEEvPT0_PKT_T1_iii)
        /*08e4*/ 	.word	0x00000000


	//----- nvinfo : EIATTR_MIN_STACK_SIZE
	.align		4
.L_379:
        /*08e8*/ 	.byte	0x04, 0x12
        /*08ea*/ 	.short	(.L_381 - .L_380)
	.align		4
.L_380:
        /*08ec*/ 	.word	index@(_ZN18transformer_engine47scaled_upper_triang_masked_softmax_warp_forwardI13__nv_bfloat16S1_fLi4EEEvPT0_PKT_T1_iii)
        /*08f0*/ 	.word	0x00000000


	//----- nvinfo : EIATTR_MIN_STACK_SIZE
	.align		4
.L_381:
        /*08f4*/ 	.byte	0x04, 0x12
        /*08f6*/ 	.short	(.L_383 - .L_382)
	.align		4
.L_382:
        /*08f8*/ 	.word	index@(_ZN18transformer_engine47scaled_upper_triang_masked_softmax_warp_forwardI13__nv_bfloat16S1_fLi3EEEvPT0_PKT_T1_iii)
        /*08fc*/ 	.word	0x00000000


	//----- nvinfo : EIATTR_MIN_STACK_SIZE
	.align		4
.L_383:
        /*0900*/ 	.byte	0x04, 0x12
        /*0902*/ 	.short	(.L_385 - .L_384)
	.align		4
.L_384:
        /*0904*/ 	.word	index@(_ZN18transformer_engine47scaled_upper_triang_masked_softmax_warp_forwardI13__nv_bfloat16S1_fLi2EEEvPT0_PKT_T1_iii)
        /*0908*/ 	.word	0x00000000


	//----- nvinfo : EIATTR_MIN_STACK_SIZE
	.align		4
.L_385:
        /*090c*/ 	.byte	0x04, 0x12
        /*090e*/ 	.short	(.L_387 - .L_386)
	.align		4
.L_386:
        /*0910*/ 	.word	index@(_ZN18transformer_engine47scaled_upper_triang_masked_softmax_warp_forwardI13__nv_bfloat16S1_fLi1EEEvPT0_PKT_T1_iii)
        /*0914*/ 	.word	0x00000000


	//----- nvinfo : EIATTR_MIN_STACK_SIZE
	.align		4
.L_387:
        /*0918*/ 	.byte	0x04, 0x12
        /*091a*/ 	.short	(.L_389 - .L_388)
	.align		4
.L_388:
        /*091c*/ 	.word	index@(_ZN18transformer_engine47scaled_upper_triang_masked_softmax_warp_forwardI13__nv_bfloat16S1_fLi0EEEvPT0_PKT_T1_iii)
        /*0920*/ 	.word	0x00000000


	//----- nvinfo : EIATTR_MIN_STACK_SIZE
	.align		4
.L_389:
        /*0924*/ 	.byte	0x04, 0x12
        /*0926*/ 	.short	(.L_391 - .L_390)
	.align		4
.L_390:
        /*0928*/ 	.word	index@(_ZN18transformer_engine47scaled_upper_triang_masked_softmax_warp_forwardI6__halfS1_fLi14EEEvPT0_PKT_T1_iii)
        /*092c*/ 	.word	0x00000468


	//----- nvinfo : EIATTR_MIN_STACK_SIZE
	.align		4
.L_391:
        /*0930*/ 	.byte	0x04, 0x12
        /*0932*/ 	.short	(.L_393 - .L_392)
	.align		4
.L_392:
        /*0934*/ 	.word	index@(_ZN18transformer_engine47scaled_upper_triang_masked_softmax_warp_forwardI6__halfS1_fLi13EEEvPT0_PKT_T1_iii)
        /*0938*/ 	.word	0x00000058


	//----- nvinfo : EIATTR_MIN_STACK_SIZE
	.align		4
.L_393:
        /*093c*/ 	.byte	0x04, 0x12
        /*093e*/ 	.short	(.L_395 - .L_394)
	.align		4
.L_394:
        /*0940*/ 	.word	index@(_ZN18transformer_engine47scaled_upper_triang_masked_softmax_warp_forwardI6__halfS1_fLi12EEEvPT0_PKT_T1_iii)
        /*0944*/ 	.word	0x00000000


	//----- nvinfo : EIATTR_MIN_STACK_SIZE
	.align		4
.L_395:
        /*0948*/ 	.byte	0x04, 0x12
        /*094a*/ 	.short	(.L_397 - .L_396)
	.align		4
.L_396:
        /*094c*/ 	.word	index@(_ZN18transformer_engine47scaled_upper_triang_masked_softmax_warp_forwardI6__halfS1_fLi11EEEvPT0_PKT_T1_iii)
        /*0950*/ 	.word	0x00000000


	//----- nvinfo : EIATTR_MIN_STACK_SIZE
	.align		4
.L_397:
        /*0954*/ 	.byte	0x04, 0x12
        /*0956*/ 	.short	(.L_399 - .L_398)
	.align		4
.L_398:
        /*0958*/ 	.word	index@(_ZN18transformer_engine47scaled_upper_triang_masked_softmax_warp_forwardI6__halfS1_fLi10EEEvPT0_PKT_T1_iii)
        /*095c*/ 	.word	0x00000000


	//----- nvinfo : EIATTR_MIN_STACK_SIZE
	.align		4
.L_399:
        /*0960*/ 	.byte	0x04, 0x12
        /*0962*/ 	.short	(.L_401 - .L_400)
	.align		4
.L_400:
        /*0964*/ 	.word	index@(_ZN18transformer_engine47scaled_upper_triang_masked_softmax_warp_forwardI6__halfS1_fLi9EEEvPT0_PKT_T1_iii)
        /*0968*/ 	.word	0x00000000


	//----- nvinfo : EIATTR_MIN_STACK_SIZE
	.align		4
.L_401:
        /*096c*/ 	.byte	0x04, 0x12
        /*096e*/ 	.short	(.L_403 - .L_402)
	.align		4
.L_402:
        /*0970*/ 	.word	index@(_ZN18transformer_engine47scaled_upper_triang_masked_softmax_warp_forwardI6__halfS1_fLi8EEEvPT0_PKT_T1_iii)
        /*0974*/ 	.word	0x00000000


	//----- nvinfo : EIATTR_MIN_STACK_SIZE
	.align		4
.L_403:
        /*0978*/ 	.byte	0x04, 0x12
        /*097a*/ 	.short	(.L_405 - .L_404)
	.align		4
.L_404:
        /*097c*/ 	.word	index@(_ZN18transformer_engine47scaled_upper_triang_masked_softmax_warp_forwardI6__halfS1_fLi7EEEvPT0_PKT_T1_iii)
        /*0980*/ 	.word	0x00000000


	//----- nvinfo : EIATTR_MIN_STACK_SIZE
	.align		4
.L_405:
        /*0984*/ 	.byte	0x04, 0x12
        /*0986*/ 	.short	(.L_407 - .L_406)
	.align		4
.L_406:
        /*0988*/ 	.word	index@(_ZN18transformer_engine47scaled_upper_triang_masked_softmax_warp_forwardI6__halfS1_fLi6EEEvPT0_PKT_T1_iii)
        /*098c*/ 	.word	0x00000000


	//----- nvinfo : EIATTR_MIN_STACK_SIZE
	.align		4
.L_407:
        /*0990*/ 	.byte	0x04, 0x12
        /*0992*/ 	.short	(.L_409 - .L_408)
	.align		4
.L_408:
        /*0994*/ 	.word	index@(_ZN18transformer_engine47scaled_upper_triang_masked_softmax_warp_forwardI6__halfS1_fLi5EEEvPT0_PKT_T1_iii)
        /*0998*/ 	.word	0x00000000


	//----- nvinfo : EIATTR_MIN_STACK_SIZE
	.align		4
.L_409:
        /*099c*/ 	.byte	0x04, 0x12
        /*099e*/ 	.short	(.L_411 - .L_410)
	.align		4
.L_410:
        /*09a0*/ 	.word	index@(_ZN18transformer_engine47scaled_upper_triang_masked_softmax_warp_forwardI6__halfS1_fLi4EEEvPT0_PKT_T1_iii)
        /*09a4*/ 	.word	0x00000000


	//----- nvinfo : EIATTR_MIN_STACK_SIZE
	.align		4
.L_411:
        /*09a8*/ 	.byte	0x04, 0x12
        /*09aa*/ 	.short	(.L_413 - .L_412)
	.align		4
.L_412:
        /*09ac*/ 	.word	index@(_ZN18transformer_engine47scaled_upper_triang_masked_softmax_warp_forwardI6__halfS1_fLi3EEEvPT0_PKT_T1_iii)
        /*09b0*/ 	.word	0x00000000


	//----- nvinfo : EIATTR_MIN_STACK_SIZE
	.align		4
.L_413:
        /*09b4*/ 	.byte	0x04, 0x12
        /*09b6*/ 	.short	(.L_415 - .L_414)
	.align		4
.L_414:
        /*09b8*/ 	.word	index@(_ZN18transformer_engine47scaled_upper_triang_masked_softmax_warp_forwardI6__halfS1_fLi2EEEvPT0_PKT_T1_iii)
        /*09bc*/ 	.word	0x00000000


	//----- nvinfo : EIATTR_MIN_STACK_SIZE
	.align		4
.L_415:
        /*09c0*/ 	.byte	0x04, 0x12
        /*09c2*/ 	.short	(.L_417 - .L_416)
	.align		4
.L_416:
        /*09c4*/ 	.word	index@(_ZN18transformer_engine47scaled_upper_triang_masked_softmax_warp_forwardI6__halfS1_fLi1EEEvPT0_PKT_T1_iii)
        /*09c8*/ 	.word	0x00000000


	//----- nvinfo : EIATTR_MIN_STACK_SIZE
	.align		4
.L_417:
        /*09cc*/ 	.byte	0x04, 0x12
        /*09ce*/ 	.short	(.L_419 - .L_418)
	.align		4
.L_418:
        /*09d0*/ 	.word	index@(_ZN18transformer_engine47scaled_upper_triang_masked_softmax_warp_forwardI6__halfS1_fLi0EEEvPT0_PKT_T1_iii)
        /*09d4*/ 	.word	0x00000000
.L_419:


//--------------------- .nv.compat                --------------------------
	.section	.nv.compat,"",@"SHT_CUDA_COMPAT_INFO"
	.align	4
        /*0000*/ 	.byte	0x02, 0x09, 0x01, 0x00, 0x02, 0x02, 0x01, 0x00, 0x02, 0x05, 0x05, 0x00, 0x03, 0x07, 0x01, 0x01
        /*0010*/ 	.byte	0x02, 0x03, 0x00, 0x00, 0x02, 0x06, 0x01, 0x00, 0x04, 0x0b, 0x08, 0x00, 0x01, 0x00, 0x00, 0x00
        /*0020*/ 	.byte	0x00, 0x00, 0x00, 0x00


//--------------------- .nv.info._ZN18transformer_engine48scaled_upper_triang_masked_softmax_warp_backwardI13__nv_bfloat16S1_fLi14EEEvPT0_PKT_S6_T1_iii --------------------------
	.section	.nv.info._ZN18transformer_engine48scaled_upper_triang_masked_softmax_warp_backwardI13__nv_bfloat16S1_fLi14EEEvPT0_PKT_S6_T1_iii,"",@"SHT_CUDA_INFO"
	.sectionflags	@""
	.align	4


	//----- nvinfo : EIATTR_CUDA_API_VERSION
	.align		4
        /*0000*/ 	.byte	0x04, 0x37
        /*0002*/ 	.short	(.L_421 - .L_420)
.L_420:
        /*0004*/ 	.word	0x00000082


	//----- nvinfo : EIATTR_KPARAM_INFO
	.align		4
.L_421:
        /*0008*/ 	.byte	0x04, 0x17
        /*000a*/ 	.short	(.L_423 - .L_422)
.L_422:
        /*000c*/ 	.word	0x00000000
        /*0010*/ 	.short	0x0006
        /*0012*/ 	.short	0x0024
        /*0014*/ 	.byte	0x00, 0xf0, 0x11, 0x00


	//----- nvinfo : EIATTR_KPARAM_INFO
	.align		4
.L_423:
        /*0018*/ 	.byte	0x04, 0x17
        /*001a*/ 	.short	(.L_425 - .L_424)
.L_424:
        /*001c*/ 	.word	0x00000000
        /*0020*/ 	.short	0x0005
        /*0022*/ 	.short	0x0020
        /*0024*/ 	.byte	0x00, 0xf0, 0x11, 0x00


	//----- nvinfo : EIATTR_KPARAM_INFO
	.align		4
.L_425:
        /*0028*/ 	.byte	0x04, 0x17
        /*002a*/ 	.short	(.L_427 - .L_426)
.L_426:
        /*002c*/ 	.word	0x00000000
        /*0030*/ 	.short	0x0004
        /*0032*/ 	.short	0x001c
        /*0034*/ 	.byte	0x00, 0xf0, 0x11, 0x00


	//----- nvinfo : EIATTR_KPARAM_INFO
	.align		4
.L_427:
        /*0038*/ 	.byte	0x04, 0x17
        /*003a*/ 	.short	(.L_429 - .L_428)
.L_428:
        /*003c*/ 	.word	0x00000000
        /*0040*/ 	.short	0x0003
        /*0042*/ 	.short	0x0018
        /*0044*/ 	.byte	0x00, 0xf0, 0x11, 0x00


	//----- nvinfo : EIATTR_KPARAM_INFO
	.align		4
.L_429:
        /*0048*/ 	.byte	0x04, 0x17
        /*004a*/ 	.short	(.L_431 - .L_430)
.L_430:
        /*004c*/ 	.word	0x00000000
        /*0050*/ 	.short	0x0002
        /*0052*/ 	.short	0x0010
        /*0054*/ 	.byte	0x00, 0xf5, 0x21, 0x00


	//----- nvinfo : EIATTR_KPARAM_INFO
	.align		4
.L_431:
        /*0058*/ 	.byte	0x04, 0x17
        /*005a*/ 	.short	(.L_433 - .L_432)
.L_432:
        /*005c*/ 	.word	0x00000000
        /*0060*/ 	.short	0x0001
        /*0062*/ 	.short	0x0008
        /*0064*/ 	.byte	0x00, 0xf5, 0x21, 0x00


	//----- nvinfo : EIATTR_KPARAM_INFO
	.align		4
.L_433:
        /*0068*/ 	.byte	0x04, 0x17
        /*006a*/ 	.short	(.L_435 - .L_434)
.L_434:
        /*006c*/ 	.word	0x00000000
        /*0070*/ 	.short	0x0000
        /*0072*/ 	.short	0x0000
        /*0074*/ 	.byte	0x00, 0xf5, 0x21, 0x00


	//----- nvinfo : EIATTR_SPARSE_MMA_MASK
	.align		4
.L_435:
        /*0078*/ 	.byte	0x03, 0x50
        /*007a*/ 	.short	0x0000


	//----- nvinfo : EIATTR_MAXREG_COUNT
	.align		4
        /*007c*/ 	.byte	0x03, 0x1b
        /*007e*/ 	.short	0x00ff


	//----- nvinfo : EIATTR_ANNOTATIONS
	.align		4
        /*0080*/ 	.byte	0x04, 0x55
        /*0082*/ 	.short	(.L_437 - .L_436)


	//   ....[0]....
.L_436:
        /*0084*/ 	.word	0x00000001
        /*0088*/ 	.byte	0x40, 0x03, 0x00, 0x00, 0x01, 0x00, 0x00, 0x00, 0x80, 0x03, 0x00, 0x00, 0x01, 0x00, 0x00, 0x00
        /* <DEDUP_REMOVED lines=1487> */
        /*5d88*/ 	.byte	0x90, 0x74, 0x02, 0x00, 0x01, 0x00, 0x00, 0x00, 0xa0, 0x75, 0x02, 0x00


	//----- nvinfo : EIATTR_MERCURY_ISA_VERSION
	.align		4
.L_437:
        /*5d94*/ 	.byte	0x03, 0x5f
        /*5d96*/ 	.short	0x0101


	//----- nvinfo : EIATTR_COOP_GROUP_MASK_REGIDS
	.align		4
        /*5d98*/ 	.byte	0x04, 0x29
        /*5d9a*/ 	.short	(.L_439 - .L_438)


	//   ....[0]....
.L_438:
        /*5d9c*/ 	.word	0xffffffff


	//   ....[1]....
        /*5da0*/ 	.word	0xffffffff


	//   ....[2]....
        /*5da4*/ 	.word	0xffffffff


	//   ....[3]....
        /*5da8*/ 	.word	0xffffffff


	//   ....[4]....
        /*5dac*/ 	.word	0xffffffff


	//----- nvinfo : EIATTR_COOP_GROUP_INSTR_OFFSETS
	.align		4
.L_439:
        /*5db0*/ 	.byte	0x04, 0x28
        /*5db2*/ 	.short	(.L_441 - .L_440)


	//   ....[0]....
.L_440:
        /*5db4*/ 	.word	0x0001bf70


	//   ....[1]....
        /*5db8*/ 	.word	0x0001bf90


	//   ....[2]....
        /*5dbc*/ 	.word	0x0001bfb0


	//   ....[3]....
        /*5dc0*/ 	.word	0x0001bfe0


	//   ....[4]....
        /*5dc4*/ 	.word	0x0001c000


	//----- nvinfo : EIATTR_VRC_CTA_INIT_COUNT
	.align		4
.L_441:
        /*5dc8*/ 	.byte	0x02, 0x4a
	.zero		1
	.zero		1


	//----- nvinfo : EIATTR_EXIT_INSTR_OFFSETS
	.align		4
        /*5dcc*/ 	.byte	0x04, 0x1c
        /*5dce*/ 	.short	(.L_443 - .L_442)


	//   ....[0]....
.L_442:
        /*5dd0*/ 	.word	0x0001c010


	//   ....[1]....
        /*5dd4*/ 	.word	0x00027c70


	//   ....[2]....
        /*5dd8*/ 	.word	0x00027d40


	//----- nvinfo : EIATTR_CRS_STACK_SIZE
	.align		4
.L_443:
        /*5ddc*/ 	.byte	0x04, 0x1e
        /*5dde*/ 	.short	(.L_445 - .L_444)
.L_444:
        /*5de0*/ 	.word	0x00000000


	//----- nvinfo : EIATTR_CBANK_PARAM_SIZE
	.align		4
.L_445:
        /*5de4*/ 	.byte	0x03, 0x19
        /*5de6*/ 	.short	0x0028


	//----- nvinfo : EIATTR_PARAM_CBANK
	.align		4
        /*5de8*/ 	.byte	0x04, 0x0a
        /*5dea*/ 	.short	(.L_447 - .L_446)
	.align		4
.L_446:
        /*5dec*/ 	.word	index@(.nv.constant0._ZN18transformer_engine48scaled_upper_triang_masked_softmax_warp_backwardI13__nv_bfloat16S1_fLi14EEEvPT0_PKT_S6_T1_iii)
        /*5df0*/ 	.short	0x0380
        /*5df2*/ 	.short	0x0028


	//----- nvinfo : EIATTR_SW_WAR
	.align		4
.L_447:
        /*5df4*/ 	.byte	0x04, 0x36
        /*5df6*/ 	.short	(.L_449 - .L_448)
.L_448:
        /*5df8*/ 	.word	0x00000008
.L_449:


//--------------------- .nv.info._ZN18transformer_engine48scaled_upper_triang_masked_softmax_warp_backwardI13__nv_bfloat16S1_fLi13EEEvPT0_PKT_S6_T1_iii --------------------------
	.section	.nv.info._ZN18transformer_engine48scaled_upper_triang_masked_softmax_warp_backwardI13__nv_bfloat16S1_fLi13EEEvPT0_PKT_S6_T1_iii,"",@"SHT_CUDA_INFO"
	.sectionflags	@""
	.align	4


	//----- nvinfo : EIATTR_CUDA_API_VERSION
	.align		4
        /*0000*/ 	.byte	0x04, 0x37
        /*0002*/ 	.short	(.L_451 - .L_450)
.L_450:
        /*0004*/ 	.word	0x00000082


	//----- nvinfo : EIATTR_KPARAM_INFO
	.align		4
.L_451:
        /*0008*/ 	.byte	0x04, 0x17
        /*000a*/ 	.short	(.L_453 - .L_452)
.L_452:
        /*000c*/ 	.word	0x00000000
        /*0010*/ 	.short	0x0006
        /*0012*/ 	.short	0x0024
        /*0014*/ 	.byte	0x00, 0xf0, 0x11, 0x00


	//----- nvinfo : EIATTR_KPARAM_INFO
	.align		4
.L_453:
        /*0018*/ 	.byte	0x04, 0x17
        /*001a*/ 	.short	(.L_455 - .L_454)
.L_454:
        /*001c*/ 	.word	0x00000000
        /*0020*/ 	.short	0x0005
        /*0022*/ 	.short	0x0020
        /*0024*/ 	.byte	0x00, 0xf0, 0x11, 0x00


	//----- nvinfo : EIATTR_KPARAM_INFO
	.align		4
.L_455:
        /*0028*/ 	.byte	0x04, 0x17
        /*002a*/ 	.short	(.L_457 - .L_456)
.L_456:
        /*002c*/ 	.word	0x00000000
        /*0030*/ 	.short	0x0004
        /*0032*/ 	.short	0x001c
        /*0034*/ 	.byte	0x00, 0xf0, 0x11, 0x00


	//----- nvinfo : EIATTR_KPARAM_INFO
	.align		4
.L_457:
        /*0038*/ 	.byte	0x04, 0x17
        /*003a*/ 	.short	(.L_459 - .L_458)
.L_458:
        /*003c*/ 	.word	0x00000000
        /*0040*/ 	.short	0x0003
        /*0042*/ 	.short	0x0018
        /*0044*/ 	.byte	0x00, 0xf0, 0x11, 0x00


	//----- nvinfo : EIATTR_KPARAM_INFO
	.align		4
.L_459:
        /*0048*/ 	.byte	0x04, 0x17
        /*004a*/ 	.short	(.L_461 - .L_460)
.L_460:
        /*004c*/ 	.word	0x00000000
        /*0050*/ 	.short	0x0002
        /*0052*/ 	.short	0x0010
        /*0054*/ 	.byte	0x00, 0xf5, 0x21, 0x00


	//----- nvinfo : EIATTR_KPARAM_INFO
	.align		4
.L_461:
        /*0058*/ 	.byte	0x04, 0x17
        /*005a*/ 	.short	(.L_463 - .L_462)
.L_462:
        /*005c*/ 	.word	0x00000000
        /*0060*/ 	.short	0x0001
        /*0062*/ 	.short	0x0008
        /*0064*/ 	.byte	0x00, 0xf5, 0x21, 0x00


	//----- nvinfo : EIATTR_KPARAM_INFO
	.align		4
.L_463:
        /*0068*/ 	.byte	0x04, 0x17
        /*006a*/ 	.short	(.L_465 - .L_464)
.L_464:
        /*006c*/ 	.word	0x00000000
        /*0070*/ 	.short	0x0000
        /*0072*/ 	.short	0x0000
        /*0074*/ 	.byte	0x00, 0xf5, 0x21, 0x00


	//----- nvinfo : EIATTR_SPARSE_MMA_MASK
	.align		4
.L_465:
        /*0078*/ 	.byte	0x03, 0x50
        /*007a*/ 	.short	0x0000


	//----- nvinfo : EIATTR_MAXREG_COUNT
	.align		4
        /*007c*/ 	.byte	0x03, 0x1b
        /*007e*/ 	.short	0x00ff


	//----- nvinfo : EIATTR_ANNOTATIONS
	.align		4
        /*0080*/ 	.byte	0x04, 0x55
        /*0082*/ 	.short	(.L_467 - .L_466)


	//   ....[0]....
.L_466:
        /* <DEDUP_REMOVED lines=549> */
        /*22c8*/ 	.byte	0x90, 0x20, 0x01, 0x00


	//----- nvinfo : EIATTR_MERCURY_ISA_VERSION
	.align		4
.L_467:
        /*22cc*/ 	.byte	0x03, 0x5f
        /*22ce*/ 	.short	0x0101


	//----- nvinfo : EIATTR_COOP_GROUP_MASK_REGIDS
	.align		4
        /*22d0*/ 	.byte	0x04, 0x29
        /*22d2*/ 	.short	(.L_469 - .L_468)


	//   ....[0]....
.L_468:
        /*22d4*/ 	.word	0xffffffff


	//   ....[1]....
        /*22d8*/ 	.word	0xffffffff


	//   ....[2]....
        /*22dc*/ 	.word	0xffffffff


	//   ....[3]....
        /*22e0*/ 	.word	0xffffffff


	//   ....[4]....
        /*22e4*/ 	.word	0xffffffff


	//----- nvinfo : EIATTR_COOP_GROUP_INSTR_OFFSETS
	.align		4
.L_469:
        /*22e8*/ 	.byte	0x04, 0x28
        /*22ea*/ 	.short	(.L_471 - .L_470)


	//   ....[0]....
.L_470:
        /*22ec*/ 	.word	0x0000d0e0


	//   ....[1]....
        /*22f0*/ 	.word	0x0000d100


	//   ....[2]....
        /*22f4*/ 	.word	0x0000d120


	//   ....[3]....
        /*22f8*/ 	.word	0x0000d150


	//   ....[4]....
        /*22fc*/ 	.word	0x0000d170


	//----- nvinfo : EIATTR_VRC_CTA_INIT_COUNT
	.align		4
.L_471:
        /*2300*/ 	.byte	0x02, 0x4a
	.zero		1
	.zero		1


	//----- nvinfo : EIATTR_EXIT_INSTR_OFFSETS
	.align		4
        /*2304*/ 	.byte	0x04, 0x1c
        /*2306*/ 	.short	(.L_473 - .L_472)


	//   ....[0]....
.L_472:
        /*2308*/ 	.word	0x0000d180


	//   ....[1]....
        /*230c*/ 	.word	0x00012750


	//   ....[2]....
        /*2310*/ 	.word	0x00012820


	//----- nvinfo : EIATTR_CRS_STACK_SIZE
	.align		4
.L_473:
        /*2314*/ 	.byte	0x04, 0x1e
        /*2316*/ 	.short	(.L_475 - .L_474)
.L_474:
        /*2318*/ 	.word	0x00000000


	//----- nvinfo : EIATTR_CBANK_PARAM_SIZE
	.align		4
.L_475:
        /*231c*/ 	.byte	0x03, 0x19
        /*231e*/ 	.short	0x0028


	//----- nvinfo : EIATTR_PARAM_CBANK
	.align		4
        /*2320*/ 	.byte	0x04, 0x0a
        /*2322*/ 	.short	(.L_477 - .L_476)
	.align		4
.L_476:
        /*2324*/ 	.word	index@(.nv.constant0._ZN18transformer_engine48scaled_upper_triang_masked_softmax_warp_backwardI13__nv_bfloat16S1_fLi13EEEvPT0_PKT_S6_T1_iii)
        /*2328*/ 	.short	0x0380
        /*232a*/ 	.short	0x0028


	//----- nvinfo : EIATTR_SW_WAR
	.align		4
.L_477:
        /*232c*/ 	.byte	0x04, 0x36
        /*232e*/ 	.short	(.L_479 - .L_478)
.L_478:
        /*2330*/ 	.word	0x00000008
.L_479:


//--------------------- .nv.info._ZN18transformer_engine48scaled_upper_triang_masked_softmax_warp_backwardI13__nv_bfloat16S1_fLi12EEEvPT0_PKT_S6_T1_iii --------------------------
	.section	.nv.info._ZN18transformer_engine48scaled_upper_triang_masked_softmax_warp_backwardI13__nv_bfloat16S1_fLi12EEEvPT0_PKT_S6_T1_iii,"",@"SHT_CUDA_INFO"
	.sectionflags	@""
	.align	4


	//----- nvinfo : EIATTR_CUDA_API_VERSION
	.align		4
        /*0000*/ 	.byte	0x04, 0x37
        /*0002*/ 	.short	(.L_481 - .L_480)
.L_480:
        /*0004*/ 	.word	0x00000082


	//----- nvinfo : EIATTR_KPARAM_INFO
	.align		4
.L_481:
        /*0008*/ 	.byte	0x04, 0x17
        /*000a*/ 	.short	(.L_483 - .L_482)
.L_482:
        /*000c*/ 	.word	0x00000000
        /*0010*/ 	.short	0x0006
        /*0012*/ 	.short	0x0024
        /*0014*/ 	.byte	0x00, 0xf0, 0x11, 0x00


	//----- nvinfo : EIATTR_KPARAM_INFO
	.align		4
.L_483:
        /*0018*/ 	.byte	0x04, 0x17
        /*001a*/ 	.short	(.L_485 - .L_484)
.L_484:
        /*001c*/ 	.word	0x00000000
        /*0020*/ 	.short	0x0005
        /*0022*/ 	.short	0x0020
        /*0024*/ 	.byte	0x00, 0xf0, 0x11, 0x00


	//----- nvinfo : EIATTR_KPARAM_INFO
	.align		4
.L_485:
        /*0028*/ 	.byte	0x04, 0x17
        /*002a*/ 	.short	(.L_487 - .L_486)
.L_486:
        /*002c*/ 	.word	0x00000000
        /*0030*/ 	.short	0x0004
        /*0032*/ 	.short	0x001c
        /*0034*/ 	.byte	0x00, 0xf0, 0x11, 0x00


	//----- nvinfo : EIATTR_KPARAM_INFO
	.align		4
.L_487:
        /*0038*/ 	.byte	0x04, 0x17
        /*003a*/ 	.short	(.L_489 - .L_488)
.L_488:
        /*003c*/ 	.word	0x00000000
        /*0040*/ 	.short	0x0003
        /*0042*/ 	.short	0x0018
        /*0044*/ 	.byte	0x00, 0xf0, 0x11, 0x00


	//----- nvinfo : EIATTR_KPARAM_INFO
	.align		4
.L_489:
        /*0048*/ 	.byte	0x04, 0x17
        /*004a*/ 	.short	(.L_491 - .L_490)
.L_490:
        /*004c*/ 	.word	0x00000000
        /*0050*/ 	.short	0x0002
        /*0052*/ 	.short	0x0010
        /*0054*/ 	.byte	0x00, 0xf5, 0x21, 0x00


	//----- nvinfo : EIATTR_KPARAM_INFO
	.align		4
.L_491:
        /*0058*/ 	.byte	0x04, 0x17
        /*005a*/ 	.short	(.L_493 - .L_492)
.L_492:
        /*005c*/ 	.word	0x00000000
        /*0060*/ 	.short	0x0001
        /*0062*/ 	.short	0x0008
        /*0064*/ 	.byte	0x00, 0xf5, 0x21, 0x00


	//----- nvinfo : EIATTR_KPARAM_INFO
	.align		4
.L_493:
        /*0068*/ 	.byte	0x04, 0x17
        /*006a*/ 	.short	(.L_495 - .L_494)
.L_494:
        /*006c*/ 	.word	0x00000000
        /*0070*/ 	.short	0x0000
        /*0072*/ 	.short	0x0000
        /*0074*/ 	.byte	0x00, 0xf5, 0x21, 0x00


	//----- nvinfo : EIATTR_SPARSE_MMA_MASK
	.align		4
.L_495:
        /*0078*/ 	.byte	0x03, 0x50
        /*007a*/ 	.short	0x0000


	//----- nvinfo : EIATTR_MAXREG_COUNT
	.align		4
        /*007c*/ 	.byte	0x03, 0x1b
        /*007e*/ 	.short	0x00ff


	//----- nvinfo : EIATTR_ANNOTATIONS
	.align		4
        /*0080*/ 	.byte	0x04, 0x55
        /*0082*/ 	.short	(.L_497 - .L_496)


	//   ....[0]....
.L_496:
        /* <DEDUP_REMOVED lines=50> */


	//----- nvinfo : EIATTR_MERCURY_ISA_VERSION
	.align		4
.L_497:
        /*038c*/ 	.byte	0x03, 0x5f
        /*038e*/ 	.short	0x0101


	//----- nvinfo : EIATTR_COOP_GROUP_MASK_REGIDS
	.align		4
        /*0390*/ 	.byte	0x04, 0x29
        /*0392*/ 	.short	(.L_499 - .L_498)


	//   ....[0]....
.L_498:
        /*0394*/ 	.word	0xffffffff


	//   ....[1]....
        /*0398*/ 	.word	0xffffffff


	//   ....[2]....
        /*039c*/ 	.word	0xffffffff


	//   ....[3]....
        /*03a0*/ 	.word	0xffffffff


	//   ....[4]....
        /*03a4*/ 	.word	0xffffffff


	//----- nvinfo : EIATTR_COOP_GROUP_INSTR_OFFSETS
	.align		4
.L_499:
        /*03a8*/ 	.byte	0x04, 0x28
        /*03aa*/ 	.short	(.L_501 - .L_500)


	//   ....[0]....
.L_500:
        /*03ac*/ 	.word	0x000052d0


	//   ....[1]....
        /*03b0*/ 	.word	0x000052f0


	//   ....[2]....
        /*03b4*/ 	.word	0x00005310


	//   ....[3]....
        /*03b8*/ 	.word	0x00005330


	//   ....[4]....
        /*03bc*/ 	.word	0x00005350


	//----- nvinfo : EIATTR_VRC_CTA_INIT_COUNT
	.align		4
.L_501:
        /*03c0*/ 	.byte	0x02, 0x4a
	.zero		1
	.zero		1


	//----- nvinfo : EIATTR_EXIT_INSTR_OFFSETS
	.align		4
        /*03c4*/ 	.byte	0x04, 0x1c
        /*03c6*/ 	.short	(.L_503 - .L_502)


	//   ....[0]....
.L_502:
        /*03c8*/ 	.word	0x00005360


	//   ....[1]....
        /*03cc*/ 	.word	0x00007620


	//   ....[2]....
        /*03d0*/ 	.word	0x000076f0


	//----- nvinfo : EIATTR_CRS_STACK_SIZE
	.align		4
.L_503:
        /*03d4*/ 	.byte	0x04, 0x1e
        /*03d6*/ 	.short	(.L_505 - .L_504)
.L_504:
        /*03d8*/ 	.word	0x00000000


	//----- nvinfo : EIATTR_CBANK_PARAM_SIZE
	.align		4
.L_505:
        /*03dc*/ 	.byte	0x03, 0x19
        /*03de*/ 	.short	0x0028


	//----- nvinfo : EIATTR_PARAM_CBANK
	.align		4
        /*03e0*/ 	.byte	0x04, 0x0a
        /*03e2*/ 	.short	(.L_507 - .L_506)
	.align		4
.L_506:
        /*03e4*/ 	.word	index@(.nv.constant0._ZN18transformer_engine48scaled_upper_triang_masked_softmax_warp_backwardI13__nv_bfloat16S1_fLi12EEEvPT0_PKT_S6_T1_iii)
        /*03e8*/ 	.short	0x0380
        /*03ea*/ 	.short	0x0028


	//----- nvinfo : EIATTR_SW_WAR
	.align		4
.L_507:
        /*03ec*/ 	.byte	0x04, 0x36
        /*03ee*/ 	.short	(.L_509 - .L_508)
.L_508:
        /*03f0*/ 	.word	0x00000008
.L_509:


//--------------------- .nv.info._ZN18transformer_engine48scaled_upper_triang_masked_softmax_warp_backwardI13__nv_bfloat16S1_fLi11EEEvPT0_PKT_S6_T1_iii --------------------------
	.section	.nv.info._ZN18transformer_engine48scaled_upper_triang_masked_softmax_warp_backwardI13__nv_bfloat16S1_fLi11EEEvPT0_PKT_S6_T1_iii,"",@"SHT_CUDA_INFO"
	.sectionflags	@""
	.align	4


	//----- nvinfo : EIATTR_CUDA_API_VERSION
	.align		4
        /*0000*/ 	.byte	0x04, 0x37
        /*0002*/ 	.short	(.L_511 - .L_510)
.L_510:
        /*0004*/ 	.word	0x00000082


	//----- nvinfo : EIATTR_KPARAM_INFO
	.align		4
.L_511:
        /*0008*/ 	.byte	0x04, 0x17
        /*000a*/ 	.short	(.L_513 - .L_512)
.L_512:
        /*000c*/ 	.word	0x00000000
        /*0010*/ 	.short	0x0006
        /*0012*/ 	.short	0x0024
        /*0014*/ 	.byte	0x00, 0xf0, 0x11, 0x00


	//----- nvinfo : EIATTR_KPARAM_INFO
	.align		4
.L_513:
        /*0018*/ 	.byte	0x04, 0x17
        /*001a*/ 	.short	(.L_515 - .L_514)
.L_514:
        /*001c*/ 	.word	0x00000000
        /*0020*/ 	.short	0x0005
        /*0022*/ 	.short	0x0020
        /*0024*/ 	.byte	0x00, 0xf0, 0x11, 0x00


	//----- nvinfo : EIATTR_KPARAM_INFO
	.align		4
.L_515:
        /*0028*/ 	.byte	0x04, 0x17
        /*002a*/ 	.short	(.L_517 - .L_516)
.L_516:
        /*002c*/ 	.word	0x00000000
        /*0030*/ 	.short	0x0004
        /*0032*/ 	.short	0x001c
        /*0034*/ 	.byte	0x00, 0xf0, 0x11, 0x00


	//----- nvinfo : EIATTR_KPARAM_INFO
	.align		4
.L_517:
        /*0038*/ 	.byte	0x04, 0x17
        /*003a*/ 	.short	(.L_519 - .L_518)
.L_518:
        /*003c*/ 	.word	0x00000000
        /*0040*/ 	.short	0x0003
        /*0042*/ 	.short	0x0018
        /*0044*/ 	.byte	0x00, 0xf0, 0x11, 0x00


	//----- nvinfo : EIATTR_KPARAM_INFO
	.align		4
.L_519:
        /*0048*/ 	.byte	0x04, 0x17
        /*004a*/ 	.short	(.L_521 - .L_520)
.L_520:
        /*004c*/ 	.word	0x00000000
        /*0050*/ 	.short	0x0002
        /*0052*/ 	.short	0x0010
        /*0054*/ 	.byte	0x00, 0xf5, 0x21, 0x00


	//----- nvinfo : EIATTR_KPARAM_INFO
	.align		4
.L_521:
        /*0058*/ 	.byte	0x04, 0x17
        /*005a*/ 	.short	(.L_523 - .L_522)
.L_522:
        /*005c*/ 	.word	0x00000000
        /*0060*/ 	.short	0x0001
        /*0062*/ 	.short	0x0008
        /*0064*/ 	.byte	0x00, 0xf5, 0x21, 0x00


	//----- nvinfo : EIATTR_KPARAM_INFO
	.align		4
.L_523:
        /*0068*/ 	.byte	0x04, 0x17
        /*006a*/ 	.short	(.L_525 - .L_524)
.L_524:
        /*006c*/ 	.word	0x00000000
        /*0070*/ 	.short	0x0000
        /*0072*/ 	.short	0x0000
        /*0074*/ 	.byte	0x00, 0xf5, 0x21, 0x00


	//----- nvinfo : EIATTR_SPARSE_MMA_MASK
	.align		4
.L_525:
        /*0078*/ 	.byte	0x03, 0x50
        /*007a*/ 	.short	0x0000


	//----- nvinfo : EIATTR_MAXREG_COUNT
	.align		4
        /*007c*/ 	.byte	0x03, 0x1b
        /*007e*/ 	.short	0x00ff


	//----- nvinfo : EIATTR_MERCURY_ISA_VERSION
	.align		4
        /*0080*/ 	.byte	0x03, 0x5f
        /*0082*/ 	.short	0x0101


	//----- nvinfo : EIATTR_COOP_GROUP_MASK_REGIDS
	.align		4
        /*0084*/ 	.byte	0x04, 0x29
        /*0086*/ 	.short	(.L_527 - .L_526)


	//   ....[0]....
.L_526:
        /*0088*/ 	.word	0xffffffff


	//   ....[1]....
        /*008c*/ 	.word	0xffffffff


	//   ....[2]....
        /*0090*/ 	.word	0xffffffff


	//   ....[3]....
        /*0094*/ 	.word	0xffffffff


	//   ....[4]....
        /*0098*/ 	.word	0xffffffff


	//----- nvinfo : EIATTR_COOP_GROUP_INSTR_OFFSETS
	.align		4
.L_527:
        /*009c*/ 	.byte	0x04, 0x28
        /*009e*/ 	.short	(.L_529 - .L_528)


	//   ....[0]....
.L_528:
        /*00a0*/ 	.word	0x00002870


	//   ....[1]....
        /*00a4*/ 	.word	0x00002890


	//   ....[2]....
        /*00a8*/ 	.word	0x000028b0


	//   ....[3]....
        /*00ac*/ 	.word	0x000028d0


	//   ....[4]....
        /*00b0*/ 	.word	0x000028f0


	//----- nvinfo : EIATTR_VRC_CTA_INIT_COUNT
	.align		4
.L_529:
        /*00b4*/ 	.byte	0x02, 0x4a
	.zero		1
	.zero		1


	//----- nvinfo : EIATTR_EXIT_INSTR_OFFSETS
	.align		4
        /*00b8*/ 	.byte	0x04, 0x1c
        /*00ba*/ 	.short	(.L_531 - .L_530)


	//   ....[0]....
.L_530:
        /*00bc*/ 	.word	0x00002900


	//   ....[1]....
        /*00c0*/ 	.word	0x000038f0


	//   ....[2]....
        /*00c4*/ 	.word	0x000039c0


	//----- nvinfo : EIATTR_CRS_STACK_SIZE
	.align		4
.L_531:
        /*00c8*/ 	.byte	0x04, 0x1e
        /*00ca*/ 	.short	(.L_533 - .L_532)
.L_532:
        /*00cc*/ 	.word	0x00000000


	//----- nvinfo : EIATTR_CBANK_PARAM_SIZE
	.align		4
.L_533:
        /*00d0*/ 	.byte	0x03, 0x19
        /*00d2*/ 	.short	0x0028


	//----- nvinfo : EIATTR_PARAM_CBANK
	.align		4
        /*00d4*/ 	.byte	0x04, 0x0a
        /*00d6*/ 	.short	(.L_535 - .L_534)
	.align		4
.L_534:
        /*00d8*/ 	.word	index@(.nv.constant0._ZN18transformer_engine48scaled_upper_triang_masked_softmax_warp_backwardI13__nv_bfloat16S1_fLi11EEEvPT0_PKT_S6_T1_iii)
        /*00dc*/ 	.short	0x0380
        /*00de*/ 	.short	0x0028


	//----- nvinfo : EIATTR_SW_WAR
	.align		4
.L_535:
        /*00e0*/ 	.byte	0x04, 0x36
        /*00e2*/ 	.short	(.L_537 - .L_536)
.L_536:
        /*00e4*/ 	.word	0x00000008
.L_537:


//--------------------- .nv.info._ZN18transformer_engine48scaled_upper_triang_masked_softmax_warp_backwardI13__nv_bfloat16S1_fLi10EEEvPT0_PKT_S6_T1_iii --------------------------
	.section	.nv.info._ZN18transformer_engine48scaled_upper_triang_masked_softmax_warp_backwardI13__nv_bfloat16S1_fLi10EEEvPT0_PKT_S6_T1_iii,"",@"SHT_CUDA_INFO"
	.sectionflags	@""
	.align	4


	//----- nvinfo : EIATTR_CUDA_API_VERSION
	.align		4
        /*0000*/ 	.byte	0x04, 0x37
        /*0002*/ 	.short	(.L_539 - .L_538)
.L_538:
        /*0004*/ 	.word	0x00000082


	//----- nvinfo : EIATTR_KPARAM_INFO
	.align		4
.L_539:
        /*0008*/ 	.byte	0x04, 0x17
        /*000a*/ 	.short	(.L_541 - .L_540)
.L_540:
        /*000c*/ 	.word	0x00000000
        /*0010*/ 	.short	0x0006
        /*0012*/ 	.short	0x0024
        /*0014*/ 	.byte	0x00, 0xf0, 0x11, 0x00


	//----- nvinfo : EIATTR_KPARAM_INFO
	.align		4
.L_541:
        /*0018*/ 	.byte	0x04, 0x17
        /*001a*/ 	.short	(.L_543 - .L_542)
.L_542:
        /*001c*/ 	.word	0x00000000
        /*0020*/ 	.short	0x0005
        /*0022*/ 	.short	0x0020
        /*0024*/ 	.byte	0x00, 0xf0, 0x11, 0x00


	//----- nvinfo : EIATTR_KPARAM_INFO
	.align		4
.L_543:
        /*0028*/ 	.byte	0x04, 0x17
        /*002a*/ 	.short	(.L_545 - .L_544)
.L_544:
        /*002c*/ 	.word	0x00000000
        /*0030*/ 	.short	0x0004
        /*0032*/ 	.short	0x001c
        /*0034*/ 	.byte	0x00, 0xf0, 0x11, 0x00


	//----- nvinfo : EIATTR_KPARAM_INFO
	.align		4
.L_545:
        /*0038*/ 	.byte	0x04, 0x17
        /*003a*/ 	.short	(.L_547 - .L_546)
.L_546:
        /*003c*/ 	.word	0x00000000
        /*0040*/ 	.short	0x0003
        /*0042*/ 	.short	0x0018
        /*0044*/ 	.byte	0x00, 0xf0, 0x11, 0x00


	//----- nvinfo : EIATTR_KPARAM_INFO
	.align		4
.L_547:
        /*0048*/ 	.byte	0x04, 0x17
        /*004a*/ 	.short	(.L_549 - .L_548)
.L_548:
        /*004c*/ 	.word	0x00000000
        /*0050*/ 	.short	0x0002
        /*0052*/ 	.short	0x0010
        /*0054*/ 	.byte	0x00, 0xf5, 0x21, 0x00


	//----- nvinfo : EIATTR_KPARAM_INFO
	.align		4
.L_549:
        /*0058*/ 	.byte	0x04, 0x17
        /*005a*/ 	.short	(.L_551 - .L_550)
.L_550:
        /*005c*/ 	.word	0x00000000
        /*0060*/ 	.short	0x0001
        /*0062*/ 	.short	0x0008
        /*0064*/ 	.byte	0x00, 0xf5, 0x21, 0x00


	//----- nvinfo : EIATTR_KPARAM_INFO
	.align		4
.L_551:
        /*0068*/ 	.byte	0x04, 0x17
        /*006a*/ 	.short	(.L_553 - .L_552)
.L_552:
        /*006c*/ 	.word	0x00000000
        /*0070*/ 	.short	0x0000
        /*0072*/ 	.short	0x0000
        /*0074*/ 	.byte	0x00, 0xf5, 0x21, 0x00


	//----- nvinfo : EIATTR_SPARSE_MMA_MASK
	.align		4
.L_553:
        /*0078*/ 	.byte	0x03, 0x50
        /*007a*/ 	.short	0x0000


	//----- nvinfo : EIATTR_MAXREG_COUNT
	.align		4
        /*007c*/ 	.byte	0x03, 0x1b
        /*007e*/ 	.short	0x00ff


	//----- nvinfo : EIATTR_MERCURY_ISA_VERSION
	.align		4
        /*0080*/ 	.byte	0x03, 0x5f
        /*0082*/ 	.short	0x0101


	//----- nvinfo : EIATTR_COOP_GROUP_MASK_REGIDS
	.align		4
        /*0084*/ 	.byte	0x04, 0x29
        /*0086*/ 	.short	(.L_555 - .L_554)


	//   ....[0]....
.L_554:
        /*0088*/ 	.word	0xffffffff


	//   ....[1]....
        /*008c*/ 	.word	0xffffffff


	//   ....[2]....
        /*0090*/ 	.word	0xffffffff


	//   ....[3]....
        /*0094*/ 	.word	0xffffffff


	//   ....[4]....
        /*0098*/ 	.word	0xffffffff


	//----- nvinfo : EIATTR_COOP_GROUP_INSTR_OFFSETS
	.align		4
.L_555:
        /*009c*/ 	.byte	0x04, 0x28
        /*009e*/ 	.short	(.L_557 - .L_556)


	//   ....[0]....
.L_556:
        /*00a0*/ 	.word	0x000014b0


	//   ....[1]....
        /*00a4*/ 	.word	0x000014d0


	//   ....[2]....
        /*00a8*/ 	.word	0x000014f0


	//   ....[3]....
        /*00ac*/ 	.word	0x00001510


	//   ....[4]....
        /*00b0*/ 	.word	0x00001530


	//----- nvinfo : EIATTR_VRC_CTA_INIT_COUNT
	.align		4
.L_557:
        /*00b4*/ 	.byte	0x02, 0x4a
	.zero		1
	.zero		1


	//----- nvinfo : EIATTR_EXIT_INSTR_OFFSETS
	.align		4
        /*00b8*/ 	.byte	0x04, 0x1c
        /*00ba*/ 	.short	(.L_559 - .L_558)


	//   ....[0]....
.L_558:
        /*00bc*/ 	.word	0x00001540


	//   ....[1]....
        /*00c0*/ 	.word	0x00001d10


	//   ....[2]....
        /*00c4*/ 	.word	0x00001de0


	//----- nvinfo : EIATTR_CRS_STACK_SIZE
	.align		4
.L_559:
        /*00c8*/ 	.byte	0x04, 0x1e
        /*00ca*/ 	.short	(.L_561 - .L_560)
.L_560:
        /*00cc*/ 	.word	0x00000000


	//----- nvinfo : EIATTR_CBANK_PARAM_SIZE
	.align		4
.L_561:
        /*00d0*/ 	.byte	0x03, 0x19
        /*00d2*/ 	.short	0x0028


	//----- nvinfo : EIATTR_PARAM_CBANK
	.align		4
        /*00d4*/ 	.byte	0x04, 0x0a
        /*00d6*/ 	.short	(.L_563 - .L_562)
	.align		4
.L_562:
        /*00d8*/ 	.word	index@(.nv.constant0._ZN18transformer_engine48scaled_upper_triang_masked_softmax_warp_backwardI13__nv_bfloat16S1_fLi10EEEvPT0_PKT_S6_T1_iii)
        /*00dc*/ 	.short	0x0380
        /*00de*/ 	.short	0x0028


	//----- nvinfo : EIATTR_SW_WAR
	.align		4
.L_563:
        /*00e0*/ 	.byte	0x04, 0x36
        /*00e2*/ 	.short	(.L_565 - .L_564)
.L_564:
        /*00e4*/ 	.word	0x00000008
.L_565:


//--------------------- .nv.info._ZN18transformer_engine48scaled_upper_triang_masked_softmax_warp_backwardI13__nv_bfloat16S1_fLi9EEEvPT0_PKT_S6_T1_iii --------------------------
	.section	.nv.info._ZN18transformer_engine48scaled_upper_triang_masked_softmax_warp_backwardI13__nv_bfloat16S1_fLi9EEEvPT0_PKT_S6_T1_iii,"",@"SHT_CUDA_INFO"
	.sectionflags	@""
	.align	4


	//----- nvinfo : EIATTR_CUDA_API_VERSION
	.align		4
        /*0000*/ 	.byte	0x04, 0x37
        /*0002*/ 	.short	(.L_567 - .L_566)
.L_566:
        /*0004*/ 	.word	0x00000082


	//----- nvinfo : EIATTR_KPARAM_INFO
	.align		4
.L_567:
        /*0008*/ 	.byte	0x04, 0x17
        /*000a*/ 	.short	(.L_569 - .L_568)
.L_568:
        /*000c*/ 	.word	0x00000000
        /*0010*/ 	.short	0x0006
        /*0012*/ 	.short	0x0024
        /*0014*/ 	.byte	0x00, 0xf0, 0x11, 0x00


	//----- nvinfo : EIATTR_KPARAM_INFO
	.align		4
.L_569:
        /*0018*/ 	.byte	0x04, 0x17
        /*001a*/ 	.short	(.L_571 - .L_570)
.L_570:
        /*001c*/ 	.word	0x00000000
        /*0020*/ 	.short	0x0005
        /*0022*/ 	.short	0x0020
        /*0024*/ 	.byte	0x00, 0xf0, 0x11, 0x00


	//----- nvinfo : EIATTR_KPARAM_INFO
	.align		4
.L_571:
        /*0028*/ 	.byte	0x04, 0x17
        /*002a*/ 	.short	(.L_573 - .L_572)
.L_572:
        /*002c*/ 	.word	0x00000000
        /*0030*/ 	.short	0x0004
        /*0032*/ 	.short	0x001c
        /*0034*/ 	.byte	0x00, 0xf0, 0x11, 0x00


	//----- nvinfo : EIATTR_KPARAM_INFO
	.align		4
.L_573:
        /*0038*/ 	.byte	0x04, 0x17
        /*003a*/ 	.short	(.L_575 - .L_574)
.L_574:
        /*003c*/ 	.word	0x00000000
        /*0040*/ 	.short	0x0003
        /*0042*/ 	.short	0x0018
        /*0044*/ 	.byte	0x00, 0xf0, 0x11, 0x00


	//----- nvinfo : EIATTR_KPARAM_INFO
	.align		4
.L_575:
        /*0048*/ 	.byte	0x04, 0x17
        /*004a*/ 	.short	(.L_577 - .L_576)
.L_576:
        /*004c*/ 	.word	0x00000000
        /*0050*/ 	.short	0x0002
        /*0052*/ 	.short	0x0010
        /*0054*/ 	.byte	0x00, 0xf5, 0x21, 0x00


	//----- nvinfo : EIATTR_KPARAM_INFO
	.align		4
.L_577:
        /*0058*/ 	.byte	0x04, 0x17
        /*005a*/ 	.short	(.L_579 - .L_578)
.L_578:
        /*005c*/ 	.word	0x00000000
        /*0060*/ 	.short	0x0001
        /*0062*/ 	.short	0x0008
        /*0064*/ 	.byte	0x00, 0xf5, 0x21, 0x00


	//----- nvinfo : EIATTR_KPARAM_INFO
	.align		4
.L_579:
        /*0068*/ 	.byte	0x04, 0x17
        /*006a*/ 	.short	(.L_581 - .L_580)
.L_580:
        /*006c*/ 	.word	0x00000000
        /*0070*/ 	.short	0x0000
        /*0072*/ 	.short	0x0000
        /*0074*/ 	.byte	0x00, 0xf5, 0x21, 0x00


	//----- nvinfo : EIATTR_SPARSE_MMA_MASK
	.align		4
.L_581:
        /*0078*/ 	.byte	0x03, 0x50
        /*007a*/ 	.short	0x0000


	//----- nvinfo : EIATTR_MAXREG_COUNT
	.align		4
        /*007c*/ 	.byte	0x03, 0x1b
        /*007e*/ 	.short	0x00ff


	//----- nvinfo : EIATTR_MERCURY_ISA_VERSION
	.align		4
        /*0080*/ 	.byte	0x03, 0x5f
        /*0082*/ 	.short	0x0101


	//----- nvinfo : EIATTR_COOP_GROUP_MASK_REGIDS
	.align		4
        /*0084*/ 	.byte	0x04, 0x29
        /*0086*/ 	.short	(.L_583 - .L_582)


	//   ....[0]....
.L_582:
        /*0088*/ 	.word	0xffffffff


	//   ....[1]....
        /*008c*/ 	.word	0xffffffff


	//   ....[2]....
        /*0090*/ 	.word	0xffffffff


	//   ....[3]....
        /*0094*/ 	.word	0xffffffff


	//   ....[4]....
        /*0098*/ 	.word	0xffffffff


	//----- nvinfo : EIATTR_COOP_GROUP_INSTR_OFFSETS
	.align		4
.L_583:
        /*009c*/ 	.byte	0x04, 0x28
        /*009e*/ 	.short	(.L_585 - .L_584)


	//   ....[0]....
.L_584:
        /*00a0*/ 	.word	0x00000b30


	//   ....[1]....
        /*00a4*/ 	.word	0x00000b50


	//   ....[2]....
        /*00a8*/ 	.word	0x00000b70


	//   ....[3]....
        /*00ac*/ 	.word	0x00000b90


	//   ....[4]....
        /*00b0*/ 	.word	0x00000bb0


	//----- nvinfo : EIATTR_VRC_CTA_INIT_COUNT
	.align		4
.L_585:
        /*00b4*/ 	.byte	0x02, 0x4a
	.zero		1
	.zero		1


	//----- nvinfo : EIATTR_EXIT_INSTR_OFFSETS
	.align		4
        /*00b8*/ 	.byte	0x04, 0x1c
        /*00ba*/ 	.short	(.L_587 - .L_586)


	//   ....[0]....
.L_586:
        /*00bc*/ 	.word	0x00000bc0


	//   ....[1]....
        /*00c0*/ 	.word	0x00000f60


	//   ....[2]....
        /*00c4*/ 	.word	0x00001030


	//----- nvinfo : EIATTR_CRS_STACK_SIZE
	.align		4
.L_587:
        /*00c8*/ 	.byte	0x04, 0x1e
        /*00ca*/ 	.short	(.L_589 - .L_588)
.L_588:
        /*00cc*/ 	.word	0x00000000


	//----- nvinfo : EIATTR_CBANK_PARAM_SIZE
	.align		4
.L_589:
        /*00d0*/ 	.byte	0x03, 0x19
        /*00d2*/ 	.short	0x0028


	//----- nvinfo : EIATTR_PARAM_CBANK
	.align		4
        /*00d4*/ 	.byte	0x04, 0x0a
        /*00d6*/ 	.short	(.L_591 - .L_590)
	.align		4
.L_590:
        /*00d8*/ 	.word	index@(.nv.constant0._ZN18transformer_engine48scaled_upper_triang_masked_softmax_warp_backwardI13__nv_bfloat16S1_fLi9EEEvPT0_PKT_S6_T1_iii)
        /*00dc*/ 	.short	0x0380
        /*00de*/ 	.short	0x0028


	//----- nvinfo : EIATTR_SW_WAR
	.align		4
.L_591:
        /*00e0*/ 	.byte	0x04, 0x36
        /*00e2*/ 	.short	(.L_593 - .L_592)
.L_592:
        /*00e4*/ 	.word	0x00000008
.L_593:


//--------------------- .nv.info._ZN18transformer_engine48scaled_upper_triang_masked_softmax_warp_backwardI13__nv_bfloat16S1_fLi8EEEvPT0_PKT_S6_T1_iii --------------------------
	.section	.nv.info._ZN18transformer_engine48scaled_upper_triang_masked_softmax_warp_backwardI13__nv_bfloat16S1_fLi8EEEvPT0_PKT_S6_T1_iii,"",@"SHT_CUDA_INFO"
	.sectionflags	@""
	.align	4


	//----- nvinfo : EIATTR_CUDA_API_VERSION
	.align		4
        /*0000*/ 	.byte	0x04, 0x37
        /*0002*/ 	.short	(.L_595 - .L_594)
.L_594:
        /*0004*/ 	.word	0x00000082


	//----- nvinfo : EIATTR_KPARAM_INFO
	.align		4
.L_595:
        /*0008*/ 	.byte	0x04, 0x17
        /*000a*/ 	.short	(.L_597 - .L_596)
.L_596:
        /*000c*/ 	.word	0x00000000
        /*0010*/ 	.short	0x0006
        /*0012*/ 	.short	0x0024
        /*0014*/ 	.byte	0x00, 0xf0, 0x11, 0x00


	//----- nvinfo : EIATTR_KPARAM_INFO
	.align		4
.L_597:
        /*0018*/ 	.byte	0x04, 0x17
        /*001a*/ 	.short	(.L_599 - .L_598)
.L_598:
        /*001c*/ 	.word	0x00000000
        /*0020*/ 	.short	0x0005
        /*0022*/ 	.short	0x0020
        /*0024*/ 	.byte	0x00, 0xf0, 0x11, 0x00


	//----- nvinfo : EIATTR_KPARAM_INFO
	.align		4
.L_599:
        /*0028*/ 	.byte	0x04, 0x17
        /*002a*/ 	.short	(.L_601 - .L_600)
.L_600:
        /*002c*/ 	.word	0x00000000
        /*0030*/ 	.short	0x0004
        /*0032*/ 	.short	0x001c
        /*0034*/ 	.byte	0x00, 0xf0, 0x11, 0x00


	//----- nvinfo : EIATTR_KPARAM_INFO
	.align		4
.L_601:
        /*0038*/ 	.byte	0x04, 0x17
        /*003a*/ 	.short	(.L_603 - .L_602)
.L_602:
        /*003c*/ 	.word	0x00000000
        /*0040*/ 	.short	0x0003
        /*0042*/ 	.short	0x0018
        /*0044*/ 	.byte	0x00, 0xf0, 0x11, 0x00


	//----- nvinfo : EIATTR_KPARAM_INFO
	.align		4
.L_603:
        /*0048*/ 	.byte	0x04, 0x17
        /*004a*/ 	.short	(.L_605 - .L_604)
.L_604:
        /*004c*/ 	.word	0x00000000
        /*0050*/ 	.short	0x0002
        /*0052*/ 	.short	0x0010
        /*0054*/ 	.byte	0x00, 0xf5, 0x21, 0x00


	//----- nvinfo : EIATTR_KPARAM_INFO
	.align		4
.L_605:
        /*0058*/ 	.byte	0x04, 0x17
        /*005a*/ 	.short	(.L_607 - .L_606)
.L_606:
        /*005c*/ 	.word	0x00000000
        /*0060*/ 	.short	0x0001
        /*0062*/ 	.short	0x0008
        /*0064*/ 	.byte	0x00, 0xf5, 0x21, 0x00


	//----- nvinfo : EIATTR_KPARAM_INFO
	.align		4
.L_607:
        /*0068*/ 	.byte	0x04, 0x17
        /*006a*/ 	.short	(.L_609 - .L_608)
.L_608:
        /*006c*/ 	.word	0x00000000
        /*0070*/ 	.short	0x0000
        /*0072*/ 	.short	0x0000
        /*0074*/ 	.byte	0x00, 0xf5, 0x21, 0x00


	//----- nvinfo : EIATTR_SPARSE_MMA_MASK
	.align		4
.L_609:
        /*0078*/ 	.byte	0x03, 0x50
        /*007a*/ 	.short	0x0000


	//----- nvinfo : EIATTR_MAXREG_COUNT
	.align		4
        /*007c*/ 	.byte	0x03, 0x1b
        /*007e*/ 	.short	0x00ff


	//----- nvinfo : EIATTR_MERCURY_ISA_VERSION
	.align		4
        /*0080*/ 	.byte	0x03, 0x5f
        /*0082*/ 	.short	0x0101


	//----- nvinfo : EIATTR_COOP_GROUP_MASK_REGIDS
	.align		4
        /*0084*/ 	.byte	0x04, 0x29
        /*0086*/ 	.short	(.L_611 - .L_610)


	//   ....[0]....
.L_610:
        /*0088*/ 	.word	0xffffffff


	//   ....[1]....
        /*008c*/ 	.word	0xffffffff


	//   ....[2]....
        /*0090*/ 	.word	0xffffffff


	//   ....[3]....
        /*0094*/ 	.word	0xffffffff


	//   ....[4]....
        /*0098*/ 	.word	0xffffffff


	//----- nvinfo : EIATTR_COOP_GROUP_INSTR_OFFSETS
	.align		4
.L_611:
        /*009c*/ 	.byte	0x04, 0x28
        /*009e*/ 	.short	(.L_613 - .L_612)


	//   ....[0]....
.L_612:
        /*00a0*/ 	.word	0x000006a0


	//   ....[1]....
        /*00a4*/ 	.word	0x000006c0


	//   ....[2]....
        /*00a8*/ 	.word	0x000006e0


	//   ....[3]....
        /*00ac*/ 	.word	0x00000700


	//   ....[4]....
        /*00b0*/ 	.word	0x00000720


	//----- nvinfo : EIATTR_VRC_CTA_INIT_COUNT
	.align		4
.L_613:
        /*00b4*/ 	.byte	0x02, 0x4a
	.zero		1
	.zero		1


	//----- nvinfo : EIATTR_EXIT_INSTR_OFFSETS
	.align		4
        /*00b8*/ 	.byte	0x04, 0x1c
        /*00ba*/ 	.short	(.L_615 - .L_614)


	//   ....[0]....
.L_614:
        /*00bc*/ 	.word	0x00000730


	//   ....[1]....
        /*00c0*/ 	.word	0x000008a0


	//   ....[2]....
        /*00c4*/ 	.word	0x00000970


	//----- nvinfo : EIATTR_CRS_STACK_SIZE
	.align		4
.L_615:
        /*00c8*/ 	.byte	0x04, 0x1e
        /*00ca*/ 	.short	(.L_617 - .L_616)
.L_616:
        /*00cc*/ 	.word	0x00000000


	//----- nvinfo : EIATTR_CBANK_PARAM_SIZE
	.align		4
.L_617:
        /*00d0*/ 	.byte	0x03, 0x19
        /*00d2*/ 	.short	0x0028


	//----- nvinfo : EIATTR_PARAM_CBANK
	.align		4
        /*00d4*/ 	.byte	0x04, 0x0a
        /*00d6*/ 	.short	(.L_619 - .L_618)
	.align		4
.L_618:
        /*00d8*/ 	.word	index@(.nv.constant0._ZN18transformer_engine48scaled_upper_triang_masked_softmax_warp_backwardI13__nv_bfloat16S1_fLi8EEEvPT0_PKT_S6_T1_iii)
        /*00dc*/ 	.short	0x0380
        /*00de*/ 	.short	0x0028


	//----- nvinfo : EIATTR_SW_WAR
	.align		4
.L_619:
        /*00e0*/ 	.byte	0x04, 0x36
        /*00e2*/ 	.short	(.L_621 - .L_620)
.L_620:
        /*00e4*/ 	.word	0x00000008
.L_621:


//--------------------- .nv.info._ZN18transformer_engine48scaled_upper_triang_masked_softmax_warp_backwardI13__nv_bfloat16S1_fLi7EEEvPT0_PKT_S6_T1_iii --------------------------
	.section	.nv.info._ZN18transformer_engine48scaled_upper_triang_masked_softmax_warp_backwardI13__nv_bfloat16S1_fLi7EEEvPT0_PKT_S6_T1_iii,"",@"SHT_CUDA_INFO"
	.sectionflags	@""
	.align	4


	//----- nvinfo : EIATTR_CUDA_API_VERSION
	.align		4
        /*0000*/ 	.byte	0x04, 0x37
        /*0002*/ 	.short	(.L_623 - .L_622)
.L_622:
        /*0004*/ 	.word	0x00000082


	//----- nvinfo : EIATTR_KPARAM_INFO
	.align		4
.L_623:
        /*0008*/ 	.byte	0x04, 0x17
        /*000a*/ 	.short	(.L_625 - .L_624)
.L_624:
        /*000c*/ 	.word	0x00000000
        /*0010*/ 	.short	0x0006
        /*0012*/ 	.short	0x0024
        /*0014*/ 	.byte	0x00, 0xf0, 0x11, 0x00


	//----- nvinfo : EIATTR_KPARAM_INFO
	.align		4
.L_625:
        /*0018*/ 	.byte	0x04, 0x17
        /*001a*/ 	.short	(.L_627 - .L_626)
.L_626:
        /*001c*/ 	.word	0x00000000
        /*0020*/ 	.short	0x0005
        /*0022*/ 	.short	0x0020
        /*0024*/ 	.byte	0x00, 0xf0, 0x11, 0x00


	//----- nvinfo : EIATTR_KPARAM_INFO
	.align		4
.L_627:
        /*0028*/ 	.byte	0x04, 0x17
        /*002a*/ 	.short	(.L_629 - .L_628)
.L_628:
        /*002c*/ 	.word	0x00000000
        /*0030*/ 	.short	0x0004
        /*0032*/ 	.short	0x001c
        /*0034*/ 	.byte	0x00, 0xf0, 0x11, 0x00


	//----- nvinfo : EIATTR_KPARAM_INFO
	.align		4
.L_629:
        /*0038*/ 	.byte	0x04, 0x17
        /*003a*/ 	.short	(.L_631 - .L_630)
.L_630:
        /*003c*/ 	.word	0x00000000
        /*0040*/ 	.short	0x0003
        /*0042*/ 	.short	0x0018
        /*0044*/ 	.byte	0x00, 0xf0, 0x11, 0x00


	//----- nvinfo : EIATTR_KPARAM_INFO
	.align		4
.L_631:
        /*0048*/ 	.byte	0x04, 0x17
        /*004a*/ 	.short	(.L_633 - .L_632)
.L_632:
        /*004c*/ 	.word	0x00000000
        /*0050*/ 	.short	0x0002
        /*0052*/ 	.short	0x0010
        /*0054*/ 	.byte	0x00, 0xf5, 0x21, 0x00


	//----- nvinfo : EIATTR_KPARAM_INFO
	.align		4
.L_633:
        /*0058*/ 	.byte	0x04, 0x17
        /*005a*/ 	.short	(.L_635 - .L_634)
.L_634:
        /*005c*/ 	.word	0x00000000
        /*0060*/ 	.short	0x0001
        /*0062*/ 	.short	0x0008
        /*0064*/ 	.byte	0x00, 0xf5, 0x21, 0x00


	//----- nvinfo : EIATTR_KPARAM_INFO
	.align		4
.L_635:
        /*0068*/ 	.byte	0x04, 0x17
        /*006a*/ 	.short	(.L_637 - .L_636)
.L_636:
        /*006c*/ 	.word	0x00000000
        /*0070*/ 	.short	0x0000
        /*0072*/ 	.short	0x0000
        /*0074*/ 	.byte	0x00, 0xf5, 0x21, 0x00


	//----- nvinfo : EIATTR_SPARSE_MMA_MASK
	.align		4
.L_637:
        /*0078*/ 	.byte	0x03, 0x50
        /*007a*/ 	.short	0x0000


	//----- nvinfo : EIATTR_MAXREG_COUNT
	.align		4
        /*007c*/ 	.byte	0x03, 0x1b
        /*007e*/ 	.short	0x00ff


	//----- nvinfo : EIATTR_MERCURY_ISA_VERSION
	.align		4
        /*0080*/ 	.byte	0x03, 0x5f
        /*0082*/ 	.short	0x0101


	//----- nvinfo : EIATTR_COOP_GROUP_MASK_REGIDS
	.align		4
        /*0084*/ 	.byte	0x04, 0x29
        /*0086*/ 	.short	(.L_639 - .L_638)


	//   ....[0]....
.L_638:
        /*0088*/ 	.word	0xffffffff


	//   ....[1]....
        /*008c*/ 	.word	0xffffffff


	//   ....[2]....
        /*0090*/ 	.word	0xffffffff


	//   ....[3]....
        /*0094*/ 	.word	0xffffffff


	//   ....[4]....
        /*0098*/ 	.word	0xffffffff


	//   ....[5]....
        /*009c*/ 	.word	0xffffffff


	//   ....[6]....
        /*00a0*/ 	.word	0xffffffff


	//   ....[7]....
        /*00a4*/ 	.word	0xffffffff


	//   ....[8]....
        /*00a8*/ 	.word	0xffffffff


	//   ....[9]....
        /*00ac*/ 	.word	0xffffffff


	//----- nvinfo : EIATTR_COOP_GROUP_INSTR_OFFSETS
	.align		4
.L_639:
        /*00b0*/ 	.byte	0x04, 0x28
        /*00b2*/ 	.short	(.L_641 - .L_640)


	//   ....[0]....
.L_640:
        /*00b4*/ 	.word	0x00000770


	//   ....[1]....
        /*00b8*/ 	.word	0x00000780


	//   ....[2]....
        /*00bc*/ 	.word	0x000007b0


	//   ....[3]....
        /*00c0*/ 	.word	0x000007c0


	//   ....[4]....
        /*00c4*/ 	.word	0x000007f0


	//   ....[5]....
        /*00c8*/ 	.word	0x00000800


	//   ....[6]....
        /*00cc*/ 	.word	0x00000830


	//   ....[7]....
        /*00d0*/ 	.word	0x00000850


	//   ....[8]....
        /*00d4*/ 	.word	0x00000870


	//   ....[9]....
        /*00d8*/ 	.word	0x00000880


	//----- nvinfo : EIATTR_VRC_CTA_INIT_COUNT
	.align		4
.L_641:
        /*00dc*/ 	.byte	0x02, 0x4a
	.zero		1
	.zero		1


	//----- nvinfo : EIATTR_EXIT_INSTR_OFFSETS
	.align		4
        /*00e0*/ 	.byte	0x04, 0x1c
        /*00e2*/ 	.short	(.L_643 - .L_642)


	//   ....[0]....
.L_642:
        /*00e4*/ 	.word	0x000008a0


	//   ....[1]....
        /*00e8*/ 	.word	0x000009f0


	//   ....[2]....
        /*00ec*/ 	.word	0x00000b20


	//----- nvinfo : EIATTR_CRS_STACK_SIZE
	.align		4
.L_643:
        /*00f0*/ 	.byte	0x04, 0x1e
        /*00f2*/ 	.short	(.L_645 - .L_644)
.L_644:
        /*00f4*/ 	.word	0x00000000


	//----- nvinfo : EIATTR_CBANK_PARAM_SIZE
	.align		4
.L_645:
        /*00f8*/ 	.byte	0x03, 0x19
        /*00fa*/ 	.short	0x0028


	//----- nvinfo : EIATTR_PARAM_CBANK
	.align		4
        /*00fc*/ 	.byte	0x04, 0x0a
        /*00fe*/ 	.short	(.L_647 - .L_646)
	.align		4
.L_646:
        /*0100*/ 	.word	index@(.nv.constant0._ZN18transformer_engine48scaled_upper_triang_masked_softmax_warp_backwardI13__nv_bfloat16S1_fLi7EEEvPT0_PKT_S6_T1_iii)
        /*0104*/ 	.short	0x0380
        /*0106*/ 	.short	0x0028


	//----- nvinfo : EIATTR_SW_WAR
	.align		4
.L_647:
        /*0108*/ 	.byte	0x04, 0x36
        /*010a*/ 	.short	(.L_649 - .L_648)
.L_648:
        /*010c*/ 	.word	0x00000008
.L_649:


//--------------------- .nv.info._ZN18transformer_engine48scaled_upper_triang_masked_softmax_warp_backwardI13__nv_bfloat16S1_fLi6EEEvPT0_PKT_S6_T1_iii --------------------------
	.section	.nv.info._ZN18transformer_engine48scaled_upper_triang_masked_softmax_warp_backwardI13__nv_bfloat16S1_fLi6EEEvPT0_PKT_S6_T1_iii,"",@"SHT_CUDA_INFO"
	.sectionflags	@""
	.align	4


	//----- nvinfo : EIATTR_CUDA_API_VERSION
	.align		4
        /*0000*/ 	.byte	0x04, 0x37
        /*0002*/ 	.short	(.L_651 - .L_650)
.L_650:
        /*0004*/ 	.word	0x00000082


	//----- nvinfo : EIATTR_KPARAM_INFO
	.align		4
.L_651:
        /*0008*/ 	.byte	0x04, 0x17
        /*000a*/ 	.short	(.L_653 - .L_652)
.L_652:
        /*000c*/ 	.word	0x00000000
        /*0010*/ 	.short	0x0006
        /*0012*/ 	.short	0x0024
        /*0014*/ 	.byte	0x00, 0xf0, 0x11, 0x00


	//----- nvinfo : EIATTR_KPARAM_INFO
	.align		4
.L_653:
        /*0018*/ 	.byte	0x04, 0x17
        /*001a*/ 	.short	(.L_655 - .L_654)
.L_654:
        /*001c*/ 	.word	0x00000000
        /*0020*/ 	.short	0x0005
        /*0022*/ 	.short	0x0020
        /*0024*/ 	.byte	0x00, 0xf0, 0x11, 0x00


	//----- nvinfo : EIATTR_KPARAM_INFO
	.align		4
.L_655:
        /*0028*/ 	.byte	0x04, 0x17
        /*002a*/ 	.short	(.L_657 - .L_656)
.L_656:
        /*002c*/ 	.word	0x00000000
        /*0030*/ 	.short	0x0004
        /*0032*/ 	.short	0x001c
        /*0034*/ 	.byte	0x00, 0xf0, 0x11, 0x00


	//----- nvinfo : EIATTR_KPARAM_INFO
	.align		4
.L_657:
        /*0038*/ 	.byte	0x04, 0x17
        /*003a*/ 	.short	(.L_659 - .L_658)
.L_658:
        /*003c*/ 	.word	0x00000000
        /*0040*/ 	.short	0x0003
        /*0042*/ 	.short	0x0018
        /*0044*/ 	.byte	0x00, 0xf0, 0x11, 0x00


	//----- nvinfo : EIATTR_KPARAM_INFO
	.align		4
.L_659:
        /*0048*/ 	.byte	0x04, 0x17
        /*004a*/ 	.short	(.L_661 - .L_660)
.L_660:
        /*004c*/ 	.word	0x00000000
        /*0050*/ 	.short	0x0002
        /*0052*/ 	.short	0x0010
        /*0054*/ 	.byte	0x00, 0xf5, 0x21, 0x00


	//----- nvinfo : EIATTR_KPARAM_INFO
	.align		4
.L_661:
        /*0058*/ 	.byte	0x04, 0x17
        /*005a*/ 	.short	(.L_663 - .L_662)
.L_662:
        /*005c*/ 	.word	0x00000000
        /*0060*/ 	.short	0x0001
        /*0062*/ 	.short	0x0008
        /*0064*/ 	.byte	0x00, 0xf5, 0x21, 0x00


	//----- nvinfo : EIATTR_KPARAM_INFO
	.align		4
.L_663:
        /*0068*/ 	.byte	0x04, 0x17
        /*006a*/ 	.short	(.L_665 - .L_664)
.L_664:
        /*006c*/ 	.word	0x00000000
        /*0070*/ 	.short	0x0000
        /*0072*/ 	.short	0x0000
        /*0074*/ 	.byte	0x00, 0xf5, 0x21, 0x00


	//----- nvinfo : EIATTR_SPARSE_MMA_MASK
	.align		4
.L_665:
        /*0078*/ 	.byte	0x03, 0x50
        /*007a*/ 	.short	0x0000


	//----- nvinfo : EIATTR_MAXREG_COUNT
	.align		4
        /*007c*/ 	.byte	0x03, 0x1b
        /*007e*/ 	.short	0x00ff


	//----- nvinfo : EIATTR_MERCURY_ISA_VERSION
	.align		4
        /*0080*/ 	.byte	0x03, 0x5f
        /*0082*/ 	.short	0x0101


	//----- nvinfo : EIATTR_COOP_GROUP_MASK_REGIDS
	.align		4
        /*0084*/ 	.byte	0x04, 0x29
        /*0086*/ 	.short	(.L_667 - .L_666)


	//   ....[0]....
.L_666:
        /*0088*/ 	.word	0xffffffff


	//   ....[1]....
        /*008c*/ 	.word	0xffffffff


	//   ....[2]....
        /*0090*/ 	.word	0xffffffff


	//   ....[3]....
        /*0094*/ 	.word	0xffffffff


	//   ....[4]....
        /*0098*/ 	.word	0xffffffff


	//   ....[5]....
        /*009c*/ 	.word	0xffffffff


	//   ....[6]....
        /*00a0*/ 	.word	0xffffffff


	//   ....[7]....
        /*00a4*/ 	.word	0xffffffff


	//   ....[8]....
        /*00a8*/ 	.word	0xffffffff


	//   ....[9]....
        /*00ac*/ 	.word	0xffffffff


	//----- nvinfo : EIATTR_COOP_GROUP_INSTR_OFFSETS
	.align		4
.L_667:
        /*00b0*/ 	.byte	0x04, 0x28
        /*00b2*/ 	.short	(.L_669 - .L_668)


	//   ....[0]....
.L_668:
        /*00b4*/ 	.word	0x00000420


	//   ....[1]....
        /*00b8*/ 	.word	0x00000430


	//   ....[2]....
        /*00bc*/ 	.word	0x00000460


	//   ....[3]....
        /*00c0*/ 	.word	0x00000470


	//   ....[4]....
        /*00c4*/ 	.word	0x000004a0


	//   ....[5]....
        /*00c8*/ 	.word	0x000004b0


	//   ....[6]....
        /*00cc*/ 	.word	0x000004e0


	//   ....[7]....
        /*00d0*/ 	.word	0x000004f0


	//   ....[8]....
        /*00d4*/ 	.word	0x00000530


	//   ....[9]....
        /*00d8*/ 	.word	0x00000540


	//----- nvinfo : EIATTR_VRC_CTA_INIT_COUNT
	.align		4
.L_669:
        /*00dc*/ 	.byte	0x02, 0x4a
	.zero		1
	.zero		1


	//----- nvinfo : EIATTR_EXIT_INSTR_OFFSETS
	.align		4
        /*00e0*/ 	.byte	0x04, 0x1c
        /*00e2*/ 	.short	(.L_671 - .L_670)


	//   ....[0]....
.L_670:
        /*00e4*/ 	.word	0x00000550


	//   ....[1]....
        /*00e8*/ 	.word	0x00000670


	//   ....[2]....
        /*00ec*/ 	.word	0x000006f0


	//   ....[3]....
        /*00f0*/ 	.word	0x00000750


	//----- nvinfo : EIATTR_CBANK_PARAM_SIZE
	.align		4
.L_671:
        /*00f4*/ 	.byte	0x03, 0x19
        /*00f6*/ 	.short	0x0028


	//----- nvinfo : EIATTR_PARAM_CBANK
	.align		4
        /*00f8*/ 	.byte	0x04, 0x0a
        /*00fa*/ 	.short	(.L_673 - .L_672)
	.align		4
.L_672:
        /*00fc*/ 	.word	index@(.nv.constant0._ZN18transformer_engine48scaled_upper_triang_masked_softmax_warp_backwardI13__nv_bfloat16S1_fLi6EEEvPT0_PKT_S6_T1_iii)
        /*0100*/ 	.short	0x0380
        /*0102*/ 	.short	0x0028


	//----- nvinfo : EIATTR_SW_WAR
	.align		4
.L_673:
        /*0104*/ 	.byte	0x04, 0x36
        /*0106*/ 	.short	(.L_675 - .L_674)
.L_674:
        /*0108*/ 	.word	0x00000008
.L_675:


//--------------------- .nv.info._ZN18transformer_engine48scaled_upper_triang_masked_softmax_warp_backwardI13__nv_bfloat16S1_fLi5EEEvPT0_PKT_S6_T1_iii --------------------------
	.section	.nv.info._ZN18transformer_engine48scaled_upper_triang_masked_softmax_warp_backwardI13__nv_bfloat16S1_fLi5EEEvPT0_PKT_S6_T1_iii,"",@"SHT_CUDA_INFO"
	.sectionflags	@""
	.align	4


	//----- nvinfo : EIATTR_CUDA_API_VERSION
	.align		4
        /*0000*/ 	.byte	0x04, 0x37
        /*0002*/ 	.short	(.L_677 - .L_676)
.L_676:
        /*0004*/ 	.word	0x00000082


	//----- nvinfo : EIATTR_KPARAM_INFO
	.align		4
.L_677:
        /*0008*/ 	.byte	0x04, 0x17
        /*000a*/ 	.short	(.L_679 - .L_678)
.L_678:
        /*000c*/ 	.word	0x00000000
        /*0010*/ 	.short	0x0006
        /*0012*/ 	.short	0x0024
        /*0014*/ 	.byte	0x00, 0xf0, 0x11, 0x00


	//----- nvinfo : EIATTR_KPARAM_INFO
	.align		4
.L_679:
        /*0018*/ 	.byte	0x04, 0x17
        /*001a*/ 	.short	(.L_681 - .L_680)
.L_680:
        /*001c*/ 	.word	0x00000000
        /*0020*/ 	.short	0x0005
        /*0022*/ 	.short	0x0020
        /*0024*/ 	.byte	0x00, 0xf0, 0x11, 0x00


	//----- nvinfo : EIATTR_KPARAM_INFO
	.align		4
.L_681:
        /*0028*/ 	.byte	0x04, 0x17
        /*002a*/ 	.short	(.L_683 - .L_682)
.L_682:
        /*002c*/ 	.word	0x00000000
        /*0030*/ 	.short	0x0004
        /*0032*/ 	.short	0x001c
        /*0034*/ 	.byte	0x00, 0xf0, 0x11, 0x00


	//----- nvinfo : EIATTR_KPARAM_INFO
	.align		4
.L_683:
        /*0038*/ 	.byte	0x04, 0x17
        /*003a*/ 	.short	(.L_685 - .L_684)
.L_684:
        /*003c*/ 	.word	0x00000000
        /*0040*/ 	.short	0x0003
        /*0042*/ 	.short	0x0018
        /*0044*/ 	.byte	0x00, 0xf0, 0x11, 0x00


	//----- nvinfo : EIATTR_KPARAM_INFO
	.align		4
.L_685:
        /*0048*/ 	.byte	0x04, 0x17
        /*004a*/ 	.short	(.L_687 - .L_686)
.L_686:
        /*004c*/ 	.word	0x00000000
        /*0050*/ 	.short	0x0002
        /*0052*/ 	.short	0x0010
        /*0054*/ 	.byte	0x00, 0xf5, 0x21, 0x00


	//----- nvinfo : EIATTR_KPARAM_INFO
	.align		4
.L_687:
        /*0058*/ 	.byte	0x04, 0x17
        /*005a*/ 	.short	(.L_689 - .L_688)
.L_688:
        /*005c*/ 	.word	0x00000000
        /*0060*/ 	.short	0x0001
        /*0062*/ 	.short	0x0008
        /*0064*/ 	.byte	0x00, 0xf5, 0x21, 0x00


	//----- nvinfo : EIATTR_KPARAM_INFO
	.align		4
.L_689:
        /*0068*/ 	.byte	0x04, 0x17
        /*006a*/ 	.short	(.L_691 - .L_690)
.L_690:
        /*006c*/ 	.word	0x00000000
        /*0070*/ 	.short	0x0000
        /*0072*/ 	.short	0x0000
        /*0074*/ 	.byte	0x00, 0xf5, 0x21, 0x00


	//----- nvinfo : EIATTR_SPARSE_MMA_MASK
	.align		4
.L_691:
        /*0078*/ 	.byte	0x03, 0x50
        /*007a*/ 	.short	0x0000


	//----- nvinfo : EIATTR_MAXREG_COUNT
	.align		4
        /*007c*/ 	.byte	0x03, 0x1b
        /*007e*/ 	.short	0x00ff


	//----- nvinfo : EIATTR_MERCURY_ISA_VERSION
	.align		4
        /*0080*/ 	.byte	0x03, 0x5f
        /*0082*/ 	.short	0x0101


	//----- nvinfo : EIATTR_COOP_GROUP_MASK_REGIDS
	.align		4
        /*0084*/ 	.byte	0x04, 0x29
        /*0086*/ 	.short	(.L_693 - .L_692)


	//   ....[0]....
.L_692:
        /*0088*/ 	.word	0xffffffff


	//   ....[1]....
        /*008c*/ 	.word	0xffffffff


	//   ....[2]....
        /*0090*/ 	.word	0xffffffff


	//   ....[3]....
        /*0094*/ 	.word	0xffffffff


	//   ....[4]....
        /*0098*/ 	.word	0xffffffff


	//   ....[5]....
        /*009c*/ 	.word	0xffffffff


	//   ....[6]....
        /*00a0*/ 	.word	0xffffffff


	//   ....[7]....
        /*00a4*/ 	.word	0xffffffff


	//   ....[8]....
        /*00a8*/ 	.word	0xffffffff


	//   ....[9]....
        /*00ac*/ 	.word	0xffffffff


	//----- nvinfo : EIATTR_COOP_GROUP_INSTR_OFFSETS
	.align		4
.L_693:
        /*00b0*/ 	.byte	0x04, 0x28
        /*00b2*/ 	.short	(.L_695 - .L_694)


	//   ....[0]....
.L_694:
        /*00b4*/ 	.word	0x00000370


	//   ....[1]....
        /*00b8*/ 	.word	0x00000380


	//   ....[2]....
        /*00bc*/ 	.word	0x000003b0


	//   ....[3]....
        /*00c0*/ 	.word	0x000003c0


	//   ....[4]....
        /*00c4*/ 	.word	0x000003f0


	//   ....[5]....
        /*00c8*/ 	.word	0x00000400


	//   ....[6]....
        /*00cc*/ 	.word	0x00000430


	//   ....[7]....
        /*00d0*/ 	.word	0x00000440


	//   ....[8]....
        /*00d4*/ 	.word	0x00000480


	//   ....[9]....
        /*00d8*/ 	.word	0x00000490


	//----- nvinfo : EIATTR_VRC_CTA_INIT_COUNT
	.align		4
.L_695:
        /*00dc*/ 	.byte	0x02, 0x4a
	.zero		1
	.zero		1


	//----- nvinfo : EIATTR_EXIT_INSTR_OFFSETS
	.align		4
        /*00e0*/ 	.byte	0x04, 0x1c
        /*00e2*/ 	.short	(.L_697 - .L_696)


	//   ....[0]....
.L_696:
        /*00e4*/ 	.word	0x000004a0


	//   ....[1]....
        /*00e8*/ 	.word	0x00000590


	//   ....[2]....
        /*00ec*/ 	.word	0x00000650


	//----- nvinfo : EIATTR_CRS_STACK_SIZE
	.align		4
.L_697:
        /*00f0*/ 	.byte	0x04, 0x1e
        /*00f2*/ 	.short	(.L_699 - .L_698)
.L_698:
        /*00f4*/ 	.word	0x00000000


	//----- nvinfo : EIATTR_CBANK_PARAM_SIZE
	.align		4
.L_699:
        /*00f8*/ 	.byte	0x03, 0x19
        /*00fa*/ 	.short	0x0028


	//----- nvinfo : EIATTR_PARAM_CBANK
	.align		4
        /*00fc*/ 	.byte	0x04, 0x0a
        /*00fe*/ 	.short	(.L_701 - .L_700)
	.align		4
.L_700:
        /*0100*/ 	.word	index@(.nv.constant0._ZN18transformer_engine48scaled_upper_triang_masked_softmax_warp_backwardI13__nv_bfloat16S1_fLi5EEEvPT0_PKT_S6_T1_iii)
        /*0104*/ 	.short	0x0380
        /*0106*/ 	.short	0x0028


	//----- nvinfo : EIATTR_SW_WAR
	.align		4
.L_701:
        /*0108*/ 	.byte	0x04, 0x36
        /*010a*/ 	.short	(.L_703 - .L_702)
.L_702:
        /*010c*/ 	.word	0x00000008
.L_703:


//--------------------- .nv.info._ZN18transformer_engine48scaled_upper_triang_masked_softmax_warp_backwardI13__nv_bfloat16S1_fLi4EEEvPT0_PKT_S6_T1_iii --------------------------
	.section	.nv.info._ZN18transformer_engine48scaled_upper_triang_masked_softmax_warp_backwardI13__nv_bfloat16S1_fLi4EEEvPT0_PKT_S6_T1_iii,"",@"SHT_CUDA_INFO"
	.sectionflags	@""
	.align	4


	//----- nvinfo : EIATTR_CUDA_API_VERSION
	.align		4
        /*0000*/ 	.byte	0x04, 0x37
        /*0002*/ 	.short	(.L_705 - .L_704)
.L_704:
        /*0004*/ 	.word	0x00000082


	//----- nvinfo : EIATTR_KPARAM_INFO
	.align		4
.L_705:
        /*0008*/ 	.byte	0x04, 0x17
        /*000a*/ 	.short	(.L_707 - .L_706)
.L_706:
        /*000c*/ 	.word	0x00000000
        /*0010*/ 	.short	0x0006
        /*0012*/ 	.short	0x0024
        /*0014*/ 	.byte	0x00, 0xf0, 0x11, 0x00


	//----- nvinfo : EIATTR_KPARAM_INFO
	.align		4
.L_707:
        /*0018*/ 	.byte	0x04, 0x17
        /*001a*/ 	.short	(.L_709 - .L_708)
.L_708:
        /*001c*/ 	.word	0x00000000
        /*0020*/ 	.short	0x0005
        /*0022*/ 	.short	0x0020
        /*0024*/ 	.byte	0x00, 0xf0, 0x11, 0x00


	//----- nvinfo : EIATTR_KPARAM_INFO
	.align		4
.L_709:
        /*0028*/ 	.byte	0x04, 0x17
        /*002a*/ 	.short	(.L_711 - .L_710)
.L_710:
        /*002c*/ 	.word	0x00000000
        /*0030*/ 	.short	0x0004
        /*0032*/ 	.short	0x001c
        /*0034*/ 	.byte	0x00, 0xf0, 0x11, 0x00


	//----- nvinfo : EIATTR_KPARAM_INFO
	.align		4
.L_711:
        /*0038*/ 	.byte	0x04, 0x17
        /*003a*/ 	.short	(.L_713 - .L_712)
.L_712:
        /*003c*/ 	.word	0x00000000
        /*0040*/ 	.short	0x0003
        /*0042*/ 	.short	0x0018
        /*0044*/ 	.byte	0x00, 0xf0, 0x11, 0x00


	//----- nvinfo : EIATTR_KPARAM_INFO
	.align		4
.L_713:
        /*0048*/ 	.byte	0x04, 0x17
        /*004a*/ 	.short	(.L_715 - .L_714)
.L_714:
        /*004c*/ 	.word	0x00000000
        /*0050*/ 	.short	0x0002
        /*0052*/ 	.short	0x0010
        /*0054*/ 	.byte	0x00, 0xf5, 0x21, 0x00


	//----- nvinfo : EIATTR_KPARAM_INFO
	.align		4
.L_715:
        /*0058*/ 	.byte	0x04, 0x17
        /*005a*/ 	.short	(.L_717 - .L_716)
.L_716:
        /*005c*/ 	.word	0x00000000
        /*0060*/ 	.short	0x0001
        /*0062*/ 	.short	0x0008
        /*0064*/ 	.byte	0x00, 0xf5, 0x21, 0x00


	//----- nvinfo : EIATTR_KPARAM_INFO
	.align		4
.L_717:
        /*0068*/ 	.byte	0x04, 0x17
        /*006a*/ 	.short	(.L_719 - .L_718)
.L_718:
        /*006c*/ 	.word	0x00000000
        /*0070*/ 	.short	0x0000
        /*0072*/ 	.short	0x0000
        /*0074*/ 	.byte	0x00, 0xf5, 0x21, 0x00


	//----- nvinfo : EIATTR_SPARSE_MMA_MASK
	.align		4
.L_719:
        /*0078*/ 	.byte	0x03, 0x50
        /*007a*/ 	.short	0x0000


	//----- nvinfo : EIATTR_MAXREG_COUNT
	.align		4
        /*007c*/ 	.byte	0x03, 0x1b
        /*007e*/ 	.short	0x00ff


	//----- nvinfo : EIATTR_MERCURY_ISA_VERSION
	.align		4
        /*0080*/ 	.byte	0x03, 0x5f
        /*0082*/ 	.short	0x0101


	//----- nvinfo : EIATTR_COOP_GROUP_MASK_REGIDS
	.align		4
        /*0084*/ 	.byte	0x04, 0x29
        /*0086*/ 	.short	(.L_721 - .L_720)


	//   ....[0]....
.L_720:
        /*0088*/ 	.word	0xffffffff


	//   ....[1]....
        /*008c*/ 	.word	0xffffffff


	//   ....[2]....
        /*0090*/ 	.word	0xffffffff


	//   ....[3]....
        /*0094*/ 	.word	0xffffffff


	//   ....[4]....
        /*0098*/ 	.word	0xffffffff


	//   ....[5]....
        /*009c*/ 	.word	0xffffffff


	//   ....[6]....
        /*00a0*/ 	.word	0xffffffff


	//   ....[7]....
        /*00a4*/ 	.word	0xffffffff


	//----- nvinfo : EIATTR_COOP_GROUP_INSTR_OFFSETS
	.align		4
.L_721:
        /*00a8*/ 	.byte	0x04, 0x28
        /*00aa*/ 	.short	(.L_723 - .L_722)


	//   ....[0]....
.L_722:
        /*00ac*/ 	.word	0x00000370


	//   ....[1]....
        /*00b0*/ 	.word	0x00000380


	//   ....[2]....
        /*00b4*/ 	.word	0x000003b0


	//   ....[3]....
        /*00b8*/ 	.word	0x000003c0


	//   ....[4]....
        /*00bc*/ 	.word	0x000003f0


	//   ....[5]....
        /*00c0*/ 	.word	0x00000400


	//   ....[6]....
        /*00c4*/ 	.word	0x00000440


	//   ....[7]....
        /*00c8*/ 	.word	0x00000450


	//----- nvinfo : EIATTR_VRC_CTA_INIT_COUNT
	.align		4
.L_723:
        /*00cc*/ 	.byte	0x02, 0x4a
	.zero		1
	.zero		1


	//----- nvinfo : EIATTR_EXIT_INSTR_OFFSETS
	.align		4
        /*00d0*/ 	.byte	0x04, 0x1c
        /*00d2*/ 	.short	(.L_725 - .L_724)


	//   ....[0]....
.L_724:
        /*00d4*/ 	.word	0x00000460


	//   ....[1]....
        /*00d8*/ 	.word	0x00000550


	//   ....[2]....
        /*00dc*/ 	.word	0x00000610


	//----- nvinfo : EIATTR_CRS_STACK_SIZE
	.align		4
.L_725:
        /*00e0*/ 	.byte	0x04, 0x1e
        /*00e2*/ 	.short	(.L_727 - .L_726)
.L_726:
        /*00e4*/ 	.word	0x00000000


	//----- nvinfo : EIATTR_CBANK_PARAM_SIZE
	.align		4
.L_727:
        /*00e8*/ 	.byte	0x03, 0x19
        /*00ea*/ 	.short	0x0028


	//----- nvinfo : EIATTR_PARAM_CBANK
	.align		4
        /*00ec*/ 	.byte	0x04, 0x0a
        /*00ee*/ 	.short	(.L_729 - .L_728)
	.align		4
.L_728:
        /*00f0*/ 	.word	index@(.nv.constant0._ZN18transformer_engine48scaled_upper_triang_masked_softmax_warp_backwardI13__nv_bfloat16S1_fLi4EEEvPT0_PKT_S6_T1_iii)
        /*00f4*/ 	.short	0x0380
        /*00f6*/ 	.short	0x0028


	//----- nvinfo : EIATTR_SW_WAR
	.align		4
.L_729:
        /*00f8*/ 	.byte	0x04, 0x36
        /*00fa*/ 	.short	(.L_731 - .L_730)
.L_730:
        /*00fc*/ 	.word	0x00000008
.L_731:


//--------------------- .nv.info._ZN18transformer_engine48scaled_upper_triang_masked_softmax_warp_backwardI13__nv_bfloat16S1_fLi3EEEvPT0_PKT_S6_T1_iii --------------------------
	.section	.nv.info._ZN18transformer_engine48scaled_upper_triang_masked_softmax_warp_backwardI13__nv_bfloat16S1_fLi3EEEvPT0_PKT_S6_T1_iii,"",@"SHT_CUDA_INFO"
	.sectionflags	@""
	.align	4


	//----- nvinfo : EIATTR_CUDA_API_VERSION
	.align		4
        /*0000*/ 	.byte	0x04, 0x37
        /*0002*/ 	.short	(.L_733 - .L_732)
.L_732:
        /*0004*/ 	.word	0x00000082


	//----- nvinfo : EIATTR_KPARAM_INFO
	.align		4
.L_733:
        /*0008*/ 	.byte	0x04, 0x17
        /*000a*/ 	.short	(.L_735 - .L_734)
.L_734:
        /*000c*/ 	.word	0x00000000
        /*0010*/ 	.short	0x0006
        /*0012*/ 	.short	0x0024
        /*0014*/ 	.byte	0x00, 0xf0, 0x11, 0x00


	//----- nvinfo : EIATTR_KPARAM_INFO
	.align		4
.L_735:
        /*0018*/ 	.byte	0x04, 0x17
        /*001a*/ 	.short	(.L_737 - .L_736)
.L_736:
        /*001c*/ 	.word	0x00000000
        /*0020*/ 	.short	0x0005
        /*0022*/ 	.short	0x0020
        /*0024*/ 	.byte	0x00, 0xf0, 0x11, 0x00


	//----- nvinfo : EIATTR_KPARAM_INFO
	.align		4
.L_737:
        /*0028*/ 	.byte	0x04, 0x17
        /*002a*/ 	.short	(.L_739 - .L_738)
.L_738:
        /*002c*/ 	.word	0x00000000
        /*0030*/ 	.short	0x0004
        /*0032*/ 	.short	0x001c
        /*0034*/ 	.byte	0x00, 0xf0, 0x11, 0x00


	//----- nvinfo : EIATTR_KPARAM_INFO
	.align		4
.L_739:
        /*0038*/ 	.byte	0x04, 0x17
        /*003a*/ 	.short	(.L_741 - .L_740)
.L_740:
        /*003c*/ 	.word	0x00000000
        /*0040*/ 	.short	0x0003
        /*0042*/ 	.short	0x0018
        /*0044*/ 	.byte	0x00, 0xf0, 0x11, 0x00


	//----- nvinfo : EIATTR_KPARAM_INFO
	.align		4
.L_741:
        /*0048*/ 	.byte	0x04, 0x17
        /*004a*/ 	.short	(.L_743 - .L_742)
.L_742:
        /*004c*/ 	.word	0x00000000
        /*0050*/ 	.short	0x0002
        /*0052*/ 	.short	0x0010
        /*0054*/ 	.byte	0x00, 0xf5, 0x21, 0x00


	//----- nvinfo : EIATTR_KPARAM_INFO
	.align		4
.L_743:
        /*0058*/ 	.byte	0x04, 0x17
        /*005a*/ 	.short	(.L_745 - .L_744)
.L_744:
        /*005c*/ 	.word	0x00000000
        /*0060*/ 	.short	0x0001
        /*0062*/ 	.short	0x0008
        /*0064*/ 	.byte	0x00, 0xf5, 0x21, 0x00


	//----- nvinfo : EIATTR_KPARAM_INFO
	.align		4
.L_745:
        /*0068*/ 	.byte	0x04, 0x17
        /*006a*/ 	.short	(.L_747 - .L_746)
.L_746:
        /*006c*/ 	.word	0x00000000
        /*0070*/ 	.short	0x0000
        /*0072*/ 	.short	0x0000
        /*0074*/ 	.byte	0x00, 0xf5, 0x21, 0x00


	//----- nvinfo : EIATTR_SPARSE_MMA_MASK
	.align		4
.L_747:
        /*0078*/ 	.byte	0x03, 0x50
        /*007a*/ 	.short	0x0000


	//----- nvinfo : EIATTR_MAXREG_COUNT
	.align		4
        /*007c*/ 	.byte	0x03, 0x1b
        /*007e*/ 	.short	0x00ff


	//----- nvinfo : EIATTR_MERCURY_ISA_VERSION
	.align		4
        /*0080*/ 	.byte	0x03, 0x5f
        /*0082*/ 	.short	0x0101


	//----- nvinfo : EIATTR_COOP_GROUP_MASK_REGIDS
	.align		4
        /*0084*/ 	.byte	0x04, 0x29
        /*0086*/ 	.short	(.L_749 - .L_748)


	//   ....[0]....
.L_748:
        /*0088*/ 	.word	0xffffffff


	//   ....[1]....
        /*008c*/ 	.word	0xffffffff


	//   ....[2]....
        /*0090*/ 	.word	0xffffffff


	//   ....[3]....
        /*0094*/ 	.word	0xffffffff


	//   ....[4]....
        /*0098*/ 	.word	0xffffffff


	//   ....[5]....
        /*009c*/ 	.word	0xffffffff


	//----- nvinfo : EIATTR_COOP_GROUP_INSTR_OFFSETS
	.align		4
.L_749:
        /*00a0*/ 	.byte	0x04, 0x28
        /*00a2*/ 	.short	(.L_751 - .L_750)


	//   ....[0]....
.L_750:
        /*00a4*/ 	.word	0x00000380


	//   ....[1]....
        /*00a8*/ 	.word	0x00000390


	//   ....[2]....
        /*00ac*/ 	.word	0x000003c0


	//   ....[3]....
        /*00b0*/ 	.word	0x000003d0


	//   ....[4]....
        /*00b4*/ 	.word	0x00000410


	//   ....[5]....
        /*00b8*/ 	.word	0x00000420


	//----- nvinfo : EIATTR_VRC_CTA_INIT_COUNT
	.align		4
.L_751:
        /*00bc*/ 	.byte	0x02, 0x4a
	.zero		1
	.zero		1


	//----- nvinfo : EIATTR_EXIT_INSTR_OFFSETS
	.align		4
        /*00c0*/ 	.byte	0x04, 0x1c
        /*00c2*/ 	.short	(.L_753 - .L_752)


	//   ....[0]....
.L_752:
        /*00c4*/ 	.word	0x00000430


	//   ....[1]....
        /*00c8*/ 	.word	0x00000520


	//   ....[2]....
        /*00cc*/ 	.word	0x000005e0


	//----- nvinfo : EIATTR_CRS_STACK_SIZE
	.align		4
.L_753:
        /*00d0*/ 	.byte	0x04, 0x1e
        /*00d2*/ 	.short	(.L_755 - .L_754)
.L_754:
        /*00d4*/ 	.word	0x00000000


	//----- nvinfo : EIATTR_CBANK_PARAM_SIZE
	.align		4
.L_755:
        /*00d8*/ 	.byte	0x03, 0x19
        /*00da*/ 	.short	0x0028


	//----- nvinfo : EIATTR_PARAM_CBANK
	.align		4
        /*00dc*/ 	.byte	0x04, 0x0a
        /*00de*/ 	.short	(.L_757 - .L_756)
	.align		4
.L_756:
        /*00e0*/ 	.word	index@(.nv.constant0._ZN18transformer_engine48scaled_upper_triang_masked_softmax_warp_backwardI13__nv_bfloat16S1_fLi3EEEvPT0_PKT_S6_T1_iii)
        /*00e4*/ 	.short	0x0380
        /*00e6*/ 	.short	0x0028


	//----- nvinfo : EIATTR_SW_WAR
	.align		4
.L_757:
        /*00e8*/ 	.byte	0x04, 0x36
        /*00ea*/ 	.short	(.L_759 - .L_758)
.L_758:
        /*00ec*/ 	.word	0x00000008
.L_759:


//--------------------- .nv.info._ZN18transformer_engine48scaled_upper_triang_masked_softmax_warp_backwardI13__nv_bfloat16S1_fLi2EEEvPT0_PKT_S6_T1_iii --------------------------
	.section	.nv.info._ZN18transformer_engine48scaled_upper_triang_masked_softmax_warp_backwardI13__nv_bfloat16S1_fLi2EEEvPT0_PKT_S6_T1_iii,"",@"SHT_CUDA_INFO"
	.sectionflags	@""
	.align	4


	//----- nvinfo : EIATTR_CUDA_API_VERSION
	.align		4
        /*0000*/ 	.byte	0x04, 0x37
        /*0002*/ 	.short	(.L_761 - .L_760)
.L_760:
        /*0004*/ 	.word	0x00000082


	//----- nvinfo : EIATTR_KPARAM_INFO
	.align		4
.L_761:
        /*0008*/ 	.byte	0x04, 0x17
        /*000a*/ 	.short	(.L_763 - .L_762)
.L_762:
        /*000c*/ 	.word	0x00000000
        /*0010*/ 	.short	0x0006
        /*0012*/ 	.short	0x0024
        /*0014*/ 	.byte	0x00, 0xf0, 0x11, 0x00


	//----- nvinfo : EIATTR_KPARAM_INFO
	.align		4
.L_763:
        /*0018*/ 	.byte	0x04, 0x17
        /*001a*/ 	.short	(.L_765 - .L_764)
.L_764:
        /*001c*/ 	.word	0x00000000
        /*0020*/ 	.short	0x0005
        /*0022*/ 	.short	0x0020
        /*0024*/ 	.byte	0x00, 0xf0, 0x11, 0x00


	//----- nvinfo : EIATTR_KPARAM_INFO
	.align		4
.L_765:
        /*0028*/ 	.byte	0x04, 0x17
        /*002a*/ 	.short	(.L_767 - .L_766)
.L_766:
        /*002c*/ 	.word	0x00000000
        /*0030*/ 	.short	0x0004
        /*0032*/ 	.short	0x001c
        /*0034*/ 	.byte	0x00, 0xf0, 0x11, 0x00


	//----- nvinfo : EIATTR_KPARAM_INFO
	.align		4
.L_767:
        /*0038*/ 	.byte	0x04, 0x17
        /*003a*/ 	.short	(.L_769 - .L_768)
.L_768:
        /*003c*/ 	.word	0x00000000
        /*0040*/ 	.short	0x0003
        /*0042*/ 	.short	0x0018
        /*0044*/ 	.byte	0x00, 0xf0, 0x11, 0x00


	//----- nvinfo : EIATTR_KPARAM_INFO
	.align		4
.L_769:
        /*0048*/ 	.byte	0x04, 0x17
        /*004a*/ 	.short	(.L_771 - .L_770)
.L_770:
        /*004c*/ 	.word	0x00000000
        /*0050*/ 	.short	0x0002
        /*0052*/ 	.short	0x0010
        /*0054*/ 	.byte	0x00, 0xf5, 0x21, 0x00


	//----- nvinfo : EIATTR_KPARAM_INFO
	.align		4
.L_771:
        /*0058*/ 	.byte	0x04, 0x17
        /*005a*/ 	.short	(.L_773 - .L_772)
.L_772:
        /*005c*/ 	.word	0x00000000
        /*0060*/ 	.short	0x0001
        /*0062*/ 	.short	0x0008
        /*0064*/ 	.byte	0x00, 0xf5, 0x21, 0x00


	//----- nvinfo : EIATTR_KPARAM_INFO
	.align		4
.L_773:
        /*0068*/ 	.byte	0x04, 0x17
        /*006a*/ 	.short	(.L_775 - .L_774)
.L_774:
        /*006c*/ 	.word	0x00000000
        /*0070*/ 	.short	0x0000
        /*0072*/ 	.short	0x0000
        /*0074*/ 	.byte	0x00, 0xf5, 0x21, 0x00


	//----- nvinfo : EIATTR_SPARSE_MMA_MASK
	.align		4
.L_775:
        /*0078*/ 	.byte	0x03, 0x50
        /*007a*/ 	.short	0x0000


	//----- nvinfo : EIATTR_MAXREG_COUNT
	.align		4
        /*007c*/ 	.byte	0x03, 0x1b
        /*007e*/ 	.short	0x00ff


	//----- nvinfo : EIATTR_MERCURY_ISA_VERSION
	.align		4
        /*0080*/ 	.byte	0x03, 0x5f
        /*0082*/ 	.short	0x0101


	//----- nvinfo : EIATTR_COOP_GROUP_MASK_REGIDS
	.align		4
        /*0084*/ 	.byte	0x04, 0x29
        /*0086*/ 	.short	(.L_777 - .L_776)


	//   ....[0]....
.L_776:
        /*0088*/ 	.word	0xffffffff


	//   ....[1]....
        /*008c*/ 	.word	0xffffffff


	//   ....[2]....
        /*0090*/ 	.word	0xffffffff


	//   ....[3]....
        /*0094*/ 	.word	0xffffffff


	//----- nvinfo : EIATTR_COOP_GROUP_INSTR_OFFSETS
	.align		4
.L_777:
        /*0098*/ 	.byte	0x04, 0x28
        /*009a*/ 	.short	(.L_779 - .L_778)


	//   ....[0]....
.L_778:
        /*009c*/ 	.word	0x00000380


	//   ....[1]....
        /*00a0*/ 	.word	0x00000390


	//   ....[2]....
        /*00a4*/ 	.word	0x000003d0


	//   ....[3]....
        /*00a8*/ 	.word	0x000003e0


	//----- nvinfo : EIATTR_VRC_CTA_INIT_COUNT
	.align		4
.L_779:
        /*00ac*/ 	.byte	0x02, 0x4a
	.zero		1
	.zero		1


	//----- nvinfo : EIATTR_EXIT_INSTR_OFFSETS
	.align		4
        /*00b0*/ 	.byte	0x04, 0x1c
        /*00b2*/ 	.short	(.L_781 - .L_780)


	//   ....[0]....
.L_780:
        /*00b4*/ 	.word	0x000003f0


	//   ....[1]....
        /*00b8*/ 	.word	0x000004e0


	//   ....[2]....
        /*00bc*/ 	.word	0x000005a0


	//----- nvinfo : EIATTR_CRS_STACK_SIZE
	.align		4
.L_781:
        /*00c0*/ 	.byte	0x04, 0x1e
        /*00c2*/ 	.short	(.L_783 - .L_782)
.L_782:
        /*00c4*/ 	.word	0x00000000


	//----- nvinfo : EIATTR_CBANK_PARAM_SIZE
	.align		4
.L_783:
        /*00c8*/ 	.byte	0x03, 0x19
        /*00ca*/ 	.short	0x0028


	//----- nvinfo : EIATTR_PARAM_CBANK
	.align		4
        /*00cc*/ 	.byte	0x04, 0x0a
        /*00ce*/ 	.short	(.L_785 - .L_784)
	.align		4
.L_784:
        /*00d0*/ 	.word	index@(.nv.constant0._ZN18transformer_engine48scaled_upper_triang_masked_softmax_warp_backwardI13__nv_bfloat16S1_fLi2EEEvPT0_PKT_S6_T1_iii)
        /*00d4*/ 	.short	0x0380
        /*00d6*/ 	.short	0x0028


	//----- nvinfo : EIATTR_SW_WAR
	.align		4
.L_785:
        /*00d8*/ 	.byte	0x04, 0x36
        /*00da*/ 	.short	(.L_787 - .L_786)
.L_786:
        /*00dc*/ 	.word	0x00000008
.L_787:


//--------------------- .nv.info._ZN18transformer_engine48scaled_upper_triang_masked_softmax_warp_backwardI13__nv_bfloat16S1_fLi1EEEvPT0_PKT_S6_T1_iii --------------------------
	.section	.nv.info._ZN18transformer_engine48scaled_upper_triang_masked_softmax_warp_backwardI13__nv_bfloat16S1_fLi1EEEvPT0_PKT_S6_T1_iii,"",@"SHT_CUDA_INFO"
	.sectionflags	@""
	.align	4


	//----- nvinfo : EIATTR_CUDA_API_VERSION
	.align		4
        /*0000*/ 	.byte	0x04, 0x37
        /*0002*/ 	.short	(.L_789 - .L_788)
.L_788:
        /*0004*/ 	.word	0x00000082


	//----- nvinfo : EIATTR_KPARAM_INFO
	.align		4
.L_789:
        /*0008*/ 	.byte	0x04, 0x17
        /*000a*/ 	.short	(.L_791 - .L_790)
.L_790:
        /*000c*/ 	.word	0x00000000
        /*0010*/ 	.short	0x0006
        /*0012*/ 	.short	0x0024
        /*0014*/ 	.byte	0x00, 0xf0, 0x11, 0x00


	//----- nvinfo : EIATTR_KPARAM_INFO
	.align		4
.L_791:
        /*0018*/ 	.byte	0x04, 0x17
        /*001a*/ 	.short	(.L_793 - .L_792)
.L_792:
        /*001c*/ 	.word	0x00000000
        /*0020*/ 	.short	0x0005
        /*0022*/ 	.short	0x0020
        /*0024*/ 	.byte	0x00, 0xf0, 0x11, 0x00


	//----- nvinfo : EIATTR_KPARAM_INFO
	.align		4
.L_793:
        /*0028*/ 	.byte	0x04, 0x17
        /*002a*/ 	.short	(.L_795 - .L_794)
.L_794:
        /*002c*/ 	.word	0x00000000
        /*0030*/ 	.short	0x0004
        /*0032*/ 	.short	0x001c
        /*0034*/ 	.byte	0x00, 0xf0, 0x11, 0x00


	//----- nvinfo : EIATTR_KPARAM_INFO
	.align		4
.L_795:
        /*0038*/ 	.byte	0x04, 0x17
        /*003a*/ 	.short	(.L_797 - .L_796)
.L_796:
        /*003c*/ 	.word	0x00000000
        /*0040*/ 	.short	0x0003
        /*0042*/ 	.short	0x0018
        /*0044*/ 	.byte	0x00, 0xf0, 0x11, 0x00


	//----- nvinfo : EIATTR_KPARAM_INFO
	.align		4
.L_797:
        /*0048*/ 	.byte	0x04, 0x17
        /*004a*/ 	.short	(.L_799 - .L_798)
.L_798:
        /*004c*/ 	.word	0x00000000
        /*0050*/ 	.short	0x0002
        /*0052*/ 	.short	0x0010
        /*0054*/ 	.byte	0x00, 0xf5, 0x21, 0x00


	//----- nvinfo : EIATTR_KPARAM_INFO
	.align		4
.L_799:
        /*0058*/ 	.byte	0x04, 0x17
        /*005a*/ 	.short	(.L_801 - .L_800)
.L_800:
        /*005c*/ 	.word	0x00000000
        /*0060*/ 	.short	0x0001
        /*0062*/ 	.short	0x0008
        /*0064*/ 	.byte	0x00, 0xf5, 0x21, 0x00


	//----- nvinfo : EIATTR_KPARAM_INFO
	.align		4
.L_801:
        /*0068*/ 	.byte	0x04, 0x17
        /*006a*/ 	.short	(.L_803 - .L_802)
.L_802:
        /*006c*/ 	.word	0x00000000
        /*0070*/ 	.short	0x0000
        /*0072*/ 	.short	0x0000
        /*0074*/ 	.byte	0x00, 0xf5, 0x21, 0x00


	//----- nvinfo : EIATTR_SPARSE_MMA_MASK
	.align		4
.L_803:
        /*0078*/ 	.byte	0x03, 0x50
        /*007a*/ 	.short	0x0000


	//----- nvinfo : EIATTR_MAXREG_COUNT
	.align		4
        /*007c*/ 	.byte	0x03, 0x1b
        /*007e*/ 	.short	0x00ff


	//----- nvinfo : EIATTR_MERCURY_ISA_VERSION
	.align		4
        /*0080*/ 	.byte	0x03, 0x5f
        /*0082*/ 	.short	0x0101


	//----- nvinfo : EIATTR_COOP_GROUP_MASK_REGIDS
	.align		4
        /*0084*/ 	.byte	0x04, 0x29
        /*0086*/ 	.short	(.L_805 - .L_804)


	//   ....[0]....
.L_804:
        /*0088*/ 	.word	0xffffffff


	//   ....[1]....
        /*008c*/ 	.word	0xffffffff


	//----- nvinfo : EIATTR_COOP_GROUP_INSTR_OFFSETS
	.align		4
.L_805:
        /*0090*/ 	.byte	0x04, 0x28
        /*0092*/ 	.short	(.L_807 - .L_806)


	//   ....[0]....
.L_806:
        /*0094*/ 	.word	0x00000380


	//   ....[1]....
        /*0098*/ 	.word	0x00000390


	//----- nvinfo : EIATTR_VRC_CTA_INIT_COUNT
	.align		4
.L_807:
        /*009c*/ 	.byte	0x02, 0x4a
	.zero		1
	.zero		1


	//----- nvinfo : EIATTR_EXIT_INSTR_OFFSETS
	.align		4
        /*00a0*/ 	.byte	0x04, 0x1c
        /*00a2*/ 	.short	(.L_809 - .L_808)


	//   ....[0]....
.L_808:
        /*00a4*/ 	.word	0x000003a0


	//   ....[1]....
        /*00a8*/ 	.word	0x00000490


	//   ....[2]....
        /*00ac*/ 	.word	0x00000550


	//----- nvinfo : EIATTR_CRS_STACK_SIZE
	.align		4
.L_809:
        /*00b0*/ 	.byte	0x04, 0x1e
        /*00b2*/ 	.short	(.L_811 - .L_810)
.L_810:
        /*00b4*/ 	.word	0x00000000


	//----- nvinfo : EIATTR_CBANK_PARAM_SIZE
	.align		4
.L_811:
        /*00b8*/ 	.byte	0x03, 0x19
        /*00ba*/ 	.short	0x0028


	//----- nvinfo : EIATTR_PARAM_CBANK
	.align		4
        /*00bc*/ 	.byte	0x04, 0x0a
        /*00be*/ 	.short	(.L_813 - .L_812)
	.align		4
.L_812:
        /*00c0*/ 	.word	index@(.nv.constant0._ZN18transformer_engine48scaled_upper_triang_masked_softmax_warp_backwardI13__nv_bfloat16S1_fLi1EEEvPT0_PKT_S6_T1_iii)
        /*00c4*/ 	.short	0x0380
        /*00c6*/ 	.short	0x0028


	//----- nvinfo : EIATTR_SW_WAR
	.align		4
.L_813:
        /*00c8*/ 	.byte	0x04, 0x36
        /*00ca*/ 	.short	(.L_815 - .L_814)
.L_814:
        /*00cc*/ 	.word	0x00000008
.L_815:


//--------------------- .nv.info._ZN18transformer_engine48scaled_upper_triang_masked_softmax_warp_backwardI13__nv_bfloat16S1_fLi0EEEvPT0_PKT_S6_T1_iii --------------------------
	.section	.nv.info._ZN18transformer_engine48scaled_upper_triang_masked_softmax_warp_backwardI13__nv_bfloat16S1_fLi0EEEvPT0_PKT_S6_T1_iii,"",@"SHT_CUDA_INFO"
	.sectionflags	@""
	.align	4


	//----- nvinfo : EIATTR_CUDA_API_VERSION
	.align		4
        /*0000*/ 	.byte	0x04, 0x37
        /*0002*/ 	.short	(.L_817 - .L_816)
.L_816:
        /*0004*/ 	.word	0x00000082


	//----- nvinfo : EIATTR_KPARAM_INFO
	.align		4
.L_817:
        /*0008*/ 	.byte	0x04, 0x17
        /*000a*/ 	.short	(.L_819 - .L_818)
.L_818:
        /*000c*/ 	.word	0x00000000
        /*0010*/ 	.short	0x0006
        /*0012*/ 	.short	0x0024
        /*0014*/ 	.byte	0x00, 0xf0, 0x11, 0x00


	//----- nvinfo : EIATTR_KPARAM_INFO
	.align		4
.L_819:
        /*0018*/ 	.byte	0x04, 0x17
        /*001a*/ 	.short	(.L_821 - .L_820)
.L_820:
        /*001c*/ 	.word	0x00000000
        /*0020*/ 	.short	0x0005
        /*0022*/ 	.short	0x0020
        /*0024*/ 	.byte	0x00, 0xf0, 0x11, 0x00


	//----- nvinfo : EIATTR_KPARAM_INFO
	.align		4
.L_821:
        /*0028*/ 	.byte	0x04, 0x17
        /*002a*/ 	.short	(.L_823 - .L_822)
.L_822:
        /*002c*/ 	.word	0x00000000
        /*0030*/ 	.short	0x0004
        /*0032*/ 	.short	0x001c
        /*0034*/ 	.byte	0x00, 0xf0, 0x11, 0x00


	//----- nvinfo : EIATTR_KPARAM_INFO
	.align		4
.L_823:
        /*0038*/ 	.byte	0x04, 0x17
        /*003a*/ 	.short	(.L_825 - .L_824)
.L_824:
        /*003c*/ 	.word	0x00000000
        /*0040*/ 	.short	0x0003
        /*0042*/ 	.short	0x0018
        /*0044*/ 	.byte	0x00, 0xf0, 0x11, 0x00


	//----- nvinfo : EIATTR_KPARAM_INFO
	.align		4
.L_825:
        /*0048*/ 	.byte	0x04, 0x17
        /*004a*/ 	.short	(.L_827 - .L_826)
.L_826:
        /*004c*/ 	.word	0x00000000
        /*0050*/ 	.short	0x0002
        /*0052*/ 	.short	0x0010
        /*0054*/ 	.byte	0x00, 0xf5, 0x21, 0x00


	//----- nvinfo : EIATTR_KPARAM_INFO
	.align		4
.L_827:
        /*0058*/ 	.byte	0x04, 0x17
        /*005a*/ 	.short	(.L_829 - .L_828)
.L_828:
        /*005c*/ 	.word	0x00000000
        /*0060*/ 	.short	0x0001
        /*0062*/ 	.short	0x0008
        /*0064*/ 	.byte	0x00, 0xf5, 0x21, 0x00


	//----- nvinfo : EIATTR_KPARAM_INFO
	.align		4
.L_829:
        /*0068*/ 	.byte	0x04, 0x17
        /*006a*/ 	.short	(.L_831 - .L_830)
.L_830:
        /*006c*/ 	.word	0x00000000
        /*0070*/ 	.short	0x0000
        /*0072*/ 	.short	0x0000
        /*0074*/ 	.byte	0x00, 0xf5, 0x21, 0x00


	//----- nvinfo : EIATTR_SPARSE_MMA_MASK
	.align		4
.L_831:
        /*0078*/ 	.byte	0x03, 0x50
        /*007a*/ 	.short	0x0000


	//----- nvinfo : EIATTR_MAXREG_COUNT
	.align		4
        /*007c*/ 	.byte	0x03, 0x1b
        /*007e*/ 	.short	0x00ff


	//----- nvinfo : EIATTR_MERCURY_ISA_VERSION
	.align		4
        /*0080*/ 	.byte	0x03, 0x5f
        /*0082*/ 	.short	0x0101


	//----- nvinfo : EIATTR_VRC_CTA_INIT_COUNT
	.align		4
        /*0084*/ 	.byte	0x02, 0x4a
	.zero		1
	.zero		1


	//----- nvinfo : EIATTR_EXIT_INSTR_OFFSETS
	.align		4
        /*0088*/ 	.byte	0x04, 0x1c
        /*008a*/ 	.short	(.L_833 - .L_832)


	//   ....[0]....
.L_832:
        /*008c*/ 	.word	0x000002f0


	//   ....[1]....
        /*0090*/ 	.word	0x00000420


	//   ....[2]....
        /*0094*/ 	.word	0x00000510


	//----- nvinfo : EIATTR_CRS_STACK_SIZE
	.align		4
.L_833:
        /*0098*/ 	.byte	0x04, 0x1e
        /*009a*/ 	.short	(.L_835 - .L_834)
.L_834:
        /*009c*/ 	.word	0x00000000


	//----- nvinfo : EIATTR_CBANK_PARAM_SIZE
	.align		4
.L_835:
        /*00a0*/ 	.byte	0x03, 0x19
        /*00a2*/ 	.short	0x0028


	//----- nvinfo : EIATTR_PARAM_CBANK
	.align		4
        /*00a4*/ 	.byte	0x04, 0x0a
        /*00a6*/ 	.short	(.L_837 - .L_836)
	.align		4
.L_836:
        /*00a8*/ 	.word	index@(.nv.constant0._ZN18transformer_engine48scaled_upper_triang_masked_softmax_warp_backwardI13__nv_bfloat16S1_fLi0EEEvPT0_PKT_S6_T1_iii)
        /*00ac*/ 	.short	0x0380
        /*00ae*/ 	.short	0x0028


	//----- nvinfo : EIATTR_SW_WAR
	.align		4
.L_837:
        /*00b0*/ 	.byte	0x04, 0x36
        /*00b2*/ 	.short	(.L_839 - .L_838)
.L_838:
        /*00b4*/ 	.word	0x00000008
.L_839:


//--------------------- .nv.info._ZN18transformer_engine48scaled_upper_triang_masked_softmax_warp_backwardI6__halfS1_fLi14EEEvPT0_PKT_S6_T1_iii --------------------------
	.section	.nv.info._ZN18transformer_engine48scaled_upper_triang_masked_softmax_warp_backwardI6__halfS1_fLi14EEEvPT0_PKT_S6_T1_iii,"",@"SHT_CUDA_INFO"
	.sectionflags	@""
	.align	4


	//----- nvinfo : EIATTR_CUDA_API_VERSION
	.align		4
        /*0000*/ 	.byte	0x04, 0x37
        /*0002*/ 	.short	(.L_841 - .L_840)
.L_840:
        /*0004*/ 	.word	0x00000082


	//----- nvinfo : EIATTR_KPARAM_INFO
	.align		4
.L_841:
        /*0008*/ 	.byte	0x04, 0x17
        /*000a*/ 	.short	(.L_843 - .L_842)
.L_842:
        /*000c*/ 	.word	0x00000000
        /*0010*/ 	.short	0x0006
        /*0012*/ 	.short	0x0024
        /*0014*/ 	.byte	0x00, 0xf0, 0x11, 0x00


	//----- nvinfo : EIATTR_KPARAM_INFO
	.align		4
.L_843:
        /*0018*/ 	.byte	0x04, 0x17
        /*001a*/ 	.short	(.L_845 - .L_844)
.L_844:
        /*001c*/ 	.word	0x00000000
        /*0020*/ 	.short	0x0005
        /*0022*/ 	.short	0x0020
        /*0024*/ 	.byte	0x00, 0xf0, 0x11, 0x00


	//----- nvinfo : EIATTR_KPARAM_INFO
	.align		4
.L_845:
        /*0028*/ 	.byte	0x04, 0x17
        /*002a*/ 	.short	(.L_847 - .L_846)
.L_846:
        /*002c*/ 	.word	0x00000000
        /*0030*/ 	.short	0x0004
        /*0032*/ 	.short	0x001c
        /*0034*/ 	.byte	0x00, 0xf0, 0x11, 0x00


	//----- nvinfo : EIATTR_KPARAM_INFO
	.align		4
.L_847:
        /*0038*/ 	.byte	0x04, 0x17
        /*003a*/ 	.short	(.L_849 - .L_848)
.L_848:
        /*003c*/ 	.word	0x00000000
        /*0040*/ 	.short	0x0003
        /*0042*/ 	.short	0x0018
        /*0044*/ 	.byte	0x00, 0xf0, 0x11, 0x00


	//----- nvinfo : EIATTR_KPARAM_INFO
	.align		4
.L_849:
        /*0048*/ 	.byte	0x04, 0x17
        /*004a*/ 	.short	(.L_851 - .L_850)
.L_850:
        /*004c*/ 	.word	0x00000000
        /*0050*/ 	.short	0x0002
        /*0052*/ 	.short	0x0010
        /*0054*/ 	.byte	0x00, 0xf5, 0x21, 0x00


	//----- nvinfo : EIATTR_KPARAM_INFO
	.align		4
.L_851:
        /*0058*/ 	.byte	0x04, 0x17
        /*005a*/ 	.short	(.L_853 - .L_852)
.L_852:
        /*005c*/ 	.word	0x00000000
        /*0060*/ 	.short	0x0001
        /*0062*/ 	.short	0x0008
        /*0064*/ 	.byte	0x00, 0xf5, 0x21, 0x00


	//----- nvinfo : EIATTR_KPARAM_INFO
	.align		4
.L_853:
        /*0068*/ 	.byte	0x04, 0x17
        /*006a*/ 	.short	(.L_855 - .L_854)
.L_854:
        /*006c*/ 	.word	0x00000000
        /*0070*/ 	.short	0x0000
        /*0072*/ 	.short	0x0000
        /*0074*/ 	.byte	0x00, 0xf5, 0x21, 0x00


	//----- nvinfo : EIATTR_SPARSE_MMA_MASK
	.align		4
.L_855:
        /*0078*/ 	.byte	0x03, 0x50
        /*007a*/ 	.short	0x0000


	//----- nvinfo : EIATTR_MAXREG_COUNT
	.align		4
        /*007c*/ 	.byte	0x03, 0x1b
        /*007e*/ 	.short	0x00ff


	//----- nvinfo : EIATTR_ANNOTATIONS
	.align		4
        /*0080*/ 	.byte	0x04, 0x55
        /*0082*/ 	.short	(.L_857 - .L_856)


	//   ....[0]....
.L_856:
        /* <DEDUP_REMOVED lines=1490> */


	//----- nvinfo : EIATTR_MERCURY_ISA_VERSION
	.align		4
.L_857:
        /*5d94*/ 	.byte	0x03, 0x5f
        /*5d96*/ 	.short	0x0101


	//----- nvinfo : EIATTR_COOP_GROUP_MASK_REGIDS
	.align		4
        /*5d98*/ 	.byte	0x04, 0x29
        /*5d9a*/ 	.short	(.L_859 - .L_858)


	//   ....[0]....
.L_858:
        /*5d9c*/ 	.word	0xffffffff


	//   ....[1]....
        /*5da0*/ 	.word	0xffffffff


	//   ....[2]....
        /*5da4*/ 	.word	0xffffffff


	//   ....[3]....
        /*5da8*/ 	.word	0xffffffff


	//   ....[4]....
        /*5dac*/ 	.word	0xffffffff


	//----- nvinfo : EIATTR_COOP_GROUP_INSTR_OFFSETS
	.align		4
.L_859:
        /*5db0*/ 	.byte	0x04, 0x28
        /*5db2*/ 	.short	(.L_861 - .L_860)


	//   ....[0]....
.L_860:
        /*5db4*/ 	.word	0x0001a000


	//   ....[1]....
        /*5db8*/ 	.word	0x0001a020


	//   ....[2]....
        /*5dbc*/ 	.word	0x0001a040


	//   ....[3]....
        /*5dc0*/ 	.word	0x0001a060


	//   ....[4]....
        /*5dc4*/ 	.word	0x0001a080


	//----- nvinfo : EIATTR_VRC_CTA_INIT_COUNT
	.align		4
.L_861:
        /*5dc8*/ 	.byte	0x02, 0x4a
	.zero		1
	.zero		1


	//----- nvinfo : EIATTR_EXIT_INSTR_OFFSETS
	.align		4
        /*5dcc*/ 	.byte	0x04, 0x1c
        /*5dce*/ 	.short	(.L_863 - .L_862)


	//   ....[0]....
.L_862:
        /*5dd0*/ 	.word	0x0001a090


	//   ....[1]....
        /*5dd4*/ 	.word	0x00025cc0


	//   ....[2]....
        /*5dd8*/ 	.word	0x00025d90


	//----- nvinfo : EIATTR_CRS_STACK_SIZE
	.align		4
.L_863:
        /*5ddc*/ 	.byte	0x04, 0x1e
        /*5dde*/ 	.short	(.L_865 - .L_864)
.L_864:
        /*5de0*/ 	.word	0x00000000


	//----- nvinfo : EIATTR_CBANK_PARAM_SIZE
	.align		4
.L_865:
        /*5de4*/ 	.byte	0x03, 0x19
        /*5de6*/ 	.short	0x0028


	//----- nvinfo : EIATTR_PARAM_CBANK
	.align		4
        /*5de8*/ 	.byte	0x04, 0x0a
        /*5dea*/ 	.short	(.L_867 - .L_866)
	.align		4
.L_866:
        /*5dec*/ 	.word	index@(.nv.constant0._ZN18transformer_engine48scaled_upper_triang_masked_softmax_warp_backwardI6__halfS1_fLi14EEEvPT0_PKT_S6_T1_iii)
        /*5df0*/ 	.short	0x0380
        /*5df2*/ 	.short	0x0028


	//----- nvinfo : EIATTR_SW_WAR
	.align		4
.L_867:
        /*5df4*/ 	.byte	0x04, 0x36
        /*5df6*/ 	.short	(.L_869 - .L_868)
.L_868:
        /*5df8*/ 	.word	0x00000008
.L_869:


//--------------------- .nv.info._ZN18transformer_engine48scaled_upper_triang_masked_softmax_warp_backwardI6__halfS1_fLi13EEEvPT0_PKT_S6_T1_iii --------------------------
	.section	.nv.info._ZN18transformer_engine48scaled_upper_triang_masked_softmax_warp_backwardI6__halfS1_fLi13EEEvPT0_PKT_S6_T1_iii,"",@"SHT_CUDA_INFO"
	.sectionflags	@""
	.align	4


	//----- nvinfo : EIATTR_CUDA_API_VERSION
	.align		4
        /*0000*/ 	.byte	0x04, 0x37
        /*0002*/ 	.short	(.L_871 - .L_870)
.L_870:
        /*0004*/ 	.word	0x00000082


	//----- nvinfo : EIATTR_KPARAM_INFO
	.align		4
.L_871:
        /*0008*/ 	.byte	0x04, 0x17
        /*000a*/ 	.short	(.L_873 - .L_872)
.L_872:
        /*000c*/ 	.word	0x00000000
        /*0010*/ 	.short	0x0006
        /*0012*/ 	.short	0x0024
        /*0014*/ 	.byte	0x00, 0xf0, 0x11, 0x00


	//----- nvinfo : EIATTR_KPARAM_INFO
	.align		4
.L_873:
        /*0018*/ 	.byte	0x04, 0x17
        /*001a*/ 	.short	(.L_875 - .L_874)
.L_874:
        /*001c*/ 	.word	0x00000000
        /*0020*/ 	.short	0x0005
        /*0022*/ 	.short	0x0020
        /*0024*/ 	.byte	0x00, 0xf0, 0x11, 0x00


	//----- nvinfo : EIATTR_KPARAM_INFO
	.align		4
.L_875:
        /*0028*/ 	.byte	0x04, 0x17
        /*002a*/ 	.short	(.L_877 - .L_876)
.L_876:
        /*002c*/ 	.word	0x00000000
        /*0030*/ 	.short	0x0004
        /*0032*/ 	.short	0x001c
        /*0034*/ 	.byte	0x00, 0xf0, 0x11, 0x00


	//----- nvinfo : EIATTR_KPARAM_INFO
	.align		4
.L_877:
        /*0038*/ 	.byte	0x04, 0x17
        /*003a*/ 	.short	(.L_879 - .L_878)
.L_878:
        /*003c*/ 	.word	0x00000000
        /*0040*/ 	.short	0x0003
        /*0042*/ 	.short	0x0018
        /*0044*/ 	.byte	0x00, 0xf0, 0x11, 0x00


	//----- nvinfo : EIATTR_KPARAM_INFO
	.align		4
.L_879:
        /*0048*/ 	.byte	0x04, 0x17
        /*004a*/ 	.short	(.L_881 - .L_880)
.L_880:
        /*004c*/ 	.word	0x00000000
        /*0050*/ 	.short	0x0002
        /*0052*/ 	.short	0x0010
        /*0054*/ 	.byte	0x00, 0xf5, 0x21, 0x00


	//----- nvinfo : EIATTR_KPARAM_INFO
	.align		4
.L_881:
        /*0058*/ 	.byte	0x04, 0x17
        /*005a*/ 	.short	(.L_883 - .L_882)
.L_882:
        /*005c*/ 	.word	0x00000000
        /*0060*/ 	.short	0x0001
        /*0062*/ 	.short	0x0008
        /*0064*/ 	.byte	0x00, 0xf5, 0x21, 0x00


	//----- nvinfo : EIATTR_KPARAM_INFO
	.align		4
.L_883:
        /*0068*/ 	.byte	0x04, 0x17
        /*006a*/ 	.short	(.L_885 - .L_884)
.L_884:
        /*006c*/ 	.word	0x00000000
        /*0070*/ 	.short	0x0000
        /*0072*/ 	.short	0x0000
        /*0074*/ 	.byte	0x00, 0xf5, 0x21, 0x00


	//----- nvinfo : EIATTR_SPARSE_MMA_MASK
	.align		4
.L_885:
        /*0078*/ 	.byte	0x03, 0x50
        /*007a*/ 	.short	0x0000


	//----- nvinfo : EIATTR_MAXREG_COUNT
	.align		4
        /*007c*/ 	.byte	0x03, 0x1b
        /*007e*/ 	.short	0x00ff


	//----- nvinfo : EIATTR_ANNOTATIONS
	.align		4
        /*0080*/ 	.byte	0x04, 0x55
        /*0082*/ 	.short	(.L_887 - .L_886)


	//   ....[0]....
.L_886:
        /* <DEDUP_REMOVED lines=550> */


	//----- nvinfo : EIATTR_MERCURY_ISA_VERSION
	.align		4
.L_887:
        /*22cc*/ 	.byte	0x03, 0x5f
        /*22ce*/ 	.short	0x0101


	//----- nvinfo : EIATTR_COOP_GROUP_MASK_REGIDS
	.align		4
        /*22d0*/ 	.byte	0x04, 0x29
        /*22d2*/ 	.short	(.L_889 - .L_888)


	//   ....[0]....
.L_888:
        /*22d4*/ 	.word	0xffffffff


	//   ....[1]....
        /*22d8*/ 	.word	0xffffffff


	//   ....[2]....
        /*22dc*/ 	.word	0xffffffff


	//   ....[3]....
        /*22e0*/ 	.word	0xffffffff


	//   ....[4]....
        /*22e4*/ 	.word	0xffffffff


	//----- nvinfo : EIATTR_COOP_GROUP_INSTR_OFFSETS
	.align		4
.L_889:
        /*22e8*/ 	.byte	0x04, 0x28
        /*22ea*/ 	.short	(.L_891 - .L_890)


	//   ....[0]....
.L_890:
        /*22ec*/ 	.word	0x0000c120


	//   ....[1]....
        /*22f0*/ 	.word	0x0000c140


	//   ....[2]....
        /*22f4*/ 	.word	0x0000c160


	//   ....[3]....
        /*22f8*/ 	.word	0x0000c190


	//   ....[4]....
        /*22fc*/ 	.word	0x0000c1b0


	//----- nvinfo : EIATTR_VRC_CTA_INIT_COUNT
	.align		4
.L_891:
        /*2300*/ 	.byte	0x02, 0x4a
	.zero		1
	.zero		1


	//----- nvinfo : EIATTR_EXIT_INSTR_OFFSETS
	.align		4
        /*2304*/ 	.byte	0x04, 0x1c
        /*2306*/ 	.short	(.L_893 - .L_892)


	//   ....[0]....
.L_892:
        /*2308*/ 	.word	0x0000c1c0


	//   ....[1]....
        /*230c*/ 	.word	0x00011790


	//   ....[2]....
        /*2310*/ 	.word	0x00011860


	//----- nvinfo : EIATTR_CRS_STACK_SIZE
	.align		4
.L_893:
        /*2314*/ 	.byte	0x04, 0x1e
        /*2316*/ 	.short	(.L_895 - .L_894)
.L_894:
        /*2318*/ 	.word	0x00000000


	//----- nvinfo : EIATTR_CBANK_PARAM_SIZE
	.align		4
.L_895:
        /*231c*/ 	.byte	0x03, 0x19
        /*231e*/ 	.short	0x0028


	//----- nvinfo : EIATTR_PARAM_CBANK
	.align		4
        /*2320*/ 	.byte	0x04, 0x0a
        /*2322*/ 	.short	(.L_897 - .L_896)
	.align		4
.L_896:
        /*2324*/ 	.word	index@(.nv.constant0._ZN18transformer_engine48scaled_upper_triang_masked_softmax_warp_backwardI6__halfS1_fLi13EEEvPT0_PKT_S6_T1_iii)
        /*2328*/ 	.short	0x0380
        /*232a*/ 	.short	0x0028


	//----- nvinfo : EIATTR_SW_WAR
	.align		4
.L_897:
        /*232c*/ 	.byte	0x04, 0x36
        /*232e*/ 	.short	(.L_899 - .L_898)
.L_898:
        /*2330*/ 	.word	0x00000008
.L_899:


//--------------------- .nv.info._ZN18transformer_engine48scaled_upper_triang_masked_softmax_warp_backwardI6__halfS1_fLi12EEEvPT0_PKT_S6_T1_iii --------------------------
	.section	.nv.info._ZN18transformer_engine48scaled_upper_triang_masked_softmax_warp_backwardI6__halfS1_fLi12EEEvPT0_PKT_S6_T1_iii,"",@"SHT_CUDA_INFO"
	.sectionflags	@""
	.align	4


	//----- nvinfo : EIATTR_CUDA_API_VERSION
	.align		4
        /*0000*/ 	.byte	0x04, 0x37
        /*0002*/ 	.short	(.L_901 - .L_900)
.L_900:
        /*0004*/ 	.word	0x00000082


	//----- nvinfo : EIATTR_KPARAM_INFO
	.align		4
.L_901:
        /*0008*/ 	.byte	0x04, 0x17
        /*000a*/ 	.short	(.L_903 - .L_902)
.L_902:
        /*000c*/ 	.word	0x00000000
        /*0010*/ 	.short	0x0006
        /*0012*/ 	.short	0x0024
        /*0014*/ 	.byte	0x00, 0xf0, 0x11, 0x00


	//----- nvinfo : EIATTR_KPARAM_INFO
	.align		4
.L_903:
        /*0018*/ 	.byte	0x04, 0x17
        /*001a*/ 	.short	(.L_905 - .L_904)
.L_904:
        /*001c*/ 	.word	0x00000000
        /*0020*/ 	.short	0x0005
        /*0022*/ 	.short	0x0020
        /*0024*/ 	.byte	0x00, 0xf0, 0x11, 0x00


	//----- nvinfo : EIATTR_KPARAM_INFO
	.align		4
.L_905:
        /*0028*/ 	.byte	0x04, 0x17
        /*002a*/ 	.short	(.L_907 - .L_906)
.L_906:
        /*002c*/ 	.word	0x00000000
        /*0030*/ 	.short	0x0004
        /*0032*/ 	.short	0x001c
        /*0034*/ 	.byte	0x00, 0xf0, 0x11, 0x00


	//----- nvinfo : EIATTR_KPARAM_INFO
	.align		4
.L_907:
        /*0038*/ 	.byte	0x04, 0x17
        /*003a*/ 	.short	(.L_909 - .L_908)
.L_908:
        /*003c*/ 	.word	0x00000000
        /*0040*/ 	.short	0x0003
        /*0042*/ 	.short	0x0018
        /*0044*/ 	.byte	0x00, 0xf0, 0x11, 0x00


	//----- nvinfo : EIATTR_KPARAM_INFO
	.align		4
.L_909:
        /*0048*/ 	.byte	0x04, 0x17
        /*004a*/ 	.short	(.L_911 - .L_910)
.L_910:
        /*004c*/ 	.word	0x00000000
        /*0050*/ 	.short	0x0002
        /*0052*/ 	.short	0x0010
        /*0054*/ 	.byte	0x00, 0xf5, 0x21, 0x00


	//----- nvinfo : EIATTR_KPARAM_INFO
	.align		4
.L_911:
        /*0058*/ 	.byte	0x04, 0x17
        /*005a*/ 	.short	(.L_913 - .L_912)
.L_912:
        /*005c*/ 	.word	0x00000000
        /*0060*/ 	.short	0x0001
        /*0062*/ 	.short	0x0008
        /*0064*/ 	.byte	0x00, 0xf5, 0x21, 0x00


	//----- nvinfo : EIATTR_KPARAM_INFO
	.align		4
.L_913:
        /*0068*/ 	.byte	0x04, 0x17
        /*006a*/ 	.short	(.L_915 - .L_914)
.L_914:
        /*006c*/ 	.word	0x00000000
        /*0070*/ 	.short	0x0000
        /*0072*/ 	.short	0x0000
        /*0074*/ 	.byte	0x00, 0xf5, 0x21, 0x00


	//----- nvinfo : EIATTR_SPARSE_MMA_MASK
	.align		4
.L_915:
        /*0078*/ 	.byte	0x03, 0x50
        /*007a*/ 	.short	0x0000


	//----- nvinfo : EIATTR_MAXREG_COUNT
	.align		4
        /*007c*/ 	.byte	0x03, 0x1b
        /*007e*/ 	.short	0x00ff


	//----- nvinfo : EIATTR_ANNOTATIONS
	.align		4
        /*0080*/ 	.byte	0x04, 0x55
        /*0082*/ 	.short	(.L_917 - .L_916)


	//   ....[0]....
.L_916:
        /* <DEDUP_REMOVED lines=49> */


	//----- nvinfo : EIATTR_MERCURY_ISA_VERSION
	.align		4
.L_917:
        /*0384*/ 	.byte	0x03, 0x5f
        /*0386*/ 	.short	0x0101


	//----- nvinfo : EIATTR_COOP_GROUP_MASK_REGIDS
	.align		4
        /*0388*/ 	.byte	0x04, 0x29
        /*038a*/ 	.short	(.L_919 - .L_918)


	//   ....[0]....
.L_918:
        /*038c*/ 	.word	0xffffffff


	//   ....[1]....
        /*0390*/ 	.word	0xffffffff


	//   ....[2]....
        /*0394*/ 	.word	0xffffffff


	//   ....[3]....
        /*0398*/ 	.word	0xffffffff


	//   ....[4]....
        /*039c*/ 	.word	0xffffffff


	//----- nvinfo : EIATTR_COOP_GROUP_INSTR_OFFSETS
	.align		4
.L_919:
        /*03a0*/ 	.byte	0x04, 0x28
        /*03a2*/ 	.short	(.L_921 - .L_920)


	//   ....[0]....
.L_920:
        /*03a4*/ 	.word	0x00004a90


	//   ....[1]....
        /*03a8*/ 	.word	0x00004ab0


	//   ....[2]....
        /*03ac*/ 	.word	0x00004ad0


	//   ....[3]....
        /*03b0*/ 	.word	0x00004b00


	//   ....[4]....
        /*03b4*/ 	.word	0x00004b20


	//----- nvinfo : EIATTR_VRC_CTA_INIT_COUNT
	.align		4
.L_921:
        /*03b8*/ 	.byte	0x02, 0x4a
	.zero		1
	.zero		1


	//----- nvinfo : EIATTR_EXIT_INSTR_OFFSETS
	.align		4
        /*03bc*/ 	.byte	0x04, 0x1c
        /*03be*/ 	.short	(.L_923 - .L_922)


	//   ....[0]....
.L_922:
        /*03c0*/ 	.word	0x00004b30


	//   ....[1]....
        /*03c4*/ 	.word	0x00006e00


	//   ....[2]....
        /*03c8*/ 	.word	0x00006ed0


	//----- nvinfo : EIATTR_CRS_STACK_SIZE
	.align		4
.L_923:
        /*03cc*/ 	.byte	0x04, 0x1e
        /*03ce*/ 	.short	(.L_925 - .L_924)
.L_924:
        /*03d0*/ 	.word	0x00000000


	//----- nvinfo : EIATTR_CBANK_PARAM_SIZE
	.align		4
.L_925:
        /*03d4*/ 	.byte	0x03, 0x19
        /*03d6*/ 	.short	0x0028


	//----- nvinfo : EIATTR_PARAM_CBANK
	.align		4
        /*03d8*/ 	.byte	0x04, 0x0a
        /*03da*/ 	.short	(.L_927 - .L_926)
	.align		4
.L_926:
        /*03dc*/ 	.word	index@(.nv.constant0._ZN18transformer_engine48scaled_upper_triang_masked_softmax_warp_backwardI6__halfS1_fLi12EEEvPT0_PKT_S6_T1_iii)
        /*03e0*/ 	.short	0x0380
        /*03e2*/ 	.short	0x0028


	//----- nvinfo : EIATTR_SW_WAR
	.align		4
.L_927:
        /*03e4*/ 	.byte	0x04, 0x36
        /*03e6*/ 	.short	(.L_929 - .L_928)
.L_928:
        /*03e8*/ 	.word	0x00000008
.L_929:


//--------------------- .nv.info._ZN18transformer_engine48scaled_upper_triang_masked_softmax_warp_backwardI6__halfS1_fLi11EEEvPT0_PKT_S6_T1_iii --------------------------
	.section	.nv.info._ZN18transformer_engine48scaled_upper_triang_masked_softmax_warp_backwardI6__halfS1_fLi11EEEvPT0_PKT_S6_T1_iii,"",@"SHT_CUDA_INFO"
	.sectionflags	@""
	.align	4


	//----- nvinfo : EIATTR_CUDA_API_VERSION
	.align		4
        /*0000*/ 	.byte	0x04, 0x37
        /*0002*/ 	.short	(.L_931 - .L_930)
.L_930:
        /*0004*/ 	.word	0x00000082


	//----- nvinfo : EIATTR_KPARAM_INFO
	.align		4
.L_931:
        /*0008*/ 	.byte	0x04, 0x17
        /*000a*/ 	.short	(.L_933 - .L_932)
.L_932:
        /*000c*/ 	.word	0x00000000
        /*0010*/ 	.short	0x0006
        /*0012*/ 	.short	0x0024
        /*0014*/ 	.byte	0x00, 0xf0, 0x11, 0x00


	//----- nvinfo : EIATTR_KPARAM_INFO
	.align		4
.L_933:
        /*0018*/ 	.byte	0x04, 0x17
        /*001a*/ 	.short	(.L_935 - .L_934)
.L_934:
        /*001c*/ 	.word	0x00000000
        /*0020*/ 	.short	0x0005
        /*0022*/ 	.short	0x0020
        /*0024*/ 	.byte	0x00, 0xf0, 0x11, 0x00


	//----- nvinfo : EIATTR_KPARAM_INFO
	.align		4
.L_935:
        /*0028*/ 	.byte	0x04, 0x17
        /*002a*/ 	.short	(.L_937 - .L_936)
.L_936:
        /*002c*/ 	.word	0x00000000
        /*0030*/ 	.short	0x0004
        /*0032*/ 	.short	0x001c
        /*0034*/ 	.byte	0x00, 0xf0, 0x11, 0x00


	//----- nvinfo : EIATTR_KPARAM_INFO
	.align		4
.L_937:
        /*0038*/ 	.byte	0x04, 0x17
        /*003a*/ 	.short	(.L_939 - .L_938)
.L_938:
        /*003c*/ 	.word	0x00000000
        /*0040*/ 	.short	0x0003
        /*0042*/ 	.short	0x0018
        /*0044*/ 	.byte	0x00, 0xf0, 0x11, 0x00


	//----- nvinfo : EIATTR_KPARAM_INFO
	.align		4
.L_939:
        /*0048*/ 	.byte	0x04, 0x17
        /*004a*/ 	.short	(.L_941 - .L_940)
.L_940:
        /*004c*/ 	.word	0x00000000
        /*0050*/ 	.short	0x0002
        /*0052*/ 	.short	0x0010
        /*0054*/ 	.byte	0x00, 0xf5, 0x21, 0x00


	//----- nvinfo : EIATTR_KPARAM_INFO
	.align		4
.L_941:
        /*0058*/ 	.byte	0x04, 0x17
        /*005a*/ 	.short	(.L_943 - .L_942)
.L_942:
        /*005c*/ 	.word	0x00000000
        /*0060*/ 	.short	0x0001
        /*0062*/ 	.short	0x0008
        /*0064*/ 	.byte	0x00, 0xf5, 0x21, 0x00


	//----- nvinfo : EIATTR_KPARAM_INFO
	.align		4
.L_943:
        /*0068*/ 	.byte	0x04, 0x17
        /*006a*/ 	.short	(.L_945 - .L_944)
.L_944:
        /*006c*/ 	.word	0x00000000
        /*0070*/ 	.short	0x0000
        /*0072*/ 	.short	0x0000
        /*0074*/ 	.byte	0x00, 0xf5, 0x21, 0x00


	//----- nvinfo : EIATTR_SPARSE_MMA_MASK
	.align		4
.L_945:
        /*0078*/ 	.byte	0x03, 0x50
        /*007a*/ 	.short	0x0000


	//----- nvinfo : EIATTR_MAXREG_COUNT
	.align		4
        /*007c*/ 	.byte	0x03, 0x1b
        /*007e*/ 	.short	0x00ff


	//----- nvinfo : EIATTR_MERCURY_ISA_VERSION
	.align		4
        /*0080*/ 	.byte	0x03, 0x5f
        /*0082*/ 	.short	0x0101


	//----- nvinfo : EIATTR_COOP_GROUP_MASK_REGIDS
	.align		4
        /*0084*/ 	.byte	0x04, 0x29
        /*0086*/ 	.short	(.L_947 - .L_946)


	//   ....[0]....
.L_946:
        /*0088*/ 	.word	0xffffffff


	//   ....[1]....
        /*008c*/ 	.word	0xffffffff


	//   ....[2]....
        /*0090*/ 	.word	0xffffffff


	//   ....[3]....
        /*0094*/ 	.word	0xffffffff


	//   ....[4]....
        /*0098*/ 	.word	0xffffffff


	//----- nvinfo : EIATTR_COOP_GROUP_INSTR_OFFSETS
	.align		4
.L_947:
        /*009c*/ 	.byte	0x04, 0x28
        /*009e*/ 	.short	(.L_949 - .L_948)


	//   ....[0]....
.L_948:
        /*00a0*/ 	.word	0x00002450


	//   ....[1]....
        /*00a4*/ 	.word	0x00002470


	//   ....[2]....
        /*00a8*/ 	.word	0x00002490


	//   ....[3]....
        /*00ac*/ 	.word	0x000024b0


	//   ....[4]....
        /*00b0*/ 	.word	0x000024d0


	//----- nvinfo : EIATTR_VRC_CTA_INIT_COUNT
	.align		4
.L_949:
        /*00b4*/ 	.byte	0x02, 0x4a
	.zero		1
	.zero		1


	//----- nvinfo : EIATTR_EXIT_INSTR_OFFSETS
	.align		4
        /*00b8*/ 	.byte	0x04, 0x1c
        /*00ba*/ 	.short	(.L_951 - .L_950)


	//   ....[0]....
.L_950:
        /*00bc*/ 	.word	0x000024e0


	//   ....[1]....
        /*00c0*/ 	.word	0x000034d0


	//   ....[2]....
        /*00c4*/ 	.word	0x000035a0


	//----- nvinfo : EIATTR_CRS_STACK_SIZE
	.align		4
.L_951:
        /*00c8*/ 	.byte	0x04, 0x1e
        /*00ca*/ 	.short	(.L_953 - .L_952)
.L_952:
        /*00cc*/ 	.word	0x00000000


	//----- nvinfo : EIATTR_CBANK_PARAM_SIZE
	.align		4
.L_953:
        /*00d0*/ 	.byte	0x03, 0x19
        /*00d2*/ 	.short	0x0028


	//----- nvinfo : EIATTR_PARAM_CBANK
	.align		4
        /*00d4*/ 	.byte	0x04, 0x0a
        /*00d6*/ 	.short	(.L_955 - .L_954)
	.align		4
.L_954:
        /*00d8*/ 	.word	index@(.nv.constant0._ZN18transformer_engine48scaled_upper_triang_masked_softmax_warp_backwardI6__halfS1_fLi11EEEvPT0_PKT_S6_T1_iii)
        /*00dc*/ 	.short	0x0380
        /*00de*/ 	.short	0x0028


	//----- nvinfo : EIATTR_SW_WAR
	.align		4
.L_955:
        /*00e0*/ 	.byte	0x04, 0x36
        /*00e2*/ 	.short	(.L_957 - .L_956)
.L_956:
        /*00e4*/ 	.word	0x00000008
.L_957:


//--------------------- .nv.info._ZN18transformer_engine48scaled_upper_triang_masked_softmax_warp_backwardI6__halfS1_fLi10EEEvPT0_PKT_S6_T1_iii --------------------------
	.section	.nv.info._ZN18transformer_engine48scaled_upper_triang_masked_softmax_warp_backwardI6__halfS1_fLi10EEEvPT0_PKT_S6_T1_iii,"",@"SHT_CUDA_INFO"
	.sectionflags	@""
	.align	4


	//----- nvinfo : EIATTR_CUDA_API_VERSION
	.align		4
        /*0000*/ 	.byte	0x04, 0x37
        /*0002*/ 	.short	(.L_959 - .L_958)
.L_958:
        /*0004*/ 	.word	0x00000082


	//----- nvinfo : EIATTR_KPARAM_INFO
	.align		4
.L_959:
        /*0008*/ 	.byte	0x04, 0x17
        /*000a*/ 	.short	(.L_961 - .L_960)
.L_960:
        /*000c*/ 	.word	0x00000000
        /*0010*/ 	.short	0x0006
        /*0012*/ 	.short	0x0024
        /*0014*/ 	.byte	0x00, 0xf0, 0x11, 0x00


	//----- nvinfo : EIATTR_KPARAM_INFO
	.align		4
.L_961:
        /*0018*/ 	.byte	0x04, 0x17
        /*001a*/ 	.short	(.L_963 - .L_962)
.L_962:
        /*001c*/ 	.word	0x00000000
        /*0020*/ 	.short	0x0005
        /*0022*/ 	.short	0x0020
        /*0024*/ 	.byte	0x00, 0xf0, 0x11, 0x00


	//----- nvinfo : EIATTR_KPARAM_INFO
	.align		4
.L_963:
        /*0028*/ 	.byte	0x04, 0x17
        /*002a*/ 	.short	(.L_965 - .L_964)
.L_964:
        /*002c*/ 	.word	0x00000000
        /*0030*/ 	.short	0x0004
        /*0032*/ 	.short	0x001c
        /*0034*/ 	.byte	0x00, 0xf0, 0x11, 0x00


	//----- nvinfo : EIATTR_KPARAM_INFO
	.align		4
.L_965:
        /*0038*/ 	.byte	0x04, 0x17
        /*003a*/ 	.short	(.L_967 - .L_966)
.L_966:
        /*003c*/ 	.word	0x00000000
        /*0040*/ 	.short	0x0003
        /*0042*/ 	.short	0x0018
        /*0044*/ 	.byte	0x00, 0xf0, 0x11, 0x00


	//----- nvinfo : EIATTR_KPARAM_INFO
	.align		4
.L_967:
        /*0048*/ 	.byte	0x04, 0x17
        /*004a*/ 	.short	(.L_969 - .L_968)
.L_968:
        /*004c*/ 	.word	0x00000000
        /*0050*/ 	.short	0x0002
        /*0052*/ 	.short	0x0010
        /*0054*/ 	.byte	0x00, 0xf5, 0x21, 0x00


	//----- nvinfo : EIATTR_KPARAM_INFO
	.align		4
.L_969:
        /*0058*/ 	.byte	0x04, 0x17
        /*005a*/ 	.short	(.L_971 - .L_970)
.L_970:
        /*005c*/ 	.word	0x00000000
        /*0060*/ 	.short	0x0001
        /*0062*/ 	.short	0x0008
        /*0064*/ 	.byte	0x00, 0xf5, 0x21, 0x00


	//----- nvinfo : EIATTR_KPARAM_INFO
	.align		4
.L_971:
        /*0068*/ 	.byte	0x04, 0x17
        /*006a*/ 	.short	(.L_973 - .L_972)
.L_972:
        /*006c*/ 	.word	0x00000000
        /*0070*/ 	.short	0x0000
        /*0072*/ 	.short	0x0000
        /*0074*/ 	.byte	0x00, 0xf5, 0x21, 0x00


	//----- nvinfo : EIATTR_SPARSE_MMA_MASK
	.align		4
.L_973:
        /*0078*/ 	.byte	0x03, 0x50
        /*007a*/ 	.short	0x0000


	//----- nvinfo : EIATTR_MAXREG_COUNT
	.align		4
        /*007c*/ 	.byte	0x03, 0x1b
        /*007e*/ 	.short	0x00ff


	//----- nvinfo : EIATTR_MERCURY_ISA_VERSION
	.align		4
        /*0080*/ 	.byte	0x03, 0x5f
        /*0082*/ 	.short	0x0101


	//----- nvinfo : EIATTR_COOP_GROUP_MASK_REGIDS
	.align		4
        /*0084*/ 	.byte	0x04, 0x29
        /*0086*/ 	.short	(.L_975 - .L_974)


	//   ....[0]....
.L_974:
        /*0088*/ 	.word	0xffffffff


	//   ....[1]....
        /*008c*/ 	.word	0xffffffff


	//   ....[2]....
        /*0090*/ 	.word	0xffffffff


	//   ....[3]....
        /*0094*/ 	.word	0xffffffff


	//   ....[4]....
        /*0098*/ 	.word	0xffffffff


	//----- nvinfo : EIATTR_COOP_GROUP_INSTR_OFFSETS
	.align		4
.L_975:
        /*009c*/ 	.byte	0x04, 0x28
        /*009e*/ 	.short	(.L_977 - .L_976)


	//   ....[0]....
.L_976:
        /*00a0*/ 	.word	0x000012b0


	//   ....[1]....
        /*00a4*/ 	.word	0x000012d0


	//   ....[2]....
        /*00a8*/ 	.word	0x000012f0


	//   ....[3]....
        /*00ac*/ 	.word	0x00001310


	//   ....[4]....
        /*00b0*/ 	.word	0x00001330


	//----- nvinfo : EIATTR_VRC_CTA_INIT_COUNT
	.align		4
.L_977:
        /*00b4*/ 	.byte	0x02, 0x4a
	.zero		1
	.zero		1


	//----- nvinfo : EIATTR_EXIT_INSTR_OFFSETS
	.align		4
        /*00b8*/ 	.byte	0x04, 0x1c
        /*00ba*/ 	.short	(.L_979 - .L_978)


	//   ....[0]....
.L_978:
        /*00bc*/ 	.word	0x00001340


	//   ....[1]....
        /*00c0*/ 	.word	0x00001b10


	//   ....[2]....
        /*00c4*/ 	.word	0x00001be0


	//----- nvinfo : EIATTR_CRS_STACK_SIZE
	.align		4
.L_979:
        /*00c8*/ 	.byte	0x04, 0x1e
        /*00ca*/ 	.short	(.L_981 - .L_980)
.L_980:
        /*00cc*/ 	.word	0x00000000


	//----- nvinfo : EIATTR_CBANK_PARAM_SIZE
	.align		4
.L_981:
        /*00d0*/ 	.byte	0x03, 0x19
        /*00d2*/ 	.short	0x0028


	//----- nvinfo : EIATTR_PARAM_CBANK
	.align		4
        /*00d4*/ 	.byte	0x04, 0x0a
        /*00d6*/ 	.short	(.L_983 - .L_982)
	.align		4
.L_982:
        /*00d8*/ 	.word	index@(.nv.constant0._ZN18transformer_engine48scaled_upper_triang_masked_softmax_warp_backwardI6__halfS1_fLi10EEEvPT0_PKT_S6_T1_iii)
        /*00dc*/ 	.short	0x0380
        /*00de*/ 	.short	0x0028


	//----- nvinfo : EIATTR_SW_WAR
	.align		4
.L_983:
        /*00e0*/ 	.byte	0x04, 0x36
        /*00e2*/ 	.short	(.L_985 - .L_984)
.L_984:
        /*00e4*/ 	.word	0x00000008
.L_985:


//--------------------- .nv.info._ZN18transformer_engine48scaled_upper_triang_masked_softmax_warp_backwardI6__halfS1_fLi9EEEvPT0_PKT_S6_T1_iii --------------------------
	.section	.nv.info._ZN18transformer_engine48scaled_upper_triang_masked_softmax_warp_backwardI6__halfS1_fLi9EEEvPT0_PKT_S6_T1_iii,"",@"SHT_CUDA_INFO"
	.sectionflags	@""
	.align	4


	//----- nvinfo : EIATTR_CUDA_API_VERSION
	.align		4
        /*0000*/ 	.byte	0x04, 0x37
        /*0002*/ 	.short	(.L_987 - .L_986)
.L_986:
        /*0004*/ 	.word	0x00000082


	//----- nvinfo : EIATTR_KPARAM_INFO
	.align		4
.L_987:
        /*0008*/ 	.byte	0x04, 0x17
        /*000a*/ 	.short	(.L_989 - .L_988)
.L_988:
        /*000c*/ 	.word	0x00000000
        /*0010*/ 	.short	0x0006
        /*0012*/ 	.short	0x0024
        /*0014*/ 	.byte	0x00, 0xf0, 0x11, 0x00


	//----- nvinfo : EIATTR_KPARAM_INFO
	.align		4
.L_989:
        /*0018*/ 	.byte	0x04, 0x17
        /*001a*/ 	.short	(.L_991 - .L_990)
.L_990:
        /*001c*/ 	.word	0x00000000
        /*0020*/ 	.short	0x0005
        /*0022*/ 	.short	0x0020
        /*0024*/ 	.byte	0x00, 0xf0, 0x11, 0x00


	//----- nvinfo : EIATTR_KPARAM_INFO
	.align		4
.L_991:
        /*0028*/ 	.byte	0x04, 0x17
        /*002a*/ 	.short	(.L_993 - .L_992)
.L_992:
        /*002c*/ 	.word	0x00000000
        /*0030*/ 	.short	0x0004
        /*0032*/ 	.short	0x001c
        /*0034*/ 	.byte	0x00, 0xf0, 0x11, 0x00


	//----- nvinfo : EIATTR_KPARAM_INFO
	.align		4
.L_993:
        /*0038*/ 	.byte	0x04, 0x17
        /*003a*/ 	.short	(.L_995 - .L_994)
.L_994:
        /*003c*/ 	.word	0x00000000
        /*0040*/ 	.short	0x0003
        /*0042*/ 	.short	0x0018
        /*0044*/ 	.byte	0x00, 0xf0, 0x11, 0x00


	//----- nvinfo : EIATTR_KPARAM_INFO
	.align		4
.L_995:
        /*0048*/ 	.byte	0x04, 0x17
        /*004a*/ 	.short	(.L_997 - .L_996)
.L_996:
        /*004c*/ 	.word	0x00000000
        /*0050*/ 	.short	0x0002
        /*0052*/ 	.short	0x0010
        /*0054*/ 	.byte	0x00, 0xf5, 0x21, 0x00


	//----- nvinfo : EIATTR_KPARAM_INFO
	.align		4
.L_997:
        /*0058*/ 	.byte	0x04, 0x17
        /*005a*/ 	.short	(.L_999 - .L_998)
.L_998:
        /*005c*/ 	.word	0x00000000
        /*0060*/ 	.short	0x0001
        /*0062*/ 	.short	0x0008
        /*0064*/ 	.byte	0x00, 0xf5, 0x21, 0x00


	//----- nvinfo : EIATTR_KPARAM_INFO
	.align		4
.L_999:
        /*0068*/ 	.byte	0x04, 0x17
        /*006a*/ 	.short	(.L_1001 - .L_1000)
.L_1000:
        /*006c*/ 	.word	0x00000000
        /*0070*/ 	.short	0x0000
        /*0072*/ 	.short	0x0000
        /*0074*/ 	.byte	0x00, 0xf5, 0x21, 0x00


	//----- nvinfo : EIATTR_SPARSE_MMA_MASK
	.align		4
.L_1001:
        /*0078*/ 	.byte	0x03, 0x50
        /*007a*/ 	.short	0x0000


	//----- nvinfo : EIATTR_MAXREG_COUNT
	.align		4
        /*007c*/ 	.byte	0x03, 0x1b
        /*007e*/ 	.short	0x00ff


	//----- nvinfo : EIATTR_MERCURY_ISA_VERSION
	.align		4
        /*0080*/ 	.byte	0x03, 0x5f
        /*0082*/ 	.short	0x0101


	//----- nvinfo : EIATTR_COOP_GROUP_MASK_REGIDS
	.align		4
        /*0084*/ 	.byte	0x04, 0x29
        /*0086*/ 	.short	(.L_1003 - .L_1002)


	//   ....[0]....
.L_1002:
        /*0088*/ 	.word	0xffffffff


	//   ....[1]....
        /*008c*/ 	.word	0xffffffff


	//   ....[2]....
        /*0090*/ 	.word	0xffffffff


	//   ....[3]....
        /*0094*/ 	.word	0xffffffff


	//   ....[4]....
        /*0098*/ 	.word	0xffffffff


	//----- nvinfo : EIATTR_COOP_GROUP_INSTR_OFFSETS
	.align		4
.L_1003:
        /*009c*/ 	.byte	0x04, 0x28
        /*009e*/ 	.short	(.L_1005 - .L_1004)


	//   ....[0]....
.L_1004:
        /*00a0*/ 	.word	0x00000a30


	//   ....[1]....
        /*00a4*/ 	.word	0x00000a50


	//   ....[2]....
        /*00a8*/ 	.word	0x00000a70


	//   ....[3]....
        /*00ac*/ 	.word	0x00000a90


	//   ....[4]....
        /*00b0*/ 	.word	0x00000ab0


	//----- nvinfo : EIATTR_VRC_CTA_INIT_COUNT
	.align		4
.L_1005:
        /*00b4*/ 	.byte	0x02, 0x4a
	.zero		1
	.zero		1


	//----- nvinfo : EIATTR_EXIT_INSTR_OFFSETS
	.align		4
        /*00b8*/ 	.byte	0x04, 0x1c
        /*00ba*/ 	.short	(.L_1007 - .L_1006)


	//   ....[0]....
.L_1006:
        /*00bc*/ 	.word	0x00000ac0


	//   ....[1]....
        /*00c0*/ 	.word	0x00000e60


	//   ....[2]....
        /*00c4*/ 	.word	0x00000f30


	//----- nvinfo : EIATTR_CRS_STACK_SIZE
	.align		4
.L_1007:
        /*00c8*/ 	.byte	0x04, 0x1e
        /*00ca*/ 	.short	(.L_1009 - .L_1008)
.L_1008:
        /*00cc*/ 	.word	0x00000000


	//----- nvinfo : EIATTR_CBANK_PARAM_SIZE
	.align		4
.L_1009:
        /*00d0*/ 	.byte	0x03, 0x19
        /*00d2*/ 	.short	0x0028


	//----- nvinfo : EIATTR_PARAM_CBANK
	.align		4
        /*00d4*/ 	.byte	0x04, 0x0a
        /*00d6*/ 	.short	(.L_1011 - .L_1010)
	.align		4
.L_1010:
        /*00d8*/ 	.word	index@(.nv.constant0._ZN18transformer_engine48scaled_upper_triang_masked_softmax_warp_backwardI6__halfS1_fLi9EEEvPT0_PKT_S6_T1_iii)
        /*00dc*/ 	.short	0x0380
        /*00de*/ 	.short	0x0028


	//----- nvinfo : EIATTR_SW_WAR
	.align		4
.L_1011:
        /*00e0*/ 	.byte	0x04, 0x36
        /*00e2*/ 	.short	(.L_1013 - .L_1012)
.L_1012:
        /*00e4*/ 	.word	0x00000008
.L_1013:


//--------------------- .nv.info._ZN18transformer_engine48scaled_upper_triang_masked_softmax_warp_backwardI6__halfS1_fLi8EEEvPT0_PKT_S6_T1_iii --------------------------
	.section	.nv.info._ZN18transformer_engine48scaled_upper_triang_masked_softmax_warp_backwardI6__halfS1_fLi8EEEvPT0_PKT_S6_T1_iii,"",@"SHT_CUDA_INFO"
	.sectionflags	@""
	.align	4


	//----- nvinfo : EIATTR_CUDA_API_VERSION
	.align		4
        /*0000*/ 	.byte	0x04, 0x37
        /*0002*/ 	.short	(.L_1015 - .L_1014)
.L_1014:
        /*0004*/ 	.word	0x00000082


	//----- nvinfo : EIATTR_KPARAM_INFO
	.align		4
.L_1015:
        /*0008*/ 	.byte	0x04, 0x17
        /*000a*/ 	.short	(.L_1017 - .L_1016)
.L_1016:
        /*000c*/ 	.word	0x00000000
        /*0010*/ 	.short	0x0006
        /*0012*/ 	.short	0x0024
        /*0014*/ 	.byte	0x00, 0xf0, 0x11, 0x00


	//----- nvinfo : EIATTR_KPARAM_INFO
	.align		4
.L_1017:
        /*0018*/ 	.byte	0x04, 0x17
        /*001a*/ 	.short	(.L_1019 - .L_1018)
.L_1018:
        /*001c*/ 	.word	0x00000000
        /*0020*/ 	.short	0x0005
        /*0022*/ 	.short	0x0020
        /*0024*/ 	.byte	0x00, 0xf0, 0x11, 0x00


	//----- nvinfo : EIATTR_KPARAM_INFO
	.align		4
.L_1019:
        /*0028*/ 	.byte	0x04, 0x17
        /*002a*/ 	.short	(.L_1021 - .L_1020)
.L_1020:
        /*002c*/ 	.word	0x00000000
        /*0030*/ 	.short	0x0004
        /*0032*/ 	.short	0x001c
        /*0034*/ 	.byte	0x00, 0xf0, 0x11, 0x00


	//----- nvinfo : EIATTR_KPARAM_INFO
	.align		4
.L_1021:
        /*0038*/ 	.byte	0x04, 0x17
        /*003a*/ 	.short	(.L_1023 - .L_1022)
.L_1022:
        /*003c*/ 	.word	0x00000000
        /*0040*/ 	.short	0x0003
        /*0042*/ 	.short	0x0018
        /*0044*/ 	.byte	0x00, 0xf0, 0x11, 0x00


	//----- nvinfo : EIATTR_KPARAM_INFO
	.align		4
.L_1023:
        /*0048*/ 	.byte	0x04, 0x17
        /*004a*/ 	.short	(.L_1025 - .L_1024)
.L_1024:
        /*004c*/ 	.word	0x00000000
        /*0050*/ 	.short	0x0002
        /*0052*/ 	.short	0x0010
        /*0054*/ 	.byte	0x00, 0xf5, 0x21, 0x00


	//----- nvinfo : EIATTR_KPARAM_INFO
	.align		4
.L_1025:
        /*0058*/ 	.byte	0x04, 0x17
        /*005a*/ 	.short	(.L_1027 - .L_1026)
.L_1026:
        /*005c*/ 	.word	0x00000000
        /*0060*/ 	.short	0x0001
        /*0062*/ 	.short	0x0008
        /*0064*/ 	.byte	0x00, 0xf5, 0x21, 0x00


	//----- nvinfo : EIATTR_KPARAM_INFO
	.align		4
.L_1027:
        /*0068*/ 	.byte	0x04, 0x17
        /*006a*/ 	.short	(.L_1029 - .L_1028)
.L_1028:
        /*006c*/ 	.word	0x00000000
        /*0070*/ 	.short	0x0000
        /*0072*/ 	.short	0x0000
        /*0074*/ 	.byte	0x00, 0xf5, 0x21, 0x00


	//----- nvinfo : EIATTR_SPARSE_MMA_MASK
	.align		4
.L_1029:
        /*0078*/ 	.byte	0x03, 0x50
        /*007a*/ 	.short	0x0000


	//----- nvinfo : EIATTR_MAXREG_COUNT
	.align		4
        /*007c*/ 	.byte	0x03, 0x1b
        /*007e*/ 	.short	0x00ff


	//----- nvinfo : EIATTR_MERCURY_ISA_VERSION
	.align		4
        /*0080*/ 	.byte	0x03, 0x5f
        /*0082*/ 	.short	0x0101


	//----- nvinfo : EIATTR_COOP_GROUP_MASK_REGIDS
	.align		4
        /*0084*/ 	.byte	0x04, 0x29
        /*0086*/ 	.short	(.L_1031 - .L_1030)


	//   ....[0]....
.L_1030:
        /*0088*/ 	.word	0xffffffff


	//   ....[1]....
        /*008c*/ 	.word	0xffffffff


	//   ....[2]....
        /*0090*/ 	.word	0xffffffff


	//   ....[3]....
        /*0094*/ 	.word	0xffffffff


	//   ....[4]....
        /*0098*/ 	.word	0xffffffff


	//----- nvinfo : EIATTR_COOP_GROUP_INSTR_OFFSETS
	.align		4
.L_1031:
        /*009c*/ 	.byte	0x04, 0x28
        /*009e*/ 	.short	(.L_1033 - .L_1032)


	//   ....[0]....
.L_1032:
        /*00a0*/ 	.word	0x00000620


	//   ....[1]....
        /*00a4*/ 	.word	0x00000640


	//   ....[2]....
        /*00a8*/ 	.word	0x00000660


	//   ....[3]....
        /*00ac*/ 	.word	0x00000680


	//   ....[4]....
        /*00b0*/ 	.word	0x000006a0


	//----- nvinfo : EIATTR_VRC_CTA_INIT_COUNT
	.align		4
.L_1033:
        /*00b4*/ 	.byte	0x02, 0x4a
	.zero		1
	.zero		1


	//----- nvinfo : EIATTR_EXIT_INSTR_OFFSETS
	.align		4
        /*00b8*/ 	.byte	0x04, 0x1c
        /*00ba*/ 	.short	(.L_1035 - .L_1034)


	//   ....[0]....
.L_1034:
        /*00bc*/ 	.word	0x000006b0


	//   ....[1]....
        /*00c0*/ 	.word	0x00000820


	//   ....[2]....
        /*00c4*/ 	.word	0x000008f0


	//----- nvinfo : EIATTR_CRS_STACK_SIZE
	.align		4
.L_1035:
        /*00c8*/ 	.byte	0x04, 0x1e
        /*00ca*/ 	.short	(.L_1037 - .L_1036)
.L_1036:
        /*00cc*/ 	.word	0x00000000


	//----- nvinfo : EIATTR_CBANK_PARAM_SIZE
	.align		4
.L_1037:
        /*00d0*/ 	.byte	0x03, 0x19
        /*00d2*/ 	.short	0x0028


	//----- nvinfo : EIATTR_PARAM_CBANK
	.align		4
        /*00d4*/ 	.byte	0x04, 0x0a
        /*00d6*/ 	.short	(.L_1039 - .L_1038)
	.align		4
.L_1038:
        /*00d8*/ 	.word	index@(.nv.constant0._ZN18transformer_engine48scaled_upper_triang_masked_softmax_warp_backwardI6__halfS1_fLi8EEEvPT0_PKT_S6_T1_iii)
        /*00dc*/ 	.short	0x0380
        /*00de*/ 	.short	0x0028


	//----- nvinfo : EIATTR_SW_WAR
	.align		4
.L_1039:
        /*00e0*/ 	.byte	0x04, 0x36
        /*00e2*/ 	.short	(.L_1041 - .L_1040)
.L_1040:
        /*00e4*/ 	.word	0x00000008
.L_1041:


//--------------------- .nv.info._ZN18transformer_engine48scaled_upper_triang_masked_softmax_warp_backwardI6__halfS1_fLi7EEEvPT0_PKT_S6_T1_iii --------------------------
	.section	.nv.info._ZN18transformer_engine48scaled_upper_triang_masked_softmax_warp_backwardI6__halfS1_fLi7EEEvPT0_PKT_S6_T1_iii,"",@"SHT_CUDA_INFO"
	.sectionflags	@""
	.align	4


	//----- nvinfo : EIATTR_CUDA_API_VERSION
	.align		4
        /*0000*/ 	.byte	0x04, 0x37
        /*0002*/ 	.short	(.L_1043 - .L_1042)
.L_1042:
        /*0004*/ 	.word	0x00000082


	//----- nvinfo : EIATTR_KPARAM_INFO
	.align		4
.L_1043:
        /*0008*/ 	.byte	0x04, 0x17
        /*000a*/ 	.short	(.L_1045 - .L_1044)
.L_1044:
        /*000c*/ 	.word	0x00000000
        /*0010*/ 	.short	0x0006
        /*0012*/ 	.short	0x0024
        /*0014*/ 	.byte	0x00, 0xf0, 0x11, 0x00


	//----- nvinfo : EIATTR_KPARAM_INFO
	.align		4
.L_1045:
        /*0018*/ 	.byte	0x04, 0x17
        /*001a*/ 	.short	(.L_1047 - .L_1046)
.L_1046:
        /*001c*/ 	.word	0x00000000
        /*0020*/ 	.short	0x0005
        /*0022*/ 	.short	0x0020
        /*0024*/ 	.byte	0x00, 0xf0, 0x11, 0x00


	//----- nvinfo : EIATTR_KPARAM_INFO
	.align		4
.L_1047:
        /*0028*/ 	.byte	0x04, 0x17
        /*002a*/ 	.short	(.L_1049 - .L_1048)
.L_1048:
        /*002c*/ 	.word	0x00000000
        /*0030*/ 	.short	0x0004
        /*0032*/ 	.short	0x001c
        /*0034*/ 	.byte	0x00, 0xf0, 0x11, 0x00


	//----- nvinfo : EIATTR_KPARAM_INFO
	.align		4
.L_1049:
        /*0038*/ 	.byte	0x04, 0x17
        /*003a*/ 	.short	(.L_1051 - .L_1050)
.L_1050:
        /*003c*/ 	.word	0x00000000
        /*0040*/ 	.short	0x0003
        /*0042*/ 	.short	0x0018
        /*0044*/ 	.byte	0x00, 0xf0, 0x11, 0x00


	//----- nvinfo : EIATTR_KPARAM_INFO
	.align		4
.L_1051:
        /*0048*/ 	.byte	0x04, 0x17
        /*004a*/ 	.short	(.L_1053 - .L_1052)
.L_1052:
        /*004c*/ 	.word	0x00000000
        /*0050*/ 	.short	0x0002
        /*0052*/ 	.short	0x0010
        /*0054*/ 	.byte	0x00, 0xf5, 0x21, 0x00


	//----- nvinfo : EIATTR_KPARAM_INFO
	.align		4
.L_1053:
        /*0058*/ 	.byte	0x04, 0x17
        /*005a*/ 	.short	(.L_1055 - .L_1054)
.L_1054:
        /*005c*/ 	.word	0x00000000
        /*0060*/ 	.short	0x0001
        /*0062*/ 	.short	0x0008
        /*0064*/ 	.byte	0x00, 0xf5, 0x21, 0x00


	//----- nvinfo : EIATTR_KPARAM_INFO
	.align		4
.L_1055:
        /*0068*/ 	.byte	0x04, 0x17
        /*006a*/ 	.short	(.L_1057 - .L_1056)
.L_1056:
        /*006c*/ 	.word	0x00000000
        /*0070*/ 	.short	0x0000
        /*0072*/ 	.short	0x0000
        /*0074*/ 	.byte	0x00, 0xf5, 0x21, 0x00


	//----- nvinfo : EIATTR_SPARSE_MMA_MASK
	.align		4
.L_1057:
        /*0078*/ 	.byte	0x03, 0x50
        /*007a*/ 	.short	0x0000


	//----- nvinfo : EIATTR_MAXREG_COUNT
	.align		4
        /*007c*/ 	.byte	0x03, 0x1b
        /*007e*/ 	.short	0x00ff


	//----- nvinfo : EIATTR_MERCURY_ISA_VERSION
	.align		4
        /*0080*/ 	.byte	0x03, 0x5f
        /*0082*/ 	.short	0x0101


	//----- nvinfo : EIATTR_COOP_GROUP_MASK_REGIDS
	.align		4
        /*0084*/ 	.byte	0x04, 0x29
        /*0086*/ 	.short	(.L_1059 - .L_1058)


	//   ....[0]....
.L_1058:
        /*0088*/ 	.word	0xffffffff


	//   ....[1]....
        /*008c*/ 	.word	0xffffffff


	//   ....[2]....
        /*0090*/ 	.word	0xffffffff


	//   ....[3]....
        /*0094*/ 	.word	0xffffffff


	//   ....[4]....
        /*0098*/ 	.word	0xffffffff


	//   ....[5]....
        /*009c*/ 	.word	0xffffffff


	//   ....[6]....
        /*00a0*/ 	.word	0xffffffff


	//   ....[7]....
        /*00a4*/ 	.word	0xffffffff


	//   ....[8]....
        /*00a8*/ 	.word	0xffffffff


	//   ....[9]....
        /*00ac*/ 	.word	0xffffffff


	//----- nvinfo : EIATTR_COOP_GROUP_INSTR_OFFSETS
	.align		4
.L_1059:
        /*00b0*/ 	.byte	0x04, 0x28
        /*00b2*/ 	.short	(.L_1061 - .L_1060)


	//   ....[0]....
.L_1060:
        /*00b4*/ 	.word	0x000006f0


	//   ....[1]....
        /*00b8*/ 	.word	0x00000700


	//   ....[2]....
        /*00bc*/ 	.word	0x00000730


	//   ....[3]....
        /*00c0*/ 	.word	0x00000740


	//   ....[4]....
        /*00c4*/ 	.word	0x00000770


	//   ....[5]....
        /*00c8*/ 	.word	0x00000780


	//   ....[6]....
        /*00cc*/ 	.word	0x000007b0


	//   ....[7]....
        /*00d0*/ 	.word	0x000007d0


	//   ....[8]....
        /*00d4*/ 	.word	0x000007f0


	//   ....[9]....
        /*00d8*/ 	.word	0x00000800


	//----- nvinfo : EIATTR_VRC_CTA_INIT_COUNT
	.align		4
.L_1061:
        /*00dc*/ 	.byte	0x02, 0x4a
	.zero		1
	.zero		1


	//----- nvinfo : EIATTR_EXIT_INSTR_OFFSETS
	.align		4
        /*00e0*/ 	.byte	0x04, 0x1c
        /*00e2*/ 	.short	(.L_1063 - .L_1062)


	//   ....[0]....
.L_1062:
        /*00e4*/ 	.word	0x00000820


	//   ....[1]....
        /*00e8*/ 	.word	0x00000970


	//   ....[2]....
        /*00ec*/ 	.word	0x00000aa0


	//----- nvinfo : EIATTR_CRS_STACK_SIZE
	.align		4
.L_1063:
        /*00f0*/ 	.byte	0x04, 0x1e
        /*00f2*/ 	.short	(.L_1065 - .L_1064)
.L_1064:
        /*00f4*/ 	.word	0x00000000


	//----- nvinfo : EIATTR_CBANK_PARAM_SIZE
	.align		4
.L_1065:
        /*00f8*/ 	.byte	0x03, 0x19
        /*00fa*/ 	.short	0x0028


	//----- nvinfo : EIATTR_PARAM_CBANK
	.align		4
        /*00fc*/ 	.byte	0x04, 0x0a
        /*00fe*/ 	.short	(.L_1067 - .L_1066)
	.align		4
.L_1066:
        /*0100*/ 	.word	index@(.nv.constant0._ZN18transformer_engine48scaled_upper_triang_masked_softmax_warp_backwardI6__halfS1_fLi7EEEvPT0_PKT_S6_T1_iii)
        /*0104*/ 	.short	0x0380
        /*0106*/ 	.short	0x0028


	//----- nvinfo : EIATTR_SW_WAR
	.align		4
.L_1067:
        /*0108*/ 	.byte	0x04, 0x36
        /*010a*/ 	.short	(.L_1069 - .L_1068)
.L_1068:
        /*010c*/ 	.word	0x00000008
.L_1069:


//--------------------- .nv.info._ZN18transformer_engine48scaled_upper_triang_masked_softmax_warp_backwardI6__halfS1_fLi6EEEvPT0_PKT_S6_T1_iii --------------------------
	.section	.nv.info._ZN18transformer_engine48scaled_upper_triang_masked_softmax_warp_backwardI6__halfS1_fLi6EEEvPT0_PKT_S6_T1_iii,"",@"SHT_CUDA_INFO"
	.sectionflags	@""
	.align	4


	//----- nvinfo : EIATTR_CUDA_API_VERSION
	.align		4
        /*0000*/ 	.byte	0x04, 0x37
        /*0002*/ 	.short	(.L_1071 - .L_1070)
.L_1070:
        /*0004*/ 	.word	0x00000082


	//----- nvinfo : EIATTR_KPARAM_INFO
	.align		4
.L_1071:
        /*0008*/ 	.byte	0x04, 0x17
        /*000a*/ 	.short	(.L_1073 - .L_1072)
.L_1072:
        /*000c*/ 	.word	0x00000000
        /*0010*/ 	.short	0x0006
        /*0012*/ 	.short	0x0024
        /*0014*/ 	.byte	0x00, 0xf0, 0x11, 0x00


	//----- nvinfo : EIATTR_KPARAM_INFO
	.align		4
.L_1073:
        /*0018*/ 	.byte	0x04, 0x17
        /*001a*/ 	.short	(.L_1075 - .L_1074)
.L_1074:
        /*001c*/ 	.word	0x00000000
        /*0020*/ 	.short	0x0005
        /*0022*/ 	.short	0x0020
        /*0024*/ 	.byte	0x00, 0xf0, 0x11, 0x00


	//----- nvinfo : EIATTR_KPARAM_INFO
	.align		4
.L_1075:
        /*0028*/ 	.byte	0x04, 0x17
        /*002a*/ 	.short	(.L_1077 - .L_1076)
.L_1076:
        /*002c*/ 	.word	0x00000000
        /*0030*/ 	.short	0x0004
        /*0032*/ 	.short	0x001c
        /*0034*/ 	.byte	0x00, 0xf0, 0x11, 0x00


	//----- nvinfo : EIATTR_KPARAM_INFO
	.align		4
.L_1077:
        /*0038*/ 	.byte	0x04, 0x17
        /*003a*/ 	.short	(.L_1079 - .L_1078)
.L_1078:
        /*003c*/ 	.word	0x00000000
        /*0040*/ 	.short	0x0003
        /*0042*/ 	.short	0x0018
        /*0044*/ 	.byte	0x00, 0xf0, 0x11, 0x00


	//----- nvinfo : EIATTR_KPARAM_INFO
	.align		4
.L_1079:
        /*0048*/ 	.byte	0x04, 0x17
        /*004a*/ 	.short	(.L_1081 - .L_1080)
.L_1080:
        /*004c*/ 	.word	0x00000000
        /*0050*/ 	.short	0x0002
        /*0052*/ 	.short	0x0010
        /*0054*/ 	.byte	0x00, 0xf5, 0x21, 0x00


	//----- nvinfo : EIATTR_KPARAM_INFO
	.align		4
.L_1081:
        /*0058*/ 	.byte	0x04, 0x17
        /*005a*/ 	.short	(.L_1083 - .L_1082)
.L_1082:
        /*005c*/ 	.word	0x00000000
        /*0060*/ 	.short	0x0001
        /*0062*/ 	.short	0x0008
        /*0064*/ 	.byte	0x00, 0xf5, 0x21, 0x00


	//----- nvinfo : EIATTR_KPARAM_INFO
	.align		4
.L_1083:
        /*0068*/ 	.byte	0x04, 0x17
        /*006a*/ 	.short	(.L_1085 - .L_1084)
.L_1084:
        /*006c*/ 	.word	0x00000000
        /*0070*/ 	.short	0x0000
        /*0072*/ 	.short	0x0000
        /*0074*/ 	.byte	0x00, 0xf5, 0x21, 0x00


	//----- nvinfo : EIATTR_SPARSE_MMA_MASK
	.align		4
.L_1085:
        /*0078*/ 	.byte	0x03, 0x50
        /*007a*/ 	.short	0x0000


	//----- nvinfo : EIATTR_MAXREG_COUNT
	.align		4
        /*007c*/ 	.byte	0x03, 0x1b
        /*007e*/ 	.short	0x00ff


	//----- nvinfo : EIATTR_MERCURY_ISA_VERSION
	.align		4
        /*0080*/ 	.byte	0x03, 0x5f
        /*0082*/ 	.short	0x0101


	//----- nvinfo : EIATTR_COOP_GROUP_MASK_REGIDS
	.align		4
        /*0084*/ 	.byte	0x04, 0x29
        /*0086*/ 	.short	(.L_1087 - .L_1086)


	//   ....[0]....
.L_1086:
        /*0088*/ 	.word	0xffffffff


	//   ....[1]....
        /*008c*/ 	.word	0xffffffff


	//   ....[2]....
        /*0090*/ 	.word	0xffffffff


	//   ....[3]....
        /*0094*/ 	.word	0xffffffff


	//   ....[4]....
        /*0098*/ 	.word	0xffffffff


	//   ....[5]....
        /*009c*/ 	.word	0xffffffff


	//   ....[6]....
        /*00a0*/ 	.word	0xffffffff


	//   ....[7]....
        /*00a4*/ 	.word	0xffffffff


	//   ....[8]....
        /*00a8*/ 	.word	0xffffffff


	//   ....[9]....
        /*00ac*/ 	.word	0xffffffff


	//----- nvinfo : EIATTR_COOP_GROUP_INSTR_OFFSETS
	.align		4
.L_1087:
        /*00b0*/ 	.byte	0x04, 0x28
        /*00b2*/ 	.short	(.L_1089 - .L_1088)


	//   ....[0]....
.L_1088:
        /*00b4*/ 	.word	0x00000420


	//   ....[1]....
        /*00b8*/ 	.word	0x00000430


	//   ....[2]....
        /*00bc*/ 	.word	0x00000460


	//   ....[3]....
        /*00c0*/ 	.word	0x00000470


	//   ....[4]....
        /*00c4*/ 	.word	0x000004a0


	//   ....[5]....
        /*00c8*/ 	.word	0x000004b0


	//   ....[6]....
        /*00cc*/ 	.word	0x000004e0


	//   ....[7]....
        /*00d0*/ 	.word	0x000004f0


	//   ....[8]....
        /*00d4*/ 	.word	0x00000530


	//   ....[9]....
        /*00d8*/ 	.word	0x00000540


	//----- nvinfo : EIATTR_VRC_CTA_INIT_COUNT
	.align		4
.L_1089:
        /*00dc*/ 	.byte	0x02, 0x4a
	.zero		1
	.zero		1


	//----- nvinfo : EIATTR_EXIT_INSTR_OFFSETS
	.align		4
        /*00e0*/ 	.byte	0x04, 0x1c
        /*00e2*/ 	.short	(.L_1091 - .L_1090)


	//   ....[0]....
.L_1090:
        /*00e4*/ 	.word	0x00000550


	//   ....[1]....
        /*00e8*/ 	.word	0x00000670


	//   ....[2]....
        /*00ec*/ 	.word	0x000006f0


	//   ....[3]....
        /*00f0*/ 	.word	0x00000750


	//----- nvinfo : EIATTR_CBANK_PARAM_SIZE
	.align		4
.L_1091:
        /*00f4*/ 	.byte	0x03, 0x19
        /*00f6*/ 	.short	0x0028


	//----- nvinfo : EIATTR_PARAM_CBANK
	.align		4
        /*00f8*/ 	.byte	0x04, 0x0a
        /*00fa*/ 	.short	(.L_1093 - .L_1092)
	.align		4
.L_1092:
        /*00fc*/ 	.word	index@(.nv.constant0._ZN18transformer_engine48scaled_upper_triang_masked_softmax_warp_backwardI6__halfS1_fLi6EEEvPT0_PKT_S6_T1_iii)
        /*0100*/ 	.short	0x0380
        /*0102*/ 	.short	0x0028


	//----- nvinfo : EIATTR_SW_WAR
	.align		4
.L_1093:
        /*0104*/ 	.byte	0x04, 0x36
        /*0106*/ 	.short	(.L_1095 - .L_1094)
.L_1094:
        /*0108*/ 	.word	0x00000008
.L_1095:


//--------------------- .nv.info._ZN18transformer_engine48scaled_upper_triang_masked_softmax_warp_backwardI6__halfS1_fLi5EEEvPT0_PKT_S6_T1_iii --------------------------
	.section	.nv.info._ZN18transformer_engine48scaled_upper_triang_masked_softmax_warp_backwardI6__halfS1_fLi5EEEvPT0_PKT_S6_T1_iii,"",@"SHT_CUDA_INFO"
	.sectionflags	@""
	.align	4


	//----- nvinfo : EIATTR_CUDA_API_VERSION
	.align		4
        /*0000*/ 	.byte	0x04, 0x37
        /*0002*/ 	.short	(.L_1097 - .L_1096)
.L_1096:
        /*0004*/ 	.word	0x00000082


	//----- nvinfo : EIATTR_KPARAM_INFO
	.align		4
.L_1097:
        /*0008*/ 	.byte	0x04, 0x17
        /*000a*/ 	.short	(.L_1099 - .L_1098)
.L_1098:
        /*000c*/ 	.word	0x00000000
        /*0010*/ 	.short	0x0006
        /*0012*/ 	.short	0x0024
        /*0014*/ 	.byte	0x00, 0xf0, 0x11, 0x00


	//----- nvinfo : EIATTR_KPARAM_INFO
	.align		4
.L_1099:
        /*0018*/ 	.byte	0x04, 0x17
        /*001a*/ 	.short	(.L_1101 - .L_1100)
.L_1100:
        /*001c*/ 	.word	0x00000000
        /*0020*/ 	.short	0x0005
        /*0022*/ 	.short	0x0020
        /*0024*/ 	.byte	0x00, 0xf0, 0x11, 0x00


	//----- nvinfo : EIATTR_KPARAM_INFO
	.align		4
.L_1101:
        /*0028*/ 	.byte	0x04, 0x17
        /*002a*/ 	.short	(.L_1103 - .L_1102)
.L_1102:
        /*002c*/ 	.word	0x00000000
        /*0030*/ 	.short	0x0004
        /*0032*/ 	.short	0x001c
        /*0034*/ 	.byte	0x00, 0xf0, 0x11, 0x00


	//----- nvinfo : EIATTR_KPARAM_INFO
	.align		4
.L_1103:
        /*0038*/ 	.byte	0x04, 0x17
        /*003a*/ 	.short	(.L_1105 - .L_1104)
.L_1104:
        /*003c*/ 	.word	0x00000000
        /*0040*/ 	.short	0x0003
        /*0042*/ 	.short	0x0018
        /*0044*/ 	.byte	0x00, 0xf0, 0x11, 0x00


	//----- nvinfo : EIATTR_KPARAM_INFO
	.align		4
.L_1105:
        /*0048*/ 	.byte	0x04, 0x17
        /*004a*/ 	.short	(.L_1107 - .L_1106)
.L_1106:
        /*004c*/ 	.word	0x00000000
        /*0050*/ 	.short	0x0002
        /*0052*/ 	.short	0x0010
        /*0054*/ 	.byte	0x00, 0xf5, 0x21, 0x00


	//----- nvinfo : EIATTR_KPARAM_INFO
	.align		4
.L_1107:
        /*0058*/ 	.byte	0x04, 0x17
        /*005a*/ 	.short	(.L_1109 - .L_1108)
.L_1108:
        /*005c*/ 	.word	0x00000000
        /*0060*/ 	.short	0x0001
        /*0062*/ 	.short	0x0008
        /*0064*/ 	.byte	0x00, 0xf5, 0x21, 0x00


	//----- nvinfo : EIATTR_KPARAM_INFO
	.align		4
.L_1109:
        /*0068*/ 	.byte	0x04, 0x17
        /*006a*/ 	.short	(.L_1111 - .L_1110)
.L_1110:
        /*006c*/ 	.word	0x00000000
        /*0070*/ 	.short	0x0000
        /*0072*/ 	.short	0x0000
        /*0074*/ 	.byte	0x00, 0xf5, 0x21, 0x00


	//----- nvinfo : EIATTR_SPARSE_MMA_MASK
	.align		4
.L_1111:
        /*0078*/ 	.byte	0x03, 0x50
        /*007a*/ 	.short	0x0000


	//----- nvinfo : EIATTR_MAXREG_COUNT
	.align		4
        /*007c*/ 	.byte	0x03, 0x1b
        /*007e*/ 	.short	0x00ff


	//----- nvinfo : EIATTR_MERCURY_ISA_VERSION
	.align		4
        /*0080*/ 	.byte	0x03, 0x5f
        /*0082*/ 	.short	0x0101


	//----- nvinfo : EIATTR_COOP_GROUP_MASK_REGIDS
	.align		4
        /*0084*/ 	.byte	0x04, 0x29
        /*0086*/ 	.short	(.L_1113 - .L_1112)


	//   ....[0]....
.L_1112:
        /*0088*/ 	.word	0xffffffff


	//   ....[1]....
        /*008c*/ 	.word	0xffffffff


	//   ....[2]....
        /*0090*/ 	.word	0xffffffff


	//   ....[3]....
        /*0094*/ 	.word	0xffffffff


	//   ....[4]....
        /*0098*/ 	.word	0xffffffff


	//   ....[5]....
        /*009c*/ 	.word	0xffffffff


	//   ....[6]....
        /*00a0*/ 	.word	0xffffffff


	//   ....[7]....
        /*00a4*/ 	.word	0xffffffff


	//   ....[8]....
        /*00a8*/ 	.word	0xffffffff


	//   ....[9]....
        /*00ac*/ 	.word	0xffffffff


	//----- nvinfo : EIATTR_COOP_GROUP_INSTR_OFFSETS
	.align		4
.L_1113:
        /*00b0*/ 	.byte	0x04, 0x28
        /*00b2*/ 	.short	(.L_1115 - .L_1114)


	//   ....[0]....
.L_1114:
        /*00b4*/ 	.word	0x00000370


	//   ....[1]....
        /*00b8*/ 	.word	0x00000380


	//   ....[2]....
        /*00bc*/ 	.word	0x000003b0


	//   ....[3]....
        /*00c0*/ 	.word	0x000003c0


	//   ....[4]....
        /*00c4*/ 	.word	0x000003f0


	//   ....[5]....
        /*00c8*/ 	.word	0x00000400


	//   ....[6]....
        /*00cc*/ 	.word	0x00000430


	//   ....[7]....
        /*00d0*/ 	.word	0x00000440


	//   ....[8]....
        /*00d4*/ 	.word	0x00000480


	//   ....[9]....
        /*00d8*/ 	.word	0x00000490


	//----- nvinfo : EIATTR_VRC_CTA_INIT_COUNT
	.align		4
.L_1115:
        /*00dc*/ 	.byte	0x02, 0x4a
	.zero		1
	.zero		1


	//----- nvinfo : EIATTR_EXIT_INSTR_OFFSETS
	.align		4
        /*00e0*/ 	.byte	0x04, 0x1c
        /*00e2*/ 	.short	(.L_1117 - .L_1116)


	//   ....[0]....
.L_1116:
        /*00e4*/ 	.word	0x000004a0


	//   ....[1]....
        /*00e8*/ 	.word	0x00000590


	//   ....[2]....
        /*00ec*/ 	.word	0x00000650


	//----- nvinfo : EIATTR_CRS_STACK_SIZE
	.align		4
.L_1117:
        /*00f0*/ 	.byte	0x04, 0x1e
        /*00f2*/ 	.short	(.L_1119 - .L_1118)
.L_1118:
        /*00f4*/ 	.word	0x00000000


	//----- nvinfo : EIATTR_CBANK_PARAM_SIZE
	.align		4
.L_1119:
        /*00f8*/ 	.byte	0x03, 0x19
        /*00fa*/ 	.short	0x0028


	//----- nvinfo : EIATTR_PARAM_CBANK
	.align		4
        /*00fc*/ 	.byte	0x04, 0x0a
        /*00fe*/ 	.short	(.L_1121 - .L_1120)
	.align		4
.L_1120:
        /*0100*/ 	.word	index@(.nv.constant0._ZN18transformer_engine48scaled_upper_triang_masked_softmax_warp_backwardI6__halfS1_fLi5EEEvPT0_PKT_S6_T1_iii)
        /*0104*/ 	.short	0x0380
        /*0106*/ 	.short	0x0028


	//----- nvinfo : EIATTR_SW_WAR
	.align		4
.L_1121:
        /*0108*/ 	.byte	0x04, 0x36
        /*010a*/ 	.short	(.L_1123 - .L_1122)
.L_1122:
        /*010c*/ 	.word	0x00000008
.L_1123:


//--------------------- .nv.info._ZN18transformer_engine48scaled_upper_triang_masked_softmax_warp_backwardI6__halfS1_fLi4EEEvPT0_PKT_S6_T1_iii --------------------------
	.section	.nv.info._ZN18transformer_engine48scaled_upper_triang_masked_softmax_warp_backwardI6__halfS1_fLi4EEEvPT0_PKT_S6_T1_iii,"",@"SHT_CUDA_INFO"
	.sectionflags	@""
	.align	4


	//----- nvinfo : EIATTR_CUDA_API_VERSION
	.align		4
        /*0000*/ 	.byte	0x04, 0x37
        /*0002*/ 	.short	(.L_1125 - .L_1124)
.L_1124:
        /*0004*/ 	.word	0x00000082


	//----- nvinfo : EIATTR_KPARAM_INFO
	.align		4
.L_1125:
        /*0008*/ 	.byte	0x04, 0x17
        /*000a*/ 	.short	(.L_1127 - .L_1126)
.L_1126:
        /*000c*/ 	.word	0x00000000
        /*0010*/ 	.short	0x0006
        /*0012*/ 	.short	0x0024
        /*0014*/ 	.byte	0x00, 0xf0, 0x11, 0x00


	//----- nvinfo : EIATTR_KPARAM_INFO
	.align		4
.L_1127:
        /*0018*/ 	.byte	0x04, 0x17
        /*001a*/ 	.short	(.L_1129 - .L_1128)
.L_1128:
        /*001c*/ 	.word	0x00000000
        /*0020*/ 	.short	0x0005
        /*0022*/ 	.short	0x0020
        /*0024*/ 	.byte	0x00, 0xf0, 0x11, 0x00


	//----- nvinfo : EIATTR_KPARAM_INFO
	.align		4
.L_1129:
        /*0028*/ 	.byte	0x04, 0x17
        /*002a*/ 	.short	(.L_1131 - .L_1130)
.L_1130:
        /*002c*/ 	.word	0x00000000
        /*0030*/ 	.short	0x0004
        /*0032*/ 	.short	0x001c
        /*0034*/ 	.byte	0x00, 0xf0, 0x11, 0x00


	//----- nvinfo : EIATTR_KPARAM_INFO
	.align		4
.L_1131:
        /*0038*/ 	.byte	0x04, 0x17
        /*003a*/ 	.short	(.L_1133 - .L_1132)
.L_1132:
        /*003c*/ 	.word	0x00000000
        /*0040*/ 	.short	0x0003
        /*0042*/ 	.short	0x0018
        /*0044*/ 	.byte	0x00, 0xf0, 0x11, 0x00


	//----- nvinfo : EIATTR_KPARAM_INFO
	.align		4
.L_1133:
        /*0048*/ 	.byte	0x04, 0x17
        /*004a*/ 	.short	(.L_1135 - .L_1134)
.L_1134:
        /*004c*/ 	.word	0x00000000
        /*0050*/ 	.short	0x0002
        /*0052*/ 	.short	0x0010
        /*0054*/ 	.byte	0x00, 0xf5, 0x21, 0x00


	//----- nvinfo : EIATTR_KPARAM_INFO
	.align		4
.L_1135:
        /*0058*/ 	.byte	0x04, 0x17
        /*005a*/ 	.short	(.L_1137 - .L_1136)
.L_1136:
        /*005c*/ 	.word	0x00000000
        /*0060*/ 	.short	0x0001
        /*0062*/ 	.short	0x0008
        /*0064*/ 	.byte	0x00, 0xf5, 0x21, 0x00


	//----- nvinfo : EIATTR_KPARAM_INFO
	.align		4
.L_1137:
        /*0068*/ 	.byte	0x04, 0x17
        /*006a*/ 	.short	(.L_1139 - .L_1138)
.L_1138:
        /*006c*/ 	.word	0x00000000
        /*0070*/ 	.short	0x0000
        /*0072*/ 	.short	0x0000
        /*0074*/ 	.byte	0x00, 0xf5, 0x21, 0x00


	//----- nvinfo : EIATTR_SPARSE_MMA_MASK
	.align		4
.L_1139:
        /*0078*/ 	.byte	0x03, 0x50
        /*007a*/ 	.short	0x0000


	//----- nvinfo : EIATTR_MAXREG_COUNT
	.align		4
        /*007c*/ 	.byte	0x03, 0x1b
        /*007e*/ 	.short	0x00ff


	//----- nvinfo : EIATTR_MERCURY_ISA_VERSION
	.align		4
        /*0080*/ 	.byte	0x03, 0x5f
        /*0082*/ 	.short	0x0101


	//----- nvinfo : EIATTR_COOP_GROUP_MASK_REGIDS
	.align		4
        /*0084*/ 	.byte	0x04, 0x29
        /*0086*/ 	.short	(.L_1141 - .L_1140)


	//   ....[0]....
.L_1140:
        /*0088*/ 	.word	0xffffffff


	//   ....[1]....
        /*008c*/ 	.word	0xffffffff


	//   ....[2]....
        /*0090*/ 	.word	0xffffffff


	//   ....[3]....
        /*0094*/ 	.word	0xffffffff


	//   ....[4]....
        /*0098*/ 	.word	0xffffffff


	//   ....[5]....
        /*009c*/ 	.word	0xffffffff


	//   ....[6]....
        /*00a0*/ 	.word	0xffffffff


	//   ....[7]....
        /*00a4*/ 	.word	0xffffffff


	//----- nvinfo : EIATTR_COOP_GROUP_INSTR_OFFSETS
	.align		4
.L_1141:
        /*00a8*/ 	.byte	0x04, 0x28
        /*00aa*/ 	.short	(.L_1143 - .L_1142)


	//   ....[0]....
.L_1142:
        /*00ac*/ 	.word	0x00000370


	//   ....[1]....
        /*00b0*/ 	.word	0x00000380


	//   ....[2]....
        /*00b4*/ 	.word	0x000003b0


	//   ....[3]....
        /*00b8*/ 	.word	0x000003c0


	//   ....[4]....
        /*00bc*/ 	.word	0x000003f0


	//   ....[5]....
        /*00c0*/ 	.word	0x00000400


	//   ....[6]....
        /*00c4*/ 	.word	0x00000440


	//   ....[7]....
        /*00c8*/ 	.word	0x00000450


	//----- nvinfo : EIATTR_VRC_CTA_INIT_COUNT
	.align		4
.L_1143:
        /*00cc*/ 	.byte	0x02, 0x4a
	.zero		1
	.zero		1


	//----- nvinfo : EIATTR_EXIT_INSTR_OFFSETS
	.align		4
        /*00d0*/ 	.byte	0x04, 0x1c
        /*00d2*/ 	.short	(.L_1145 - .L_1144)


	//   ....[0]....
.L_1144:
        /*00d4*/ 	.word	0x00000460


	//   ....[1]....
        /*00d8*/ 	.word	0x00000550


	//   ....[2]....
        /*00dc*/ 	.word	0x00000610


	//----- nvinfo : EIATTR_CRS_STACK_SIZE
	.align		4
.L_1145:
        /*00e0*/ 	.byte	0x04, 0x1e
        /*00e2*/ 	.short	(.L_1147 - .L_1146)
.L_1146:
        /*00e4*/ 	.word	0x00000000


	//----- nvinfo : EIATTR_CBANK_PARAM_SIZE
	.align		4
.L_1147:
        /*00e8*/ 	.byte	0x03, 0x19
        /*00ea*/ 	.short	0x0028


	//----- nvinfo : EIATTR_PARAM_CBANK
	.align		4
        /*00ec*/ 	.byte	0x04, 0x0a
        /*00ee*/ 	.short	(.L_1149 - .L_1148)
	.align		4
.L_1148:
        /*00f0*/ 	.word	index@(.nv.constant0._ZN18transformer_engine48scaled_upper_triang_masked_softmax_warp_backwardI6__halfS1_fLi4EEEvPT0_PKT_S6_T1_iii)
        /*00f4*/ 	.short	0x0380
        /*00f6*/ 	.short	0x0028


	//----- nvinfo : EIATTR_SW_WAR
	.align		4
.L_1149:
        /*00f8*/ 	.byte	0x04, 0x36
        /*00fa*/ 	.short	(.L_1151 - .L_1150)
.L_1150:
        /*00fc*/ 	.word	0x00000008
.L_1151:


//--------------------- .nv.info._ZN18transformer_engine48scaled_upper_triang_masked_softmax_warp_backwardI6__halfS1_fLi3EEEvPT0_PKT_S6_T1_iii --------------------------
	.section	.nv.info._ZN18transformer_engine48scaled_upper_triang_masked_softmax_warp_backwardI6__halfS1_fLi3EEEvPT0_PKT_S6_T1_iii,"",@"SHT_CUDA_INFO"
	.sectionflags	@""
	.align	4


	//----- nvinfo : EIATTR_CUDA_API_VERSION
	.align		4
        /*0000*/ 	.byte	0x04, 0x37
        /*0002*/ 	.short	(.L_1153 - .L_1152)
.L_1152:
        /*0004*/ 	.word	0x00000082


	//----- nvinfo : EIATTR_KPARAM_INFO
	.align		4
.L_1153:
        /*0008*/ 	.byte	0x04, 0x17
        /*000a*/ 	.short	(.L_1155 - .L_1154)
.L_1154:
        /*000c*/ 	.word	0x00000000
        /*0010*/ 	.short	0x0006
        /*0012*/ 	.short	0x0024
        /*0014*/ 	.byte	0x00, 0xf0, 0x11, 0x00


	//----- nvinfo : EIATTR_KPARAM_INFO
	.align		4
.L_1155:
        /*0018*/ 	.byte	0x04, 0x17
        /*001a*/ 	.short	(.L_1157 - .L_1156)
.L_1156:
        /*001c*/ 	.word	0x00000000
        /*0020*/ 	.short	0x0005
        /*0022*/ 	.short	0x0020
        /*0024*/ 	.byte	0x00, 0xf0, 0x11, 0x00


	//----- nvinfo : EIATTR_KPARAM_INFO
	.align		4
.L_1157:
        /*0028*/ 	.byte	0x04, 0x17
        /*002a*/ 	.short	(.L_1159 - .L_1158)
.L_1158:
        /*002c*/ 	.word	0x00000000
        /*0030*/ 	.short	0x0004
        /*0032*/ 	.short	0x001c
        /*0034*/ 	.byte	0x00, 0xf0, 0x11, 0x00


	//----- nvinfo : EIATTR_KPARAM_INFO
	.align		4
.L_1159:
        /*0038*/ 	.byte	0x04, 0x17
        /*003a*/ 	.short	(.L_1161 - .L_1160)
.L_1160:
        /*003c*/ 	.word	0x00000000
        /*0040*/ 	.short	0x0003
        /*0042*/ 	.short	0x0018
        /*0044*/ 	.byte	0x00, 0xf0, 0x11, 0x00


	//----- nvinfo : EIATTR_KPARAM_INFO
	.align		4
.L_1161:
        /*0048*/ 	.byte	0x04, 0x17
        /*004a*/ 	.short	(.L_1163 - .L_1162)
.L_1162:
        /*004c*/ 	.word	0x00000000
        /*0050*/ 	.short	0x0002
        /*0052*/ 	.short	0x0010
        /*0054*/ 	.byte	0x00, 0xf5, 0x21, 0x00


	//----- nvinfo : EIATTR_KPARAM_INFO
	.align		4
.L_1163:
        /*0058*/ 	.byte	0x04, 0x17
        /*005a*/ 	.short	(.L_1165 - .L_1164)
.L_1164:
        /*005c*/ 	.word	0x00000000
        /*0060*/ 	.short	0x0001
        /*0062*/ 	.short	0x0008
        /*0064*/ 	.byte	0x00, 0xf5, 0x21, 0x00


	//----- nvinfo : EIATTR_KPARAM_INFO
	.align		4
.L_1165:
        /*0068*/ 	.byte	0x04, 0x17
        /*006a*/ 	.short	(.L_1167 - .L_1166)
.L_1166:
        /*006c*/ 	.word	0x00000000
        /*0070*/ 	.short	0x0000
        /*0072*/ 	.short	0x0000
        /*0074*/ 	.byte	0x00, 0xf5, 0x21, 0x00


	//----- nvinfo : EIATTR_SPARSE_MMA_MASK
	.align		4
.L_1167:
        /*0078*/ 	.byte	0x03, 0x50
        /*007a*/ 	.short	0x0000


	//----- nvinfo : EIATTR_MAXREG_COUNT
	.align		4
        /*007c*/ 	.byte	0x03, 0x1b
        /*007e*/ 	.short	0x00ff


	//----- nvinfo : EIATTR_MERCURY_ISA_VERSION
	.align		4
        /*0080*/ 	.byte	0x03, 0x5f
        /*0082*/ 	.short	0x0101


	//----- nvinfo : EIATTR_COOP_GROUP_MASK_REGIDS
	.align		4
        /*0084*/ 	.byte	0x04, 0x29
        /*0086*/ 	.short	(.L_1169 - .L_1168)


	//   ....[0]....
.L_1168:
        /*0088*/ 	.word	0xffffffff


	//   ....[1]....
        /*008c*/ 	.word	0xffffffff


	//   ....[2]....
        /*0090*/ 	.word	0xffffffff


	//   ....[3]....
        /*0094*/ 	.word	0xffffffff


	//   ....[4]....
        /*0098*/ 	.word	0xffffffff


	//   ....[5]....
        /*009c*/ 	.word	0xffffffff


	//----- nvinfo : EIATTR_COOP_GROUP_INSTR_OFFSETS
	.align		4
.L_1169:
        /*00a0*/ 	.byte	0x04, 0x28
        /*00a2*/ 	.short	(.L_1171 - .L_1170)


	//   ....[0]....
.L_1170:
        /*00a4*/ 	.word	0x00000380


	//   ....[1]....
        /*00a8*/ 	.word	0x00000390


	//   ....[2]....
        /*00ac*/ 	.word	0x000003c0


	//   ....[3]....
        /*00b0*/ 	.word	0x000003d0


	//   ....[4]....
        /*00b4*/ 	.word	0x00000410


	//   ....[5]....
        /*00b8*/ 	.word	0x00000420


	//----- nvinfo : EIATTR_VRC_CTA_INIT_COUNT
	.align		4
.L_1171:
        /*00bc*/ 	.byte	0x02, 0x4a
	.zero		1
	.zero		1


	//----- nvinfo : EIATTR_EXIT_INSTR_OFFSETS
	.align		4
        /*00c0*/ 	.byte	0x04, 0x1c
        /*00c2*/ 	.short	(.L_1173 - .L_1172)


	//   ....[0]....
.L_1172:
        /*00c4*/ 	.word	0x00000430


	//   ....[1]....
        /*00c8*/ 	.word	0x00000520


	//   ....[2]....
        /*00cc*/ 	.word	0x000005e0


	//----- nvinfo : EIATTR_CRS_STACK_SIZE
	.align		4
.L_1173:
        /*00d0*/ 	.byte	0x04, 0x1e
        /*00d2*/ 	.short	(.L_1175 - .L_1174)
.L_1174:
        /*00d4*/ 	.word	0x00000000


	//----- nvinfo : EIATTR_CBANK_PARAM_SIZE
	.align		4
.L_1175:
        /*00d8*/ 	.byte	0x03, 0x19
        /*00da*/ 	.short	0x0028


	//----- nvinfo : EIATTR_PARAM_CBANK
	.align		4
        /*00dc*/ 	.byte	0x04, 0x0a
        /*00de*/ 	.short	(.L_1177 - .L_1176)
	.align		4
.L_1176:
        /*00e0*/ 	.word	index@(.nv.constant0._ZN18transformer_engine48scaled_upper_triang_masked_softmax_warp_backwardI6__halfS1_fLi3EEEvPT0_PKT_S6_T1_iii)
        /*00e4*/ 	.short	0x0380
        /*00e6*/ 	.short	0x0028


	//----- nvinfo : EIATTR_SW_WAR
	.align		4
.L_1177:
        /*00e8*/ 	.byte	0x04, 0x36
        /*00ea*/ 	.short	(.L_1179 - .L_1178)
.L_1178:
        /*00ec*/ 	.word	0x00000008
.L_1179:


//--------------------- .nv.info._ZN18transformer_engine48scaled_upper_triang_masked_softmax_warp_backwardI6__halfS1_fLi2EEEvPT0_PKT_S6_T1_iii --------------------------
	.section	.nv.info._ZN18transformer_engine48scaled_upper_triang_masked_softmax_warp_backwardI6__halfS1_fLi2EEEvPT0_PKT_S6_T1_iii,"",@"SHT_CUDA_INFO"
	.sectionflags	@""
	.align	4


	//----- nvinfo : EIATTR_CUDA_API_VERSION
	.align		4
        /*0000*/ 	.byte	0x04, 0x37
        /*0002*/ 	.short	(.L_1181 - .L_1180)
.L_1180:
        /*0004*/ 	.word	0x00000082


	//----- nvinfo : EIATTR_KPARAM_INFO
	.align		4
.L_1181:
        /*0008*/ 	.byte	0x04, 0x17
        /*000a*/ 	.short	(.L_1183 - .L_1182)
.L_1182:
        /*000c*/ 	.word	0x00000000
        /*0010*/ 	.short	0x0006
        /*0012*/ 	.short	0x0024
        /*0014*/ 	.byte	0x00, 0xf0, 0x11, 0x00


	//----- nvinfo : EIATTR_KPARAM_INFO
	.align		4
.L_1183:
        /*0018*/ 	.byte	0x04, 0x17
        /*001a*/ 	.short	(.L_1185 - .L_1184)
.L_1184:
        /*001c*/ 	.word	0x00000000
        /*0020*/ 	.short	0x0005
        /*0022*/ 	.short	0x0020
        /*0024*/ 	.byte	0x00, 0xf0, 0x11, 0x00


	//----- nvinfo : EIATTR_KPARAM_INFO
	.align		4
.L_1185:
        /*0028*/ 	.byte	0x04, 0x17
        /*002a*/ 	.short	(.L_1187 - .L_1186)
.L_1186:
        /*002c*/ 	.word	0x00000000
        /*0030*/ 	.short	0x0004
        /*0032*/ 	.short	0x001c
        /*0034*/ 	.byte	0x00, 0xf0, 0x11, 0x00


	//----- nvinfo : EIATTR_KPARAM_INFO
	.align		4
.L_1187:
        /*0038*/ 	.byte	0x04, 0x17
        /*003a*/ 	.short	(.L_1189 - .L_1188)
.L_1188:
        /*003c*/ 	.word	0x00000000
        /*0040*/ 	.short	0x0003
        /*0042*/ 	.short	0x0018
        /*0044*/ 	.byte	0x00, 0xf0, 0x11, 0x00


	//----- nvinfo : EIATTR_KPARAM_INFO
	.align		4
.L_1189:
        /*0048*/ 	.byte	0x04, 0x17
        /*004a*/ 	.short	(.L_1191 - .L_1190)
.L_1190:
        /*004c*/ 	.word	0x00000000
        /*0050*/ 	.short	0x0002
        /*0052*/ 	.short	0x0010
        /*0054*/ 	.byte	0x00, 0xf5, 0x21, 0x00


	//----- nvinfo : EIATTR_KPARAM_INFO
	.align		4
.L_1191:
        /*0058*/ 	.byte	0x04, 0x17
        /*005a*/ 	.short	(.L_1193 - .L_1192)
.L_1192:
        /*005c*/ 	.word	0x00000000
        /*0060*/ 	.short	0x0001
        /*0062*/ 	.short	0x0008
        /*0064*/ 	.byte	0x00, 0xf5, 0x21, 0x00


	//----- nvinfo : EIATTR_KPARAM_INFO
	.align		4
.L_1193:
        /*0068*/ 	.byte	0x04, 0x17
        /*006a*/ 	.short	(.L_1195 - .L_1194)
.L_1194:
        /*006c*/ 	.word	0x00000000
        /*0070*/ 	.short	0x0000
        /*0072*/ 	.short	0x0000
        /*0074*/ 	.byte	0x00, 0xf5, 0x21, 0x00


	//----- nvinfo : EIATTR_SPARSE_MMA_MASK
	.align		4
.L_1195:
        /*0078*/ 	.byte	0x03, 0x50
        /*007a*/ 	.short	0x0000


	//----- nvinfo : EIATTR_MAXREG_COUNT
	.align		4
        /*007c*/ 	.byte	0x03, 0x1b
        /*007e*/ 	.short	0x00ff


	//----- nvinfo : EIATTR_MERCURY_ISA_VERSION
	.align		4
        /*0080*/ 	.byte	0x03, 0x5f
        /*0082*/ 	.short	0x0101


	//----- nvinfo : EIATTR_COOP_GROUP_MASK_REGIDS
	.align		4
        /*0084*/ 	.byte	0x04, 0x29
        /*0086*/ 	.short	(.L_1197 - .L_1196)


	//   ....[0]....
.L_1196:
        /*0088*/ 	.word	0xffffffff


	//   ....[1]....
        /*008c*/ 	.word	0xffffffff


	//   ....[2]....
        /*0090*/ 	.word	0xffffffff


	//   ....[3]....
        /*0094*/ 	.word	0xffffffff


	//----- nvinfo : EIATTR_COOP_GROUP_INSTR_OFFSETS
	.align		4
.L_1197:
        /*0098*/ 	.byte	0x04, 0x28
        /*009a*/ 	.short	(.L_1199 - .L_1198)


	//   ....[0]....
.L_1198:
        /*009c*/ 	.word	0x00000380


	//   ....[1]....
        /*00a0*/ 	.word	0x00000390


	//   ....[2]....
        /*00a4*/ 	.word	0x000003d0


	//   ....[3]....
        /*00a8*/ 	.word	0x000003e0


	//----- nvinfo : EIATTR_VRC_CTA_INIT_COUNT
	.align		4
.L_1199:
        /*00ac*/ 	.byte	0x02, 0x4a
	.zero		1
	.zero		1


	//----- nvinfo : EIATTR_EXIT_INSTR_OFFSETS
	.align		4
        /*00b0*/ 	.byte	0x04, 0x1c
        /*00b2*/ 	.short	(.L_1201 - .L_1200)


	//   ....[0]....
.L_1200:
        /*00b4*/ 	.word	0x000003f0


	//   ....[1]....
        /*00b8*/ 	.word	0x000004e0


	//   ....[2]....
        /*00bc*/ 	.word	0x000005a0


	//----- nvinfo : EIATTR_CRS_STACK_SIZE
	.align		4
.L_1201:
        /*00c0*/ 	.byte	0x04, 0x1e
        /*00c2*/ 	.short	(.L_1203 - .L_1202)
.L_1202:
        /*00c4*/ 	.word	0x00000000


	//----- nvinfo : EIATTR_CBANK_PARAM_SIZE
	.align		4
.L_1203:
        /*00c8*/ 	.byte	0x03, 0x19
        /*00ca*/ 	.short	0x0028


	//----- nvinfo : EIATTR_PARAM_CBANK
	.align		4
        /*00cc*/ 	.byte	0x04, 0x0a
        /*00ce*/ 	.short	(.L_1205 - .L_1204)
	.align		4
.L_1204:
        /*00d0*/ 	.word	index@(.nv.constant0._ZN18transformer_engine48scaled_upper_triang_masked_softmax_warp_backwardI6__halfS1_fLi2EEEvPT0_PKT_S6_T1_iii)
        /*00d4*/ 	.short	0x0380
        /*00d6*/ 	.short	0x0028


	//----- nvinfo : EIATTR_SW_WAR
	.align		4
.L_1205:
        /*00d8*/ 	.byte	0x04, 0x36
        /*00da*/ 	.short	(.L_1207 - .L_1206)
.L_1206:
        /*00dc*/ 	.word	0x00000008
.L_1207:


//--------------------- .nv.info._ZN18transformer_engine48scaled_upper_triang_masked_softmax_warp_backwardI6__halfS1_fLi1EEEvPT0_PKT_S6_T1_iii --------------------------
	.section	.nv.info._ZN18transformer_engine48scaled_upper_triang_masked_softmax_warp_backwardI6__halfS1_fLi1EEEvPT0_PKT_S6_T1_iii,"",@"SHT_CUDA_INFO"
	.sectionflags	@""
	.align	4


	//----- nvinfo : EIATTR_CUDA_API_VERSION
	.align		4
        /*0000*/ 	.byte	0x04, 0x37
        /*0002*/ 	.short	(.L_1209 - .L_1208)
.L_1208:
        /*0004*/ 	.word	0x00000082


	//----- nvinfo : EIATTR_KPARAM_INFO
	.align		4
.L_1209:
        /*0008*/ 	.byte	0x04, 0x17
        /*000a*/ 	.short	(.L_1211 - .L_1210)
.L_1210:
        /*000c*/ 	.word	0x00000000
        /*0010*/ 	.short	0x0006
        /*0012*/ 	.short	0x0024
        /*0014*/ 	.byte	0x00, 0xf0, 0x11, 0x00


	//----- nvinfo : EIATTR_KPARAM_INFO
	.align		4
.L_1211:
        /*0018*/ 	.byte	0x04, 0x17
        /*001a*/ 	.short	(.L_1213 - .L_1212)
.L_1212:
        /*001c*/ 	.word	0x00000000
        /*0020*/ 	.short	0x0005
        /*0022*/ 	.short	0x0020
        /*0024*/ 	.byte	0x00, 0xf0, 0x11, 0x00


	//----- nvinfo : EIATTR_KPARAM_INFO
	.align		4
.L_1213:
        /*0028*/ 	.byte	0x04, 0x17
        /*002a*/ 	.short	(.L_1215 - .L_1214)
.L_1214:
        /*002c*/ 	.word	0x00000000
        /*0030*/ 	.short	0x0004
        /*0032*/ 	.short	0x001c
        /*0034*/ 	.byte	0x00, 0xf0, 0x11, 0x00


	//----- nvinfo : EIATTR_KPARAM_INFO
	.align		4
.L_1215:
        /*0038*/ 	.byte	0x04, 0x17
        /*003a*/ 	.short	(.L_1217 - .L_1216)
.L_1216:
        /*003c*/ 	.word	0x00000000
        /*0040*/ 	.short	0x0003
        /*0042*/ 	.short	0x0018
        /*0044*/ 	.byte	0x00, 0xf0, 0x11, 0x00


	//----- nvinfo : EIATTR_KPARAM_INFO
	.align		4
.L_1217:
        /*0048*/ 	.byte	0x04, 0x17
        /*004a*/ 	.short	(.L_1219 - .L_1218)
.L_1218:
        /*004c*/ 	.word	0x00000000
        /*0050*/ 	.short	0x0002
        /*0052*/ 	.short	0x0010
        /*0054*/ 	.byte	0x00, 0xf5, 0x21, 0x00


	//----- nvinfo : EIATTR_KPARAM_INFO
	.align		4
.L_1219:
        /*0058*/ 	.byte	0x04, 0x17
        /*005a*/ 	.short	(.L_1221 - .L_1220)
.L_1220:
        /*005c*/ 	.word	0x00000000
        /*0060*/ 	.short	0x0001
        /*0062*/ 	.short	0x0008
        /*0064*/ 	.byte	0x00, 0xf5, 0x21, 0x00


	//----- nvinfo : EIATTR_KPARAM_INFO
	.align		4
.L_1221:
        /*0068*/ 	.byte	0x04, 0x17
        /*006a*/ 	.short	(.L_1223 - .L_1222)
.L_1222:
        /*006c*/ 	.word	0x00000000
        /*0070*/ 	.short	0x0000
        /*0072*/ 	.short	0x0000
        /*0074*/ 	.byte	0x00, 0xf5, 0x21, 0x00


	//----- nvinfo : EIATTR_SPARSE_MMA_MASK
	.align		4
.L_1223:
        /*0078*/ 	.byte	0x03, 0x50
        /*007a*/ 	.short	0x0000


	//----- nvinfo : EIATTR_MAXREG_COUNT
	.align		4
        /*007c*/ 	.byte	0x03, 0x1b
        /*007e*/ 	.short	0x00ff


	//----- nvinfo : EIATTR_MERCURY_ISA_VERSION
	.align		4
        /*0080*/ 	.byte	0x03, 0x5f
        /*0082*/ 	.short	0x0101


	//----- nvinfo : EIATTR_COOP_GROUP_MASK_REGIDS
	.align		4
        /*0084*/ 	.byte	0x04, 0x29
        /*0086*/ 	.short	(.L_1225 - .L_1224)


	//   ....[0]....
.L_1224:
        /*0088*/ 	.word	0xffffffff


	//   ....[1]....
        /*008c*/ 	.word	0xffffffff


	//----- nvinfo : EIATTR_COOP_GROUP_INSTR_OFFSETS
	.align		4
.L_1225:
        /*0090*/ 	.byte	0x04, 0x28
        /*0092*/ 	.short	(.L_1227 - .L_1226)


	//   ....[0]....
.L_1226:
        /*0094*/ 	.word	0x00000380


	//   ....[1]....
        /*0098*/ 	.word	0x00000390


	//----- nvinfo : EIATTR_VRC_CTA_INIT_COUNT
	.align		4
.L_1227:
        /*009c*/ 	.byte	0x02, 0x4a
	.zero		1
	.zero		1


	//----- nvinfo : EIATTR_EXIT_INSTR_OFFSETS
	.align		4
        /*00a0*/ 	.byte	0x04, 0x1c
        /*00a2*/ 	.short	(.L_1229 - .L_1228)


	//   ....[0]....
.L_1228:
        /*00a4*/ 	.word	0x000003a0


	//   ....[1]....
        /*00a8*/ 	.word	0x00000490


	//   ....[2]....
        /*00ac*/ 	.word	0x00000550


	//----- nvinfo : EIATTR_CRS_STACK_SIZE
	.align		4
.L_1229:
        /*00b0*/ 	.byte	0x04, 0x1e
        /*00b2*/ 	.short	(.L_1231 - .L_1230)
.L_1230:
        /*00b4*/ 	.word	0x00000000


	//----- nvinfo : EIATTR_CBANK_PARAM_SIZE
	.align		4
.L_1231:
        /*00b8*/ 	.byte	0x03, 0x19
        /*00ba*/ 	.short	0x0028


	//----- nvinfo : EIATTR_PARAM_CBANK
	.align		4
        /*00bc*/ 	.byte	0x04, 0x0a
        /*00be*/ 	.short	(.L_1233 - .L_1232)
	.align		4
.L_1232:
        /*00c0*/ 	.word	index@(.nv.constant0._ZN18transformer_engine48scaled_upper_triang_masked_softmax_warp_backwardI6__halfS1_fLi1EEEvPT0_PKT_S6_T1_iii)
        /*00c4*/ 	.short	0x0380
        /*00c6*/ 	.short	0x0028


	//----- nvinfo : EIATTR_SW_WAR
	.align		4
.L_1233:
        /*00c8*/ 	.byte	0x04, 0x36
        /*00ca*/ 	.short	(.L_1235 - .L_1234)
.L_1234:
        /*00cc*/ 	.word	0x00000008
.L_1235:


//--------------------- .nv.info._ZN18transformer_engine48scaled_upper_triang_masked_softmax_warp_backwardI6__halfS1_fLi0EEEvPT0_PKT_S6_T1_iii --------------------------
	.section	.nv.info._ZN18transformer_engine48scaled_upper_triang_masked_softmax_warp_backwardI6__halfS1_fLi0EEEvPT0_PKT_S6_T1_iii,"",@"SHT_CUDA_INFO"
	.sectionflags	@""
	.align	4


	//----- nvinfo : EIATTR_CUDA_API_VERSION
	.align		4
        /*0000*/ 	.byte	0x04, 0x37
        /*0002*/ 	.short	(.L_1237 - .L_1236)
.L_1236:
        /*0004*/ 	.word	0x00000082


	//----- nvinfo : EIATTR_KPARAM_INFO
	.align		4
.L_1237:
        /*0008*/ 	.byte	0x04, 0x17
        /*000a*/ 	.short	(.L_1239 - .L_1238)
.L_1238:
        /*000c*/ 	.word	0x00000000
        /*0010*/ 	.short	0x0006
        /*0012*/ 	.short	0x0024
        /*0014*/ 	.byte	0x00, 0xf0, 0x11, 0x00


	//----- nvinfo : EIATTR_KPARAM_INFO
	.align		4
.L_1239:
        /*0018*/ 	.byte	0x04, 0x17
        /*001a*/ 	.short	(.L_1241 - .L_1240)
.L_1240:
        /*001c*/ 	.word	0x00000000
        /*0020*/ 	.short	0x0005
        /*0022*/ 	.short	0x0020
        /*0024*/ 	.byte	0x00, 0xf0, 0x11, 0x00


	//----- nvinfo : EIATTR_KPARAM_INFO
	.align		4
.L_1241:
        /*0028*/ 	.byte	0x04, 0x17
        /*002a*/ 	.short	(.L_1243 - .L_1242)
.L_1242:
        /*002c*/ 	.word	0x00000000
        /*0030*/ 	.short	0x0004
        /*0032*/ 	.short	0x001c
        /*0034*/ 	.byte	0x00, 0xf0, 0x11, 0x00


	//----- nvinfo : EIATTR_KPARAM_INFO
	.align		4
.L_1243:
        /*0038*/ 	.byte	0x04, 0x17
        /*003a*/ 	.short	(.L_1245 - .L_1244)
.L_1244:
        /*003c*/ 	.word	0x00000000
        /*0040*/ 	.short	0x0003
        /*0042*/ 	.short	0x0018
        /*0044*/ 	.byte	0x00, 0xf0, 0x11, 0x00


	//----- nvinfo : EIATTR_KPARAM_INFO
	.align		4
.L_1245:
        /*0048*/ 	.byte	0x04, 0x17
        /*004a*/ 	.short	(.L_1247 - .L_1246)
.L_1246:
        /*004c*/ 	.word	0x00000000
        /*0050*/ 	.short	0x0002
        /*0052*/ 	.short	0x0010
        /*0054*/ 	.byte	0x00, 0xf5, 0x21, 0x00


	//----- nvinfo : EIATTR_KPARAM_INFO
	.align		4
.L_1247:
        /*0058*/ 	.byte	0x04, 0x17
        /*005a*/ 	.short	(.L_1249 - .L_1248)
.L_1248:
        /*005c*/ 	.word	0x00000000
        /*0060*/ 	.short	0x0001
        /*0062*/ 	.short	0x0008
        /*0064*/ 	.byte	0x00, 0xf5, 0x21, 0x00


	//----- nvinfo : EIATTR_KPARAM_INFO
	.align		4
.L_1249:
        /*0068*/ 	.byte	0x04, 0x17
        /*006a*/ 	.short	(.L_1251 - .L_1250)
.L_1250:
        /*006c*/ 	.word	0x00000000
        /*0070*/ 	.short	0x0000
        /*0072*/ 	.short	0x0000
        /*0074*/ 	.byte	0x00, 0xf5, 0x21, 0x00


	//----- nvinfo : EIATTR_SPARSE_MMA_MASK
	.align		4
.L_1251:
        /*0078*/ 	.byte	0x03, 0x50
        /*007a*/ 	.short	0x0000


	//----- nvinfo : EIATTR_MAXREG_COUNT
	.align		4
        /*007c*/ 	.byte	0x03, 0x1b
        /*007e*/ 	.short	0x00ff


	//----- nvinfo : EIATTR_MERCURY_ISA_VERSION
	.align		4
        /*0080*/ 	.byte	0x03, 0x5f
        /*0082*/ 	.short	0x0101


	//----- nvinfo : EIATTR_VRC_CTA_INIT_COUNT
	.align		4
        /*0084*/ 	.byte	0x02, 0x4a
	.zero		1
	.zero		1


	//----- nvinfo : EIATTR_EXIT_INSTR_OFFSETS
	.align		4
        /*0088*/ 	.byte	0x04, 0x1c
        /*008a*/ 	.short	(.L_1253 - .L_1252)


	//   ....[0]....
.L_1252:
        /*008c*/ 	.word	0x00000300


	//   ....[1]....
        /*0090*/ 	.word	0x00000430


	//   ....[2]....
        /*0094*/ 	.word	0x00000520


	//----- nvinfo : EIATTR_CRS_STACK_SIZE
	.align		4
.L_1253:
        /*0098*/ 	.byte	0x04, 0x1e
        /*009a*/ 	.short	(.L_1255 - .L_1254)
.L_1254:
        /*009c*/ 	.word	0x00000000


	//----- nvinfo : EIATTR_CBANK_PARAM_SIZE
	.align		4
.L_1255:
        /*00a0*/ 	.byte	0x03, 0x19
        /*00a2*/ 	.short	0x0028


	//----- nvinfo : EIATTR_PARAM_CBANK
	.align		4
        /*00a4*/ 	.byte	0x04, 0x0a
        /*00a6*/ 	.short	(.L_1257 - .L_1256)
	.align		4
.L_1256:
        /*00a8*/ 	.word	index@(.nv.constant0._ZN18transformer_engine48scaled_upper_triang_masked_softmax_warp_backwardI6__halfS1_fLi0EEEvPT0_PKT_S6_T1_iii)
        /*00ac*/ 	.short	0x0380
        /*00ae*/ 	.short	0x0028


	//----- nvinfo : EIATTR_SW_WAR
	.align		4
.L_1257:
        /*00b0*/ 	.byte	0x04, 0x36
        /*00b2*/ 	.short	(.L_1259 - .L_1258)
.L_1258:
        /*00b4*/ 	.word	0x00000008
.L_1259:


//--------------------- .nv.info._ZN18transformer_engine47scaled_upper_triang_masked_softmax_warp_forwardI13__nv_bfloat16S1_fLi14EEEvPT0_PKT_T1_iii --------------------------
	.section	.nv.info._ZN18transformer_engine47scaled_upper_triang_masked_softmax_warp_forwardI13__nv_bfloat16S1_fLi14EEEvPT0_PKT_T1_iii,"",@"SHT_CUDA_INFO"
	.sectionflags	@""
	.align	4


	//----- nvinfo : EIATTR_CUDA_API_VERSION
	.align		4
        /*0000*/ 	.byte	0x04, 0x37
        /*0002*/ 	.short	(.L_1261 - .L_1260)
.L_1260:
        /*0004*/ 	.word	0x00000082


	//----- nvinfo : EIATTR_KPARAM_INFO
	.align		4
.L_1261:
        /*0008*/ 	.byte	0x04, 0x17
        /*000a*/ 	.short	(.L_1263 - .L_1262)
.L_1262:
        /*000c*/ 	.word	0x00000000
        /*0010*/ 	.short	0x0005
        /*0012*/ 	.short	0x001c
        /*0014*/ 	.byte	0x00, 0xf0, 0x11, 0x00


	//----- nvinfo : EIATTR_KPARAM_INFO
	.align		4
.L_1263:
        /*0018*/ 	.byte	0x04, 0x17
        /*001a*/ 	.short	(.L_1265 - .L_1264)
.L_1264:
        /*001c*/ 	.word	0x00000000
        /*0020*/ 	.short	0x0004
        /*0022*/ 	.short	0x0018
        /*0024*/ 	.byte	0x00, 0xf0, 0x11, 0x00


	//----- nvinfo : EIATTR_KPARAM_INFO
	.align		4
.L_1265:
        /*0028*/ 	.byte	0x04, 0x17
        /*002a*/ 	.short	(.L_1267 - .L_1266)
.L_1266:
        /*002c*/ 	.word	0x00000000
        /*0030*/ 	.short	0x0003
        /*0032*/ 	.short	0x0014
        /*0034*/ 	.byte	0x00, 0xf0, 0x11, 0x00


	//----- nvinfo : EIATTR_KPARAM_INFO
	.align		4
.L_1267:
        /*0038*/ 	.byte	0x04, 0x17
        /*003a*/ 	.short	(.L_1269 - .L_1268)
.L_1268:
        /*003c*/ 	.word	0x00000000
        /*0040*/ 	.short	0x0002
        /*0042*/ 	.short	0x0010
        /*0044*/ 	.byte	0x00, 0xf0, 0x11, 0x00


	//----- nvinfo : EIATTR_KPARAM_INFO
	.align		4
.L_1269:
        /*0048*/ 	.byte	0x04, 0x17
        /*004a*/ 	.short	(.L_1271 - .L_1270)
.L_1270:
        /*004c*/ 	.word	0x00000000
        /*0050*/ 	.short	0x0001
        /*0052*/ 	.short	0x0008
        /*0054*/ 	.byte	0x00, 0xf5, 0x21, 0x00


	//----- nvinfo : EIATTR_KPARAM_INFO
	.align		4
.L_1271:
        /*0058*/ 	.byte	0x04, 0x17
        /*005a*/ 	.short	(.L_1273 - .L_1272)
.L_1272:
        /*005c*/ 	.word	0x00000000
        /*0060*/ 	.short	0x0000
        /*0062*/ 	.short	0x0000
        /*0064*/ 	.byte	0x00, 0xf5, 0x21, 0x00


	//----- nvinfo : EIATTR_SPARSE_MMA_MASK
	.align		4
.L_1273:
        /*0068*/ 	.byte	0x03, 0x50
        /*006a*/ 	.short	0x0000


	//----- nvinfo : EIATTR_MAXREG_COUNT
	.align		4
        /*006c*/ 	.byte	0x03, 0x1b
        /*006e*/ 	.short	0x00ff


	//----- nvinfo : EIATTR_ANNOTATIONS
	.align		4
        /*0070*/ 	.byte	0x04, 0x55
        /*0072*/ 	.short	(.L_1275 - .L_1274)


	//   ....[0]....
.L_1274:
        /* <DEDUP_REMOVED lines=824> */


	//----- nvinfo : EIATTR_MERCURY_ISA_VERSION
	.align		4
.L_1275:
        /*33dc*/ 	.byte	0x03, 0x5f
        /*33de*/ 	.short	0x0101


	//----- nvinfo : EIATTR_COOP_GROUP_MASK_REGIDS
	.align		4
        /*33e0*/ 	.byte	0x04, 0x29
        /*33e2*/ 	.short	(.L_1277 - .L_1276)


	//   ....[0]....
.L_1276:
        /*33e4*/ 	.word	0xffffffff


	//   ....[1]....
        /*33e8*/ 	.word	0xffffffff


	//   ....[2]....
        /*33ec*/ 	.word	0xffffffff


	//   ....[3]....
        /*33f0*/ 	.word	0xffffffff


	//   ....[4]....
        /*33f4*/ 	.word	0xffffffff


	//   ....[5]....
        /*33f8*/ 	.word	0xffffffff


	//   ....[6]....
        /*33fc*/ 	.word	0xffffffff


	//   ....[7]....
        /*3400*/ 	.word	0xffffffff


	//   ....[8]....
        /*3404*/ 	.word	0xffffffff


	//   ....[9]....
        /*3408*/ 	.word	0xffffffff


	//----- nvinfo : EIATTR_COOP_GROUP_INSTR_OFFSETS
	.align		4
.L_1277:
        /*340c*/ 	.byte	0x04, 0x28
        /*340e*/ 	.short	(.L_1279 - .L_1278)


	//   ....[0]....
.L_1278:
        /*3410*/ 	.word	0x00016a00


	//   ....[1]....
        /*3414*/ 	.word	0x00016a30


	//   ....[2]....
        /*3418*/ 	.word	0x00016a60


	//   ....[3]....
        /*341c*/ 	.word	0x00016a90


	//   ....[4]....
        /*3420*/ 	.word	0x00016ac0


	//   ....[5]....
        /*3424*/ 	.word	0x00032f40


	//   ....[6]....
        /*3428*/ 	.word	0x00032f60


	//   ....[7]....
        /*342c*/ 	.word	0x00032f80


	//   ....[8]....
        /*3430*/ 	.word	0x00032fa0


	//   ....[9]....
        /*3434*/ 	.word	0x00032fc0


	//----- nvinfo : EIATTR_VRC_CTA_INIT_COUNT
	.align		4
.L_1279:
        /*3438*/ 	.byte	0x02, 0x4a
	.zero		1
	.zero		1


	//----- nvinfo : EIATTR_EXIT_INSTR_OFFSETS
	.align		4
        /*343c*/ 	.byte	0x04, 0x1c
        /*343e*/ 	.short	(.L_1281 - .L_1280)


	//   ....[0]....
.L_1280:
        /*3440*/ 	.word	0x00032fe0


	//   ....[1]....
        /*3444*/ 	.word	0x00033650


	//   ....[2]....
        /*3448*/ 	.word	0x00033ca0


	//   ....[3]....
        /*344c*/ 	.word	0x000342e0


	//   ....[4]....
        /*3450*/ 	.word	0x00034930


	//   ....[5]....
        /*3454*/ 	.word	0x00034f80


	//   ....[6]....
        /*3458*/ 	.word	0x000355d0


	//   ....[7]....
        /*345c*/ 	.word	0x00035c20


	//   ....[8]....
        /*3460*/ 	.word	0x00036270


	//   ....[9]....
        /*3464*/ 	.word	0x000368c0


	//   ....[10]....
        /*3468*/ 	.word	0x00036f10


	//   ....[11]....
        /*346c*/ 	.word	0x00037560


	//   ....[12]....
        /*3470*/ 	.word	0x00037bb0


	//   ....[13]....
        /*3474*/ 	.word	0x00038200


	//   ....[14]....
        /*3478*/ 	.word	0x00038850


	//   ....[15]....
        /*347c*/ 	.word	0x00038ea0


	//   ....[16]....
        /*3480*/ 	.word	0x000394f0


	//   ....[17]....
        /*3484*/ 	.word	0x00039b40


	//   ....[18]....
        /*3488*/ 	.word	0x0003a190


	//   ....[19]....
        /*348c*/ 	.word	0x0003a7e0


	//   ....[20]....
        /*3490*/ 	.word	0x0003ae30


	//   ....[21]....
        /*3494*/ 	.word	0x0003b480


	//   ....[22]....
        /*3498*/ 	.word	0x0003bad0


	//   ....[23]....
        /*349c*/ 	.word	0x0003c120


	//   ....[24]....
        /*34a0*/ 	.word	0x0003c770


	//   ....[25]....
        /*34a4*/ 	.word	0x0003cdc0


	//   ....[26]....
        /*34a8*/ 	.word	0x0003d410


	//   ....[27]....
        /*34ac*/ 	.word	0x0003da60


	//   ....[28]....
        /*34b0*/ 	.word	0x0003e0b0


	//   ....[29]....
        /*34b4*/ 	.word	0x0003e700


	//   ....[30]....
        /*34b8*/ 	.word	0x0003ed50


	//   ....[31]....
        /*34bc*/ 	.word	0x0003f3a0


	//   ....[32]....
        /*34c0*/ 	.word	0x0003f9f0


	//   ....[33]....
        /*34c4*/ 	.word	0x000400c0


	//   ....[34]....
        /*34c8*/ 	.word	0x00040710


	//   ....[35]....
        /*34cc*/ 	.word	0x00040d60


	//   ....[36]....
        /*34d0*/ 	.word	0x000413b0


	//   ....[37]....
        /*34d4*/ 	.word	0x00041a00


	//   ....[38]....
        /*34d8*/ 	.word	0x00042070


	//   ....[39]....
        /*34dc*/ 	.word	0x000426d0


	//   ....[40]....
        /*34e0*/ 	.word	0x00042d40


	//   ....[41]....
        /*34e4*/ 	.word	0x000433a0


	//   ....[42]....
        /*34e8*/ 	.word	0x00043a10


	//   ....[43]....
        /*34ec*/ 	.word	0x00044070


	//   ....[44]....
        /*34f0*/ 	.word	0x000446f0


	//   ....[45]....
        /*34f4*/ 	.word	0x00044d70


	//   ....[46]....
        /*34f8*/ 	.word	0x000453f0


	//   ....[47]....
        /*34fc*/ 	.word	0x00045a70


	//   ....[48]....
        /*3500*/ 	.word	0x000460f0


	//   ....[49]....
        /*3504*/ 	.word	0x00046760


	//   ....[50]....
        /*3508*/ 	.word	0x00046dd0


	//   ....[51]....
        /*350c*/ 	.word	0x00047440


	//   ....[52]....
        /*3510*/ 	.word	0x00047ab0


	//   ....[53]....
        /*3514*/ 	.word	0x00048120


	//   ....[54]....
        /*3518*/ 	.word	0x00048790


	//   ....[55]....
        /*351c*/ 	.word	0x00048e00


	//   ....[56]....
        /*3520*/ 	.word	0x00049470


	//   ....[57]....
        /*3524*/ 	.word	0x00049ae0


	//   ....[58]....
        /*3528*/ 	.word	0x0004a150


	//   ....[59]....
        /*352c*/ 	.word	0x0004a7c0


	//   ....[60]....
        /*3530*/ 	.word	0x0004ae30


	//   ....[61]....
        /*3534*/ 	.word	0x0004b4a0


	//   ....[62]....
        /*3538*/ 	.word	0x0004bb10


	//   ....[63]....
        /*353c*/ 	.word	0x0004c180


	//   ....[64]....
        /*3540*/ 	.word	0x0004c7f0


	//   ....[65]....
        /*3544*/ 	.word	0x0004cee0


	//   ....[66]....
        /*3548*/ 	.word	0x0004d550


	//   ....[67]....
        /*354c*/ 	.word	0x0004db90


	//   ....[68]....
        /*3550*/ 	.word	0x0004e180


	//   ....[69]....
        /*3554*/ 	.word	0x0004e770


	//   ....[70]....
        /*3558*/ 	.word	0x0004ed60


	//   ....[71]....
        /*355c*/ 	.word	0x0004f350


	//   ....[72]....
        /*3560*/ 	.word	0x0004f940


	//   ....[73]....
        /*3564*/ 	.word	0x0004ff30


	//   ....[74]....
        /*3568*/ 	.word	0x00050520


	//   ....[75]....
        /*356c*/ 	.word	0x00050b10


	//   ....[76]....
        /*3570*/ 	.word	0x00051100


	//   ....[77]....
        /*3574*/ 	.word	0x000516f0


	//   ....[78]....
        /*3578*/ 	.word	0x00051ce0


	//   ....[79]....
        /*357c*/ 	.word	0x000522d0


	//   ....[80]....
        /*3580*/ 	.word	0x000528c0


	//   ....[81]....
        /*3584*/ 	.word	0x00052ec0


	//   ....[82]....
        /*3588*/ 	.word	0x000534c0


	//   ....[83]....
        /*358c*/ 	.word	0x00053ac0


	//   ....[84]....
        /*3590*/ 	.word	0x000540b0


	//   ....[85]....
        /*3594*/ 	.word	0x000546a0


	//   ....[86]....
        /*3598*/ 	.word	0x00054c90


	//   ....[87]....
        /*359c*/ 	.word	0x00055280


	//   ....[88]....
        /*35a0*/ 	.word	0x00055870


	//   ....[89]....
        /*35a4*/ 	.word	0x00055e40


	//   ....[90]....
        /*35a8*/ 	.word	0x00056410


	//   ....[91]....
        /*35ac*/ 	.word	0x000569e0


	//   ....[92]....
        /*35b0*/ 	.word	0x00056fb0


	//   ....[93]....
        /*35b4*/ 	.word	0x00057580


	//   ....[94]....
        /*35b8*/ 	.word	0x00057b50


	//   ....[95]....
        /*35bc*/ 	.word	0x00058120


	//   ....[96]....
        /*35c0*/ 	.word	0x000586f0


	//   ....[97]....
        /*35c4*/ 	.word	0x00058cc0


	//   ....[98]....
        /*35c8*/ 	.word	0x00059290


	//   ....[99]....
        /*35cc*/ 	.word	0x00059860


	//   ....[100]....
        /*35d0*/ 	.word	0x00059e30


	//   ....[101]....
        /*35d4*/ 	.word	0x0005a400


	//   ....[102]....
        /*35d8*/ 	.word	0x0005a9d0


	//   ....[103]....
        /*35dc*/ 	.word	0x0005afa0


	//   ....[104]....
        /*35e0*/ 	.word	0x0005b570


	//   ....[105]....
        /*35e4*/ 	.word	0x0005bb40


	//   ....[106]....
        /*35e8*/ 	.word	0x0005c110


	//   ....[107]....
        /*35ec*/ 	.word	0x0005c6e0


	//   ....[108]....
        /*35f0*/ 	.word	0x0005ccb0


	//   ....[109]....
        /*35f4*/ 	.word	0x0005d280


	//   ....[110]....
        /*35f8*/ 	.word	0x0005d850


	//   ....[111]....
        /*35fc*/ 	.word	0x0005de20


	//   ....[112]....
        /*3600*/ 	.word	0x0005e3f0


	//   ....[113]....
        /*3604*/ 	.word	0x0005e9c0


	//   ....[114]....
        /*3608*/ 	.word	0x0005ef90


	//   ....[115]....
        /*360c*/ 	.word	0x0005f560


	//   ....[116]....
        /*3610*/ 	.word	0x0005fb30


	//   ....[117]....
        /*3614*/ 	.word	0x00060100


	//   ....[118]....
        /*3618*/ 	.word	0x000606d0


	//   ....[119]....
        /*361c*/ 	.word	0x00060ca0


	//   ....[120]....
        /*3620*/ 	.word	0x00061270


	//   ....[121]....
        /*3624*/ 	.word	0x00061840


	//   ....[122]....
        /*3628*/ 	.word	0x00061e10


	//   ....[123]....
        /*362c*/ 	.word	0x000623e0


	//   ....[124]....
        /*3630*/ 	.word	0x000629b0


	//   ....[125]....
        /*3634*/ 	.word	0x00062f80


	//   ....[126]....
        /*3638*/ 	.word	0x00063550


	//   ....[127]....
        /*363c*/ 	.word	0x00063b20


	//   ....[128]....
        /*3640*/ 	.word	0x00064090


	//   ....[129]....
        /*3644*/ 	.word	0x000640c0


	//   ....[130]....
        /*3648*/ 	.word	0x000640e0


	//----- nvinfo : EIATTR_CRS_STACK_SIZE
	.align		4
.L_1281:
        /*364c*/ 	.byte	0x04, 0x1e
        /*364e*/ 	.short	(.L_1283 - .L_1282)
.L_1282:
        /*3650*/ 	.word	0x00000000


	//----- nvinfo : EIATTR_CBANK_PARAM_SIZE
	.align		4
.L_1283:
        /*3654*/ 	.byte	0x03, 0x19
        /*3656*/ 	.short	0x0020


	//----- nvinfo : EIATTR_PARAM_CBANK
	.align		4
        /*3658*/ 	.byte	0x04, 0x0a
        /*365a*/ 	.short	(.L_1285 - .L_1284)
	.align		4
.L_1284:
        /*365c*/ 	.word	index@(.nv.constant0._ZN18transformer_engine47scaled_upper_triang_masked_softmax_warp_forwardI13__nv_bfloat16S1_fLi14EEEvPT0_PKT_T1_iii)
        /*3660*/ 	.short	0x0380
        /*3662*/ 	.short	0x0020


	//----- nvinfo : EIATTR_SW_WAR
	.align		4
.L_1285:
        /*3664*/ 	.byte	0x04, 0x36
        /*3666*/ 	.short	(.L_1287 - .L_1286)
.L_1286:
        /*3668*/ 	.word	0x00000008
.L_1287:


//--------------------- .nv.info._ZN18transformer_engine47scaled_upper_triang_masked_softmax_warp_forwardI13__nv_bfloat16S1_fLi13EEEvPT0_PKT_T1_iii --------------------------
	.section	.nv.info._ZN18transformer_engine47scaled_upper_triang_masked_softmax_warp_forwardI13__nv_bfloat16S1_fLi13EEEvPT0_PKT_T1_iii,"",@"SHT_CUDA_INFO"
	.sectionflags	@""
	.align	4


	//----- nvinfo : EIATTR_CUDA_API_VERSION
	.align		4
        /*0000*/ 	.byte	0x04, 0x37
        /*0002*/ 	.short	(.L_1289 - .L_1288)
.L_1288:
        /*0004*/ 	.word	0x00000082


	//----- nvinfo : EIATTR_KPARAM_INFO
	.align		4
.L_1289:
        /*0008*/ 	.byte	0x04, 0x17
        /*000a*/ 	.short	(.L_1291 - .L_1290)
.L_1290:
        /*000c*/ 	.word	0x00000000
        /*0010*/ 	.short	0x0005
        /*0012*/ 	.short	0x001c
        /*0014*/ 	.byte	0x00, 0xf0, 0x11, 0x00


	//----- nvinfo : EIATTR_KPARAM_INFO
	.align		4
.L_1291:
        /*0018*/ 	.byte	0x04, 0x17
        /*001a*/ 	.short	(.L_1293 - .L_1292)
.L_1292:
        /*001c*/ 	.word	0x00000000
        /*0020*/ 	.short	0x0004
        /*0022*/ 	.short	0x0018
        /*0024*/ 	.byte	0x00, 0xf0, 0x11, 0x00


	//----- nvinfo : EIATTR_KPARAM_INFO
	.align		4
.L_1293:
        /*0028*/ 	.byte	0x04, 0x17
        /*002a*/ 	.short	(.L_1295 - .L_1294)
.L_1294:
        /*002c*/ 	.word	0x00000000
        /*0030*/ 	.short	0x0003
        /*0032*/ 	.short	0x0014
        /*0034*/ 	.byte	0x00, 0xf0, 0x11, 0x00


	//----- nvinfo : EIATTR_KPARAM_INFO
	.align		4
.L_1295:
        /*0038*/ 	.byte	0x04, 0x17
        /*003a*/ 	.short	(.L_1297 - .L_1296)
.L_1296:
        /*003c*/ 	.word	0x00000000
        /*0040*/ 	.short	0x0002
        /*0042*/ 	.short	0x0010
        /*0044*/ 	.byte	0x00, 0xf0, 0x11, 0x00


	//----- nvinfo : EIATTR_KPARAM_INFO
	.align		4
.L_1297:
        /*0048*/ 	.byte	0x04, 0x17
        /*004a*/ 	.short	(.L_1299 - .L_1298)
.L_1298:
        /*004c*/ 	.word	0x00000000
        /*0050*/ 	.short	0x0001
        /*0052*/ 	.short	0x0008
        /*0054*/ 	.byte	0x00, 0xf5, 0x21, 0x00


	//----- nvinfo : EIATTR_KPARAM_INFO
	.align		4
.L_1299:
        /*0058*/ 	.byte	0x04, 0x17
        /*005a*/ 	.short	(.L_1301 - .L_1300)
.L_1300:
        /*005c*/ 	.word	0x00000000
        /*0060*/ 	.short	0x0000
        /*0062*/ 	.short	0x0000
        /*0064*/ 	.byte	0x00, 0xf5, 0x21, 0x00


	//----- nvinfo : EIATTR_SPARSE_MMA_MASK
	.align		4
.L_1301:
        /*0068*/ 	.byte	0x03, 0x50
        /*006a*/ 	.short	0x0000


	//----- nvinfo : EIATTR_MAXREG_COUNT
	.align		4
        /*006c*/ 	.byte	0x03, 0x1b
        /*006e*/ 	.short	0x00ff


	//----- nvinfo : EIATTR_ANNOTATIONS
	.align		4
        /*0070*/ 	.byte	0x04, 0x55
        /*0072*/ 	.short	(.L_1303 - .L_1302)


	//   ....[0]....
.L_1302:
        /* <DEDUP_REMOVED lines=66> */


	//----- nvinfo : EIATTR_MERCURY_ISA_VERSION
	.align		4
.L_1303:
        /*047c*/ 	.byte	0x03, 0x5f
        /*047e*/ 	.short	0x0101


	//----- nvinfo : EIATTR_COOP_GROUP_MASK_REGIDS
	.align		4
        /*0480*/ 	.byte	0x04, 0x29
        /*0482*/ 	.short	(.L_1305 - .L_1304)


	//   ....[0]....
.L_1304:
        /*0484*/ 	.word	0xffffffff


	//   ....[1]....
        /*0488*/ 	.word	0xffffffff


	//   ....[2]....
        /*048c*/ 	.word	0xffffffff


	//   ....[3]....
        /*0490*/ 	.word	0xffffffff


	//   ....[4]....
        /*0494*/ 	.word	0xffffffff


	//   ....[5]....
        /*0498*/ 	.word	0xffffffff


	//   ....[6]....
        /*049c*/ 	.word	0xffffffff


	//   ....[7]....
        /*04a0*/ 	.word	0xffffffff


	//   ....[8]....
        /*04a4*/ 	.word	0xffffffff


	//   ....[9]....
        /*04a8*/ 	.word	0xffffffff


	//----- nvinfo : EIATTR_COOP_GROUP_INSTR_OFFSETS
	.align		4
.L_1305:
        /*04ac*/ 	.byte	0x04, 0x28
        /*04ae*/ 	.short	(.L_1307 - .L_1306)


	//   ....[0]....
.L_1306:
        /*04b0*/ 	.word	0x0000a000


	//   ....[1]....
        /*04b4*/ 	.word	0x0000a030


	//   ....[2]....
        /*04b8*/ 	.word	0x0000a060


	//   ....[3]....
        /*04bc*/ 	.word	0x0000a090


	//   ....[4]....
        /*04c0*/ 	.word	0x0000a0c0


	//   ....[5]....
        /*04c4*/ 	.word	0x0001a240


	//   ....[6]....
        /*04c8*/ 	.word	0x0001a260


	//   ....[7]....
        /*04cc*/ 	.word	0x0001a280


	//   ....[8]....
        /*04d0*/ 	.word	0x0001a2b0


	//   ....[9]....
        /*04d4*/ 	.word	0x0001a2d0


	//----- nvinfo : EIATTR_VRC_CTA_INIT_COUNT
	.align		4
.L_1307:
        /*04d8*/ 	.byte	0x02, 0x4a
	.zero		1
	.zero		1


	//----- nvinfo : EIATTR_EXIT_INSTR_OFFSETS
	.align		4
        /*04dc*/ 	.byte	0x04, 0x1c
        /*04de*/ 	.short	(.L_1309 - .L_1308)


	//   ....[0]....
.L_1308:
        /*04e0*/ 	.word	0x0001a2f0


	//   ....[1]....
        /*04e4*/ 	.word	0x0001a9b0


	//   ....[2]....
        /*04e8*/ 	.word	0x0001afe0


	//   ....[3]....
        /*04ec*/ 	.word	0x0001b5f0


	//   ....[4]....
        /*04f0*/ 	.word	0x0001bbb0


	//   ....[5]....
        /*04f4*/ 	.word	0x0001c170


	//   ....[6]....
        /*04f8*/ 	.word	0x0001c720


	//   ....[7]....
        /*04fc*/ 	.word	0x0001ccd0


	//   ....[8]....
        /*0500*/ 	.word	0x0001d280


	//   ....[9]....
        /*0504*/ 	.word	0x0001d830


	//   ....[10]....
        /*0508*/ 	.word	0x0001dde0


	//   ....[11]....
        /*050c*/ 	.word	0x0001e390


	//   ....[12]....
        /*0510*/ 	.word	0x0001e940


	//   ....[13]....
        /*0514*/ 	.word	0x0001eef0


	//   ....[14]....
        /*0518*/ 	.word	0x0001f4a0


	//   ....[15]....
        /*051c*/ 	.word	0x0001fa50


	//   ....[16]....
        /*0520*/ 	.word	0x00020000


	//   ....[17]....
        /*0524*/ 	.word	0x000205c0


	//   ....[18]....
        /*0528*/ 	.word	0x00020b80


	//   ....[19]....
        /*052c*/ 	.word	0x00021140


	//   ....[20]....
        /*0530*/ 	.word	0x00021700


	//   ....[21]....
        /*0534*/ 	.word	0x00021cc0


	//   ....[22]....
        /*0538*/ 	.word	0x00022280


	//   ....[23]....
        /*053c*/ 	.word	0x00022840


	//   ....[24]....
        /*0540*/ 	.word	0x00022e00


	//   ....[25]....
        /*0544*/ 	.word	0x000233c0


	//   ....[26]....
        /*0548*/ 	.word	0x00023980


	//   ....[27]....
        /*054c*/ 	.word	0x00023f40


	//   ....[28]....
        /*0550*/ 	.word	0x00024510


	//   ....[29]....
        /*0554*/ 	.word	0x00024ae0


	//   ....[30]....
        /*0558*/ 	.word	0x000250b0


	//   ....[31]....
        /*055c*/ 	.word	0x00025680


	//   ....[32]....
        /*0560*/ 	.word	0x00025c50


	//   ....[33]....
        /*0564*/ 	.word	0x00026220


	//   ....[34]....
        /*0568*/ 	.word	0x000267f0


	//   ....[35]....
        /*056c*/ 	.word	0x00026db0


	//   ....[36]....
        /*0570*/ 	.word	0x00027360


	//   ....[37]....
        /*0574*/ 	.word	0x00027920


	//   ....[38]....
        /*0578*/ 	.word	0x00027ee0


	//   ....[39]....
        /*057c*/ 	.word	0x000284a0


	//   ....[40]....
        /*0580*/ 	.word	0x00028a60


	//   ....[41]....
        /*0584*/ 	.word	0x00029020


	//   ....[42]....
        /*0588*/ 	.word	0x000295e0


	//   ....[43]....
        /*058c*/ 	.word	0x00029ba0


	//   ....[44]....
        /*0590*/ 	.word	0x0002a160


	//   ....[45]....
        /*0594*/ 	.word	0x0002a720


	//   ....[46]....
        /*0598*/ 	.word	0x0002ace0


	//   ....[47]....
        /*059c*/ 	.word	0x0002b2a0


	//   ....[48]....
        /*05a0*/ 	.word	0x0002b860


	//   ....[49]....
        /*05a4*/ 	.word	0x0002be20


	//   ....[50]....
        /*05a8*/ 	.word	0x0002c3d0


	//   ....[51]....
        /*05ac*/ 	.word	0x0002c980


	//   ....[52]....
        /*05b0*/ 	.word	0x0002cf30


	//   ....[53]....
        /*05b4*/ 	.word	0x0002d4e0


	//   ....[54]....
        /*05b8*/ 	.word	0x0002da90


	//   ....[55]....
        /*05bc*/ 	.word	0x0002e040


	//   ....[56]....
        /*05c0*/ 	.word	0x0002e5f0


	//   ....[57]....
        /*05c4*/ 	.word	0x0002eba0


	//   ....[58]....
        /*05c8*/ 	.word	0x0002f150


	//   ....[59]....
        /*05cc*/ 	.word	0x0002f700


	//   ....[60]....
        /*05d0*/ 	.word	0x0002fcb0


	//   ....[61]....
        /*05d4*/ 	.word	0x00030260


	//   ....[62]....
        /*05d8*/ 	.word	0x00030810


	//   ....[63]....
        /*05dc*/ 	.word	0x00030dc0


	//   ....[64]....
        /*05e0*/ 	.word	0x00031320


	//   ....[65]....
        /*05e4*/ 	.word	0x00031350


	//   ....[66]....
        /*05e8*/ 	.word	0x00031370


	//----- nvinfo : EIATTR_CRS_STACK_SIZE
	.align		4
.L_1309:
        /*05ec*/ 	.byte	0x04, 0x1e
        /*05ee*/ 	.short	(.L_1311 - .L_1310)
.L_1310:
        /*05f0*/ 	.word	0x00000000


	//----- nvinfo : EIATTR_CBANK_PARAM_SIZE
	.align		4
.L_1311:
        /*05f4*/ 	.byte	0x03, 0x19
        /*05f6*/ 	.short	0x0020


	//----- nvinfo : EIATTR_PARAM_CBANK
	.align		4
        /*05f8*/ 	.byte	0x04, 0x0a
        /*05fa*/ 	.short	(.L_1313 - .L_1312)
	.align		4
.L_1312:
        /*05fc*/ 	.word	index@(.nv.constant0._ZN18transformer_engine47scaled_upper_triang_masked_softmax_warp_forwardI13__nv_bfloat16S1_fLi13EEEvPT0_PKT_T1_iii)
        /*0600*/ 	.short	0x0380
        /*0602*/ 	.short	0x0020


	//----- nvinfo : EIATTR_SW_WAR
	.align		4
.L_1313:
        /*0604*/ 	.byte	0x04, 0x36
        /*0606*/ 	.short	(.L_1315 - .L_1314)
.L_1314:
        /*0608*/ 	.word	0x00000008
.L_1315:


//--------------------- .nv.info._ZN18transformer_engine47scaled_upper_triang_masked_softmax_warp_forwardI13__nv_bfloat16S1_fLi12EEEvPT0_PKT_T1_iii --------------------------
	.section	.nv.info._ZN18transformer_engine47scaled_upper_triang_masked_softmax_warp_forwardI13__nv_bfloat16S1_fLi12EEEvPT0_PKT_T1_iii,"",@"SHT_CUDA_INFO"
	.sectionflags	@""
	.align	4


	//----- nvinfo : EIATTR_CUDA_API_VERSION
	.align		4
        /*0000*/ 	.byte	0x04, 0x37
        /*0002*/ 	.short	(.L_1317 - .L_1316)
.L_1316:
        /*0004*/ 	.word	0x00000082


	//----- nvinfo : EIATTR_KPARAM_INFO
	.align		4
.L_1317:
        /*0008*/ 	.byte	0x04, 0x17
        /*000a*/ 	.short	(.L_1319 - .L_1318)
.L_1318:
        /*000c*/ 	.word	0x00000000
        /*0010*/ 	.short	0x0005
        /*0012*/ 	.short	0x001c
        /*0014*/ 	.byte	0x00, 0xf0, 0x11, 0x00


	//----- nvinfo : EIATTR_KPARAM_INFO
	.align		4
.L_1319:
        /*0018*/ 	.byte	0x04, 0x17
        /*001a*/ 	.short	(.L_1321 - .L_1320)
.L_1320:
        /*001c*/ 	.word	0x00000000
        /*0020*/ 	.short	0x0004
        /*0022*/ 	.short	0x0018
        /*0024*/ 	.byte	0x00, 0xf0, 0x11, 0x00


	//----- nvinfo : EIATTR_KPARAM_INFO
	.align		4
.L_1321:
        /*0028*/ 	.byte	0x04, 0x17
        /*002a*/ 	.short	(.L_1323 - .L_1322)
.L_1322:
        /*002c*/ 	.word	0x00000000
        /*0030*/ 	.short	0x0003
        /*0032*/ 	.short	0x0014
        /*0034*/ 	.byte	0x00, 0xf0, 0x11, 0x00


	//----- nvinfo : EIATTR_KPARAM_INFO
	.align		4
.L_1323:
        /*0038*/ 	.byte	0x04, 0x17
        /*003a*/ 	.short	(.L_1325 - .L_1324)
.L_1324:
        /*003c*/ 	.word	0x00000000
        /*0040*/ 	.short	0x0002
        /*0042*/ 	.short	0x0010
        /*0044*/ 	.byte	0x00, 0xf0, 0x11, 0x00


	//----- nvinfo : EIATTR_KPARAM_INFO
	.align		4
.L_1325:
        /*0048*/ 	.byte	0x04, 0x17
        /*004a*/ 	.short	(.L_1327 - .L_1326)
.L_1326:
        /*004c*/ 	.word	0x00000000
        /*0050*/ 	.short	0x0001
        /*0052*/ 	.short	0x0008
        /*0054*/ 	.byte	0x00, 0xf5, 0x21, 0x00


	//----- nvinfo : EIATTR_KPARAM_INFO
	.align		4
.L_1327:
        /*0058*/ 	.byte	0x04, 0x17
        /*005a*/ 	.short	(.L_1329 - .L_1328)
.L_1328:
        /*005c*/ 	.word	0x00000000
        /*0060*/ 	.short	0x0000
        /*0062*/ 	.short	0x0000
        /*0064*/ 	.byte	0x00, 0xf5, 0x21, 0x00


	//----- nvinfo : EIATTR_SPARSE_MMA_MASK
	.align		4
.L_1329:
        /*0068*/ 	.byte	0x03, 0x50
        /*006a*/ 	.short	0x0000


	//----- nvinfo : EIATTR_MAXREG_COUNT
	.align		4
        /*006c*/ 	.byte	0x03, 0x1b
        /*006e*/ 	.short	0x00ff


	//----- nvinfo : EIATTR_MERCURY_ISA_VERSION
	.align		4
        /*0070*/ 	.byte	0x03, 0x5f
        /*0072*/ 	.short	0x0101


	//----- nvinfo : EIATTR_COOP_GROUP_MASK_REGIDS
	.align		4
        /*0074*/ 	.byte	0x04, 0x29
        /*0076*/ 	.short	(.L_1331 - .L_1330)


	//   ....[0]....
.L_1330:
        /*0078*/ 	.word	0xffffffff


	//   ....[1]....
        /*007c*/ 	.word	0xffffffff


	//   ....[2]....
        /*0080*/ 	.word	0xffffffff


	//   ....[3]....
        /*0084*/ 	.word	0xffffffff


	//   ....[4]....
        /*0088*/ 	.word	0xffffffff


	//   ....[5]....
        /*008c*/ 	.word	0xffffffff


	//   ....[6]....
        /*0090*/ 	.word	0xffffffff


	//   ....[7]....
        /*0094*/ 	.word	0xffffffff


	//   ....[8]....
        /*0098*/ 	.word	0xffffffff


	//   ....[9]....
        /*009c*/ 	.word	0xffffffff


	//----- nvinfo : EIATTR_COOP_GROUP_INSTR_OFFSETS
	.align		4
.L_1331:
        /*00a0*/ 	.byte	0x04, 0x28
        /*00a2*/ 	.short	(.L_1333 - .L_1332)


	//   ....[0]....
.L_1332:
        /*00a4*/ 	.word	0x00004fd0


	//   ....[1]....
        /*00a8*/ 	.word	0x00005000


	//   ....[2]....
        /*00ac*/ 	.word	0x00005030


	//   ....[3]....
        /*00b0*/ 	.word	0x00005060


	//   ....[4]....
        /*00b4*/ 	.word	0x00005090


	//   ....[5]....
        /*00b8*/ 	.word	0x0000b730


	//   ....[6]....
        /*00bc*/ 	.word	0x0000b760


	//   ....[7]....
        /*00c0*/ 	.word	0x0000b780


	//   ....[8]....
        /*00c4*/ 	.word	0x0000b7a0


	//   ....[9]....
        /*00c8*/ 	.word	0x0000b7c0


	//----- nvinfo : EIATTR_VRC_CTA_INIT_COUNT
	.align		4
.L_1333:
        /*00cc*/ 	.byte	0x02, 0x4a
	.zero		1
	.zero		1


	//----- nvinfo : EIATTR_EXIT_INSTR_OFFSETS
	.align		4
        /*00d0*/ 	.byte	0x04, 0x1c
        /*00d2*/ 	.short	(.L_1335 - .L_1334)


	//   ....[0]....
.L_1334:
        /*00d4*/ 	.word	0x0000b7d0


	//   ....[1]....
        /*00d8*/ 	.word	0x0000bdc0


	//   ....[2]....
        /*00dc*/ 	.word	0x0000c3f0


	//   ....[3]....
        /*00e0*/ 	.word	0x0000c9e0


	//   ....[4]....
        /*00e4*/ 	.word	0x0000cfc0


	//   ....[5]....
        /*00e8*/ 	.word	0x0000d5a0


	//   ....[6]....
        /*00ec*/ 	.word	0x0000db80


	//   ....[7]....
        /*00f0*/ 	.word	0x0000e160


	//   ....[8]....
        /*00f4*/ 	.word	0x0000e740


	//   ....[9]....
        /*00f8*/ 	.word	0x0000ed20


	//   ....[10]....
        /*00fc*/ 	.word	0x0000f300


	//   ....[11]....
        /*0100*/ 	.word	0x0000f8f0


	//   ....[12]....
        /*0104*/ 	.word	0x0000fee0


	//   ....[13]....
        /*0108*/ 	.word	0x000104d0


	//   ....[14]....
        /*010c*/ 	.word	0x00010ac0


	//   ....[15]....
        /*0110*/ 	.word	0x000110b0


	//   ....[16]....
        /*0114*/ 	.word	0x000116a0


	//   ....[17]....
        /*0118*/ 	.word	0x00011c90


	//   ....[18]....
        /*011c*/ 	.word	0x00012280


	//   ....[19]....
        /*0120*/ 	.word	0x00012870


	//   ....[20]....
        /*0124*/ 	.word	0x00012e60


	//   ....[21]....
        /*0128*/ 	.word	0x00013450


	//   ....[22]....
        /*012c*/ 	.word	0x00013a40


	//   ....[23]....
        /*0130*/ 	.word	0x00014030


	//   ....[24]....
        /*0134*/ 	.word	0x00014620


	//   ....[25]....
        /*0138*/ 	.word	0x00014c10


	//   ....[26]....
        /*013c*/ 	.word	0x00015200


	//   ....[27]....
        /*0140*/ 	.word	0x000157f0


	//   ....[28]....
        /*0144*/ 	.word	0x00015de0


	//   ....[29]....
        /*0148*/ 	.word	0x000163d0


	//   ....[30]....
        /*014c*/ 	.word	0x000169c0


	//   ....[31]....
        /*0150*/ 	.word	0x00016fb0


	//   ....[32]....
        /*0154*/ 	.word	0x00017560


	//   ....[33]....
        /*0158*/ 	.word	0x00017590


	//   ....[34]....
        /*015c*/ 	.word	0x000175b0


	//----- nvinfo : EIATTR_CRS_STACK_SIZE
	.align		4
.L_1335:
        /*0160*/ 	.byte	0x04, 0x1e
        /*0162*/ 	.short	(.L_1337 - .L_1336)
.L_1336:
        /*0164*/ 	.word	0x00000000


	//----- nvinfo : EIATTR_CBANK_PARAM_SIZE
	.align		4
.L_1337:
        /*0168*/ 	.byte	0x03, 0x19
        /*016a*/ 	.short	0x0020


	//----- nvinfo : EIATTR_PARAM_CBANK
	.align		4
        /*016c*/ 	.byte	0x04, 0x0a
        /*016e*/ 	.short	(.L_1339 - .L_1338)
	.align		4
.L_1338:
        /*0170*/ 	.word	index@(.nv.constant0._ZN18transformer_engine47scaled_upper_triang_masked_softmax_warp_forwardI13__nv_bfloat16S1_fLi12EEEvPT0_PKT_T1_iii)
        /*0174*/ 	.short	0x0380
        /*0176*/ 	.short	0x0020


	//----- nvinfo : EIATTR_SW_WAR
	.align		4
.L_1339:
        /*0178*/ 	.byte	0x04, 0x36
        /*017a*/ 	.short	(.L_1341 - .L_1340)
.L_1340:
        /*017c*/ 	.word	0x00000008
.L_1341:


//--------------------- .nv.info._ZN18transformer_engine47scaled_upper_triang_masked_softmax_warp_forwardI13__nv_bfloat16S1_fLi11EEEvPT0_PKT_T1_iii --------------------------
	.section	.nv.info._ZN18transformer_engine47scaled_upper_triang_masked_softmax_warp_forwardI13__nv_bfloat16S1_fLi11EEEvPT0_PKT_T1_iii,"",@"SHT_CUDA_INFO"
	.sectionflags	@""
	.align	4


	//----- nvinfo : EIATTR_CUDA_API_VERSION
	.align		4
        /*0000*/ 	.byte	0x04, 0x37
        /*0002*/ 	.short	(.L_1343 - .L_1342)
.L_1342:
        /*0004*/ 	.word	0x00000082


	//----- nvinfo : EIATTR_KPARAM_INFO
	.align		4
.L_1343:
        /*0008*/ 	.byte	0x04, 0x17
        /*000a*/ 	.short	(.L_1345 - .L_1344)
.L_1344:
        /*000c*/ 	.word	0x00000000
        /*0010*/ 	.short	0x0005
        /*0012*/ 	.short	0x001c
        /*0014*/ 	.byte	0x00, 0xf0, 0x11, 0x00


	//----- nvinfo : EIATTR_KPARAM_INFO
	.align		4
.L_1345:
        /*0018*/ 	.byte	0x04, 0x17
        /*001a*/ 	.short	(.L_1347 - .L_1346)
.L_1346:
        /*001c*/ 	.word	0x00000000
        /*0020*/ 	.short	0x0004
        /*0022*/ 	.short	0x0018
        /*0024*/ 	.byte	0x00, 0xf0, 0x11, 0x00


	//----- nvinfo : EIATTR_KPARAM_INFO
	.align		4
.L_1347:
        /*0028*/ 	.byte	0x04, 0x17
        /*002a*/ 	.short	(.L_1349 - .L_1348)
.L_1348:
        /*002c*/ 	.word	0x00000000
        /*0030*/ 	.short	0x0003
        /*0032*/ 	.short	0x0014
        /*0034*/ 	.byte	0x00, 0xf0, 0x11, 0x00


	//----- nvinfo : EIATTR_KPARAM_INFO
	.align		4
.L_1349:
        /*0038*/ 	.byte	0x04, 0x17
        /*003a*/ 	.short	(.L_1351 - .L_1350)
.L_1350:
        /*003c*/ 	.word	0x00000000
        /*0040*/ 	.short	0x0002
        /*0042*/ 	.short	0x0010
        /*0044*/ 	.byte	0x00, 0xf0, 0x11, 0x00


	//----- nvinfo : EIATTR_KPARAM_INFO
	.align		4
.L_1351:
        /*0048*/ 	.byte	0x04, 0x17
        /*004a*/ 	.short	(.L_1353 - .L_1352)
.L_1352:
        /*004c*/ 	.word	0x00000000
        /*0050*/ 	.short	0x0001
        /*0052*/ 	.short	0x0008
        /*0054*/ 	.byte	0x00, 0xf5, 0x21, 0x00


	//----- nvinfo : EIATTR_KPARAM_INFO
	.align		4
.L_1353:
        /*0058*/ 	.byte	0x04, 0x17
        /*005a*/ 	.short	(.L_1355 - .L_1354)
.L_1354:
        /*005c*/ 	.word	0x00000000
        /*0060*/ 	.short	0x0000
        /*0062*/ 	.short	0x0000
        /*0064*/ 	.byte	0x00, 0xf5, 0x21, 0x00


	//----- nvinfo : EIATTR_SPARSE_MMA_MASK
	.align		4
.L_1355:
        /*0068*/ 	.byte	0x03, 0x50
        /*006a*/ 	.short	0x0000


	//----- nvinfo : EIATTR_MAXREG_COUNT
	.align		4
        /*006c*/ 	.byte	0x03, 0x1b
        /*006e*/ 	.short	0x00ff


	//----- nvinfo : EIATTR_MERCURY_ISA_VERSION
	.align		4
        /*0070*/ 	.byte	0x03, 0x5f
        /*0072*/ 	.short	0x0101


	//----- nvinfo : EIATTR_COOP_GROUP_MASK_REGIDS
	.align		4
        /*0074*/ 	.byte	0x04, 0x29
        /*0076*/ 	.short	(.L_1357 - .L_1356)


	//   ....[0]....
.L_1356:
        /*0078*/ 	.word	0xffffffff


	//   ....[1]....
        /*007c*/ 	.word	0xffffffff


	//   ....[2]....
        /*0080*/ 	.word	0xffffffff


	//   ....[3]....
        /*0084*/ 	.word	0xffffffff


	//   ....[4]....
        /*0088*/ 	.word	0xffffffff


	//   ....[5]....
        /*008c*/ 	.word	0xffffffff


	//   ....[6]....
        /*0090*/ 	.word	0xffffffff


	//   ....[7]....
        /*0094*/ 	.word	0xffffffff


	//   ....[8]....
        /*0098*/ 	.word	0xffffffff


	//   ....[9]....
        /*009c*/ 	.word	0xffffffff


	//----- nvinfo : EIATTR_COOP_GROUP_INSTR_OFFSETS
	.align		4
.L_1357:
        /*00a0*/ 	.byte	0x04, 0x28
        /*00a2*/ 	.short	(.L_1359 - .L_1358)


	//   ....[0]....
.L_1358:
        /*00a4*/ 	.word	0x00002900


	//   ....[1]....
        /*00a8*/ 	.word	0x00002930


	//   ....[2]....
        /*00ac*/ 	.word	0x00002960


	//   ....[3]....
        /*00b0*/ 	.word	0x000029a0


	//   ....[4]....
        /*00b4*/ 	.word	0x000029d0


	//   ....[5]....
        /*00b8*/ 	.word	0x00005b70


	//   ....[6]....
        /*00bc*/ 	.word	0x00005ba0


	//   ....[7]....
        /*00c0*/ 	.word	0x00005bc0


	//   ....[8]....
        /*00c4*/ 	.word	0x00005be0


	//   ....[9]....
        /*00c8*/ 	.word	0x00005c00


	//----- nvinfo : EIATTR_VRC_CTA_INIT_COUNT
	.align		4
.L_1359:
        /*00cc*/ 	.byte	0x02, 0x4a
	.zero		1
	.zero		1


	//----- nvinfo : EIATTR_EXIT_INSTR_OFFSETS
	.align		4
        /*00d0*/ 	.byte	0x04, 0x1c
        /*00d2*/ 	.short	(.L_1361 - .L_1360)


	//   ....[0]....
.L_1360:
        /*00d4*/ 	.word	0x00005c10


	//   ....[1]....
        /*00d8*/ 	.word	0x00006180


	//   ....[2]....
        /*00dc*/ 	.word	0x00006730


	//   ....[3]....
        /*00e0*/ 	.word	0x00006ce0


	//   ....[4]....
        /*00e4*/ 	.word	0x00007290


	//   ....[5]....
        /*00e8*/ 	.word	0x00007830


	//   ....[6]....
        /*00ec*/ 	.word	0x00007dd0


	//   ....[7]....
        /*00f0*/ 	.word	0x00008370


	//   ....[8]....
        /*00f4*/ 	.word	0x00008910


	//   ....[9]....
        /*00f8*/ 	.word	0x00008ec0


	//   ....[10]....
        /*00fc*/ 	.word	0x00009450


	//   ....[11]....
        /*0100*/ 	.word	0x000099e0


	//   ....[12]....
        /*0104*/ 	.word	0x00009f70


	//   ....[13]....
        /*0108*/ 	.word	0x0000a520


	//   ....[14]....
        /*010c*/ 	.word	0x0000aad0


	//   ....[15]....
        /*0110*/ 	.word	0x0000b080


	//   ....[16]....
        /*0114*/ 	.word	0x0000b5d0


	//   ....[17]....
        /*0118*/ 	.word	0x0000b600


	//   ....[18]....
        /*011c*/ 	.word	0x0000b620


	//----- nvinfo : EIATTR_CRS_STACK_SIZE
	.align		4
.L_1361:
        /*0120*/ 	.byte	0x04, 0x1e
        /*0122*/ 	.short	(.L_1363 - .L_1362)
.L_1362:
        /*0124*/ 	.word	0x00000000


	//----- nvinfo : EIATTR_CBANK_PARAM_SIZE
	.align		4
.L_1363:
        /*0128*/ 	.byte	0x03, 0x19
        /*012a*/ 	.short	0x0020


	//----- nvinfo : EIATTR_PARAM_CBANK
	.align		4
        /*012c*/ 	.byte	0x04, 0x0a
        /*012e*/ 	.short	(.L_1365 - .L_1364)
	.align		4
.L_1364:
        /*0130*/ 	.word	index@(.nv.constant0._ZN18transformer_engine47scaled_upper_triang_masked_softmax_warp_forwardI13__nv_bfloat16S1_fLi11EEEvPT0_PKT_T1_iii)
        /*0134*/ 	.short	0x0380
        /*0136*/ 	.short	0x0020


	//----- nvinfo : EIATTR_SW_WAR
	.align		4
.L_1365:
        /*0138*/ 	.byte	0x04, 0x36
        /*013a*/ 	.short	(.L_1367 - .L_1366)
.L_1366:
        /*013c*/ 	.word	0x00000008
.L_1367:


//--------------------- .nv.info._ZN18transformer_engine47scaled_upper_triang_masked_softmax_warp_forwardI13__nv_bfloat16S1_fLi10EEEvPT0_PKT_T1_iii --------------------------
	.section	.nv.info._ZN18transformer_engine47scaled_upper_triang_masked_softmax_warp_forwardI13__nv_bfloat16S1_fLi10EEEvPT0_PKT_T1_iii,"",@"SHT_CUDA_INFO"
	.sectionflags	@""
	.align	4


	//----- nvinfo : EIATTR_CUDA_API_VERSION
	.align		4
        /*0000*/ 	.byte	0x04, 0x37
        /*0002*/ 	.short	(.L_1369 - .L_1368)
.L_1368:
        /*0004*/ 	.word	0x00000082


	//----- nvinfo : EIATTR_KPARAM_INFO
	.align		4
.L_1369:
        /*0008*/ 	.byte	0x04, 0x17
        /*000a*/ 	.short	(.L_1371 - .L_1370)
.L_1370:
        /*000c*/ 	.word	0x00000000
        /*0010*/ 	.short	0x0005
        /*0012*/ 	.short	0x001c
        /*0014*/ 	.byte	0x00, 0xf0, 0x11, 0x00


	//----- nvinfo : EIATTR_KPARAM_INFO
	.align		4
.L_1371:
        /*0018*/ 	.byte	0x04, 0x17
        /*001a*/ 	.short	(.L_1373 - .L_1372)
.L_1372:
        /*001c*/ 	.word	0x00000000
        /*0020*/ 	.short	0x0004
        /*0022*/ 	.short	0x0018
        /*0024*/ 	.byte	0x00, 0xf0, 0x11, 0x00


	//----- nvinfo : EIATTR_KPARAM_INFO
	.align		4
.L_1373:
        /*0028*/ 	.byte	0x04, 0x17
        /*002a*/ 	.short	(.L_1375 - .L_1374)
.L_1374:
        /*002c*/ 	.word	0x00000000
        /*0030*/ 	.short	0x0003
        /*0032*/ 	.short	0x0014
        /*0034*/ 	.byte	0x00, 0xf0, 0x11, 0x00


	//----- nvinfo : EIATTR_KPARAM_INFO
	.align		4
.L_1375:
        /*0038*/ 	.byte	0x04, 0x17
        /*003a*/ 	.short	(.L_1377 - .L_1376)
.L_1376:
        /*003c*/ 	.word	0x00000000
        /*0040*/ 	.short	0x0002
        /*0042*/ 	.short	0x0010
        /*0044*/ 	.byte	0x00, 0xf0, 0x11, 0x00


	//----- nvinfo : EIATTR_KPARAM_INFO
	.align		4
.L_1377:
        /*0048*/ 	.byte	0x04, 0x17
        /*004a*/ 	.short	(.L_1379 - .L_1378)
.L_1378:
        /*004c*/ 	.word	0x00000000
        /*0050*/ 	.short	0x0001
        /*0052*/ 	.short	0x0008
        /*0054*/ 	.byte	0x00, 0xf5, 0x21, 0x00


	//----- nvinfo : EIATTR_KPARAM_INFO
	.align		4
.L_1379:
        /*0058*/ 	.byte	0x04, 0x17
        /*005a*/ 	.short	(.L_1381 - .L_1380)
.L_1380:
        /*005c*/ 	.word	0x00000000
        /*0060*/ 	.short	0x0000
        /*0062*/ 	.short	0x0000
        /*0064*/ 	.byte	0x00, 0xf5, 0x21, 0x00


	//----- nvinfo : EIATTR_SPARSE_MMA_MASK
	.align		4
.L_1381:
        /*0068*/ 	.byte	0x03, 0x50
        /*006a*/ 	.short	0x0000


	//----- nvinfo : EIATTR_MAXREG_COUNT
	.align		4
        /*006c*/ 	.byte	0x03, 0x1b
        /*006e*/ 	.short	0x00ff


	//----- nvinfo : EIATTR_MERCURY_ISA_VERSION
	.align		4
        /*0070*/ 	.byte	0x03, 0x5f
        /*0072*/ 	.short	0x0101


	//----- nvinfo : EIATTR_COOP_GROUP_MASK_REGIDS
	.align		4
        /*0074*/ 	.byte	0x04, 0x29
        /*0076*/ 	.short	(.L_1383 - .L_1382)


	//   ....[0]....
.L_1382:
        /*0078*/ 	.word	0xffffffff


	//   ....[1]....
        /*007c*/ 	.word	0xffffffff


	//   ....[2]....
        /*0080*/ 	.word	0xffffffff


	//   ....[3]....
        /*0084*/ 	.word	0xffffffff


	//   ....[4]....
        /*0088*/ 	.word	0xffffffff


	//   ....[5]....
        /*008c*/ 	.word	0xffffffff


	//   ....[6]....
        /*0090*/ 	.word	0xffffffff


	//   ....[7]....
        /*0094*/ 	.word	0xffffffff


	//   ....[8]....
        /*0098*/ 	.word	0xffffffff


	//   ....[9]....
        /*009c*/ 	.word	0xffffffff


	//----- nvinfo : EIATTR_COOP_GROUP_INSTR_OFFSETS
	.align		4
.L_1383:
        /*00a0*/ 	.byte	0x04, 0x28
        /*00a2*/ 	.short	(.L_1385 - .L_1384)


	//   ....[0]....
.L_1384:
        /*00a4*/ 	.word	0x00001580


	//   ....[1]....
        /*00a8*/ 	.word	0x000015b0


	//   ....[2]....
        /*00ac*/ 	.word	0x000015e0


	//   ....[3]....
        /*00b0*/ 	.word	0x00001610


	//   ....[4]....
        /*00b4*/ 	.word	0x00001640


	//   ....[5]....
        /*00b8*/ 	.word	0x00002e70


	//   ....[6]....
        /*00bc*/ 	.word	0x00002ea0


	//   ....[7]....
        /*00c0*/ 	.word	0x00002ec0


	//   ....[8]....
        /*00c4*/ 	.word	0x00002ee0


	//   ....[9]....
        /*00c8*/ 	.word	0x00002f00


	//----- nvinfo : EIATTR_VRC_CTA_INIT_COUNT
	.align		4
.L_1385:
        /*00cc*/ 	.byte	0x02, 0x4a
	.zero		1
	.zero		1


	//----- nvinfo : EIATTR_EXIT_INSTR_OFFSETS
	.align		4
        /*00d0*/ 	.byte	0x04, 0x1c
        /*00d2*/ 	.short	(.L_1387 - .L_1386)


	//   ....[0]....
.L_1386:
        /*00d4*/ 	.word	0x00002f10


	//   ....[1]....
        /*00d8*/ 	.word	0x00003490


	//   ....[2]....
        /*00dc*/ 	.word	0x00003a60


	//   ....[3]....
        /*00e0*/ 	.word	0x00004020


	//   ....[4]....
        /*00e4*/ 	.word	0x000045c0


	//   ....[5]....
        /*00e8*/ 	.word	0x00004b60


	//   ....[6]....
        /*00ec*/ 	.word	0x00005100


	//   ....[7]....
        /*00f0*/ 	.word	0x000056a0


	//   ....[8]....
        /*00f4*/ 	.word	0x00005c10


	//   ....[9]....
        /*00f8*/ 	.word	0x00005c40


	//   ....[10]....
        /*00fc*/ 	.word	0x00005c60


	//----- nvinfo : EIATTR_CRS_STACK_SIZE
	.align		4
.L_1387:
        /*0100*/ 	.byte	0x04, 0x1e
        /*0102*/ 	.short	(.L_1389 - .L_1388)
.L_1388:
        /*0104*/ 	.word	0x00000000


	//----- nvinfo : EIATTR_CBANK_PARAM_SIZE
	.align		4
.L_1389:
        /*0108*/ 	.byte	0x03, 0x19
        /*010a*/ 	.short	0x0020


	//----- nvinfo : EIATTR_PARAM_CBANK
	.align		4
        /*010c*/ 	.byte	0x04, 0x0a
        /*010e*/ 	.short	(.L_1391 - .L_1390)
	.align		4
.L_1390:
        /*0110*/ 	.word	index@(.nv.constant0._ZN18transformer_engine47scaled_upper_triang_masked_softmax_warp_forwardI13__nv_bfloat16S1_fLi10EEEvPT0_PKT_T1_iii)
        /*0114*/ 	.short	0x0380
        /*0116*/ 	.short	0x0020


	//----- nvinfo : EIATTR_SW_WAR
	.align		4
.L_1391:
        /*0118*/ 	.byte	0x04, 0x36
        /*011a*/ 	.short	(.L_1393 - .L_1392)
.L_1392:
        /*011c*/ 	.word	0x00000008
.L_1393:


//--------------------- .nv.info._ZN18transformer_engine47scaled_upper_triang_masked_softmax_warp_forwardI13__nv_bfloat16S1_fLi9EEEvPT0_PKT_T1_iii --------------------------
	.section	.nv.info._ZN18transformer_engine47scaled_upper_triang_masked_softmax_warp_forwardI13__nv_bfloat16S1_fLi9EEEvPT0_PKT_T1_iii,"",@"SHT_CUDA_INFO"
	.sectionflags	@""
	.align	4


	//----- nvinfo : EIATTR_CUDA_API_VERSION
	.align		4
        /*0000*/ 	.byte	0x04, 0x37
        /*0002*/ 	.short	(.L_1395 - .L_1394)
.L_1394:
        /*0004*/ 	.word	0x00000082


	//----- nvinfo : EIATTR_KPARAM_INFO
	.align		4
.L_1395:
        /*0008*/ 	.byte	0x04, 0x17
        /*000a*/ 	.short	(.L_1397 - .L_1396)
.L_1396:
        /*000c*/ 	.word	0x00000000
        /*0010*/ 	.short	0x0005
        /*0012*/ 	.short	0x001c
        /*0014*/ 	.byte	0x00, 0xf0, 0x11, 0x00


	//----- nvinfo : EIATTR_KPARAM_INFO
	.align		4
.L_1397:
        /*0018*/ 	.byte	0x04, 0x17
        /*001a*/ 	.short	(.L_1399 - .L_1398)
.L_1398:
        /*001c*/ 	.word	0x00000000
        /*0020*/ 	.short	0x0004
        /*0022*/ 	.short	0x0018
        /*0024*/ 	.byte	0x00, 0xf0, 0x11, 0x00


	//----- nvinfo : EIATTR_KPARAM_INFO
	.align		4
.L_1399:
        /*0028*/ 	.byte	0x04, 0x17
        /*002a*/ 	.short	(.L_1401 - .L_1400)
.L_1400:
        /*002c*/ 	.word	0x00000000
        /*0030*/ 	.short	0x0003
        /*0032*/ 	.short	0x0014
        /*0034*/ 	.byte	0x00, 0xf0, 0x11, 0x00


	//----- nvinfo : EIATTR_KPARAM_INFO
	.align		4
.L_1401:
        /*0038*/ 	.byte	0x04, 0x17
        /*003a*/ 	.short	(.L_1403 - .L_1402)
.L_1402:
        /*003c*/ 	.word	0x00000000
        /*0040*/ 	.short	0x0002
        /*0042*/ 	.short	0x0010
        /*0044*/ 	.byte	0x00, 0xf0, 0x11, 0x00


	//----- nvinfo : EIATTR_KPARAM_INFO
	.align		4
.L_1403:
        /*0048*/ 	.byte	0x04, 0x17
        /*004a*/ 	.short	(.L_1405 - .L_1404)
.L_1404:
        /*004c*/ 	.word	0x00000000
        /*0050*/ 	.short	0x0001
        /*0052*/ 	.short	0x0008
        /*0054*/ 	.byte	0x00, 0xf5, 0x21, 0x00


	//----- nvinfo : EIATTR_KPARAM_INFO
	.align		4
.L_1405:
        /*0058*/ 	.byte	0x04, 0x17
        /*005a*/ 	.short	(.L_1407 - .L_1406)
.L_1406:
        /*005c*/ 	.word	0x00000000
        /*0060*/ 	.short	0x0000
        /*0062*/ 	.short	0x0000
        /*0064*/ 	.byte	0x00, 0xf5, 0x21, 0x00


	//----- nvinfo : EIATTR_SPARSE_MMA_MASK
	.align		4
.L_1407:
        /*0068*/ 	.byte	0x03, 0x50
        /*006a*/ 	.short	0x0000


	//----- nvinfo : EIATTR_MAXREG_COUNT
	.align		4
        /*006c*/ 	.byte	0x03, 0x1b
        /*006e*/ 	.short	0x00ff


	//----- nvinfo : EIATTR_MERCURY_ISA_VERSION
	.align		4
        /*0070*/ 	.byte	0x03, 0x5f
        /*0072*/ 	.short	0x0101


	//----- nvinfo : EIATTR_COOP_GROUP_MASK_REGIDS
	.align		4
        /*0074*/ 	.byte	0x04, 0x29
        /*0076*/ 	.short	(.L_1409 - .L_1408)


	//   ....[0]....
.L_1408:
        /*0078*/ 	.word	0xffffffff


	//   ....[1]....
        /*007c*/ 	.word	0xffffffff


	//   ....[2]....
        /*0080*/ 	.word	0xffffffff


	//   ....[3]....
        /*0084*/ 	.word	0xffffffff


	//   ....[4]....
        /*0088*/ 	.word	0xffffffff


	//   ....[5]....
        /*008c*/ 	.word	0xffffffff


	//   ....[6]....
        /*0090*/ 	.word	0xffffffff


	//   ....[7]....
        /*0094*/ 	.word	0xffffffff


	//   ....[8]....
        /*0098*/ 	.word	0xffffffff


	//   ....[9]....
        /*009c*/ 	.word	0xffffffff


	//----- nvinfo : EIATTR_COOP_GROUP_INSTR_OFFSETS
	.align		4
.L_1409:
        /*00a0*/ 	.byte	0x04, 0x28
        /*00a2*/ 	.short	(.L_1411 - .L_1410)


	//   ....[0]....
.L_1410:
        /*00a4*/ 	.word	0x00000bc0


	//   ....[1]....
        /*00a8*/ 	.word	0x00000bf0


	//   ....[2]....
        /*00ac*/ 	.word	0x00000c20


	//   ....[3]....
        /*00b0*/ 	.word	0x00000c70


	//   ....[4]....
        /*00b4*/ 	.word	0x00000ca0


	//   ....[5]....
        /*00b8*/ 	.word	0x00001810


	//   ....[6]....
        /*00bc*/ 	.word	0x00001840


	//   ....[7]....
        /*00c0*/ 	.word	0x00001860


	//   ....[8]....
        /*00c4*/ 	.word	0x00001880


	//   ....[9]....
        /*00c8*/ 	.word	0x000018a0


	//----- nvinfo : EIATTR_VRC_CTA_INIT_COUNT
	.align		4
.L_1411:
        /*00cc*/ 	.byte	0x02, 0x4a
	.zero		1
	.zero		1


	//----- nvinfo : EIATTR_EXIT_INSTR_OFFSETS
	.align		4
        /*00d0*/ 	.byte	0x04, 0x1c
        /*00d2*/ 	.short	(.L_1413 - .L_1412)


	//   ....[0]....
.L_1412:
        /*00d4*/ 	.word	0x000018b0


	//   ....[1]....
        /*00d8*/ 	.word	0x00001e20


	//   ....[2]....
        /*00dc*/ 	.word	0x000023d0


	//   ....[3]....
        /*00e0*/ 	.word	0x00002960


	//   ....[4]....
        /*00e4*/ 	.word	0x00002ec0


	//   ....[5]....
        /*00e8*/ 	.word	0x00002ef0


	//   ....[6]....
        /*00ec*/ 	.word	0x00002f10


	//----- nvinfo : EIATTR_CRS_STACK_SIZE
	.align		4
.L_1413:
        /*00f0*/ 	.byte	0x04, 0x1e
        /*00f2*/ 	.short	(.L_1415 - .L_1414)
.L_1414:
        /*00f4*/ 	.word	0x00000000


	//----- nvinfo : EIATTR_CBANK_PARAM_SIZE
	.align		4
.L_1415:
        /*00f8*/ 	.byte	0x03, 0x19
        /*00fa*/ 	.short	0x0020


	//----- nvinfo : EIATTR_PARAM_CBANK
	.align		4
        /*00fc*/ 	.byte	0x04, 0x0a
        /*00fe*/ 	.short	(.L_1417 - .L_1416)
	.align		4
.L_1416:
        /*0100*/ 	.word	index@(.nv.constant0._ZN18transformer_engine47scaled_upper_triang_masked_softmax_warp_forwardI13__nv_bfloat16S1_fLi9EEEvPT0_PKT_T1_iii)
        /*0104*/ 	.short	0x0380
        /*0106*/ 	.short	0x0020


	//----- nvinfo : EIATTR_SW_WAR
	.align		4
.L_1417:
        /*0108*/ 	.byte	0x04, 0x36
        /*010a*/ 	.short	(.L_1419 - .L_1418)
.L_1418:
        /*010c*/ 	.word	0x00000008
.L_1419:


//--------------------- .nv.info._ZN18transformer_engine47scaled_upper_triang_masked_softmax_warp_forwardI13__nv_bfloat16S1_fLi8EEEvPT0_PKT_T1_iii --------------------------
	.section	.nv.info._ZN18transformer_engine47scaled_upper_triang_masked_softmax_warp_forwardI13__nv_bfloat16S1_fLi8EEEvPT0_PKT_T1_iii,"",@"SHT_CUDA_INFO"
	.sectionflags	@""
	.align	4


	//----- nvinfo : EIATTR_CUDA_API_VERSION
	.align		4
        /*0000*/ 	.byte	0x04, 0x37
        /*0002*/ 	.short	(.L_1421 - .L_1420)
.L_1420:
        /*0004*/ 	.word	0x00000082


	//----- nvinfo : EIATTR_KPARAM_INFO
	.align		4
.L_1421:
        /*0008*/ 	.byte	0x04, 0x17
        /*000a*/ 	.short	(.L_1423 - .L_1422)
.L_1422:
        /*000c*/ 	.word	0x00000000
        /*0010*/ 	.short	0x0005
        /*0012*/ 	.short	0x001c
        /*0014*/ 	.byte	0x00, 0xf0, 0x11, 0x00


	//----- nvinfo : EIATTR_KPARAM_INFO
	.align		4
.L_1423:
        /*0018*/ 	.byte	0x04, 0x17
        /*001a*/ 	.short	(.L_1425 - .L_1424)
.L_1424:
        /*001c*/ 	.word	0x00000000
        /*0020*/ 	.short	0x0004
        /*0022*/ 	.short	0x0018
        /*0024*/ 	.byte	0x00, 0xf0, 0x11, 0x00


	//----- nvinfo : EIATTR_KPARAM_INFO
	.align		4
.L_1425:
        /*0028*/ 	.byte	0x04, 0x17
        /*002a*/ 	.short	(.L_1427 - .L_1426)
.L_1426:
        /*002c*/ 	.word	0x00000000
        /*0030*/ 	.short	0x0003
        /*0032*/ 	.short	0x0014
        /*0034*/ 	.byte	0x00, 0xf0, 0x11, 0x00


	//----- nvinfo : EIATTR_KPARAM_INFO
	.align		4
.L_1427:
        /*0038*/ 	.byte	0x04, 0x17
        /*003a*/ 	.short	(.L_1429 - .L_1428)
.L_1428:
        /*003c*/ 	.word	0x00000000
        /*0040*/ 	.short	0x0002
        /*0042*/ 	.short	0x0010
        /*0044*/ 	.byte	0x00, 0xf0, 0x11, 0x00


	//----- nvinfo : EIATTR_KPARAM_INFO
	.align		4
.L_1429:
        /*0048*/ 	.byte	0x04, 0x17
        /*004a*/ 	.short	(.L_1431 - .L_1430)
.L_1430:
        /*004c*/ 	.word	0x00000000
        /*0050*/ 	.short	0x0001
        /*0052*/ 	.short	0x0008
        /*0054*/ 	.byte	0x00, 0xf5, 0x21, 0x00


	//----- nvinfo : EIATTR_KPARAM_INFO
	.align		4
.L_1431:
        /*0058*/ 	.byte	0x04, 0x17
        /*005a*/ 	.short	(.L_1433 - .L_1432)
.L_1432:
        /*005c*/ 	.word	0x00000000
        /*0060*/ 	.short	0x0000
        /*0062*/ 	.short	0x0000
        /*0064*/ 	.byte	0x00, 0xf5, 0x21, 0x00


	//----- nvinfo : EIATTR_SPARSE_MMA_MASK
	.align		4
.L_1433:
        /*0068*/ 	.byte	0x03, 0x50
        /*006a*/ 	.short	0x0000


	//----- nvinfo : EIATTR_MAXREG_COUNT
	.align		4
        /*006c*/ 	.byte	0x03, 0x1b
        /*006e*/ 	.short	0x00ff


	//----- nvinfo : EIATTR_MERCURY_ISA_VERSION
	.align		4
        /*0070*/ 	.byte	0x03, 0x5f
        /*0072*/ 	.short	0x0101


	//----- nvinfo : EIATTR_COOP_GROUP_MASK_REGIDS
	.align		4
        /*0074*/ 	.byte	0x04, 0x29
        /*0076*/ 	.short	(.L_1435 - .L_1434)


	//   ....[0]....
.L_1434:
        /*0078*/ 	.word	0xffffffff


	//   ....[1]....
        /*007c*/ 	.word	0xffffffff


	//   ....[2]....
        /*0080*/ 	.word	0xffffffff


	//   ....[3]....
        /*0084*/ 	.word	0xffffffff


	//   ....[4]....
        /*0088*/ 	.word	0xffffffff


	//   ....[5]....
        /*008c*/ 	.word	0xffffffff


	//   ....[6]....
        /*0090*/ 	.word	0xffffffff


	//   ....[7]....
        /*0094*/ 	.word	0xffffffff


	//   ....[8]....
        /*0098*/ 	.word	0xffffffff


	//   ....[9]....
        /*009c*/ 	.word	0xffffffff


	//----- nvinfo : EIATTR_COOP_GROUP_INSTR_OFFSETS
	.align		4
.L_1435:
        /*00a0*/ 	.byte	0x04, 0x28
        /*00a2*/ 	.short	(.L_1437 - .L_1436)


	//   ....[0]....
.L_1436:
        /*00a4*/ 	.word	0x000006c0


	//   ....[1]....
        /*00a8*/ 	.word	0x000006f0


	//   ....[2]....
        /*00ac*/ 	.word	0x00000720


	//   ....[3]....
        /*00b0*/ 	.word	0x00000750


	//   ....[4]....
        /*00b4*/ 	.word	0x00000780


	//   ....[5]....
        /*00b8*/ 	.word	0x00000d10


	//   ....[6]....
        /*00bc*/ 	.word	0x00000d40


	//   ....[7]....
        /*00c0*/ 	.word	0x00000d60


	//   ....[8]....
        /*00c4*/ 	.word	0x00000d80


	//   ....[9]....
        /*00c8*/ 	.word	0x00000da0


	//----- nvinfo : EIATTR_VRC_CTA_INIT_COUNT
	.align		4
.L_1437:
        /*00cc*/ 	.byte	0x02, 0x4a
	.zero		1
	.zero		1


	//----- nvinfo : EIATTR_EXIT_INSTR_OFFSETS
	.align		4
        /*00d0*/ 	.byte	0x04, 0x1c
        /*00d2*/ 	.short	(.L_1439 - .L_1438)


	//   ....[0]....
.L_1438:
        /*00d4*/ 	.word	0x00000db0


	//   ....[1]....
        /*00d8*/ 	.word	0x00001330


	//   ....[2]....
        /*00dc*/ 	.word	0x000018d0


	//   ....[3]....
        /*00e0*/ 	.word	0x00001900


	//   ....[4]....
        /*00e4*/ 	.word	0x00001920


	//----- nvinfo : EIATTR_CRS_STACK_SIZE
	.align		4
.L_1439:
        /*00e8*/ 	.byte	0x04, 0x1e
        /*00ea*/ 	.short	(.L_1441 - .L_1440)
.L_1440:
        /*00ec*/ 	.word	0x00000000


	//----- nvinfo : EIATTR_CBANK_PARAM_SIZE
	.align		4
.L_1441:
        /*00f0*/ 	.byte	0x03, 0x19
        /*00f2*/ 	.short	0x0020


	//----- nvinfo : EIATTR_PARAM_CBANK
	.align		4
        /*00f4*/ 	.byte	0x04, 0x0a
        /*00f6*/ 	.short	(.L_1443 - .L_1442)
	.align		4
.L_1442:
        /*00f8*/ 	.word	index@(.nv.constant0._ZN18transformer_engine47scaled_upper_triang_masked_softmax_warp_forwardI13__nv_bfloat16S1_fLi8EEEvPT0_PKT_T1_iii)
        /*00fc*/ 	.short	0x0380
        /*00fe*/ 	.short	0x0020


	//----- nvinfo : EIATTR_SW_WAR
	.align		4
.L_1443:
        /*0100*/ 	.byte	0x04, 0x36
        /*0102*/ 	.short	(.L_1445 - .L_1444)
.L_1444:
        /*0104*/ 	.word	0x00000008
.L_1445:


//--------------------- .nv.info._ZN18transformer_engine47scaled_upper_triang_masked_softmax_warp_forwardI13__nv_bfloat16S1_fLi7EEEvPT0_PKT_T1_iii --------------------------
	.section	.nv.info._ZN18transformer_engine47scaled_upper_triang_masked_softmax_warp_forwardI13__nv_bfloat16S1_fLi7EEEvPT0_PKT_T1_iii,"",@"SHT_CUDA_INFO"
	.sectionflags	@""
	.align	4


	//----- nvinfo : EIATTR_CUDA_API_VERSION
	.align		4
        /*0000*/ 	.byte	0x04, 0x37
        /*0002*/ 	.short	(.L_1447 - .L_1446)
.L_1446:
        /*0004*/ 	.word	0x00000082


	//----- nvinfo : EIATTR_KPARAM_INFO
	.align		4
.L_1447:
        /*0008*/ 	.byte	0x04, 0x17
        /*000a*/ 	.short	(.L_1449 - .L_1448)
.L_1448:
        /*000c*/ 	.word	0x00000000
        /*0010*/ 	.short	0x0005
        /*0012*/ 	.short	0x001c
        /*0014*/ 	.byte	0x00, 0xf0, 0x11, 0x00


	//----- nvinfo : EIATTR_KPARAM_INFO
	.align		4
.L_1449:
        /*0018*/ 	.byte	0x04, 0x17
        /*001a*/ 	.short	(.L_1451 - .L_1450)
.L_1450:
        /*001c*/ 	.word	0x00000000
        /*0020*/ 	.short	0x0004
        /*0022*/ 	.short	0x0018
        /*0024*/ 	.byte	0x00, 0xf0, 0x11, 0x00


	//----- nvinfo : EIATTR_KPARAM_INFO
	.align		4
.L_1451:
        /*0028*/ 	.byte	0x04, 0x17
        /*002a*/ 	.short	(.L_1453 - .L_1452)
.L_1452:
        /*002c*/ 	.word	0x00000000
        /*0030*/ 	.short	0x0003
        /*0032*/ 	.short	0x0014
        /*0034*/ 	.byte	0x00, 0xf0, 0x11, 0x00


	//----- nvinfo : EIATTR_KPARAM_INFO
	.align		4
.L_1453:
        /*0038*/ 	.byte	0x04, 0x17
        /*003a*/ 	.short	(.L_1455 - .L_1454)
.L_1454:
        /*003c*/ 	.word	0x00000000
        /*0040*/ 	.short	0x0002
        /*0042*/ 	.short	0x0010
        /*0044*/ 	.byte	0x00, 0xf0, 0x11, 0x00


	//----- nvinfo : EIATTR_KPARAM_INFO
	.align		4
.L_1455:
        /*0048*/ 	.byte	0x04, 0x17
        /*004a*/ 	.short	(.L_1457 - .L_1456)
.L_1456:
        /*004c*/ 	.word	0x00000000
        /*0050*/ 	.short	0x0001
        /*0052*/ 	.short	0x0008
        /*0054*/ 	.byte	0x00, 0xf5, 0x21, 0x00


	//----- nvinfo : EIATTR_KPARAM_INFO
	.align		4
.L_1457:
        /*0058*/ 	.byte	0x04, 0x17
        /*005a*/ 	.short	(.L_1459 - .L_1458)
.L_1458:
        /*005c*/ 	.word	0x00000000
        /*0060*/ 	.short	0x0000
        /*0062*/ 	.short	0x0000
        /*0064*/ 	.byte	0x00, 0xf5, 0x21, 0x00


	//----- nvinfo : EIATTR_SPARSE_MMA_MASK
	.align		4
.L_1459:
        /*0068*/ 	.byte	0x03, 0x50
        /*006a*/ 	.short	0x0000


	//----- nvinfo : EIATTR_MAXREG_COUNT
	.align		4
        /*006c*/ 	.byte	0x03, 0x1b
        /*006e*/ 	.short	0x00ff


	//----- nvinfo : EIATTR_MERCURY_ISA_VERSION
	.align		4
        /*0070*/ 	.byte	0x03, 0x5f
        /*0072*/ 	.short	0x0101


	//----- nvinfo : EIATTR_COOP_GROUP_MASK_REGIDS
	.align		4
        /*0074*/ 	.byte	0x04, 0x29
        /*0076*/ 	.short	(.L_1461 - .L_1460)


	//   ....[0]....
.L_1460:
        /*0078*/ 	.word	0xffffffff


	//   ....[1]....
        /*007c*/ 	.word	0xffffffff


	//   ....[2]....
        /*0080*/ 	.word	0xffffffff


	//   ....[3]....
        /*0084*/ 	.word	0xffffffff


	//   ....[4]....
        /*0088*/ 	.word	0xffffffff


	//   ....[5]....
        /*008c*/ 	.word	0xffffffff


	//   ....[6]....
        /*0090*/ 	.word	0xffffffff


	//   ....[7]....
        /*0094*/ 	.word	0xffffffff


	//   ....[8]....
        /*0098*/ 	.word	0xffffffff


	//   ....[9]....
        /*009c*/ 	.word	0xffffffff


	//   ....[10]....
        /*00a0*/ 	.word	0xffffffff


	//   ....[11]....
        /*00a4*/ 	.word	0xffffffff


	//   ....[12]....
        /*00a8*/ 	.word	0xffffffff


	//   ....[13]....
        /*00ac*/ 	.word	0xffffffff


	//   ....[14]....
        /*00b0*/ 	.word	0xffffffff


	//   ....[15]....
        /*00b4*/ 	.word	0xffffffff


	//   ....[16]....
        /*00b8*/ 	.word	0xffffffff


	//   ....[17]....
        /*00bc*/ 	.word	0xffffffff


	//   ....[18]....
        /*00c0*/ 	.word	0xffffffff


	//   ....[19]....
        /*00c4*/ 	.word	0xffffffff


	//----- nvinfo : EIATTR_COOP_GROUP_INSTR_OFFSETS
	.align		4
.L_1461:
        /*00c8*/ 	.byte	0x04, 0x28
        /*00ca*/ 	.short	(.L_1463 - .L_1462)


	//   ....[0]....
.L_1462:
        /*00cc*/ 	.word	0x000006a0


	//   ....[1]....
        /*00d0*/ 	.word	0x000006c0


	//   ....[2]....
        /*00d4*/ 	.word	0x00000700


	//   ....[3]....
        /*00d8*/ 	.word	0x00000720


	//   ....[4]....
        /*00dc*/ 	.word	0x00000760


	//   ....[5]....
        /*00e0*/ 	.word	0x00000790


	//   ....[6]....
        /*00e4*/ 	.word	0x000007d0


	//   ....[7]....
        /*00e8*/ 	.word	0x000007f0


	//   ....[8]....
        /*00ec*/ 	.word	0x00000840


	//   ....[9]....
        /*00f0*/ 	.word	0x00000860


	//   ....[10]....
        /*00f4*/ 	.word	0x00000da0


	//   ....[11]....
        /*00f8*/ 	.word	0x00000dd0


	//   ....[12]....
        /*00fc*/ 	.word	0x00000df0


	//   ....[13]....
        /*0100*/ 	.word	0x00000e10


	//   ....[14]....
        /*0104*/ 	.word	0x00000e30


	//   ....[15]....
        /*0108*/ 	.word	0x00000e50


	//   ....[16]....
        /*010c*/ 	.word	0x00000e70


	//   ....[17]....
        /*0110*/ 	.word	0x00000e90


	//   ....[18]....
        /*0114*/ 	.word	0x00000eb0


	//   ....[19]....
        /*0118*/ 	.word	0x00000ed0


	//----- nvinfo : EIATTR_VRC_CTA_INIT_COUNT
	.align		4
.L_1463:
        /*011c*/ 	.byte	0x02, 0x4a
	.zero		1
	.zero		1


	//----- nvinfo : EIATTR_EXIT_INSTR_OFFSETS
	.align		4
        /*0120*/ 	.byte	0x04, 0x1c
        /*0122*/ 	.short	(.L_1465 - .L_1464)


	//   ....[0]....
.L_1464:
        /*0124*/ 	.word	0x00000ee0


	//   ....[1]....
        /*0128*/ 	.word	0x000014f0


	//   ....[2]....
        /*012c*/ 	.word	0x00001aa0


	//   ....[3]....
        /*0130*/ 	.word	0x00001ad0


	//   ....[4]....
        /*0134*/ 	.word	0x00001b00


	//----- nvinfo : EIATTR_CRS_STACK_SIZE
	.align		4
.L_1465:
        /*0138*/ 	.byte	0x04, 0x1e
        /*013a*/ 	.short	(.L_1467 - .L_1466)
.L_1466:
        /*013c*/ 	.word	0x00000000


	//----- nvinfo : EIATTR_CBANK_PARAM_SIZE
	.align		4
.L_1467:
        /*0140*/ 	.byte	0x03, 0x19
        /*0142*/ 	.short	0x0020


	//----- nvinfo : EIATTR_PARAM_CBANK
	.align		4
        /*0144*/ 	.byte	0x04, 0x0a
        /*0146*/ 	.short	(.L_1469 - .L_1468)
	.align		4
.L_1468:
        /*0148*/ 	.word	index@(.nv.constant0._ZN18transformer_engine47scaled_upper_triang_masked_softmax_warp_forwardI13__nv_bfloat16S1_fLi7EEEvPT0_PKT_T1_iii)
        /*014c*/ 	.short	0x0380
        /*014e*/ 	.short	0x0020


	//----- nvinfo : EIATTR_SW_WAR
	.align		4
.L_1469:
        /*0150*/ 	.byte	0x04, 0x36
        /*0152*/ 	.short	(.L_1471 - .L_1470)
.L_1470:
        /*0154*/ 	.word	0x00000008
.L_1471:


//--------------------- .nv.info._ZN18transformer_engine47scaled_upper_triang_masked_softmax_warp_forwardI13__nv_bfloat16S1_fLi6EEEvPT0_PKT_T1_iii --------------------------
	.section	.nv.info._ZN18transformer_engine47scaled_upper_triang_masked_softmax_warp_forwardI13__nv_bfloat16S1_fLi6EEEvPT0_PKT_T1_iii,"",@"SHT_CUDA_INFO"
	.sectionflags	@""
	.align	4


	//----- nvinfo : EIATTR_CUDA_API_VERSION
	.align		4
        /*0000*/ 	.byte	0x04, 0x37
        /*0002*/ 	.short	(.L_1473 - .L_1472)
.L_1472:
        /*0004*/ 	.word	0x00000082


	//----- nvinfo : EIATTR_KPARAM_INFO
	.align		4
.L_1473:
        /*0008*/ 	.byte	0x04, 0x17
        /*000a*/ 	.short	(.L_1475 - .L_1474)
.L_1474:
        /*000c*/ 	.word	0x00000000
        /*0010*/ 	.short	0x0005
        /*0012*/ 	.short	0x001c
        /*0014*/ 	.byte	0x00, 0xf0, 0x11, 0x00


	//----- nvinfo : EIATTR_KPARAM_INFO
	.align		4
.L_1475:
        /*0018*/ 	.byte	0x04, 0x17
        /*001a*/ 	.short	(.L_1477 - .L_1476)
.L_1476:
        /*001c*/ 	.word	0x00000000
        /*0020*/ 	.short	0x0004
        /*0022*/ 	.short	0x0018
        /*0024*/ 	.byte	0x00, 0xf0, 0x11, 0x00


	//----- nvinfo : EIATTR_KPARAM_INFO
	.align		4
.L_1477:
        /*0028*/ 	.byte	0x04, 0x17
        /*002a*/ 	.short	(.L_1479 - .L_1478)
.L_1478:
        /*002c*/ 	.word	0x00000000
        /*0030*/ 	.short	0x0003
        /*0032*/ 	.short	0x0014
        /*0034*/ 	.byte	0x00, 0xf0, 0x11, 0x00


	//----- nvinfo : EIATTR_KPARAM_INFO
	.align		4
.L_1479:
        /*0038*/ 	.byte	0x04, 0x17
        /*003a*/ 	.short	(.L_1481 - .L_1480)
.L_1480:
        /*003c*/ 	.word	0x00000000
        /*0040*/ 	.short	0x0002
        /*0042*/ 	.short	0x0010
        /*0044*/ 	.byte	0x00, 0xf0, 0x11, 0x00


	//----- nvinfo : EIATTR_KPARAM_INFO
	.align		4
.L_1481:
        /*0048*/ 	.byte	0x04, 0x17
        /*004a*/ 	.short	(.L_1483 - .L_1482)
.L_1482:
        /*004c*/ 	.word	0x00000000
        /*0050*/ 	.short	0x0001
        /*0052*/ 	.short	0x0008
        /*0054*/ 	.byte	0x00, 0xf5, 0x21, 0x00


	//----- nvinfo : EIATTR_KPARAM_INFO
	.align		4
.L_1483:
        /*0058*/ 	.byte	0x04, 0x17
        /*005a*/ 	.short	(.L_1485 - .L_1484)
.L_1484:
        /*005c*/ 	.word	0x00000000
        /*0060*/ 	.short	0x0000
        /*0062*/ 	.short	0x0000
        /*0064*/ 	.byte	0x00, 0xf5, 0x21, 0x00


	//----- nvinfo : EIATTR_SPARSE_MMA_MASK
	.align		4
.L_1485:
        /*0068*/ 	.byte	0x03, 0x50
        /*006a*/ 	.short	0x0000


	//----- nvinfo : EIATTR_MAXREG_COUNT
	.align		4
        /*006c*/ 	.byte	0x03, 0x1b
        /*006e*/ 	.short	0x00ff


	//----- nvinfo : EIATTR_MERCURY_ISA_VERSION
	.align		4
        /*0070*/ 	.byte	0x03, 0x5f
        /*0072*/ 	.short	0x0101


	//----- nvinfo : EIATTR_COOP_GROUP_MASK_REGIDS
	.align		4
        /*0074*/ 	.byte	0x04, 0x29
        /*0076*/ 	.short	(.L_1487 - .L_1486)


	//   ....[0]....
.L_1486:
        /*0078*/ 	.word	0xffffffff


	//   ....[1]....
        /*007c*/ 	.word	0xffffffff


	//   ....[2]....
        /*0080*/ 	.word	0xffffffff


	//   ....[3]....
        /*0084*/ 	.word	0xffffffff


	//   ....[4]....
        /*0088*/ 	.word	0xffffffff


	//   ....[5]....
        /*008c*/ 	.word	0xffffffff


	//   ....[6]....
        /*0090*/ 	.word	0xffffffff


	//   ....[7]....
        /*0094*/ 	.word	0xffffffff


	//   ....[8]....
        /*0098*/ 	.word	0xffffffff


	//   ....[9]....
        /*009c*/ 	.word	0xffffffff


	//   ....[10]....
        /*00a0*/ 	.word	0xffffffff


	//   ....[11]....
        /*00a4*/ 	.word	0xffffffff


	//   ....[12]....
        /*00a8*/ 	.word	0xffffffff


	//   ....[13]....
        /*00ac*/ 	.word	0xffffffff


	//   ....[14]....
        /*00b0*/ 	.word	0xffffffff


	//   ....[15]....
        /*00b4*/ 	.word	0xffffffff


	//   ....[16]....
        /*00b8*/ 	.word	0xffffffff


	//   ....[17]....
        /*00bc*/ 	.word	0xffffffff


	//   ....[18]....
        /*00c0*/ 	.word	0xffffffff


	//   ....[19]....
        /*00c4*/ 	.word	0xffffffff


	//----- nvinfo : EIATTR_COOP_GROUP_INSTR_OFFSETS
	.align		4
.L_1487:
        /*00c8*/ 	.byte	0x04, 0x28
        /*00ca*/ 	.short	(.L_1489 - .L_1488)


	//   ....[0]....
.L_1488:
        /*00cc*/ 	.word	0x00000390


	//   ....[1]....
        /*00d0*/ 	.word	0x000003a0


	//   ....[2]....
        /*00d4*/ 	.word	0x000003f0


	//   ....[3]....
        /*00d8*/ 	.word	0x00000400


	//   ....[4]....
        /*00dc*/ 	.word	0x00000450


	//   ....[5]....
        /*00e0*/ 	.word	0x00000460


	//   ....[6]....
        /*00e4*/ 	.word	0x000004b0


	//   ....[7]....
        /*00e8*/ 	.word	0x000004c0


	//   ....[8]....
        /*00ec*/ 	.word	0x00000510


	//   ....[9]....
        /*00f0*/ 	.word	0x00000520


	//   ....[10]....
        /*00f4*/ 	.word	0x00000830


	//   ....[11]....
        /*00f8*/ 	.word	0x00000850


	//   ....[12]....
        /*00fc*/ 	.word	0x00000880


	//   ....[13]....
        /*0100*/ 	.word	0x00000890


	//   ....[14]....
        /*0104*/ 	.word	0x000008c0


	//   ....[15]....
        /*0108*/ 	.word	0x000008d0


	//   ....[16]....
        /*010c*/ 	.word	0x00000900


	//   ....[17]....
        /*0110*/ 	.word	0x00000910


	//   ....[18]....
        /*0114*/ 	.word	0x00000940


	//   ....[19]....
        /*0118*/ 	.word	0x00000950


	//----- nvinfo : EIATTR_VRC_CTA_INIT_COUNT
	.align		4
.L_1489:
        /*011c*/ 	.byte	0x02, 0x4a
	.zero		1
	.zero		1


	//----- nvinfo : EIATTR_EXIT_INSTR_OFFSETS
	.align		4
        /*0120*/ 	.byte	0x04, 0x1c
        /*0122*/ 	.short	(.L_1491 - .L_1490)


	//   ....[0]....
.L_1490:
        /*0124*/ 	.word	0x00000960


	//   ....[1]....
        /*0128*/ 	.word	0x00000d10


	//   ....[2]....
        /*012c*/ 	.word	0x00000e80


	//   ....[3]....
        /*0130*/ 	.word	0x00001070


	//   ....[4]....
        /*0134*/ 	.word	0x000010b0


	//----- nvinfo : EIATTR_CRS_STACK_SIZE
	.align		4
.L_1491:
        /*0138*/ 	.byte	0x04, 0x1e
        /*013a*/ 	.short	(.L_1493 - .L_1492)
.L_1492:
        /*013c*/ 	.word	0x00000000


	//----- nvinfo : EIATTR_CBANK_PARAM_SIZE
	.align		4
.L_1493:
        /*0140*/ 	.byte	0x03, 0x19
        /*0142*/ 	.short	0x0020


	//----- nvinfo : EIATTR_PARAM_CBANK
	.align		4
        /*0144*/ 	.byte	0x04, 0x0a
        /*0146*/ 	.short	(.L_1495 - .L_1494)
	.align		4
.L_1494:
        /*0148*/ 	.word	index@(.nv.constant0._ZN18transformer_engine47scaled_upper_triang_masked_softmax_warp_forwardI13__nv_bfloat16S1_fLi6EEEvPT0_PKT_T1_iii)
        /*014c*/ 	.short	0x0380
        /*014e*/ 	.short	0x0020


	//----- nvinfo : EIATTR_SW_WAR
	.align		4
.L_1495:
        /*0150*/ 	.byte	0x04, 0x36
        /*0152*/ 	.short	(.L_1497 - .L_1496)
.L_1496:
        /*0154*/ 	.word	0x00000008
.L_1497:


//--------------------- .nv.info._ZN18transformer_engine47scaled_upper_triang_masked_softmax_warp_forwardI13__nv_bfloat16S1_fLi5EEEvPT0_PKT_T1_iii --------------------------
	.section	.nv.info._ZN18transformer_engine47scaled_upper_triang_masked_softmax_warp_forwardI13__nv_bfloat16S1_fLi5EEEvPT0_PKT_T1_iii,"",@"SHT_CUDA_INFO"
	.sectionflags	@""
	.align	4


	//----- nvinfo : EIATTR_CUDA_API_VERSION
	.align		4
        /*0000*/ 	.byte	0x04, 0x37
        /*0002*/ 	.short	(.L_1499 - .L_1498)
.L_1498:
        /*0004*/ 	.word	0x00000082


	//----- nvinfo : EIATTR_KPARAM_INFO
	.align		4
.L_1499:
        /*0008*/ 	.byte	0x04, 0x17
        /*000a*/ 	.short	(.L_1501 - .L_1500)
.L_1500:
        /*000c*/ 	.word	0x00000000
        /*0010*/ 	.short	0x0005
        /*0012*/ 	.short	0x001c
        /*0014*/ 	.byte	0x00, 0xf0, 0x11, 0x00


	//----- nvinfo : EIATTR_KPARAM_INFO
	.align		4
.L_1501:
        /*0018*/ 	.byte	0x04, 0x17
        /*001a*/ 	.short	(.L_1503 - .L_1502)
.L_1502:
        /*001c*/ 	.word	0x00000000
        /*0020*/ 	.short	0x0004
        /*0022*/ 	.short	0x0018
        /*0024*/ 	.byte	0x00, 0xf0, 0x11, 0x00


	//----- nvinfo : EIATTR_KPARAM_INFO
	.align		4
.L_1503:
        /*0028*/ 	.byte	0x04, 0x17
        /*002a*/ 	.short	(.L_1505 - .L_1504)
.L_1504:
        /*002c*/ 	.word	0x00000000
        /*0030*/ 	.short	0x0003
        /*0032*/ 	.short	0x0014
        /*0034*/ 	.byte	0x00, 0xf0, 0x11, 0x00


	//----- nvinfo : EIATTR_KPARAM_INFO
	.align		4
.L_1505:
        /*0038*/ 	.byte	0x04, 0x17
        /*003a*/ 	.short	(.L_1507 - .L_1506)
.L_1506:
        /*003c*/ 	.word	0x00000000
        /*0040*/ 	.short	0x0002
        /*0042*/ 	.short	0x0010
        /*0044*/ 	.byte	0x00, 0xf0, 0x11, 0x00


	//----- nvinfo : EIATTR_KPARAM_INFO
	.align		4
.L_1507:
        /*0048*/ 	.byte	0x04, 0x17
        /*004a*/ 	.short	(.L_1509 - .L_1508)
.L_1508:
        /*004c*/ 	.word	0x00000000
        /*0050*/ 	.short	0x0001
        /*0052*/ 	.short	0x0008
        /*0054*/ 	.byte	0x00, 0xf5, 0x21, 0x00


	//----- nvinfo : EIATTR_KPARAM_INFO
	.align		4
.L_1509:
        /*0058*/ 	.byte	0x04, 0x17
        /*005a*/ 	.short	(.L_1511 - .L_1510)
.L_1510:
        /*005c*/ 	.word	0x00000000
        /*0060*/ 	.short	0x0000
        /*0062*/ 	.short	0x0000
        /*0064*/ 	.byte	0x00, 0xf5, 0x21, 0x00


	//----- nvinfo : EIATTR_SPARSE_MMA_MASK
	.align		4
.L_1511:
        /*0068*/ 	.byte	0x03, 0x50
        /*006a*/ 	.short	0x0000


	//----- nvinfo : EIATTR_MAXREG_COUNT
	.align		4
        /*006c*/ 	.byte	0x03, 0x1b
        /*006e*/ 	.short	0x00ff


	//----- nvinfo : EIATTR_MERCURY_ISA_VERSION
	.align		4
        /*0070*/ 	.byte	0x03, 0x5f
        /*0072*/ 	.short	0x0101


	//----- nvinfo : EIATTR_COOP_GROUP_MASK_REGIDS
	.align		4
        /*0074*/ 	.byte	0x04, 0x29
        /*0076*/ 	.short	(.L_1513 - .L_1512)


	//   ....[0]....
.L_1512:
        /*0078*/ 	.word	0xffffffff


	//   ....[1]....
        /*007c*/ 	.word	0xffffffff


	//   ....[2]....
        /*0080*/ 	.word	0xffffffff


	//   ....[3]....
        /*0084*/ 	.word	0xffffffff


	//   ....[4]....
        /*0088*/ 	.word	0xffffffff


	//   ....[5]....
        /*008c*/ 	.word	0xffffffff


	//   ....[6]....
        /*0090*/ 	.word	0xffffffff


	//   ....[7]....
        /*0094*/ 	.word	0xffffffff


	//   ....[8]....
        /*0098*/ 	.word	0xffffffff


	//   ....[9]....
        /*009c*/ 	.word	0xffffffff


	//   ....[10]....
        /*00a0*/ 	.word	0xffffffff


	//   ....[11]....
        /*00a4*/ 	.word	0xffffffff


	//   ....[12]....
        /*00a8*/ 	.word	0xffffffff


	//   ....[13]....
        /*00ac*/ 	.word	0xffffffff


	//   ....[14]....
        /*00b0*/ 	.word	0xffffffff


	//   ....[15]....
        /*00b4*/ 	.word	0xffffffff


	//   ....[16]....
        /*00b8*/ 	.word	0xffffffff


	//   ....[17]....
        /*00bc*/ 	.word	0xffffffff


	//   ....[18]....
        /*00c0*/ 	.word	0xffffffff


	//   ....[19]....
        /*00c4*/ 	.word	0xffffffff


	//----- nvinfo : EIATTR_COOP_GROUP_INSTR_OFFSETS
	.align		4
.L_1513:
        /*00c8*/ 	.byte	0x04, 0x28
        /*00ca*/ 	.short	(.L_1515 - .L_1514)


	//   ....[0]....
.L_1514:
        /*00cc*/ 	.word	0x00000290


	//   ....[1]....
        /*00d0*/ 	.word	0x000002b0


	//   ....[2]....
        /*00d4*/ 	.word	0x000002f0


	//   ....[3]....
        /*00d8*/ 	.word	0x00000310


	//   ....[4]....
        /*00dc*/ 	.word	0x00000350


	//   ....[5]....
        /*00e0*/ 	.word	0x00000370


	//   ....[6]....
        /*00e4*/ 	.word	0x000003b0


	//   ....[7]....
        /*00e8*/ 	.word	0x000003d0


	//   ....[8]....
        /*00ec*/ 	.word	0x00000410


	//   ....[9]....
        /*00f0*/ 	.word	0x00000430


	//   ....[10]....
        /*00f4*/ 	.word	0x000005e0


	//   ....[11]....
        /*00f8*/ 	.word	0x000005f0


	//   ....[12]....
        /*00fc*/ 	.word	0x00000620


	//   ....[13]....
        /*0100*/ 	.word	0x00000630


	//   ....[14]....
        /*0104*/ 	.word	0x00000660


	//   ....[15]....
        /*0108*/ 	.word	0x00000670


	//   ....[16]....
        /*010c*/ 	.word	0x000006a0


	//   ....[17]....
        /*0110*/ 	.word	0x000006b0


	//   ....[18]....
        /*0114*/ 	.word	0x000006f0


	//   ....[19]....
        /*0118*/ 	.word	0x00000700


	//----- nvinfo : EIATTR_VRC_CTA_INIT_COUNT
	.align		4
.L_1515:
        /*011c*/ 	.byte	0x02, 0x4a
	.zero		1
	.zero		1


	//----- nvinfo : EIATTR_EXIT_INSTR_OFFSETS
	.align		4
        /*0120*/ 	.byte	0x04, 0x1c
        /*0122*/ 	.short	(.L_1517 - .L_1516)


	//   ....[0]....
.L_1516:
        /*0124*/ 	.word	0x00000710


	//   ....[1]....
        /*0128*/ 	.word	0x000008f0


	//   ....[2]....
        /*012c*/ 	.word	0x00000a40


	//   ....[3]....
        /*0130*/ 	.word	0x00000a70


	//   ....[4]....
        /*0134*/ 	.word	0x00000aa0


	//----- nvinfo : EIATTR_CRS_STACK_SIZE
	.align		4
.L_1517:
        /*0138*/ 	.byte	0x04, 0x1e
        /*013a*/ 	.short	(.L_1519 - .L_1518)
.L_1518:
        /*013c*/ 	.word	0x00000000


	//----- nvinfo : EIATTR_CBANK_PARAM_SIZE
	.align		4
.L_1519:
        /*0140*/ 	.byte	0x03, 0x19
        /*0142*/ 	.short	0x0020


	//----- nvinfo : EIATTR_PARAM_CBANK
	.align		4
        /*0144*/ 	.byte	0x04, 0x0a
        /*0146*/ 	.short	(.L_1521 - .L_1520)
	.align		4
.L_1520:
        /*0148*/ 	.word	index@(.nv.constant0._ZN18transformer_engine47scaled_upper_triang_masked_softmax_warp_forwardI13__nv_bfloat16S1_fLi5EEEvPT0_PKT_T1_iii)
        /*014c*/ 	.short	0x0380
        /*014e*/ 	.short	0x0020


	//----- nvinfo : EIATTR_SW_WAR
	.align		4
.L_1521:
        /*0150*/ 	.byte	0x04, 0x36
        /*0152*/ 	.short	(.L_1523 - .L_1522)
.L_1522:
        /*0154*/ 	.word	0x00000008
.L_1523:


//--------------------- .nv.info._ZN18transformer_engine47scaled_upper_triang_masked_softmax_warp_forwardI13__nv_bfloat16S1_fLi4EEEvPT0_PKT_T1_iii --------------------------
	.section	.nv.info._ZN18transformer_engine47scaled_upper_triang_masked_softmax_warp_forwardI13__nv_bfloat16S1_fLi4EEEvPT0_PKT_T1_iii,"",@"SHT_CUDA_INFO"
	.sectionflags	@""
	.align	4


	//----- nvinfo : EIATTR_CUDA_API_VERSION
	.align		4
        /*0000*/ 	.byte	0x04, 0x37
        /*0002*/ 	.short	(.L_1525 - .L_1524)
.L_1524:
        /*0004*/ 	.word	0x00000082


	//----- nvinfo : EIATTR_KPARAM_INFO
	.align		4
.L_1525:
        /*0008*/ 	.byte	0x04, 0x17
        /*000a*/ 	.short	(.L_1527 - .L_1526)
.L_1526:
        /*000c*/ 	.word	0x00000000
        /*0010*/ 	.short	0x0005
        /*0012*/ 	.short	0x001c
        /*0014*/ 	.byte	0x00, 0xf0, 0x11, 0x00


	//----- nvinfo : EIATTR_KPARAM_INFO
	.align		4
.L_1527:
        /*0018*/ 	.byte	0x04, 0x17
        /*001a*/ 	.short	(.L_1529 - .L_1528)
.L_1528:
        /*001c*/ 	.word	0x00000000
        /*0020*/ 	.short	0x0004
        /*0022*/ 	.short	0x0018
        /*0024*/ 	.byte	0x00, 0xf0, 0x11, 0x00


	//----- nvinfo : EIATTR_KPARAM_INFO
	.align		4
.L_1529:
        /*0028*/ 	.byte	0x04, 0x17
        /*002a*/ 	.short	(.L_1531 - .L_1530)
.L_1530:
        /*002c*/ 	.word	0x00000000
        /*0030*/ 	.short	0x0003
        /*0032*/ 	.short	0x0014
        /*0034*/ 	.byte	0x00, 0xf0, 0x11, 0x00


	//----- nvinfo : EIATTR_KPARAM_INFO
	.align		4
.L_1531:
        /*0038*/ 	.byte	0x04, 0x17
        /*003a*/ 	.short	(.L_1533 - .L_1532)
.L_1532:
        /*003c*/ 	.word	0x00000000
        /*0040*/ 	.short	0x0002
        /*0042*/ 	.short	0x0010
        /*0044*/ 	.byte	0x00, 0xf0, 0x11, 0x00


	//----- nvinfo : EIATTR_KPARAM_INFO
	.align		4
.L_1533:
        /*0048*/ 	.byte	0x04, 0x17
        /*004a*/ 	.short	(.L_1535 - .L_1534)
.L_1534:
        /*004c*/ 	.word	0x00000000
        /*0050*/ 	.short	0x0001
        /*0052*/ 	.short	0x0008
        /*0054*/ 	.byte	0x00, 0xf5, 0x21, 0x00


	//----- nvinfo : EIATTR_KPARAM_INFO
	.align		4
.L_1535:
        /*0058*/ 	.byte	0x04, 0x17
        /*005a*/ 	.short	(.L_1537 - .L_1536)
.L_1536:
        /*005c*/ 	.word	0x00000000
        /*0060*/ 	.short	0x0000
        /*0062*/ 	.short	0x0000
        /*0064*/ 	.byte	0x00, 0xf5, 0x21, 0x00


	//----- nvinfo : EIATTR_SPARSE_MMA_MASK
	.align		4
.L_1537:
        /*0068*/ 	.byte	0x03, 0x50
        /*006a*/ 	.short	0x0000


	//----- nvinfo : EIATTR_MAXREG_COUNT
	.align		4
        /*006c*/ 	.byte	0x03, 0x1b
        /*006e*/ 	.short	0x00ff


	//----- nvinfo : EIATTR_MERCURY_ISA_VERSION
	.align		4
        /*0070*/ 	.byte	0x03, 0x5f
        /*0072*/ 	.short	0x0101


	//----- nvinfo : EIATTR_COOP_GROUP_MASK_REGIDS
	.align		4
        /*0074*/ 	.byte	0x04, 0x29
        /*0076*/ 	.short	(.L_1539 - .L_1538)


	//   ....[0]....
.L_1538:
        /*0078*/ 	.word	0xffffffff


	//   ....[1]....
        /*007c*/ 	.word	0xffffffff


	//   ....[2]....
        /*0080*/ 	.word	0xffffffff


	//   ....[3]....
        /*0084*/ 	.word	0xffffffff


	//   ....[4]....
        /*0088*/ 	.word	0xffffffff


	//   ....[5]....
        /*008c*/ 	.word	0xffffffff


	//   ....[6]....
        /*0090*/ 	.word	0xffffffff


	//   ....[7]....
        /*0094*/ 	.word	0xffffffff


	//   ....[8]....
        /*0098*/ 	.word	0xffffffff


	//   ....[9]....
        /*009c*/ 	.word	0xffffffff


	//   ....[10]....
        /*00a0*/ 	.word	0xffffffff


	//   ....[11]....
        /*00a4*/ 	.word	0xffffffff


	//   ....[12]....
        /*00a8*/ 	.word	0xffffffff


	//   ....[13]....
        /*00ac*/ 	.word	0xffffffff


	//   ....[14]....
        /*00b0*/ 	.word	0xffffffff


	//   ....[15]....
        /*00b4*/ 	.word	0xffffffff


	//----- nvinfo : EIATTR_COOP_GROUP_INSTR_OFFSETS
	.align		4
.L_1539:
        /*00b8*/ 	.byte	0x04, 0x28
        /*00ba*/ 	.short	(.L_1541 - .L_1540)


	//   ....[0]....
.L_1540:
        /*00bc*/ 	.word	0x000002a0


	//   ....[1]....
        /*00c0*/ 	.word	0x000002c0


	//   ....[2]....
        /*00c4*/ 	.word	0x00000300


	//   ....[3]....
        /*00c8*/ 	.word	0x00000320


	//   ....[4]....
        /*00cc*/ 	.word	0x00000360


	//   ....[5]....
        /*00d0*/ 	.word	0x00000380


	//   ....[6]....
        /*00d4*/ 	.word	0x000003c0


	//   ....[7]....
        /*00d8*/ 	.word	0x000003e0


	//   ....[8]....
        /*00dc*/ 	.word	0x00000580


	//   ....[9]....
        /*00e0*/ 	.word	0x00000590


	//   ....[10]....
        /*00e4*/ 	.word	0x000005c0


	//   ....[11]....
        /*00e8*/ 	.word	0x000005d0


	//   ....[12]....
        /*00ec*/ 	.word	0x00000600


	//   ....[13]....
        /*00f0*/ 	.word	0x00000610


	//   ....[14]....
        /*00f4*/ 	.word	0x00000650


	//   ....[15]....
        /*00f8*/ 	.word	0x00000660


	//----- nvinfo : EIATTR_VRC_CTA_INIT_COUNT
	.align		4
.L_1541:
        /*00fc*/ 	.byte	0x02, 0x4a
	.zero		1
	.zero		1


	//----- nvinfo : EIATTR_EXIT_INSTR_OFFSETS
	.align		4
        /*0100*/ 	.byte	0x04, 0x1c
        /*0102*/ 	.short	(.L_1543 - .L_1542)


	//   ....[0]....
.L_1542:
        /*0104*/ 	.word	0x00000670


	//   ....[1]....
        /*0108*/ 	.word	0x00000850


	//   ....[2]....
        /*010c*/ 	.word	0x000009a0


	//   ....[3]....
        /*0110*/ 	.word	0x000009d0


	//   ....[4]....
        /*0114*/ 	.word	0x00000a00


	//----- nvinfo : EIATTR_CRS_STACK_SIZE
	.align		4
.L_1543:
        /*0118*/ 	.byte	0x04, 0x1e
        /*011a*/ 	.short	(.L_1545 - .L_1544)
.L_1544:
        /*011c*/ 	.word	0x00000000


	//----- nvinfo : EIATTR_CBANK_PARAM_SIZE
	.align		4
.L_1545:
        /*0120*/ 	.byte	0x03, 0x19
        /*0122*/ 	.short	0x0020


	//----- nvinfo : EIATTR_PARAM_CBANK
	.align		4
        /*0124*/ 	.byte	0x04, 0x0a
        /*0126*/ 	.short	(.L_1547 - .L_1546)
	.align		4
.L_1546:
        /*0128*/ 	.word	index@(.nv.constant0._ZN18transformer_engine47scaled_upper_triang_masked_softmax_warp_forwardI13__nv_bfloat16S1_fLi4EEEvPT0_PKT_T1_iii)
        /*012c*/ 	.short	0x0380
        /*012e*/ 	.short	0x0020


	//----- nvinfo : EIATTR_SW_WAR
	.align		4
.L_1547:
        /*0130*/ 	.byte	0x04, 0x36
        /*0132*/ 	.short	(.L_1549 - .L_1548)
.L_1548:
        /*0134*/ 	.word	0x00000008
.L_1549:


//--------------------- .nv.info._ZN18transformer_engine47scaled_upper_triang_masked_softmax_warp_forwardI13__nv_bfloat16S1_fLi3EEEvPT0_PKT_T1_iii --------------------------
	.section	.nv.info._ZN18transformer_engine47scaled_upper_triang_masked_softmax_warp_forwardI13__nv_bfloat16S1_fLi3EEEvPT0_PKT_T1_iii,"",@"SHT_CUDA_INFO"
	.sectionflags	@""
	.align	4


	//----- nvinfo : EIATTR_CUDA_API_VERSION
	.align		4
        /*0000*/ 	.byte	0x04, 0x37
        /*0002*/ 	.short	(.L_1551 - .L_1550)
.L_1550:
        /*0004*/ 	.word	0x00000082


	//----- nvinfo : EIATTR_KPARAM_INFO
	.align		4
.L_1551:
        /*0008*/ 	.byte	0x04, 0x17
        /*000a*/ 	.short	(.L_1553 - .L_1552)
.L_1552:
        /*000c*/ 	.word	0x00000000
        /*0010*/ 	.short	0x0005
        /*0012*/ 	.short	0x001c
        /*0014*/ 	.byte	0x00, 0xf0, 0x11, 0x00


	//----- nvinfo : EIATTR_KPARAM_INFO
	.align		4
.L_1553:
        /*0018*/ 	.byte	0x04, 0x17
        /*001a*/ 	.short	(.L_1555 - .L_1554)
.L_1554:
        /*001c*/ 	.word	0x00000000
        /*0020*/ 	.short	0x0004
        /*0022*/ 	.short	0x0018
        /*0024*/ 	.byte	0x00, 0xf0, 0x11, 0x00


	//----- nvinfo : EIATTR_KPARAM_INFO
	.align		4
.L_1555:
        /*0028*/ 	.byte	0x04, 0x17
        /*002a*/ 	.short	(.L_1557 - .L_1556)
.L_1556:
        /*002c*/ 	.word	0x00000000
        /*0030*/ 	.short	0x0003
        /*0032*/ 	.short	0x0014
        /*0034*/ 	.byte	0x00, 0xf0, 0x11, 0x00


	//----- nvinfo : EIATTR_KPARAM_INFO
	.align		4
.L_1557:
        /*0038*/ 	.byte	0x04, 0x17
        /*003a*/ 	.short	(.L_1559 - .L_1558)
.L_1558:
        /*003c*/ 	.word	0x00000000
        /*0040*/ 	.short	0x0002
        /*0042*/ 	.short	0x0010
        /*0044*/ 	.byte	0x00, 0xf0, 0x11, 0x00


	//----- nvinfo : EIATTR_KPARAM_INFO
	.align		4
.L_1559:
        /*0048*/ 	.byte	0x04, 0x17
        /*004a*/ 	.short	(.L_1561 - .L_1560)
.L_1560:
        /*004c*/ 	.word	0x00000000
        /*0050*/ 	.short	0x0001
        /*0052*/ 	.short	0x0008
        /*0054*/ 	.byte	0x00, 0xf5, 0x21, 0x00


	//----- nvinfo : EIATTR_KPARAM_INFO
	.align		4
.L_1561:
        /*0058*/ 	.byte	0x04, 0x17
        /*005a*/ 	.short	(.L_1563 - .L_1562)
.L_1562:
        /*005c*/ 	.word	0x00000000
        /*0060*/ 	.short	0x0000
        /*0062*/ 	.short	0x0000
        /*0064*/ 	.byte	0x00, 0xf5, 0x21, 0x00


	//----- nvinfo : EIATTR_SPARSE_MMA_MASK
	.align		4
.L_1563:
        /*0068*/ 	.byte	0x03, 0x50
        /*006a*/ 	.short	0x0000


	//----- nvinfo : EIATTR_MAXREG_COUNT
	.align		4
        /*006c*/ 	.byte	0x03, 0x1b
        /*006e*/ 	.short	0x00ff


	//----- nvinfo : EIATTR_MERCURY_ISA_VERSION
	.align		4
        /*0070*/ 	.byte	0x03, 0x5f
        /*0072*/ 	.short	0x0101


	//----- nvinfo : EIATTR_COOP_GROUP_MASK_REGIDS
	.align		4
        /*0074*/ 	.byte	0x04, 0x29
        /*0076*/ 	.short	(.L_1565 - .L_1564)


	//   ....[0]....
.L_1564:
        /*0078*/ 	.word	0xffffffff


	//   ....[1]....
        /*007c*/ 	.word	0xffffffff


	//   ....[2]....
        /*0080*/ 	.word	0xffffffff


	//   ....[3]....
        /*0084*/ 	.word	0xffffffff


	//   ....[4]....
        /*0088*/ 	.word	0xffffffff


	//   ....[5]....
        /*008c*/ 	.word	0xffffffff


	//   ....[6]....
        /*0090*/ 	.word	0xffffffff


	//   ....[7]....
        /*0094*/ 	.word	0xffffffff


	//   ....[8]....
        /*0098*/ 	.word	0xffffffff


	//   ....[9]....
        /*009c*/ 	.word	0xffffffff


	//   ....[10]....
        /*00a0*/ 	.word	0xffffffff


	//   ....[11]....
        /*00a4*/ 	.word	0xffffffff


	//----- nvinfo : EIATTR_COOP_GROUP_INSTR_OFFSETS
	.align		4
.L_1565:
        /*00a8*/ 	.byte	0x04, 0x28
        /*00aa*/ 	.short	(.L_1567 - .L_1566)


	//   ....[0]....
.L_1566:
        /*00ac*/ 	.word	0x00000290


	//   ....[1]....
        /*00b0*/ 	.word	0x000002b0


	//   ....[2]....
        /*00b4*/ 	.word	0x000002f0


	//   ....[3]....
        /*00b8*/ 	.word	0x00000310


	//   ....[4]....
        /*00bc*/ 	.word	0x00000350


	//   ....[5]....
        /*00c0*/ 	.word	0x00000370


	//   ....[6]....
        /*00c4*/ 	.word	0x00000520


	//   ....[7]....
        /*00c8*/ 	.word	0x00000530


	//   ....[8]....
        /*00cc*/ 	.word	0x00000560


	//   ....[9]....
        /*00d0*/ 	.word	0x00000570


	//   ....[10]....
        /*00d4*/ 	.word	0x000005b0


	//   ....[11]....
        /*00d8*/ 	.word	0x000005c0


	//----- nvinfo : EIATTR_VRC_CTA_INIT_COUNT
	.align		4
.L_1567:
        /*00dc*/ 	.byte	0x02, 0x4a
	.zero		1
	.zero		1


	//----- nvinfo : EIATTR_EXIT_INSTR_OFFSETS
	.align		4
        /*00e0*/ 	.byte	0x04, 0x1c
        /*00e2*/ 	.short	(.L_1569 - .L_1568)


	//   ....[0]....
.L_1568:
        /*00e4*/ 	.word	0x000005d0


	//   ....[1]....
        /*00e8*/ 	.word	0x000007b0


	//   ....[2]....
        /*00ec*/ 	.word	0x00000900


	//   ....[3]....
        /*00f0*/ 	.word	0x00000930


	//   ....[4]....
        /*00f4*/ 	.word	0x00000960


	//----- nvinfo : EIATTR_CRS_STACK_SIZE
	.align		4
.L_1569:
        /*00f8*/ 	.byte	0x04, 0x1e
        /*00fa*/ 	.short	(.L_1571 - .L_1570)
.L_1570:
        /*00fc*/ 	.word	0x00000000


	//----- nvinfo : EIATTR_CBANK_PARAM_SIZE
	.align		4
.L_1571:
        /*0100*/ 	.byte	0x03, 0x19
        /*0102*/ 	.short	0x0020


	//----- nvinfo : EIATTR_PARAM_CBANK
	.align		4
        /*0104*/ 	.byte	0x04, 0x0a
        /*0106*/ 	.short	(.L_1573 - .L_1572)
	.align		4
.L_1572:
        /*0108*/ 	.word	index@(.nv.constant0._ZN18transformer_engine47scaled_upper_triang_masked_softmax_warp_forwardI13__nv_bfloat16S1_fLi3EEEvPT0_PKT_T1_iii)
        /*010c*/ 	.short	0x0380
        /*010e*/ 	.short	0x0020


	//----- nvinfo : EIATTR_SW_WAR
	.align		4
.L_1573:
        /*0110*/ 	.byte	0x04, 0x36
        /*0112*/ 	.short	(.L_1575 - .L_1574)
.L_1574:
        /*0114*/ 	.word	0x00000008
.L_1575:


//--------------------- .nv.info._ZN18transformer_engine47scaled_upper_triang_masked_softmax_warp_forwardI13__nv_bfloat16S1_fLi2EEEvPT0_PKT_T1_iii --------------------------
	.section	.nv.info._ZN18transformer_engine47scaled_upper_triang_masked_softmax_warp_forwardI13__nv_bfloat16S1_fLi2EEEvPT0_PKT_T1_iii,"",@"SHT_CUDA_INFO"
	.sectionflags	@""
	.align	4


	//----- nvinfo : EIATTR_CUDA_API_VERSION
	.align		4
        /*0000*/ 	.byte	0x04, 0x37
        /*0002*/ 	.short	(.L_1577 - .L_1576)
.L_1576:
        /*0004*/ 	.word	0x00000082


	//----- nvinfo : EIATTR_KPARAM_INFO
	.align		4
.L_1577:
        /*0008*/ 	.byte	0x04, 0x17
        /*000a*/ 	.short	(.L_1579 - .L_1578)
.L_1578:
        /*000c*/ 	.word	0x00000000
        /*0010*/ 	.short	0x0005
        /*0012*/ 	.short	0x001c
        /*0014*/ 	.byte	0x00, 0xf0, 0x11, 0x00


	//----- nvinfo : EIATTR_KPARAM_INFO
	.align		4
.L_1579:
        /*0018*/ 	.byte	0x04, 0x17
        /*001a*/ 	.short	(.L_1581 - .L_1580)
.L_1580:
        /*001c*/ 	.word	0x00000000
        /*0020*/ 	.short	0x0004
        /*0022*/ 	.short	0x0018
        /*0024*/ 	.byte	0x00, 0xf0, 0x11, 0x00


	//----- nvinfo : EIATTR_KPARAM_INFO
	.align		4
.L_1581:
        /*0028*/ 	.byte	0x04, 0x17
        /*002a*/ 	.short	(.L_1583 - .L_1582)
.L_1582:
        /*002c*/ 	.word	0x00000000
        /*0030*/ 	.short	0x0003
        /*0032*/ 	.short	0x0014
        /*0034*/ 	.byte	0x00, 0xf0, 0x11, 0x00


	//----- nvinfo : EIATTR_KPARAM_INFO
	.align		4
.L_1583:
        /*0038*/ 	.byte	0x04, 0x17
        /*003a*/ 	.short	(.L_1585 - .L_1584)
.L_1584:
        /*003c*/ 	.word	0x00000000
        /*0040*/ 	.short	0x0002
        /*0042*/ 	.short	0x0010
        /*0044*/ 	.byte	0x00, 0xf0, 0x11, 0x00


	//----- nvinfo : EIATTR_KPARAM_INFO
	.align		4
.L_1585:
        /*0048*/ 	.byte	0x04, 0x17
        /*004a*/ 	.short	(.L_1587 - .L_1586)
.L_1586:
        /*004c*/ 	.word	0x00000000
        /*0050*/ 	.short	0x0001
        /*0052*/ 	.short	0x0008
        /*0054*/ 	.byte	0x00, 0xf5, 0x21, 0x00


	//----- nvinfo : EIATTR_KPARAM_INFO
	.align		4
.L_1587:
        /*0058*/ 	.byte	0x04, 0x17
        /*005a*/ 	.short	(.L_1589 - .L_1588)
.L_1588:
        /*005c*/ 	.word	0x00000000
        /*0060*/ 	.short	0x0000
        /*0062*/ 	.short	0x0000
        /*0064*/ 	.byte	0x00, 0xf5, 0x21, 0x00


	//----- nvinfo : EIATTR_SPARSE_MMA_MASK
	.align		4
.L_1589:
        /*0068*/ 	.byte	0x03, 0x50
        /*006a*/ 	.short	0x0000


	//----- nvinfo : EIATTR_MAXREG_COUNT
	.align		4
        /*006c*/ 	.byte	0x03, 0x1b
        /*006e*/ 	.short	0x00ff


	//----- nvinfo : EIATTR_MERCURY_ISA_VERSION
	.align		4
        /*0070*/ 	.byte	0x03, 0x5f
        /*0072*/ 	.short	0x0101


	//----- nvinfo : EIATTR_COOP_GROUP_MASK_REGIDS
	.align		4
        /*0074*/ 	.byte	0x04, 0x29
        /*0076*/ 	.short	(.L_1591 - .L_1590)


	//   ....[0]....
.L_1590:
        /*0078*/ 	.word	0xffffffff


	//   ....[1]....
        /*007c*/ 	.word	0xffffffff


	//   ....[2]....
        /*0080*/ 	.word	0xffffffff


	//   ....[3]....
        /*0084*/ 	.word	0xffffffff


	//   ....[4]....
        /*0088*/ 	.word	0xffffffff


	//   ....[5]....
        /*008c*/ 	.word	0xffffffff


	//   ....[6]....
        /*0090*/ 	.word	0xffffffff


	//   ....[7]....
        /*0094*/ 	.word	0xffffffff


	//----- nvinfo : EIATTR_COOP_GROUP_INSTR_OFFSETS
	.align		4
.L_1591:
        /*0098*/ 	.byte	0x04, 0x28
        /*009a*/ 	.short	(.L_1593 - .L_1592)


	//   ....[0]....
.L_1592:
        /*009c*/ 	.word	0x000002a0


	//   ....[1]....
        /*00a0*/ 	.word	0x000002c0


	//   ....[2]....
        /*00a4*/ 	.word	0x00000300


	//   ....[3]....
        /*00a8*/ 	.word	0x00000320


	//   ....[4]....
        /*00ac*/ 	.word	0x000004c0


	//   ....[5]....
        /*00b0*/ 	.word	0x000004d0


	//   ....[6]....
        /*00b4*/ 	.word	0x00000510


	//   ....[7]....
        /*00b8*/ 	.word	0x00000520


	//----- nvinfo : EIATTR_VRC_CTA_INIT_COUNT
	.align		4
.L_1593:
        /*00bc*/ 	.byte	0x02, 0x4a
	.zero		1
	.zero		1


	//----- nvinfo : EIATTR_EXIT_INSTR_OFFSETS
	.align		4
        /*00c0*/ 	.byte	0x04, 0x1c
        /*00c2*/ 	.short	(.L_1595 - .L_1594)


	//   ....[0]....
.L_1594:
        /*00c4*/ 	.word	0x00000530


	//   ....[1]....
        /*00c8*/ 	.word	0x00000710


	//   ....[2]....
        /*00cc*/ 	.word	0x00000860


	//   ....[3]....
        /*00d0*/ 	.word	0x00000890


	//   ....[4]....
        /*00d4*/ 	.word	0x000008c0


	//----- nvinfo : EIATTR_CRS_STACK_SIZE
	.align		4
.L_1595:
        /*00d8*/ 	.byte	0x04, 0x1e
        /*00da*/ 	.short	(.L_1597 - .L_1596)
.L_1596:
        /*00dc*/ 	.word	0x00000000


	//----- nvinfo : EIATTR_CBANK_PARAM_SIZE
	.align		4
.L_1597:
        /*00e0*/ 	.byte	0x03, 0x19
        /*00e2*/ 	.short	0x0020


	//----- nvinfo : EIATTR_PARAM_CBANK
	.align		4
        /*00e4*/ 	.byte	0x04, 0x0a
        /*00e6*/ 	.short	(.L_1599 - .L_1598)
	.align		4
.L_1598:
        /*00e8*/ 	.word	index@(.nv.constant0._ZN18transformer_engine47scaled_upper_triang_masked_softmax_warp_forwardI13__nv_bfloat16S1_fLi2EEEvPT0_PKT_T1_iii)
        /*00ec*/ 	.short	0x0380
        /*00ee*/ 	.short	0x0020


	//----- nvinfo : EIATTR_SW_WAR
	.align		4
.L_1599:
        /*00f0*/ 	.byte	0x04, 0x36
        /*00f2*/ 	.short	(.L_1601 - .L_1600)
.L_1600:
        /*00f4*/ 	.word	0x00000008
.L_1601:


//--------------------- .nv.info._ZN18transformer_engine47scaled_upper_triang_masked_softmax_warp_forwardI13__nv_bfloat16S1_fLi1EEEvPT0_PKT_T1_iii --------------------------
	.section	.nv.info._ZN18transformer_engine47scaled_upper_triang_masked_softmax_warp_forwardI13__nv_bfloat16S1_fLi1EEEvPT0_PKT_T1_iii,"",@"SHT_CUDA_INFO"
	.sectionflags	@""
	.align	4


	//----- nvinfo : EIATTR_CUDA_API_VERSION
	.align		4
        /*0000*/ 	.byte	0x04, 0x37
        /*0002*/ 	.short	(.L_1603 - .L_1602)
.L_1602:
        /*0004*/ 	.word	0x00000082


	//----- nvinfo : EIATTR_KPARAM_INFO
	.align		4
.L_1603:
        /*0008*/ 	.byte	0x04, 0x17
        /*000a*/ 	.short	(.L_1605 - .L_1604)
.L_1604:
        /*000c*/ 	.word	0x00000000
        /*0010*/ 	.short	0x0005
        /*0012*/ 	.short	0x001c
        /*0014*/ 	.byte	0x00, 0xf0, 0x11, 0x00


	//----- nvinfo : EIATTR_KPARAM_INFO
	.align		4
.L_1605:
        /*0018*/ 	.byte	0x04, 0x17
        /*001a*/ 	.short	(.L_1607 - .L_1606)
.L_1606:
        /*001c*/ 	.word	0x00000000
        /*0020*/ 	.short	0x0004
        /*0022*/ 	.short	0x0018
        /*0024*/ 	.byte	0x00, 0xf0, 0x11, 0x00


	//----- nvinfo : EIATTR_KPARAM_INFO
	.align		4
.L_1607:
        /*0028*/ 	.byte	0x04, 0x17
        /*002a*/ 	.short	(.L_1609 - .L_1608)
.L_1608:
        /*002c*/ 	.word	0x00000000
        /*0030*/ 	.short	0x0003
        /*0032*/ 	.short	0x0014
        /*0034*/ 	.byte	0x00, 0xf0, 0x11, 0x00


	//----- nvinfo : EIATTR_KPARAM_INFO
	.align		4
.L_1609:
        /*0038*/ 	.byte	0x04, 0x17
        /*003a*/ 	.short	(.L_1611 - .L_1610)
.L_1610:
        /*003c*/ 	.word	0x00000000
        /*0040*/ 	.short	0x0002
        /*0042*/ 	.short	0x0010
        /*0044*/ 	.byte	0x00, 0xf0, 0x11, 0x00


	//----- nvinfo : EIATTR_KPARAM_INFO
	.align		4
.L_1611:
        /*0048*/ 	.byte	0x04, 0x17
        /*004a*/ 	.short	(.L_1613 - .L_1612)
.L_1612:
        /*004c*/ 	.word	0x00000000
        /*0050*/ 	.short	0x0001
        /*0052*/ 	.short	0x0008
        /*0054*/ 	.byte	0x00, 0xf5, 0x21, 0x00


	//----- nvinfo : EIATTR_KPARAM_INFO
	.align		4
.L_1613:
        /*0058*/ 	.byte	0x04, 0x17
        /*005a*/ 	.short	(.L_1615 - .L_1614)
.L_1614:
        /*005c*/ 	.word	0x00000000
        /*0060*/ 	.short	0x0000
        /*0062*/ 	.short	0x0000
        /*0064*/ 	.byte	0x00, 0xf5, 0x21, 0x00


	//----- nvinfo : EIATTR_SPARSE_MMA_MASK
	.align		4
.L_1615:
        /*0068*/ 	.byte	0x03, 0x50
        /*006a*/ 	.short	0x0000


	//----- nvinfo : EIATTR_MAXREG_COUNT
	.align		4
        /*006c*/ 	.byte	0x03, 0x1b
        /*006e*/ 	.short	0x00ff


	//----- nvinfo : EIATTR_MERCURY_ISA_VERSION
	.align		4
        /*0070*/ 	.byte	0x03, 0x5f
        /*0072*/ 	.short	0x0101


	//----- nvinfo : EIATTR_COOP_GROUP_MASK_REGIDS
	.align		4
        /*0074*/ 	.byte	0x04, 0x29
        /*0076*/ 	.short	(.L_1617 - .L_1616)


	//   ....[0]....
.L_1616:
        /*0078*/ 	.word	0xffffffff


	//   ....[1]....
        /*007c*/ 	.word	0xffffffff


	//   ....[2]....
        /*0080*/ 	.word	0xffffffff


	//   ....[3]....
        /*0084*/ 	.word	0xffffffff


	//----- nvinfo : EIATTR_COOP_GROUP_INSTR_OFFSETS
	.align		4
.L_1617:
        /*0088*/ 	.byte	0x04, 0x28
        /*008a*/ 	.short	(.L_1619 - .L_1618)


	//   ....[0]....
.L_1618:
        /*008c*/ 	.word	0x000002b0


	//   ....[1]....
        /*0090*/ 	.word	0x000002c0


	//   ....[2]....
        /*0094*/ 	.word	0x00000470


	//   ....[3]....
        /*0098*/ 	.word	0x00000480


	//----- nvinfo : EIATTR_VRC_CTA_INIT_COUNT
	.align		4
.L_1619:
        /*009c*/ 	.byte	0x02, 0x4a
	.zero		1
	.zero		1


	//----- nvinfo : EIATTR_EXIT_INSTR_OFFSETS
	.align		4
        /*00a0*/ 	.byte	0x04, 0x1c
        /*00a2*/ 	.short	(.L_1621 - .L_1620)


	//   ....[0]....
.L_1620:
        /*00a4*/ 	.word	0x00000490


	//   ....[1]....
        /*00a8*/ 	.word	0x00000670


	//   ....[2]....
        /*00ac*/ 	.word	0x000007c0


	//   ....[3]....
        /*00b0*/ 	.word	0x000007f0


	//   ....[4]....
        /*00b4*/ 	.word	0x00000820


	//----- nvinfo : EIATTR_CRS_STACK_SIZE
	.align		4
.L_1621:
        /*00b8*/ 	.byte	0x04, 0x1e
        /*00ba*/ 	.short	(.L_1623 - .L_1622)
.L_1622:
        /*00bc*/ 	.word	0x00000000


	//----- nvinfo : EIATTR_CBANK_PARAM_SIZE
	.align		4
.L_1623:
        /*00c0*/ 	.byte	0x03, 0x19
        /*00c2*/ 	.short	0x0020


	//----- nvinfo : EIATTR_PARAM_CBANK
	.align		4
        /*00c4*/ 	.byte	0x04, 0x0a
        /*00c6*/ 	.short	(.L_1625 - .L_1624)
	.align		4
.L_1624:
        /*00c8*/ 	.word	index@(.nv.constant0._ZN18transformer_engine47scaled_upper_triang_masked_softmax_warp_forwardI13__nv_bfloat16S1_fLi1EEEvPT0_PKT_T1_iii)
        /*00cc*/ 	.short	0x0380
        /*00ce*/ 	.short	0x0020


	//----- nvinfo : EIATTR_SW_WAR
	.align		4
.L_1625:
        /*00d0*/ 	.byte	0x04, 0x36
        /*00d2*/ 	.short	(.L_1627 - .L_1626)
.L_1626:
        /*00d4*/ 	.word	0x00000008
.L_1627:


//--------------------- .nv.info._ZN18transformer_engine47scaled_upper_triang_masked_softmax_warp_forwardI13__nv_bfloat16S1_fLi0EEEvPT0_PKT_T1_iii --------------------------
	.section	.nv.info._ZN18transformer_engine47scaled_upper_triang_masked_softmax_warp_forwardI13__nv_bfloat16S1_fLi0EEEvPT0_PKT_T1_iii,"",@"SHT_CUDA_INFO"
	.sectionflags	@""
	.align	4


	//----- nvinfo : EIATTR_CUDA_API_VERSION
	.align		4
        /*0000*/ 	.byte	0x04, 0x37
        /*0002*/ 	.short	(.L_1629 - .L_1628)
.L_1628:
        /*0004*/ 	.word	0x00000082


	//----- nvinfo : EIATTR_KPARAM_INFO
	.align		4
.L_1629:
        /*0008*/ 	.byte	0x04, 0x17
        /*000a*/ 	.short	(.L_1631 - .L_1630)
.L_1630:
        /*000c*/ 	.word	0x00000000
        /*0010*/ 	.short	0x0005
        /*0012*/ 	.short	0x001c
        /*0014*/ 	.byte	0x00, 0xf0, 0x11, 0x00


	//----- nvinfo : EIATTR_KPARAM_INFO
	.align		4
.L_1631:
        /*0018*/ 	.byte	0x04, 0x17
        /*001a*/ 	.short	(.L_1633 - .L_1632)
.L_1632:
        /*001c*/ 	.word	0x00000000
        /*0020*/ 	.short	0x0004
        /*0022*/ 	.short	0x0018
        /*0024*/ 	.byte	0x00, 0xf0, 0x11, 0x00


	//----- nvinfo : EIATTR_KPARAM_INFO
	.align		4
.L_1633:
        /*0028*/ 	.byte	0x04, 0x17
        /*002a*/ 	.short	(.L_1635 - .L_1634)
.L_1634:
        /*002c*/ 	.word	0x00000000
        /*0030*/ 	.short	0x0003
        /*0032*/ 	.short	0x0014
        /*0034*/ 	.byte	0x00, 0xf0, 0x11, 0x00


	//----- nvinfo : EIATTR_KPARAM_INFO
	.align		4
.L_1635:
        /*0038*/ 	.byte	0x04, 0x17
        /*003a*/ 	.short	(.L_1637 - .L_1636)
.L_1636:
        /*003c*/ 	.word	0x00000000
        /*0040*/ 	.short	0x0002
        /*0042*/ 	.short	0x0010
        /*0044*/ 	.byte	0x00, 0xf0, 0x11, 0x00


	//----- nvinfo : EIATTR_KPARAM_INFO
	.align		4
.L_1637:
        /*0048*/ 	.byte	0x04, 0x17
        /*004a*/ 	.short	(.L_1639 - .L_1638)
.L_1638:
        /*004c*/ 	.word	0x00000000
        /*0050*/ 	.short	0x0001
        /*0052*/ 	.short	0x0008
        /*0054*/ 	.byte	0x00, 0xf5, 0x21, 0x00


	//----- nvinfo : EIATTR_KPARAM_INFO
	.align		4
.L_1639:
        /*0058*/ 	.byte	0x04, 0x17
        /*005a*/ 	.short	(.L_1641 - .L_1640)
.L_1640:
        /*005c*/ 	.word	0x00000000
        /*0060*/ 	.short	0x0000
        /*0062*/ 	.short	0x0000
        /*0064*/ 	.byte	0x00, 0xf5, 0x21, 0x00


	//----- nvinfo : EIATTR_SPARSE_MMA_MASK
	.align		4
.L_1641:
        /*0068*/ 	.byte	0x03, 0x50
        /*006a*/ 	.short	0x0000


	//----- nvinfo : EIATTR_MAXREG_COUNT
	.align		4
        /*006c*/ 	.byte	0x03, 0x1b
        /*006e*/ 	.short	0x00ff


	//----- nvinfo : EIATTR_MERCURY_ISA_VERSION
	.align		4
        /*0070*/ 	.byte	0x03, 0x5f
        /*0072*/ 	.short	0x0101


	//----- nvinfo : EIATTR_VRC_CTA_INIT_COUNT
	.align		4
        /*0074*/ 	.byte	0x02, 0x4a
	.zero		1
	.zero		1


	//----- nvinfo : EIATTR_EXIT_INSTR_OFFSETS
	.align		4
        /*0078*/ 	.byte	0x04, 0x1c
        /*007a*/ 	.short	(.L_1643 - .L_1642)


	//   ....[0]....
.L_1642:
        /*007c*/ 	.word	0x00000370


	//   ....[1]....
        /*0080*/ 	.word	0x000005d0


	//   ....[2]....
        /*0084*/ 	.word	0x00000720


	//   ....[3]....
        /*0088*/ 	.word	0x00000750


	//   ....[4]....
        /*008c*/ 	.word	0x00000780


	//----- nvinfo : EIATTR_CRS_STACK_SIZE
	.align		4
.L_1643:
        /*0090*/ 	.byte	0x04, 0x1e
        /*0092*/ 	.short	(.L_1645 - .L_1644)
.L_1644:
        /*0094*/ 	.word	0x00000000


	//----- nvinfo : EIATTR_CBANK_PARAM_SIZE
	.align		4
.L_1645:
        /*0098*/ 	.byte	0x03, 0x19
        /*009a*/ 	.short	0x0020


	//----- nvinfo : EIATTR_PARAM_CBANK
	.align		4
        /*009c*/ 	.byte	0x04, 0x0a
        /*009e*/ 	.short	(.L_1647 - .L_1646)
	.align		4
.L_1646:
        /*00a0*/ 	.word	index@(.nv.constant0._ZN18transformer_engine47scaled_upper_triang_masked_softmax_warp_forwardI13__nv_bfloat16S1_fLi0EEEvPT0_PKT_T1_iii)
        /*00a4*/ 	.short	0x0380
        /*00a6*/ 	.short	0x0020


	//----- nvinfo : EIATTR_SW_WAR
	.align		4
.L_1647:
        /*00a8*/ 	.byte	0x04, 0x36
        /*00aa*/ 	.short	(.L_1649 - .L_1648)
.L_1648:
        /*00ac*/ 	.word	0x00000008
.L_1649:


//--------------------- .nv.info._ZN18transformer_engine47scaled_upper_triang_masked_softmax_warp_forwardI6__halfS1_fLi14EEEvPT0_PKT_T1_iii --------------------------
	.section	.nv.info._ZN18transformer_engine47scaled_upper_triang_masked_softmax_warp_forwardI6__halfS1_fLi14EEEvPT0_PKT_T1_iii,"",@"SHT_CUDA_INFO"
	.sectionflags	@""
	.align	4


	//----- nvinfo : EIATTR_CUDA_API_VERSION
	.align		4
        /*0000*/ 	.byte	0x04, 0x37
        /*0002*/ 	.short	(.L_1651 - .L_1650)
.L_1650:
        /*0004*/ 	.word	0x00000082


	//----- nvinfo : EIATTR_KPARAM_INFO
	.align		4
.L_1651:
        /*0008*/ 	.byte	0x04, 0x17
        /*000a*/ 	.short	(.L_1653 - .L_1652)
.L_1652:
        /*000c*/ 	.word	0x00000000
        /*0010*/ 	.short	0x0005
        /*0012*/ 	.short	0x001c
        /*0014*/ 	.byte	0x00, 0xf0, 0x11, 0x00


	//----- nvinfo : EIATTR_KPARAM_INFO
	.align		4
.L_1653:
        /*0018*/ 	.byte	0x04, 0x17
        /*001a*/ 	.short	(.L_1655 - .L_1654)
.L_1654:
        /*001c*/ 	.word	0x00000000
        /*0020*/ 	.short	0x0004
        /*0022*/ 	.short	0x0018
        /*0024*/ 	.byte	0x00, 0xf0, 0x11, 0x00


	//----- nvinfo : EIATTR_KPARAM_INFO
	.align		4
.L_1655:
        /*0028*/ 	.byte	0x04, 0x17
        /*002a*/ 	.short	(.L_1657 - .L_1656)
.L_1656:
        /*002c*/ 	.word	0x00000000
        /*0030*/ 	.short	0x0003
        /*0032*/ 	.short	0x0014
        /*0034*/ 	.byte	0x00, 0xf0, 0x11, 0x00


	//----- nvinfo : EIATTR_KPARAM_INFO
	.align		4
.L_1657:
        /*0038*/ 	.byte	0x04, 0x17
        /*003a*/ 	.short	(.L_1659 - .L_1658)
.L_1658:
        /*003c*/ 	.word	0x00000000
        /*0040*/ 	.short	0x0002
        /*0042*/ 	.short	0x0010
        /*0044*/ 	.byte	0x00, 0xf0, 0x11, 0x00


	//----- nvinfo : EIATTR_KPARAM_INFO
	.align		4
.L_1659:
        /*0048*/ 	.byte	0x04, 0x17
        /*004a*/ 	.short	(.L_1661 - .L_1660)
.L_1660:
        /*004c*/ 	.word	0x00000000
        /*0050*/ 	.short	0x0001
        /*0052*/ 	.short	0x0008
        /*0054*/ 	.byte	0x00, 0xf5, 0x21, 0x00


	//----- nvinfo : EIATTR_KPARAM_INFO
	.align		4
.L_1661:
        /*0058*/ 	.byte	0x04, 0x17
        /*005a*/ 	.short	(.L_1663 - .L_1662)
.L_1662:
        /*005c*/ 	.word	0x00000000
        /*0060*/ 	.short	0x0000
        /*0062*/ 	.short	0x0000
        /*0064*/ 	.byte	0x00, 0xf5, 0x21, 0x00


	//----- nvinfo : EIATTR_SPARSE_MMA_MASK
	.align		4
.L_1663:
        /*0068*/ 	.byte	0x03, 0x50
        /*006a*/ 	.short	0x0000


	//----- nvinfo : EIATTR_MAXREG_COUNT
	.align		4
        /*006c*/ 	.byte	0x03, 0x1b
        /*006e*/ 	.short	0x00ff


	//----- nvinfo : EIATTR_ANNOTATIONS
	.align		4
        /*0070*/ 	.byte	0x04, 0x55
        /*0072*/ 	.short	(.L_1665 - .L_1664)


	//   ....[0]....
.L_1664:
        /* <DEDUP_REMOVED lines=824> */


	//----- nvinfo : EIATTR_MERCURY_ISA_VERSION
	.align		4
.L_1665:
        /*33dc*/ 	.byte	0x03, 0x5f
        /*33de*/ 	.short	0x0101


	//----- nvinfo : EIATTR_COOP_GROUP_MASK_REGIDS
	.align		4
        /*33e0*/ 	.byte	0x04, 0x29
        /*33e2*/ 	.short	(.L_1667 - .L_1666)


	//   ....[0]....
.L_1666:
        /*33e4*/ 	.word	0xffffffff


	//   ....[1]....
        /*33e8*/ 	.word	0xffffffff


	//   ....[2]....
        /*33ec*/ 	.word	0xffffffff


	//   ....[3]....
        /*33f0*/ 	.word	0xffffffff


	//   ....[4]....
        /*33f4*/ 	.word	0xffffffff


	//   ....[5]....
        /*33f8*/ 	.word	0xffffffff


	//   ....[6]....
        /*33fc*/ 	.word	0xffffffff


	//   ....[7]....
        /*3400*/ 	.word	0xffffffff


	//   ....[8]....
        /*3404*/ 	.word	0xffffffff


	//   ....[9]....
        /*3408*/ 	.word	0xffffffff


	//----- nvinfo : EIATTR_COOP_GROUP_INSTR_OFFSETS
	.align		4
.L_1667:
        /*340c*/ 	.byte	0x04, 0x28
        /*340e*/ 	.short	(.L_1669 - .L_1668)


	//   ....[0]....
.L_1668:
        /*3410*/ 	.word	0x00015a00


	//   ....[1]....
        /*3414*/ 	.word	0x00015a30


	//   ....[2]....
        /*3418*/ 	.word	0x00015a60


	//   ....[3]....
        /*341c*/ 	.word	0x00015a90


	//   ....[4]....
        /*3420*/ 	.word	0x00015ac0


	//   ....[5]....
        /*3424*/ 	.word	0x00031f40


	//   ....[6]....
        /*3428*/ 	.word	0x00031f60


	//   ....[7]....
        /*342c*/ 	.word	0x00031f80


	//   ....[8]....
        /*3430*/ 	.word	0x00031fa0


	//   ....[9]....
        /*3434*/ 	.word	0x00031fc0


	//----- nvinfo : EIATTR_VRC_CTA_INIT_COUNT
	.align		4
.L_1669:
        /*3438*/ 	.byte	0x02, 0x4a
	.zero		1
	.zero		1


	//----- nvinfo : EIATTR_EXIT_INSTR_OFFSETS
	.align		4
        /*343c*/ 	.byte	0x04, 0x1c
        /*343e*/ 	.short	(.L_1671 - .L_1670)


	//   ....[0]....
.L_1670:
        /*3440*/ 	.word	0x00031fe0


	//   ....[1]....
        /*3444*/ 	.word	0x00032650


	//   ....[2]....
        /*3448*/ 	.word	0x00032ca0


	//   ....[3]....
        /*344c*/ 	.word	0x000332e0


	//   ....[4]....
        /*3450*/ 	.word	0x00033930


	//   ....[5]....
        /*3454*/ 	.word	0x00033f80


	//   ....[6]....
        /*3458*/ 	.word	0x000345d0


	//   ....[7]....
        /*345c*/ 	.word	0x00034c20


	//   ....[8]....
        /*3460*/ 	.word	0x00035270


	//   ....[9]....
        /*3464*/ 	.word	0x000358c0


	//   ....[10]....
        /*3468*/ 	.word	0x00035f10


	//   ....[11]....
        /*346c*/ 	.word	0x00036560


	//   ....[12]....
        /*3470*/ 	.word	0x00036bb0


	//   ....[13]....
        /*3474*/ 	.word	0x00037200


	//   ....[14]....
        /*3478*/ 	.word	0x00037850


	//   ....[15]....
        /*347c*/ 	.word	0x00037ea0


	//   ....[16]....
        /*3480*/ 	.word	0x000384f0


	//   ....[17]....
        /*3484*/ 	.word	0x00038b40


	//   ....[18]....
        /*3488*/ 	.word	0x00039190


	//   ....[19]....
        /*348c*/ 	.word	0x000397e0


	//   ....[20]....
        /*3490*/ 	.word	0x00039e30


	//   ....[21]....
        /*3494*/ 	.word	0x0003a480


	//   ....[22]....
        /*3498*/ 	.word	0x0003aad0


	//   ....[23]....
        /*349c*/ 	.word	0x0003b120


	//   ....[24]....
        /*34a0*/ 	.word	0x0003b770


	//   ....[25]....
        /*34a4*/ 	.word	0x0003bdc0


	//   ....[26]....
        /*34a8*/ 	.word	0x0003c410


	//   ....[27]....
        /*34ac*/ 	.word	0x0003ca60


	//   ....[28]....
        /*34b0*/ 	.word	0x0003d0b0


	//   ....[29]....
        /*34b4*/ 	.word	0x0003d700


	//   ....[30]....
        /*34b8*/ 	.word	0x0003dd50


	//   ....[31]....
        /*34bc*/ 	.word	0x0003e3a0


	//   ....[32]....
        /*34c0*/ 	.word	0x0003e9f0


	//   ....[33]....
        /*34c4*/ 	.word	0x0003f0c0


	//   ....[34]....
        /*34c8*/ 	.word	0x0003f710


	//   ....[35]....
        /*34cc*/ 	.word	0x0003fd60


	//   ....[36]....
        /*34d0*/ 	.word	0x000403b0


	//   ....[37]....
        /*34d4*/ 	.word	0x00040a00


	//   ....[38]....
        /*34d8*/ 	.word	0x00041080


	//   ....[39]....
        /*34dc*/ 	.word	0x00041700


	//   ....[40]....
        /*34e0*/ 	.word	0x00041d80


	//   ....[41]....
        /*34e4*/ 	.word	0x00042400


	//   ....[42]....
        /*34e8*/ 	.word	0x00042a80


	//   ....[43]....
        /*34ec*/ 	.word	0x00043100


	//   ....[44]....
        /*34f0*/ 	.word	0x00043780


	//   ....[45]....
        /*34f4*/ 	.word	0x00043e00


	//   ....[46]....
        /*34f8*/ 	.word	0x00044480


	//   ....[47]....
        /*34fc*/ 	.word	0x00044b00


	//   ....[48]....
        /*3500*/ 	.word	0x00045180


	//   ....[49]....
        /*3504*/ 	.word	0x00045800


	//   ....[50]....
        /*3508*/ 	.word	0x00045e80


	//   ....[51]....
        /*350c*/ 	.word	0x00046500


	//   ....[52]....
        /*3510*/ 	.word	0x00046b80


	//   ....[53]....
        /*3514*/ 	.word	0x00047200


	//   ....[54]....
        /*3518*/ 	.word	0x00047880


	//   ....[55]....
        /*351c*/ 	.word	0x00047ef0


	//   ....[56]....
        /*3520*/ 	.word	0x00048550


	//   ....[57]....
        /*3524*/ 	.word	0x00048bc0


	//   ....[58]....
        /*3528*/ 	.word	0x00049220


	//   ....[59]....
        /*352c*/ 	.word	0x00049890


	//   ....[60]....
        /*3530*/ 	.word	0x00049ef0


	//   ....[61]....
        /*3534*/ 	.word	0x0004a560


	//   ....[62]....
        /*3538*/ 	.word	0x0004abd0


	//   ....[63]....
        /*353c*/ 	.word	0x0004b240


	//   ....[64]....
        /*3540*/ 	.word	0x0004b8b0


	//   ....[65]....
        /*3544*/ 	.word	0x0004bfa0


	//   ....[66]....
        /*3548*/ 	.word	0x0004c610


	//   ....[67]....
        /*354c*/ 	.word	0x0004cc50


	//   ....[68]....
        /*3550*/ 	.word	0x0004d240


	//   ....[69]....
        /*3554*/ 	.word	0x0004d830


	//   ....[70]....
        /*3558*/ 	.word	0x0004de20


	//   ....[71]....
        /*355c*/ 	.word	0x0004e410


	//   ....[72]....
        /*3560*/ 	.word	0x0004ea00


	//   ....[73]....
        /*3564*/ 	.word	0x0004eff0


	//   ....[74]....
        /*3568*/ 	.word	0x0004f5e0


	//   ....[75]....
        /*356c*/ 	.word	0x0004fbd0


	//   ....[76]....
        /*3570*/ 	.word	0x000501c0


	//   ....[77]....
        /*3574*/ 	.word	0x000507b0


	//   ....[78]....
        /*3578*/ 	.word	0x00050da0


	//   ....[79]....
        /*357c*/ 	.word	0x00051390


	//   ....[80]....
        /*3580*/ 	.word	0x00051980


	//   ....[81]....
        /*3584*/ 	.word	0x00051f80


	//   ....[82]....
        /*3588*/ 	.word	0x00052580


	//   ....[83]....
        /*358c*/ 	.word	0x00052b80


	//   ....[84]....
        /*3590*/ 	.word	0x00053170


	//   ....[85]....
        /*3594*/ 	.word	0x00053760


	//   ....[86]....
        /*3598*/ 	.word	0x00053d50


	//   ....[87]....
        /*359c*/ 	.word	0x00054340


	//   ....[88]....
        /*35a0*/ 	.word	0x00054930


	//   ....[89]....
        /*35a4*/ 	.word	0x00054f00


	//   ....[90]....
        /*35a8*/ 	.word	0x000554d0


	//   ....[91]....
        /*35ac*/ 	.word	0x00055aa0


	//   ....[92]....
        /*35b0*/ 	.word	0x00056070


	//   ....[93]....
        /*35b4*/ 	.word	0x00056640


	//   ....[94]....
        /*35b8*/ 	.word	0x00056c10


	//   ....[95]....
        /*35bc*/ 	.word	0x000571e0


	//   ....[96]....
        /*35c0*/ 	.word	0x000577b0


	//   ....[97]....
        /*35c4*/ 	.word	0x00057d80


	//   ....[98]....
        /*35c8*/ 	.word	0x00058350


	//   ....[99]....
        /*35cc*/ 	.word	0x00058920


	//   ....[100]....
        /*35d0*/ 	.word	0x00058ef0


	//   ....[101]....
        /*35d4*/ 	.word	0x000594c0


	//   ....[102]....
        /*35d8*/ 	.word	0x00059a90


	//   ....[103]....
        /*35dc*/ 	.word	0x0005a060


	//   ....[104]....
        /*35e0*/ 	.word	0x0005a630


	//   ....[105]....
        /*35e4*/ 	.word	0x0005ac00


	//   ....[106]....
        /*35e8*/ 	.word	0x0005b1d0


	//   ....[107]....
        /*35ec*/ 	.word	0x0005b7a0


	//   ....[108]....
        /*35f0*/ 	.word	0x0005bd70


	//   ....[109]....
        /*35f4*/ 	.word	0x0005c340


	//   ....[110]....
        /*35f8*/ 	.word	0x0005c910


	//   ....[111]....
        /*35fc*/ 	.word	0x0005cee0


	//   ....[112]....
        /*3600*/ 	.word	0x0005d4b0


	//   ....[113]....
        /*3604*/ 	.word	0x0005da80


	//   ....[114]....
        /*3608*/ 	.word	0x0005e050


	//   ....[115]....
        /*360c*/ 	.word	0x0005e620


	//   ....[116]....
        /*3610*/ 	.word	0x0005ebf0


	//   ....[117]....
        /*3614*/ 	.word	0x0005f1c0


	//   ....[118]....
        /*3618*/ 	.word	0x0005f790


	//   ....[119]....
        /*361c*/ 	.word	0x0005fd60


	//   ....[120]....
        /*3620*/ 	.word	0x00060330


	//   ....[121]....
        /*3624*/ 	.word	0x00060900


	//   ....[122]....
        /*3628*/ 	.word	0x00060ed0


	//   ....[123]....
        /*362c*/ 	.word	0x000614a0


	//   ....[124]....
        /*3630*/ 	.word	0x00061a70


	//   ....[125]....
        /*3634*/ 	.word	0x00062040


	//   ....[126]....
        /*3638*/ 	.word	0x00062610


	//   ....[127]....
        /*363c*/ 	.word	0x00062be0


	//   ....[128]....
        /*3640*/ 	.word	0x00063150


	//   ....[129]....
        /*3644*/ 	.word	0x00063180


	//   ....[130]....
        /*3648*/ 	.word	0x000631a0


	//----- nvinfo : EIATTR_CRS_STACK_SIZE
	.align		4
.L_1671:
        /*364c*/ 	.byte	0x04, 0x1e
        /*364e*/ 	.short	(.L_1673 - .L_1672)
.L_1672:
        /*3650*/ 	.word	0x00000000


	//----- nvinfo : EIATTR_CBANK_PARAM_SIZE
	.align		4
.L_1673:
        /*3654*/ 	.byte	0x03, 0x19
        /*3656*/ 	.short	0x0020


	//----- nvinfo : EIATTR_PARAM_CBANK
	.align		4
        /*3658*/ 	.byte	0x04, 0x0a
        /*365a*/ 	.short	(.L_1675 - .L_1674)
	.align		4
.L_1674:
        /*365c*/ 	.word	index@(.nv.constant0._ZN18transformer_engine47scaled_upper_triang_masked_softmax_warp_forwardI6__halfS1_fLi14EEEvPT0_PKT_T1_iii)
        /*3660*/ 	.short	0x0380
        /*3662*/ 	.short	0x0020


	//----- nvinfo : EIATTR_SW_WAR
	.align		4
.L_1675:
        /*3664*/ 	.byte	0x04, 0x36
        /*3666*/ 	.short	(.L_1677 - .L_1676)
.L_1676:
        /*3668*/ 	.word	0x00000008
.L_1677:


//--------------------- .nv.info._ZN18transformer_engine47scaled_upper_triang_masked_softmax_warp_forwardI6__halfS1_fLi13EEEvPT0_PKT_T1_iii --------------------------
	.section	.nv.info._ZN18transformer_engine47scaled_upper_triang_masked_softmax_warp_forwardI6__halfS1_fLi13EEEvPT0_PKT_T1_iii,"",@"SHT_CUDA_INFO"
	.sectionflags	@""
	.align	4


	//----- nvinfo : EIATTR_CUDA_API_VERSION
	.align		4
        /*0000*/ 	.byte	0x04, 0x37
        /*0002*/ 	.short	(.L_1679 - .L_1678)
.L_1678:
        /*0004*/ 	.word	0x00000082


	//----- nvinfo : EIATTR_KPARAM_INFO
	.align		4
.L_1679:
        /*0008*/ 	.byte	0x04, 0x17
        /*000a*/ 	.short	(.L_1681 - .L_1680)
.L_1680:
        /*000c*/ 	.word	0x00000000
        /*0010*/ 	.short	0x0005
        /*0012*/ 	.short	0x001c
        /*0014*/ 	.byte	0x00, 0xf0, 0x11, 0x00


	//----- nvinfo : EIATTR_KPARAM_INFO
	.align		4
.L_1681:
        /*0018*/ 	.byte	0x04, 0x17
        /*001a*/ 	.short	(.L_1683 - .L_1682)
.L_1682:
        /*001c*/ 	.word	0x00000000
        /*0020*/ 	.short	0x0004
        /*0022*/ 	.short	0x0018
        /*0024*/ 	.byte	0x00, 0xf0, 0x11, 0x00


	//----- nvinfo : EIATTR_KPARAM_INFO
	.align		4
.L_1683:
        /*0028*/ 	.byte	0x04, 0x17
        /*002a*/ 	.short	(.L_1685 - .L_1684)
.L_1684:
        /*002c*/ 	.word	0x00000000
        /*0030*/ 	.short	0x0003
        /*0032*/ 	.short	0x0014
        /*0034*/ 	.byte	0x00, 0xf0, 0x11, 0x00


	//----- nvinfo : EIATTR_KPARAM_INFO
	.align		4
.L_1685:
        /*0038*/ 	.byte	0x04, 0x17
        /*003a*/ 	.short	(.L_1687 - .L_1686)
.L_1686:
        /*003c*/ 	.word	0x00000000
        /*0040*/ 	.short	0x0002
        /*0042*/ 	.short	0x0010
        /*0044*/ 	.byte	0x00, 0xf0, 0x11, 0x00


	//----- nvinfo : EIATTR_KPARAM_INFO
	.align		4
.L_1687:
        /*0048*/ 	.byte	0x04, 0x17
        /*004a*/ 	.short	(.L_1689 - .L_1688)
.L_1688:
        /*004c*/ 	.word	0x00000000
        /*0050*/ 	.short	0x0001
        /*0052*/ 	.short	0x0008
        /*0054*/ 	.byte	0x00, 0xf5, 0x21, 0x00


	//----- nvinfo : EIATTR_KPARAM_INFO
	.align		4
.L_1689:
        /*0058*/ 	.byte	0x04, 0x17
        /*005a*/ 	.short	(.L_1691 - .L_1690)
.L_1690:
        /*005c*/ 	.word	0x00000000
        /*0060*/ 	.short	0x0000
        /*0062*/ 	.short	0x0000
        /*0064*/ 	.byte	0x00, 0xf5, 0x21, 0x00


	//----- nvinfo : EIATTR_SPARSE_MMA_MASK
	.align		4
.L_1691:
        /*0068*/ 	.byte	0x03, 0x50
        /*006a*/ 	.short	0x0000


	//----- nvinfo : EIATTR_MAXREG_COUNT
	.align		4
        /*006c*/ 	.byte	0x03, 0x1b
        /*006e*/ 	.short	0x00ff


	//----- nvinfo : EIATTR_ANNOTATIONS
	.align		4
        /*0070*/ 	.byte	0x04, 0x55
        /*0072*/ 	.short	(.L_1693 - .L_1692)


	//   ....[0]....
.L_1692:
        /* <DEDUP_REMOVED lines=66> */


	//----- nvinfo : EIATTR_MERCURY_ISA_VERSION
	.align		4
.L_1693:
        /*047c*/ 	.byte	0x03, 0x5f
        /*047e*/ 	.short	0x0101


	//----- nvinfo : EIATTR_COOP_GROUP_MASK_REGIDS
	.align		4
        /*0480*/ 	.byte	0x04, 0x29
        /*0482*/ 	.short	(.L_1695 - .L_1694)


	//   ....[0]....
.L_1694:
        /*0484*/ 	.word	0xffffffff


	//   ....[1]....
        /*0488*/ 	.word	0xffffffff


	//   ....[2]....
        /*048c*/ 	.word	0xffffffff


	//   ....[3]....
        /*0490*/ 	.word	0xffffffff


	//   ....[4]....
        /*0494*/ 	.word	0xffffffff


	//   ....[5]....
        /*0498*/ 	.word	0xffffffff


	//   ....[6]....
        /*049c*/ 	.word	0xffffffff


	//   ....[7]....
        /*04a0*/ 	.word	0xffffffff


	//   ....[8]....
        /*04a4*/ 	.word	0xffffffff


	//   ....[9]....
        /*04a8*/ 	.word	0xffffffff


	//----- nvinfo : EIATTR_COOP_GROUP_INSTR_OFFSETS
	.align		4
.L_1695:
        /*04ac*/ 	.byte	0x04, 0x28
        /*04ae*/ 	.short	(.L_1697 - .L_1696)


	//   ....[0]....
.L_1696:
        /*04b0*/ 	.word	0x00009810


	//   ....[1]....
        /*04b4*/ 	.word	0x00009840


	//   ....[2]....
        /*04b8*/ 	.word	0x00009870


	//   ....[3]....
        /*04bc*/ 	.word	0x000098a0


	//   ....[4]....
        /*04c0*/ 	.word	0x000098d0


	//   ....[5]....
        /*04c4*/ 	.word	0x00019a50


	//   ....[6]....
        /*04c8*/ 	.word	0x00019a70


	//   ....[7]....
        /*04cc*/ 	.word	0x00019a90


	//   ....[8]....
        /*04d0*/ 	.word	0x00019ac0


	//   ....[9]....
        /*04d4*/ 	.word	0x00019ae0


	//----- nvinfo : EIATTR_VRC_CTA_INIT_COUNT
	.align		4
.L_1697:
        /*04d8*/ 	.byte	0x02, 0x4a
	.zero		1
	.zero		1


	//----- nvinfo : EIATTR_EXIT_INSTR_OFFSETS
	.align		4
        /*04dc*/ 	.byte	0x04, 0x1c
        /*04de*/ 	.short	(.L_1699 - .L_1698)


	//   ....[0]....
.L_1698:
        /*04e0*/ 	.word	0x00019b00


	//   ....[1]....
        /*04e4*/ 	.word	0x0001a1c0


	//   ....[2]....
        /*04e8*/ 	.word	0x0001a7e0


	//   ....[3]....
        /*04ec*/ 	.word	0x0001ade0


	//   ....[4]....
        /*04f0*/ 	.word	0x0001b390


	//   ....[5]....
        /*04f4*/ 	.word	0x0001b940


	//   ....[6]....
        /*04f8*/ 	.word	0x0001bf00


	//   ....[7]....
        /*04fc*/ 	.word	0x0001c4c0


	//   ....[8]....
        /*0500*/ 	.word	0x0001ca80


	//   ....[9]....
        /*0504*/ 	.word	0x0001d040


	//   ....[10]....
        /*0508*/ 	.word	0x0001d600


	//   ....[11]....
        /*050c*/ 	.word	0x0001dbc0


	//   ....[12]....
        /*0510*/ 	.word	0x0001e180


	//   ....[13]....
        /*0514*/ 	.word	0x0001e740


	//   ....[14]....
        /*0518*/ 	.word	0x0001ed00


	//   ....[15]....
        /*051c*/ 	.word	0x0001f2c0


	//   ....[16]....
        /*0520*/ 	.word	0x0001f880


	//   ....[17]....
        /*0524*/ 	.word	0x0001fe40


	//   ....[18]....
        /*0528*/ 	.word	0x00020400


	//   ....[19]....
        /*052c*/ 	.word	0x000209c0


	//   ....[20]....
        /*0530*/ 	.word	0x00020f80


	//   ....[21]....
        /*0534*/ 	.word	0x00021540


	//   ....[22]....
        /*0538*/ 	.word	0x00021b00


	//   ....[23]....
        /*053c*/ 	.word	0x000220c0


	//   ....[24]....
        /*0540*/ 	.word	0x00022680


	//   ....[25]....
        /*0544*/ 	.word	0x00022c40


	//   ....[26]....
        /*0548*/ 	.word	0x00023200


	//   ....[27]....
        /*054c*/ 	.word	0x000237c0


	//   ....[28]....
        /*0550*/ 	.word	0x00023d90


	//   ....[29]....
        /*0554*/ 	.word	0x00024360


	//   ....[30]....
        /*0558*/ 	.word	0x00024930


	//   ....[31]....
        /*055c*/ 	.word	0x00024f00


	//   ....[32]....
        /*0560*/ 	.word	0x000254d0


	//   ....[33]....
        /*0564*/ 	.word	0x00025aa0


	//   ....[34]....
        /*0568*/ 	.word	0x00026060


	//   ....[35]....
        /*056c*/ 	.word	0x00026620


	//   ....[36]....
        /*0570*/ 	.word	0x00026bd0


	//   ....[37]....
        /*0574*/ 	.word	0x00027180


	//   ....[38]....
        /*0578*/ 	.word	0x00027730


	//   ....[39]....
        /*057c*/ 	.word	0x00027ce0


	//   ....[40]....
        /*0580*/ 	.word	0x00028290


	//   ....[41]....
        /*0584*/ 	.word	0x00028840


	//   ....[42]....
        /*0588*/ 	.word	0x00028df0


	//   ....[43]....
        /*058c*/ 	.word	0x000293a0


	//   ....[44]....
        /*0590*/ 	.word	0x00029950


	//   ....[45]....
        /*0594*/ 	.word	0x00029f00


	//   ....[46]....
        /*0598*/ 	.word	0x0002a4b0


	//   ....[47]....
        /*059c*/ 	.word	0x0002aa60


	//   ....[48]....
        /*05a0*/ 	.word	0x0002b010


	//   ....[49]....
        /*05a4*/ 	.word	0x0002b5c0


	//   ....[50]....
        /*05a8*/ 	.word	0x0002bb70


	//   ....[51]....
        /*05ac*/ 	.word	0x0002c120


	//   ....[52]....
        /*05b0*/ 	.word	0x0002c6d0


	//   ....[53]....
        /*05b4*/ 	.word	0x0002cc80


	//   ....[54]....
        /*05b8*/ 	.word	0x0002d230


	//   ....[55]....
        /*05bc*/ 	.word	0x0002d7e0


	//   ....[56]....
        /*05c0*/ 	.word	0x0002dd90


	//   ....[57]....
        /*05c4*/ 	.word	0x0002e340


	//   ....[58]....
        /*05c8*/ 	.word	0x0002e8f0


	//   ....[59]....
        /*05cc*/ 	.word	0x0002eea0


	//   ....[60]....
        /*05d0*/ 	.word	0x0002f450


	//   ....[61]....
        /*05d4*/ 	.word	0x0002fa00


	//   ....[62]....
        /*05d8*/ 	.word	0x0002ffb0


	//   ....[63]....
        /*05dc*/ 	.word	0x00030560


	//   ....[64]....
        /*05e0*/ 	.word	0x00030ac0


	//   ....[65]....
        /*05e4*/ 	.word	0x00030af0


	//   ....[66]....
        /*05e8*/ 	.word	0x00030b10


	//----- nvinfo : EIATTR_CRS_STACK_SIZE
	.align		4
.L_1699:
        /*05ec*/ 	.byte	0x04, 0x1e
        /*05ee*/ 	.short	(.L_1701 - .L_1700)
.L_1700:
        /*05f0*/ 	.word	0x00000000


	//----- nvinfo : EIATTR_CBANK_PARAM_SIZE
	.align		4
.L_1701:
        /*05f4*/ 	.byte	0x03, 0x19
        /*05f6*/ 	.short	0x0020


	//----- nvinfo : EIATTR_PARAM_CBANK
	.align		4
        /*05f8*/ 	.byte	0x04, 0x0a
        /*05fa*/ 	.short	(.L_1703 - .L_1702)
	.align		4
.L_1702:
        /*05fc*/ 	.word	index@(.nv.constant0._ZN18transformer_engine47scaled_upper_triang_masked_softmax_warp_forwardI6__halfS1_fLi13EEEvPT0_PKT_T1_iii)
        /*0600*/ 	.short	0x0380
        /*0602*/ 	.short	0x0020


	//----- nvinfo : EIATTR_SW_WAR
	.align		4
.L_1703:
        /*0604*/ 	.byte	0x04, 0x36
        /*0606*/ 	.short	(.L_1705 - .L_1704)
.L_1704:
        /*0608*/ 	.word	0x00000008
.L_1705:


//--------------------- .nv.info._ZN18transformer_engine47scaled_upper_triang_masked_softmax_warp_forwardI6__halfS1_fLi12EEEvPT0_PKT_T1_iii --------------------------
	.section	.nv.info._ZN18transformer_engine47scaled_upper_triang_masked_softmax_warp_forwardI6__halfS1_fLi12EEEvPT0_PKT_T1_iii,"",@"SHT_CUDA_INFO"
	.sectionflags	@""
	.align	4


	//----- nvinfo : EIATTR_CUDA_API_VERSION
	.align		4
        /*0000*/ 	.byte	0x04, 0x37
        /*0002*/ 	.short	(.L_1707 - .L_1706)
.L_1706:
        /*0004*/ 	.word	0x00000082


	//----- nvinfo : EIATTR_KPARAM_INFO
	.align		4
.L_1707:
        /*0008*/ 	.byte	0x04, 0x17
        /*000a*/ 	.short	(.L_1709 - .L_1708)
.L_1708:
        /*000c*/ 	.word	0x00000000
        /*0010*/ 	.short	0x0005
        /*0012*/ 	.short	0x001c
        /*0014*/ 	.byte	0x00, 0xf0, 0x11, 0x00


	//----- nvinfo : EIATTR_KPARAM_INFO
	.align		4
.L_1709:
        /*0018*/ 	.byte	0x04, 0x17
        /*001a*/ 	.short	(.L_1711 - .L_1710)
.L_1710:
        /*001c*/ 	.word	0x00000000
        /*0020*/ 	.short	0x0004
        /*0022*/ 	.short	0x0018
        /*0024*/ 	.byte	0x00, 0xf0, 0x11, 0x00


	//----- nvinfo : EIATTR_KPARAM_INFO
	.align		4
.L_1711:
        /*0028*/ 	.byte	0x04, 0x17
        /*002a*/ 	.short	(.L_1713 - .L_1712)
.L_1712:
        /*002c*/ 	.word	0x00000000
        /*0030*/ 	.short	0x0003
        /*0032*/ 	.short	0x0014
        /*0034*/ 	.byte	0x00, 0xf0, 0x11, 0x00


	//----- nvinfo : EIATTR_KPARAM_INFO
	.align		4
.L_1713:
        /*0038*/ 	.byte	0x04, 0x17
        /*003a*/ 	.short	(.L_1715 - .L_1714)
.L_1714:
        /*003c*/ 	.word	0x00000000
        /*0040*/ 	.short	0x0002
        /*0042*/ 	.short	0x0010
        /*0044*/ 	.byte	0x00, 0xf0, 0x11, 0x00


	//----- nvinfo : EIATTR_KPARAM_INFO
	.align		4
.L_1715:
        /*0048*/ 	.byte	0x04, 0x17
        /*004a*/ 	.short	(.L_1717 - .L_1716)
.L_1716:
        /*004c*/ 	.word	0x00000000
        /*0050*/ 	.short	0x0001
        /*0052*/ 	.short	0x0008
        /*0054*/ 	.byte	0x00, 0xf5, 0x21, 0x00


	//----- nvinfo : EIATTR_KPARAM_INFO
	.align		4
.L_1717:
        /*0058*/ 	.byte	0x04, 0x17
        /*005a*/ 	.short	(.L_1719 - .L_1718)
.L_1718:
        /*005c*/ 	.word	0x00000000
        /*0060*/ 	.short	0x0000
        /*0062*/ 	.short	0x0000
        /*0064*/ 	.byte	0x00, 0xf5, 0x21, 0x00


	//----- nvinfo : EIATTR_SPARSE_MMA_MASK
	.align		4
.L_1719:
        /*0068*/ 	.byte	0x03, 0x50
        /*006a*/ 	.short	0x0000


	//----- nvinfo : EIATTR_MAXREG_COUNT
	.align		4
        /*006c*/ 	.byte	0x03, 0x1b
        /*006e*/ 	.short	0x00ff


	//----- nvinfo : EIATTR_MERCURY_ISA_VERSION
	.align		4
        /*0070*/ 	.byte	0x03, 0x5f
        /*0072*/ 	.short	0x0101


	//----- nvinfo : EIATTR_COOP_GROUP_MASK_REGIDS
	.align		4
        /*0074*/ 	.byte	0x04, 0x29
        /*0076*/ 	.short	(.L_1721 - .L_1720)


	//   ....[0]....
.L_1720:
        /*0078*/ 	.word	0xffffffff


	//   ....[1]....
        /*007c*/ 	.word	0xffffffff


	//   ....[2]....
        /*0080*/ 	.word	0xffffffff


	//   ....[3]....
        /*0084*/ 	.word	0xffffffff


	//   ....[4]....
        /*0088*/ 	.word	0xffffffff


	//   ....[5]....
        /*008c*/ 	.word	0xffffffff


	//   ....[6]....
        /*0090*/ 	.word	0xffffffff


	//   ....[7]....
        /*0094*/ 	.word	0xffffffff


	//   ....[8]....
        /*0098*/ 	.word	0xffffffff


	//   ....[9]....
        /*009c*/ 	.word	0xffffffff


	//----- nvinfo : EIATTR_COOP_GROUP_INSTR_OFFSETS
	.align		4
.L_1721:
        /*00a0*/ 	.byte	0x04, 0x28
        /*00a2*/ 	.short	(.L_1723 - .L_1722)


	//   ....[0]....
.L_1722:
        /*00a4*/ 	.word	0x00004be0


	//   ....[1]....
        /*00a8*/ 	.word	0x00004c10


	//   ....[2]....
        /*00ac*/ 	.word	0x00004c40


	//   ....[3]....
        /*00b0*/ 	.word	0x00004c70


	//   ....[4]....
        /*00b4*/ 	.word	0x00004ca0


	//   ....[5]....
        /*00b8*/ 	.word	0x0000b330


	//   ....[6]....
        /*00bc*/ 	.word	0x0000b360


	//   ....[7]....
        /*00c0*/ 	.word	0x0000b380


	//   ....[8]....
        /*00c4*/ 	.word	0x0000b3a0


	//   ....[9]....
        /*00c8*/ 	.word	0x0000b3c0


	//----- nvinfo : EIATTR_VRC_CTA_INIT_COUNT
	.align		4
.L_1723:
        /*00cc*/ 	.byte	0x02, 0x4a
	.zero		1
	.zero		1


	//----- nvinfo : EIATTR_EXIT_INSTR_OFFSETS
	.align		4
        /*00d0*/ 	.byte	0x04, 0x1c
        /*00d2*/ 	.short	(.L_1725 - .L_1724)


	//   ....[0]....
.L_1724:
        /*00d4*/ 	.word	0x0000b3d0


	//   ....[1]....
        /*00d8*/ 	.word	0x0000b9c0


	//   ....[2]....
        /*00dc*/ 	.word	0x0000bff0


	//   ....[3]....
        /*00e0*/ 	.word	0x0000c5e0


	//   ....[4]....
        /*00e4*/ 	.word	0x0000cbc0


	//   ....[5]....
        /*00e8*/ 	.word	0x0000d1a0


	//   ....[6]....
        /*00ec*/ 	.word	0x0000d780


	//   ....[7]....
        /*00f0*/ 	.word	0x0000dd60


	//   ....[8]....
        /*00f4*/ 	.word	0x0000e340


	//   ....[9]....
        /*00f8*/ 	.word	0x0000e920


	//   ....[10]....
        /*00fc*/ 	.word	0x0000ef00


	//   ....[11]....
        /*0100*/ 	.word	0x0000f4f0


	//   ....[12]....
        /*0104*/ 	.word	0x0000fae0


	//   ....[13]....
        /*0108*/ 	.word	0x000100d0


	//   ....[14]....
        /*010c*/ 	.word	0x000106c0


	//   ....[15]....
        /*0110*/ 	.word	0x00010cb0


	//   ....[16]....
        /*0114*/ 	.word	0x000112a0


	//   ....[17]....
        /*0118*/ 	.word	0x00011890


	//   ....[18]....
        /*011c*/ 	.word	0x00011e80


	//   ....[19]....
        /*0120*/ 	.word	0x00012470


	//   ....[20]....
        /*0124*/ 	.word	0x00012a60


	//   ....[21]....
        /*0128*/ 	.word	0x00013050


	//   ....[22]....
        /*012c*/ 	.word	0x00013640


	//   ....[23]....
        /*0130*/ 	.word	0x00013c30


	//   ....[24]....
        /*0134*/ 	.word	0x00014220


	//   ....[25]....
        /*0138*/ 	.word	0x00014810


	//   ....[26]....
        /*013c*/ 	.word	0x00014e00


	//   ....[27]....
        /*0140*/ 	.word	0x000153f0


	//   ....[28]....
        /*0144*/ 	.word	0x000159e0


	//   ....[29]....
        /*0148*/ 	.word	0x00015fd0


	//   ....[30]....
        /*014c*/ 	.word	0x000165c0


	//   ....[31]....
        /*0150*/ 	.word	0x00016bb0


	//   ....[32]....
        /*0154*/ 	.word	0x00017150


	//   ....[33]....
        /*0158*/ 	.word	0x00017180


	//   ....[34]....
        /*015c*/ 	.word	0x000171a0


	//----- nvinfo : EIATTR_CRS_STACK_SIZE
	.align		4
.L_1725:
        /*0160*/ 	.byte	0x04, 0x1e
        /*0162*/ 	.short	(.L_1727 - .L_1726)
.L_1726:
        /*0164*/ 	.word	0x00000000


	//----- nvinfo : EIATTR_CBANK_PARAM_SIZE
	.align		4
.L_1727:
        /*0168*/ 	.byte	0x03, 0x19
        /*016a*/ 	.short	0x0020


	//----- nvinfo : EIATTR_PARAM_CBANK
	.align		4
        /*016c*/ 	.byte	0x04, 0x0a
        /*016e*/ 	.short	(.L_1729 - .L_1728)
	.align		4
.L_1728:
        /*0170*/ 	.word	index@(.nv.constant0._ZN18transformer_engine47scaled_upper_triang_masked_softmax_warp_forwardI6__halfS1_fLi12EEEvPT0_PKT_T1_iii)
        /*0174*/ 	.short	0x0380
        /*0176*/ 	.short	0x0020


	//----- nvinfo : EIATTR_SW_WAR
	.align		4
.L_1729:
        /*0178*/ 	.byte	0x04, 0x36
        /*017a*/ 	.short	(.L_1731 - .L_1730)
.L_1730:
        /*017c*/ 	.word	0x00000008
.L_1731:


//--------------------- .nv.info._ZN18transformer_engine47scaled_upper_triang_masked_softmax_warp_forwardI6__halfS1_fLi11EEEvPT0_PKT_T1_iii --------------------------
	.section	.nv.info._ZN18transformer_engine47scaled_upper_triang_masked_softmax_warp_forwardI6__halfS1_fLi11EEEvPT0_PKT_T1_iii,"",@"SHT_CUDA_INFO"
	.sectionflags	@""
	.align	4


	//----- nvinfo : EIATTR_CUDA_API_VERSION
	.align		4
        /*0000*/ 	.byte	0x04, 0x37
        /*0002*/ 	.short	(.L_1733 - .L_1732)
.L_1732:
        /*0004*/ 	.word	0x00000082


	//----- nvinfo : EIATTR_KPARAM_INFO
	.align		4
.L_1733:
        /*0008*/ 	.byte	0x04, 0x17
        /*000a*/ 	.short	(.L_1735 - .L_1734)
.L_1734:
        /*000c*/ 	.word	0x00000000
        /*0010*/ 	.short	0x0005
        /*0012*/ 	.short	0x001c
        /*0014*/ 	.byte	0x00, 0xf0, 0x11, 0x00


	//----- nvinfo : EIATTR_KPARAM_INFO
	.align		4
.L_1735:
        /*0018*/ 	.byte	0x04, 0x17
        /*001a*/ 	.short	(.L_1737 - .L_1736)
.L_1736:
        /*001c*/ 	.word	0x00000000
        /*0020*/ 	.short	0x0004
        /*0022*/ 	.short	0x0018
        /*0024*/ 	.byte	0x00, 0xf0, 0x11, 0x00


	//----- nvinfo : EIATTR_KPARAM_INFO
	.align		4
.L_1737:
        /*0028*/ 	.byte	0x04, 0x17
        /*002a*/ 	.short	(.L_1739 - .L_1738)
.L_1738:
        /*002c*/ 	.word	0x00000000
        /*0030*/ 	.short	0x0003
        /*0032*/ 	.short	0x0014
        /*0034*/ 	.byte	0x00, 0xf0, 0x11, 0x00


	//----- nvinfo : EIATTR_KPARAM_INFO
	.align		4
.L_1739:
        /*0038*/ 	.byte	0x04, 0x17
        /*003a*/ 	.short	(.L_1741 - .L_1740)
.L_1740:
        /*003c*/ 	.word	0x00000000
        /*0040*/ 	.short	0x0002
        /*0042*/ 	.short	0x0010
        /*0044*/ 	.byte	0x00, 0xf0, 0x11, 0x00


	//----- nvinfo : EIATTR_KPARAM_INFO
	.align		4
.L_1741:
        /*0048*/ 	.byte	0x04, 0x17
        /*004a*/ 	.short	(.L_1743 - .L_1742)
.L_1742:
        /*004c*/ 	.word	0x00000000
        /*0050*/ 	.short	0x0001
        /*0052*/ 	.short	0x0008
        /*0054*/ 	.byte	0x00, 0xf5, 0x21, 0x00


	//----- nvinfo : EIATTR_KPARAM_INFO
	.align		4
.L_1743:
        /*0058*/ 	.byte	0x04, 0x17
        /*005a*/ 	.short	(.L_1745 - .L_1744)
.L_1744:
        /*005c*/ 	.word	0x00000000
        /*0060*/ 	.short	0x0000
        /*0062*/ 	.short	0x0000
        /*0064*/ 	.byte	0x00, 0xf5, 0x21, 0x00


	//----- nvinfo : EIATTR_SPARSE_MMA_MASK
	.align		4
.L_1745:
        /*0068*/ 	.byte	0x03, 0x50
        /*006a*/ 	.short	0x0000


	//----- nvinfo : EIATTR_MAXREG_COUNT
	.align		4
        /*006c*/ 	.byte	0x03, 0x1b
        /*006e*/ 	.short	0x00ff


	//----- nvinfo : EIATTR_MERCURY_ISA_VERSION
	.align		4
        /*0070*/ 	.byte	0x03, 0x5f
        /*0072*/ 	.short	0x0101


	//----- nvinfo : EIATTR_COOP_GROUP_MASK_REGIDS
	.align		4
        /*0074*/ 	.byte	0x04, 0x29
        /*0076*/ 	.short	(.L_1747 - .L_1746)


	//   ....[0]....
.L_1746:
        /*0078*/ 	.word	0xffffffff


	//   ....[1]....
        /*007c*/ 	.word	0xffffffff


	//   ....[2]....
        /*0080*/ 	.word	0xffffffff


	//   ....[3]....
        /*0084*/ 	.word	0xffffffff


	//   ....[4]....
        /*0088*/ 	.word	0xffffffff


	//   ....[5]....
        /*008c*/ 	.word	0xffffffff


	//   ....[6]....
        /*0090*/ 	.word	0xffffffff


	//   ....[7]....
        /*0094*/ 	.word	0xffffffff


	//   ....[8]....
        /*0098*/ 	.word	0xffffffff


	//   ....[9]....
        /*009c*/ 	.word	0xffffffff


	//----- nvinfo : EIATTR_COOP_GROUP_INSTR_OFFSETS
	.align		4
.L_1747:
        /*00a0*/ 	.byte	0x04, 0x28
        /*00a2*/ 	.short	(.L_1749 - .L_1748)


	//   ....[0]....
.L_1748:
        /*00a4*/ 	.word	0x00002700


	//   ....[1]....
        /*00a8*/ 	.word	0x00002730


	//   ....[2]....
        /*00ac*/ 	.word	0x00002760


	//   ....[3]....
        /*00b0*/ 	.word	0x000027a0


	//   ....[4]....
        /*00b4*/ 	.word	0x000027d0


	//   ....[5]....
        /*00b8*/ 	.word	0x00005970


	//   ....[6]....
        /*00bc*/ 	.word	0x000059a0


	//   ....[7]....
        /*00c0*/ 	.word	0x000059c0


	//   ....[8]....
        /*00c4*/ 	.word	0x000059e0


	//   ....[9]....
        /*00c8*/ 	.word	0x00005a00


	//----- nvinfo : EIATTR_VRC_CTA_INIT_COUNT
	.align		4
.L_1749:
        /*00cc*/ 	.byte	0x02, 0x4a
	.zero		1
	.zero		1


	//----- nvinfo : EIATTR_EXIT_INSTR_OFFSETS
	.align		4
        /*00d0*/ 	.byte	0x04, 0x1c
        /*00d2*/ 	.short	(.L_1751 - .L_1750)


	//   ....[0]....
.L_1750:
        /*00d4*/ 	.word	0x00005a10


	//   ....[1]....
        /*00d8*/ 	.word	0x00005f80


	//   ....[2]....
        /*00dc*/ 	.word	0x00006530


	//   ....[3]....
        /*00e0*/ 	.word	0x00006ae0


	//   ....[4]....
        /*00e4*/ 	.word	0x00007090


	//   ....[5]....
        /*00e8*/ 	.word	0x00007630


	//   ....[6]....
        /*00ec*/ 	.word	0x00007bd0


	//   ....[7]....
        /*00f0*/ 	.word	0x00008170


	//   ....[8]....
        /*00f4*/ 	.word	0x00008710


	//   ....[9]....
        /*00f8*/ 	.word	0x00008cc0


	//   ....[10]....
        /*00fc*/ 	.word	0x00009250


	//   ....[11]....
        /*0100*/ 	.word	0x000097e0


	//   ....[12]....
        /*0104*/ 	.word	0x00009d70


	//   ....[13]....
        /*0108*/ 	.word	0x0000a320


	//   ....[14]....
        /*010c*/ 	.word	0x0000a8d0


	//   ....[15]....
        /*0110*/ 	.word	0x0000ae80


	//   ....[16]....
        /*0114*/ 	.word	0x0000b3d0


	//   ....[17]....
        /*0118*/ 	.word	0x0000b400


	//   ....[18]....
        /*011c*/ 	.word	0x0000b420


	//----- nvinfo : EIATTR_CRS_STACK_SIZE
	.align		4
.L_1751:
        /*0120*/ 	.byte	0x04, 0x1e
        /*0122*/ 	.short	(.L_1753 - .L_1752)
.L_1752:
        /*0124*/ 	.word	0x00000000


	//----- nvinfo : EIATTR_CBANK_PARAM_SIZE
	.align		4
.L_1753:
        /*0128*/ 	.byte	0x03, 0x19
        /*012a*/ 	.short	0x0020


	//----- nvinfo : EIATTR_PARAM_CBANK
	.align		4
        /*012c*/ 	.byte	0x04, 0x0a
        /*012e*/ 	.short	(.L_1755 - .L_1754)
	.align		4
.L_1754:
        /*0130*/ 	.word	index@(.nv.constant0._ZN18transformer_engine47scaled_upper_triang_masked_softmax_warp_forwardI6__halfS1_fLi11EEEvPT0_PKT_T1_iii)
        /*0134*/ 	.short	0x0380
        /*0136*/ 	.short	0x0020


	//----- nvinfo : EIATTR_SW_WAR
	.align		4
.L_1755:
        /*0138*/ 	.byte	0x04, 0x36
        /*013a*/ 	.short	(.L_1757 - .L_1756)
.L_1756:
        /*013c*/ 	.word	0x00000008
.L_1757:


//--------------------- .nv.info._ZN18transformer_engine47scaled_upper_triang_masked_softmax_warp_forwardI6__halfS1_fLi10EEEvPT0_PKT_T1_iii --------------------------
	.section	.nv.info._ZN18transformer_engine47scaled_upper_triang_masked_softmax_warp_forwardI6__halfS1_fLi10EEEvPT0_PKT_T1_iii,"",@"SHT_CUDA_INFO"
	.sectionflags	@""
	.align	4


	//----- nvinfo : EIATTR_CUDA_API_VERSION
	.align		4
        /*0000*/ 	.byte	0x04, 0x37
        /*0002*/ 	.short	(.L_1759 - .L_1758)
.L_1758:
        /*0004*/ 	.word	0x00000082


	//----- nvinfo : EIATTR_KPARAM_INFO
	.align		4
.L_1759:
        /*0008*/ 	.byte	0x04, 0x17
        /*000a*/ 	.short	(.L_1761 - .L_1760)
.L_1760:
        /*000c*/ 	.word	0x00000000
        /*0010*/ 	.short	0x0005
        /*0012*/ 	.short	0x001c
        /*0014*/ 	.byte	0x00, 0xf0, 0x11, 0x00


	//----- nvinfo : EIATTR_KPARAM_INFO
	.align		4
.L_1761:
        /*0018*/ 	.byte	0x04, 0x17
        /*001a*/ 	.short	(.L_1763 - .L_1762)
.L_1762:
        /*001c*/ 	.word	0x00000000
        /*0020*/ 	.short	0x0004
        /*0022*/ 	.short	0x0018
        /*0024*/ 	.byte	0x00, 0xf0, 0x11, 0x00


	//----- nvinfo : EIATTR_KPARAM_INFO
	.align		4
.L_1763:
        /*0028*/ 	.byte	0x04, 0x17
        /*002a*/ 	.short	(.L_1765 - .L_1764)
.L_1764:
        /*002c*/ 	.word	0x00000000
        /*0030*/ 	.short	0x0003
        /*0032*/ 	.short	0x0014
        /*0034*/ 	.byte	0x00, 0xf0, 0x11, 0x00


	//----- nvinfo : EIATTR_KPARAM_INFO
	.align		4
.L_1765:
        /*0038*/ 	.byte	0x04, 0x17
        /*003a*/ 	.short	(.L_1767 - .L_1766)
.L_1766:
        /*003c*/ 	.word	0x00000000
        /*0040*/ 	.short	0x0002
        /*0042*/ 	.short	0x0010
        /*0044*/ 	.byte	0x00, 0xf0, 0x11, 0x00


	//----- nvinfo : EIATTR_KPARAM_INFO
	.align		4
.L_1767:
        /*0048*/ 	.byte	0x04, 0x17
        /*004a*/ 	.short	(.L_1769 - .L_1768)
.L_1768:
        /*004c*/ 	.word	0x00000000
        /*0050*/ 	.short	0x0001
        /*0052*/ 	.short	0x0008
        /*0054*/ 	.byte	0x00, 0xf5, 0x21, 0x00


	//----- nvinfo : EIATTR_KPARAM_INFO
	.align		4
.L_1769:
        /*0058*/ 	.byte	0x04, 0x17
        /*005a*/ 	.short	(.L_1771 - .L_1770)
.L_1770:
        /*005c*/ 	.word	0x00000000
        /*0060*/ 	.short	0x0000
        /*0062*/ 	.short	0x0000
        /*0064*/ 	.byte	0x00, 0xf5, 0x21, 0x00


	//----- nvinfo : EIATTR_SPARSE_MMA_MASK
	.align		4
.L_1771:
        /*0068*/ 	.byte	0x03, 0x50
        /*006a*/ 	.short	0x0000


	//----- nvinfo : EIATTR_MAXREG_COUNT
	.align		4
        /*006c*/ 	.byte	0x03, 0x1b
        /*006e*/ 	.short	0x00ff


	//----- nvinfo : EIATTR_MERCURY_ISA_VERSION
	.align		4
        /*0070*/ 	.byte	0x03, 0x5f
        /*0072*/ 	.short	0x0101


	//----- nvinfo : EIATTR_COOP_GROUP_MASK_REGIDS
	.align		4
        /*0074*/ 	.byte	0x04, 0x29
        /*0076*/ 	.short	(.L_1773 - .L_1772)


	//   ....[0]....
.L_1772:
        /*0078*/ 	.word	0xffffffff


	//   ....[1]....
        /*007c*/ 	.word	0xffffffff


	//   ....[2]....
        /*0080*/ 	.word	0xffffffff


	//   ....[3]....
        /*0084*/ 	.word	0xffffffff


	//   ....[4]....
        /*0088*/ 	.word	0xffffffff


	//   ....[5]....
        /*008c*/ 	.word	0xffffffff


	//   ....[6]....
        /*0090*/ 	.word	0xffffffff


	//   ....[7]....
        /*0094*/ 	.word	0xffffffff


	//   ....[8]....
        /*0098*/ 	.word	0xffffffff


	//   ....[9]....
        /*009c*/ 	.word	0xffffffff


	//----- nvinfo : EIATTR_COOP_GROUP_INSTR_OFFSETS
	.align		4
.L_1773:
        /*00a0*/ 	.byte	0x04, 0x28
        /*00a2*/ 	.short	(.L_1775 - .L_1774)


	//   ....[0]....
.L_1774:
        /*00a4*/ 	.word	0x00001480


	//   ....[1]....
        /*00a8*/ 	.word	0x000014b0


	//   ....[2]....
        /*00ac*/ 	.word	0x000014e0


	//   ....[3]....
        /*00b0*/ 	.word	0x00001520


	//   ....[4]....
        /*00b4*/ 	.word	0x00001550


	//   ....[5]....
        /*00b8*/ 	.word	0x00002d70


	//   ....[6]....
        /*00bc*/ 	.word	0x00002da0


	//   ....[7]....
        /*00c0*/ 	.word	0x00002dc0


	//   ....[8]....
        /*00c4*/ 	.word	0x00002de0


	//   ....[9]....
        /*00c8*/ 	.word	0x00002e00


	//----- nvinfo : EIATTR_VRC_CTA_INIT_COUNT
	.align		4
.L_1775:
        /*00cc*/ 	.byte	0x02, 0x4a
	.zero		1
	.zero		1


	//----- nvinfo : EIATTR_EXIT_INSTR_OFFSETS
	.align		4
        /*00d0*/ 	.byte	0x04, 0x1c
        /*00d2*/ 	.short	(.L_1777 - .L_1776)


	//   ....[0]....
.L_1776:
        /*00d4*/ 	.word	0x00002e10


	//   ....[1]....
        /*00d8*/ 	.word	0x00003390


	//   ....[2]....
        /*00dc*/ 	.word	0x00003960


	//   ....[3]....
        /*00e0*/ 	.word	0x00003f20


	//   ....[4]....
        /*00e4*/ 	.word	0x000044c0


	//   ....[5]....
        /*00e8*/ 	.word	0x00004a60


	//   ....[6]....
        /*00ec*/ 	.word	0x00005000


	//   ....[7]....
        /*00f0*/ 	.word	0x000055a0


	//   ....[8]....
        /*00f4*/ 	.word	0x00005b10


	//   ....[9]....
        /*00f8*/ 	.word	0x00005b40


	//   ....[10]....
        /*00fc*/ 	.word	0x00005b60


	//----- nvinfo : EIATTR_CRS_STACK_SIZE
	.align		4
.L_1777:
        /*0100*/ 	.byte	0x04, 0x1e
        /*0102*/ 	.short	(.L_1779 - .L_1778)
.L_1778:
        /*0104*/ 	.word	0x00000000


	//----- nvinfo : EIATTR_CBANK_PARAM_SIZE
	.align		4
.L_1779:
        /*0108*/ 	.byte	0x03, 0x19
        /*010a*/ 	.short	0x0020


	//----- nvinfo : EIATTR_PARAM_CBANK
	.align		4
        /*010c*/ 	.byte	0x04, 0x0a
        /*010e*/ 	.short	(.L_1781 - .L_1780)
	.align		4
.L_1780:
        /*0110*/ 	.word	index@(.nv.constant0._ZN18transformer_engine47scaled_upper_triang_masked_softmax_warp_forwardI6__halfS1_fLi10EEEvPT0_PKT_T1_iii)
        /*0114*/ 	.short	0x0380
        /*0116*/ 	.short	0x0020


	//----- nvinfo : EIATTR_SW_WAR
	.align		4
.L_1781:
        /*0118*/ 	.byte	0x04, 0x36
        /*011a*/ 	.short	(.L_1783 - .L_1782)
.L_1782:
        /*011c*/ 	.word	0x00000008
.L_1783:


//--------------------- .nv.info._ZN18transformer_engine47scaled_upper_triang_masked_softmax_warp_forwardI6__halfS1_fLi9EEEvPT0_PKT_T1_iii --------------------------
	.section	.nv.info._ZN18transformer_engine47scaled_upper_triang_masked_softmax_warp_forwardI6__halfS1_fLi9EEEvPT0_PKT_T1_iii,"",@"SHT_CUDA_INFO"
	.sectionflags	@""
	.align	4


	//----- nvinfo : EIATTR_CUDA_API_VERSION
	.align		4
        /*0000*/ 	.byte	0x04, 0x37
        /*0002*/ 	.short	(.L_1785 - .L_1784)
.L_1784:
        /*0004*/ 	.word	0x00000082


	//----- nvinfo : EIATTR_KPARAM_INFO
	.align		4
.L_1785:
        /*0008*/ 	.byte	0x04, 0x17
        /*000a*/ 	.short	(.L_1787 - .L_1786)
.L_1786:
        /*000c*/ 	.word	0x00000000
        /*0010*/ 	.short	0x0005
        /*0012*/ 	.short	0x001c
        /*0014*/ 	.byte	0x00, 0xf0, 0x11, 0x00


	//----- nvinfo : EIATTR_KPARAM_INFO
	.align		4
.L_1787:
        /*0018*/ 	.byte	0x04, 0x17
        /*001a*/ 	.short	(.L_1789 - .L_1788)
.L_1788:
        /*001c*/ 	.word	0x00000000
        /*0020*/ 	.short	0x0004
        /*0022*/ 	.short	0x0018
        /*0024*/ 	.byte	0x00, 0xf0, 0x11, 0x00


	//----- nvinfo : EIATTR_KPARAM_INFO
	.align		4
.L_1789:
        /*0028*/ 	.byte	0x04, 0x17
        /*002a*/ 	.short	(.L_1791 - .L_1790)
.L_1790:
        /*002c*/ 	.word	0x00000000
        /*0030*/ 	.short	0x0003
        /*0032*/ 	.short	0x0014
        /*0034*/ 	.byte	0x00, 0xf0, 0x11, 0x00


	//----- nvinfo : EIATTR_KPARAM_INFO
	.align		4
.L_1791:
        /*0038*/ 	.byte	0x04, 0x17
        /*003a*/ 	.short	(.L_1793 - .L_1792)
.L_1792:
        /*003c*/ 	.word	0x00000000
        /*0040*/ 	.short	0x0002
        /*0042*/ 	.short	0x0010
        /*0044*/ 	.byte	0x00, 0xf0, 0x11, 0x00


	//----- nvinfo : EIATTR_KPARAM_INFO
	.align		4
.L_1793:
        /*0048*/ 	.byte	0x04, 0x17
        /*004a*/ 	.short	(.L_1795 - .L_1794)
.L_1794:
        /*004c*/ 	.word	0x00000000
        /*0050*/ 	.short	0x0001
        /*0052*/ 	.short	0x0008
        /*0054*/ 	.byte	0x00, 0xf5, 0x21, 0x00


	//----- nvinfo : EIATTR_KPARAM_INFO
	.align		4
.L_1795:
        /*0058*/ 	.byte	0x04, 0x17
        /*005a*/ 	.short	(.L_1797 - .L_1796)
.L_1796:
        /*005c*/ 	.word	0x00000000
        /*0060*/ 	.short	0x0000
        /*0062*/ 	.short	0x0000
        /*0064*/ 	.byte	0x00, 0xf5, 0x21, 0x00


	//----- nvinfo : EIATTR_SPARSE_MMA_MASK
	.align		4
.L_1797:
        /*0068*/ 	.byte	0x03, 0x50
        /*006a*/ 	.short	0x0000


	//----- nvinfo : EIATTR_MAXREG_COUNT
	.align		4
        /*006c*/ 	.byte	0x03, 0x1b
        /*006e*/ 	.short	0x00ff


	//----- nvinfo : EIATTR_MERCURY_ISA_VERSION
	.align		4
        /*0070*/ 	.byte	0x03, 0x5f
        /*0072*/ 	.short	0x0101


	//----- nvinfo : EIATTR_COOP_GROUP_MASK_REGIDS
	.align		4
        /*0074*/ 	.byte	0x04, 0x29
        /*0076*/ 	.short	(.L_1799 - .L_1798)


	//   ....[0]....
.L_1798:
        /*0078*/ 	.word	0xffffffff


	//   ....[1]....
        /*007c*/ 	.word	0xffffffff


	//   ....[2]....
        /*0080*/ 	.word	0xffffffff


	//   ....[3]....
        /*0084*/ 	.word	0xffffffff


	//   ....[4]....
        /*0088*/ 	.word	0xffffffff


	//   ....[5]....
        /*008c*/ 	.word	0xffffffff


	//   ....[6]....
        /*0090*/ 	.word	0xffffffff


	//   ....[7]....
        /*0094*/ 	.word	0xffffffff


	//   ....[8]....
        /*0098*/ 	.word	0xffffffff


	//   ....[9]....
        /*009c*/ 	.word	0xffffffff


	//----- nvinfo : EIATTR_COOP_GROUP_INSTR_OFFSETS
	.align		4
.L_1799:
        /*00a0*/ 	.byte	0x04, 0x28
        /*00a2*/ 	.short	(.L_1801 - .L_1800)


	//   ....[0]....
.L_1800:
        /*00a4*/ 	.word	0x00000b40


	//   ....[1]....
        /*00a8*/ 	.word	0x00000b70


	//   ....[2]....
        /*00ac*/ 	.word	0x00000ba0


	//   ....[3]....
        /*00b0*/ 	.word	0x00000bd0


	//   ....[4]....
        /*00b4*/ 	.word	0x00000c00


	//   ....[5]....
        /*00b8*/ 	.word	0x00001790


	//   ....[6]....
        /*00bc*/ 	.word	0x000017c0


	//   ....[7]....
        /*00c0*/ 	.word	0x000017e0


	//   ....[8]....
        /*00c4*/ 	.word	0x00001800


	//   ....[9]....
        /*00c8*/ 	.word	0x00001820


	//----- nvinfo : EIATTR_VRC_CTA_INIT_COUNT
	.align		4
.L_1801:
        /*00cc*/ 	.byte	0x02, 0x4a
	.zero		1
	.zero		1


	//----- nvinfo : EIATTR_EXIT_INSTR_OFFSETS
	.align		4
        /*00d0*/ 	.byte	0x04, 0x1c
        /*00d2*/ 	.short	(.L_1803 - .L_1802)


	//   ....[0]....
.L_1802:
        /*00d4*/ 	.word	0x00001830


	//   ....[1]....
        /*00d8*/ 	.word	0x00001da0


	//   ....[2]....
        /*00dc*/ 	.word	0x00002350


	//   ....[3]....
        /*00e0*/ 	.word	0x000028e0


	//   ....[4]....
        /*00e4*/ 	.word	0x00002e40


	//   ....[5]....
        /*00e8*/ 	.word	0x00002e70


	//   ....[6]....
        /*00ec*/ 	.word	0x00002e90


	//----- nvinfo : EIATTR_CRS_STACK_SIZE
	.align		4
.L_1803:
        /*00f0*/ 	.byte	0x04, 0x1e
        /*00f2*/ 	.short	(.L_1805 - .L_1804)
.L_1804:
        /*00f4*/ 	.word	0x00000000


	//----- nvinfo : EIATTR_CBANK_PARAM_SIZE
	.align		4
.L_1805:
        /*00f8*/ 	.byte	0x03, 0x19
        /*00fa*/ 	.short	0x0020


	//----- nvinfo : EIATTR_PARAM_CBANK
	.align		4
        /*00fc*/ 	.byte	0x04, 0x0a
        /*00fe*/ 	.short	(.L_1807 - .L_1806)
	.align		4
.L_1806:
        /*0100*/ 	.word	index@(.nv.constant0._ZN18transformer_engine47scaled_upper_triang_masked_softmax_warp_forwardI6__halfS1_fLi9EEEvPT0_PKT_T1_iii)
        /*0104*/ 	.short	0x0380
        /*0106*/ 	.short	0x0020


	//----- nvinfo : EIATTR_SW_WAR
	.align		4
.L_1807:
        /*0108*/ 	.byte	0x04, 0x36
        /*010a*/ 	.short	(.L_1809 - .L_1808)
.L_1808:
        /*010c*/ 	.word	0x00000008
.L_1809:


//--------------------- .nv.info._ZN18transformer_engine47scaled_upper_triang_masked_softmax_warp_forwardI6__halfS1_fLi8EEEvPT0_PKT_T1_iii --------------------------
	.section	.nv.info._ZN18transformer_engine47scaled_upper_triang_masked_softmax_warp_forwardI6__halfS1_fLi8EEEvPT0_PKT_T1_iii,"",@"SHT_CUDA_INFO"
	.sectionflags	@""
	.align	4


	//----- nvinfo : EIATTR_CUDA_API_VERSION
	.align		4
        /*0000*/ 	.byte	0x04, 0x37
        /*0002*/ 	.short	(.L_1811 - .L_1810)
.L_1810:
        /*0004*/ 	.word	0x00000082


	//----- nvinfo : EIATTR_KPARAM_INFO
	.align		4
.L_1811:
        /*0008*/ 	.byte	0x04, 0x17
        /*000a*/ 	.short	(.L_1813 - .L_1812)
.L_1812:
        /*000c*/ 	.word	0x00000000
        /*0010*/ 	.short	0x0005
        /*0012*/ 	.short	0x001c
        /*0014*/ 	.byte	0x00, 0xf0, 0x11, 0x00


	//----- nvinfo : EIATTR_KPARAM_INFO
	.align		4
.L_1813:
        /*0018*/ 	.byte	0x04, 0x17
        /*001a*/ 	.short	(.L_1815 - .L_1814)
.L_1814:
        /*001c*/ 	.word	0x00000000
        /*0020*/ 	.short	0x0004
        /*0022*/ 	.short	0x0018
        /*0024*/ 	.byte	0x00, 0xf0, 0x11, 0x00


	//----- nvinfo : EIATTR_KPARAM_INFO
	.align		4
.L_1815:
        /*0028*/ 	.byte	0x04, 0x17
        /*002a*/ 	.short	(.L_1817 - .L_1816)
.L_1816:
        /*002c*/ 	.word	0x00000000
        /*0030*/ 	.short	0x0003
        /*0032*/ 	.short	0x0014
        /*0034*/ 	.byte	0x00, 0xf0, 0x11, 0x00


	//----- nvinfo : EIATTR_KPARAM_INFO
	.align		4
.L_1817:
        /*0038*/ 	.byte	0x04, 0x17
        /*003a*/ 	.short	(.L_1819 - .L_1818)
.L_1818:
        /*003c*/ 	.word	0x00000000
        /*0040*/ 	.short	0x0002
        /*0042*/ 	.short	0x0010
        /*0044*/ 	.byte	0x00, 0xf0, 0x11, 0x00


	//----- nvinfo : EIATTR_KPARAM_INFO
	.align		4
.L_1819:
        /*0048*/ 	.byte	0x04, 0x17
        /*004a*/ 	.short	(.L_1821 - .L_1820)
.L_1820:
        /*004c*/ 	.word	0x00000000
        /*0050*/ 	.short	0x0001
        /*0052*/ 	.short	0x0008
        /*0054*/ 	.byte	0x00, 0xf5, 0x21, 0x00


	//----- nvinfo : EIATTR_KPARAM_INFO
	.align		4
.L_1821:
        /*0058*/ 	.byte	0x04, 0x17
        /*005a*/ 	.short	(.L_1823 - .L_1822)
.L_1822:
        /*005c*/ 	.word	0x00000000
        /*0060*/ 	.short	0x0000
        /*0062*/ 	.short	0x0000
        /*0064*/ 	.byte	0x00, 0xf5, 0x21, 0x00


	//----- nvinfo : EIATTR_SPARSE_MMA_MASK
	.align		4
.L_1823:
        /*0068*/ 	.byte	0x03, 0x50
        /*006a*/ 	.short	0x0000


	//----- nvinfo : EIATTR_MAXREG_COUNT
	.align		4
        /*006c*/ 	.byte	0x03, 0x1b
        /*006e*/ 	.short	0x00ff


	//----- nvinfo : EIATTR_MERCURY_ISA_VERSION
	.align		4
        /*0070*/ 	.byte	0x03, 0x5f
        /*0072*/ 	.short	0x0101


	//----- nvinfo : EIATTR_COOP_GROUP_MASK_REGIDS
	.align		4
        /*0074*/ 	.byte	0x04, 0x29
        /*0076*/ 	.short	(.L_1825 - .L_1824)


	//   ....[0]....
.L_1824:
        /*0078*/ 	.word	0xffffffff


	//   ....[1]....
        /*007c*/ 	.word	0xffffffff


	//   ....[2]....
        /*0080*/ 	.word	0xffffffff


	//   ....[3]....
        /*0084*/ 	.word	0xffffffff


	//   ....[4]....
        /*0088*/ 	.word	0xffffffff


	//   ....[5]....
        /*008c*/ 	.word	0xffffffff


	//   ....[6]....
        /*0090*/ 	.word	0xffffffff


	//   ....[7]....
        /*0094*/ 	.word	0xffffffff


	//   ....[8]....
        /*0098*/ 	.word	0xffffffff


	//   ....[9]....
        /*009c*/ 	.word	0xffffffff


	//----- nvinfo : EIATTR_COOP_GROUP_INSTR_OFFSETS
	.align		4
.L_1825:
        /*00a0*/ 	.byte	0x04, 0x28
        /*00a2*/ 	.short	(.L_1827 - .L_1826)


	//   ....[0]....
.L_1826:
        /*00a4*/ 	.word	0x00000670


	//   ....[1]....
        /*00a8*/ 	.word	0x000006a0


	//   ....[2]....
        /*00ac*/ 	.word	0x000006d0


	//   ....[3]....
        /*00b0*/ 	.word	0x00000700


	//   ....[4]....
        /*00b4*/ 	.word	0x00000740


	//   ....[5]....
        /*00b8*/ 	.word	0x00000cd0


	//   ....[6]....
        /*00bc*/ 	.word	0x00000d00


	//   ....[7]....
        /*00c0*/ 	.word	0x00000d20


	//   ....[8]....
        /*00c4*/ 	.word	0x00000d40


	//   ....[9]....
        /*00c8*/ 	.word	0x00000d60


	//----- nvinfo : EIATTR_VRC_CTA_INIT_COUNT
	.align		4
.L_1827:
        /*00cc*/ 	.byte	0x02, 0x4a
	.zero		1
	.zero		1


	//----- nvinfo : EIATTR_EXIT_INSTR_OFFSETS
	.align		4
        /*00d0*/ 	.byte	0x04, 0x1c
        /*00d2*/ 	.short	(.L_1829 - .L_1828)


	//   ....[0]....
.L_1828:
        /*00d4*/ 	.word	0x00000d70


	//   ....[1]....
        /*00d8*/ 	.word	0x000012f0


	//   ....[2]....
        /*00dc*/ 	.word	0x00001890


	//   ....[3]....
        /*00e0*/ 	.word	0x000018c0


	//   ....[4]....
        /*00e4*/ 	.word	0x000018e0


	//----- nvinfo : EIATTR_CRS_STACK_SIZE
	.align		4
.L_1829:
        /*00e8*/ 	.byte	0x04, 0x1e
        /*00ea*/ 	.short	(.L_1831 - .L_1830)
.L_1830:
        /*00ec*/ 	.word	0x00000000


	//----- nvinfo : EIATTR_CBANK_PARAM_SIZE
	.align		4
.L_1831:
        /*00f0*/ 	.byte	0x03, 0x19
        /*00f2*/ 	.short	0x0020


	//----- nvinfo : EIATTR_PARAM_CBANK
	.align		4
        /*00f4*/ 	.byte	0x04, 0x0a
        /*00f6*/ 	.short	(.L_1833 - .L_1832)
	.align		4
.L_1832:
        /*00f8*/ 	.word	index@(.nv.constant0._ZN18transformer_engine47scaled_upper_triang_masked_softmax_warp_forwardI6__halfS1_fLi8EEEvPT0_PKT_T1_iii)
        /*00fc*/ 	.short	0x0380
        /*00fe*/ 	.short	0x0020


	//----- nvinfo : EIATTR_SW_WAR
	.align		4
.L_1833:
        /*0100*/ 	.byte	0x04, 0x36
        /*0102*/ 	.short	(.L_1835 - .L_1834)
.L_1834:
        /*0104*/ 	.word	0x00000008
.L_1835:


//--------------------- .nv.info._ZN18transformer_engine47scaled_upper_triang_masked_softmax_warp_forwardI6__halfS1_fLi7EEEvPT0_PKT_T1_iii --------------------------
	.section	.nv.info._ZN18transformer_engine47scaled_upper_triang_masked_softmax_warp_forwardI6__halfS1_fLi7EEEvPT0_PKT_T1_iii,"",@"SHT_CUDA_INFO"
	.sectionflags	@""
	.align	4


	//----- nvinfo : EIATTR_CUDA_API_VERSION
	.align		4
        /*0000*/ 	.byte	0x04, 0x37
        /*0002*/ 	.short	(.L_1837 - .L_1836)
.L_1836:
        /*0004*/ 	.word	0x00000082


	//----- nvinfo : EIATTR_KPARAM_INFO
	.align		4
.L_1837:
        /*0008*/ 	.byte	0x04, 0x17
        /*000a*/ 	.short	(.L_1839 - .L_1838)
.L_1838:
        /*000c*/ 	.word	0x00000000
        /*0010*/ 	.short	0x0005
        /*0012*/ 	.short	0x001c
        /*0014*/ 	.byte	0x00, 0xf0, 0x11, 0x00


	//----- nvinfo : EIATTR_KPARAM_INFO
	.align		4
.L_1839:
        /*0018*/ 	.byte	0x04, 0x17
        /*001a*/ 	.short	(.L_1841 - .L_1840)
.L_1840:
        /*001c*/ 	.word	0x00000000
        /*0020*/ 	.short	0x0004
        /*0022*/ 	.short	0x0018
        /*0024*/ 	.byte	0x00, 0xf0, 0x11, 0x00


	//----- nvinfo : EIATTR_KPARAM_INFO
	.align		4
.L_1841:
        /*0028*/ 	.byte	0x04, 0x17
        /*002a*/ 	.short	(.L_1843 - .L_1842)
.L_1842:
        /*002c*/ 	.word	0x00000000
        /*0030*/ 	.short	0x0003
        /*0032*/ 	.short	0x0014
        /*0034*/ 	.byte	0x00, 0xf0, 0x11, 0x00


	//----- nvinfo : EIATTR_KPARAM_INFO
	.align		4
.L_1843:
        /*0038*/ 	.byte	0x04, 0x17
        /*003a*/ 	.short	(.L_1845 - .L_1844)
.L_1844:
        /*003c*/ 	.word	0x00000000
        /*0040*/ 	.short	0x0002
        /*0042*/ 	.short	0x0010
        /*0044*/ 	.byte	0x00, 0xf0, 0x11, 0x00


	//----- nvinfo : EIATTR_KPARAM_INFO
	.align		4
.L_1845:
        /*0048*/ 	.byte	0x04, 0x17
        /*004a*/ 	.short	(.L_1847 - .L_1846)
.L_1846:
        /*004c*/ 	.word	0x00000000
        /*0050*/ 	.short	0x0001
        /*0052*/ 	.short	0x0008
        /*0054*/ 	.byte	0x00, 0xf5, 0x21, 0x00


	//----- nvinfo : EIATTR_KPARAM_INFO
	.align		4
.L_1847:
        /*0058*/ 	.byte	0x04, 0x17
        /*005a*/ 	.short	(.L_1849 - .L_1848)
.L_1848:
        /*005c*/ 	.word	0x00000000
        /*0060*/ 	.short	0x0000
        /*0062*/ 	.short	0x0000
        /*0064*/ 	.byte	0x00, 0xf5, 0x21, 0x00


	//----- nvinfo : EIATTR_SPARSE_MMA_MASK
	.align		4
.L_1849:
        /*0068*/ 	.byte	0x03, 0x50
        /*006a*/ 	.short	0x0000


	//----- nvinfo : EIATTR_MAXREG_COUNT
	.align		4
        /*006c*/ 	.byte	0x03, 0x1b
        /*006e*/ 	.short	0x00ff


	//----- nvinfo : EIATTR_MERCURY_ISA_VERSION
	.align		4
        /*0070*/ 	.byte	0x03, 0x5f
        /*0072*/ 	.short	0x0101


	//----- nvinfo : EIATTR_COOP_GROUP_MASK_REGIDS
	.align		4
        /*0074*/ 	.byte	0x04, 0x29
        /*0076*/ 	.short	(.L_1851 - .L_1850)


	//   ....[0]....
.L_1850:
        /*0078*/ 	.word	0xffffffff


	//   ....[1]....
        /*007c*/ 	.word	0xffffffff


	//   ....[2]....
        /*0080*/ 	.word	0xffffffff


	//   ....[3]....
        /*0084*/ 	.word	0xffffffff


	//   ....[4]....
        /*0088*/ 	.word	0xffffffff


	//   ....[5]....
        /*008c*/ 	.word	0xffffffff


	//   ....[6]....
        /*0090*/ 	.word	0xffffffff


	//   ....[7]....
        /*0094*/ 	.word	0xffffffff


	//   ....[8]....
        /*0098*/ 	.word	0xffffffff


	//   ....[9]....
        /*009c*/ 	.word	0xffffffff


	//   ....[10]....
        /*00a0*/ 	.word	0xffffffff


	//   ....[11]....
        /*00a4*/ 	.word	0xffffffff


	//   ....[12]....
        /*00a8*/ 	.word	0xffffffff


	//   ....[13]....
        /*00ac*/ 	.word	0xffffffff


	//   ....[14]....
        /*00b0*/ 	.word	0xffffffff


	//   ....[15]....
        /*00b4*/ 	.word	0xffffffff


	//   ....[16]....
        /*00b8*/ 	.word	0xffffffff


	//   ....[17]....
        /*00bc*/ 	.word	0xffffffff


	//   ....[18]....
        /*00c0*/ 	.word	0xffffffff


	//   ....[19]....
        /*00c4*/ 	.word	0xffffffff


	//----- nvinfo : EIATTR_COOP_GROUP_INSTR_OFFSETS
	.align		4
.L_1851:
        /*00c8*/ 	.byte	0x04, 0x28
        /*00ca*/ 	.short	(.L_1853 - .L_1852)


	//   ....[0]....
.L_1852:
        /*00cc*/ 	.word	0x00000660


	//   ....[1]....
        /*00d0*/ 	.word	0x00000680


	//   ....[2]....
        /*00d4*/ 	.word	0x000006c0


	//   ....[3]....
        /*00d8*/ 	.word	0x000006e0


	//   ....[4]....
        /*00dc*/ 	.word	0x00000720


	//   ....[5]....
        /*00e0*/ 	.word	0x00000750


	//   ....[6]....
        /*00e4*/ 	.word	0x00000790


	//   ....[7]....
        /*00e8*/ 	.word	0x000007b0


	//   ....[8]....
        /*00ec*/ 	.word	0x00000800


	//   ....[9]....
        /*00f0*/ 	.word	0x00000820


	//   ....[10]....
        /*00f4*/ 	.word	0x00000d60


	//   ....[11]....
        /*00f8*/ 	.word	0x00000d90


	//   ....[12]....
        /*00fc*/ 	.word	0x00000db0


	//   ....[13]....
        /*0100*/ 	.word	0x00000dd0


	//   ....[14]....
        /*0104*/ 	.word	0x00000df0


	//   ....[15]....
        /*0108*/ 	.word	0x00000e10


	//   ....[16]....
        /*010c*/ 	.word	0x00000e30


	//   ....[17]....
        /*0110*/ 	.word	0x00000e50


	//   ....[18]....
        /*0114*/ 	.word	0x00000e70


	//   ....[19]....
        /*0118*/ 	.word	0x00000e90


	//----- nvinfo : EIATTR_VRC_CTA_INIT_COUNT
	.align		4
.L_1853:
        /*011c*/ 	.byte	0x02, 0x4a
	.zero		1
	.zero		1


	//----- nvinfo : EIATTR_EXIT_INSTR_OFFSETS
	.align		4
        /*0120*/ 	.byte	0x04, 0x1c
        /*0122*/ 	.short	(.L_1855 - .L_1854)


	//   ....[0]....
.L_1854:
        /*0124*/ 	.word	0x00000ea0


	//   ....[1]....
        /*0128*/ 	.word	0x000014b0


	//   ....[2]....
        /*012c*/ 	.word	0x00001a60


	//   ....[3]....
        /*0130*/ 	.word	0x00001a90


	//   ....[4]....
        /*0134*/ 	.word	0x00001ac0


	//----- nvinfo : EIATTR_CRS_STACK_SIZE
	.align		4
.L_1855:
        /*0138*/ 	.byte	0x04, 0x1e
        /*013a*/ 	.short	(.L_1857 - .L_1856)
.L_1856:
        /*013c*/ 	.word	0x00000000


	//----- nvinfo : EIATTR_CBANK_PARAM_SIZE
	.align		4
.L_1857:
        /*0140*/ 	.byte	0x03, 0x19
        /*0142*/ 	.short	0x0020


	//----- nvinfo : EIATTR_PARAM_CBANK
	.align		4
        /*0144*/ 	.byte	0x04, 0x0a
        /*0146*/ 	.short	(.L_1859 - .L_1858)
	.align		4
.L_1858:
        /*0148*/ 	.word	index@(.nv.constant0._ZN18transformer_engine47scaled_upper_triang_masked_softmax_warp_forwardI6__halfS1_fLi7EEEvPT0_PKT_T1_iii)
        /*014c*/ 	.short	0x0380
        /*014e*/ 	.short	0x0020


	//----- nvinfo : EIATTR_SW_WAR
	.align		4
.L_1859:
        /*0150*/ 	.byte	0x04, 0x36
        /*0152*/ 	.short	(.L_1861 - .L_1860)
.L_1860:
        /*0154*/ 	.word	0x00000008
.L_1861:


//--------------------- .nv.info._ZN18transformer_engine47scaled_upper_triang_masked_softmax_warp_forwardI6__halfS1_fLi6EEEvPT0_PKT_T1_iii --------------------------
	.section	.nv.info._ZN18transformer_engine47scaled_upper_triang_masked_softmax_warp_forwardI6__halfS1_fLi6EEEvPT0_PKT_T1_iii,"",@"SHT_CUDA_INFO"
	.sectionflags	@""
	.align	4


	//----- nvinfo : EIATTR_CUDA_API_VERSION
	.align		4
        /*0000*/ 	.byte	0x04, 0x37
        /*0002*/ 	.short	(.L_1863 - .L_1862)
.L_1862:
        /*0004*/ 	.word	0x00000082


	//----- nvinfo : EIATTR_KPARAM_INFO
	.align		4
.L_1863:
        /*0008*/ 	.byte	0x04, 0x17
        /*000a*/ 	.short	(.L_1865 - .L_1864)
.L_1864:
        /*000c*/ 	.word	0x00000000
        /*0010*/ 	.short	0x0005
        /*0012*/ 	.short	0x001c
        /*0014*/ 	.byte	0x00, 0xf0, 0x11, 0x00


	//----- nvinfo : EIATTR_KPARAM_INFO
	.align		4
.L_1865:
        /*0018*/ 	.byte	0x04, 0x17
        /*001a*/ 	.short	(.L_1867 - .L_1866)
.L_1866:
        /*001c*/ 	.word	0x00000000
        /*0020*/ 	.short	0x0004
        /*0022*/ 	.short	0x0018
        /*0024*/ 	.byte	0x00, 0xf0, 0x11, 0x00


	//----- nvinfo : EIATTR_KPARAM_INFO
	.align		4
.L_1867:
        /*0028*/ 	.byte	0x04, 0x17
        /*002a*/ 	.short	(.L_1869 - .L_1868)
.L_1868:
        /*002c*/ 	.word	0x00000000
        /*0030*/ 	.short	0x0003
        /*0032*/ 	.short	0x0014
        /*0034*/ 	.byte	0x00, 0xf0, 0x11, 0x00


	//----- nvinfo : EIATTR_KPARAM_INFO
	.align		4
.L_1869:
        /*0038*/ 	.byte	0x04, 0x17
        /*003a*/ 	.short	(.L_1871 - .L_1870)
.L_1870:
        /*003c*/ 	.word	0x00000000
        /*0040*/ 	.short	0x0002
        /*0042*/ 	.short	0x0010
        /*0044*/ 	.byte	0x00, 0xf0, 0x11, 0x00


	//----- nvinfo : EIATTR_KPARAM_INFO
	.align		4
.L_1871:
        /*0048*/ 	.byte	0x04, 0x17
        /*004a*/ 	.short	(.L_1873 - .L_1872)
.L_1872:
        /*004c*/ 	.word	0x00000000
        /*0050*/ 	.short	0x0001
        /*0052*/ 	.short	0x0008
        /*0054*/ 	.byte	0x00, 0xf5, 0x21, 0x00


	//----- nvinfo : EIATTR_KPARAM_INFO
	.align		4
.L_1873:
        /*0058*/ 	.byte	0x04, 0x17
        /*005a*/ 	.short	(.L_1875 - .L_1874)
.L_1874:
        /*005c*/ 	.word	0x00000000
        /*0060*/ 	.short	0x0000
        /*0062*/ 	.short	0x0000
        /*0064*/ 	.byte	0x00, 0xf5, 0x21, 0x00


	//----- nvinfo : EIATTR_SPARSE_MMA_MASK
	.align		4
.L_1875:
        /*0068*/ 	.byte	0x03, 0x50
        /*006a*/ 	.short	0x0000


	//----- nvinfo : EIATTR_MAXREG_COUNT
	.align		4
        /*006c*/ 	.byte	0x03, 0x1b
        /*006e*/ 	.short	0x00ff


	//----- nvinfo : EIATTR_MERCURY_ISA_VERSION
	.align		4
        /*0070*/ 	.byte	0x03, 0x5f
        /*0072*/ 	.short	0x0101


	//----- nvinfo : EIATTR_COOP_GROUP_MASK_REGIDS
	.align		4
        /*0074*/ 	.byte	0x04, 0x29
        /*0076*/ 	.short	(.L_1877 - .L_1876)


	//   ....[0]....
.L_1876:
        /*0078*/ 	.word	0xffffffff


	//   ....[1]....
        /*007c*/ 	.word	0xffffffff


	//   ....[2]....
        /*0080*/ 	.word	0xffffffff


	//   ....[3]....
        /*0084*/ 	.word	0xffffffff


	//   ....[4]....
        /*0088*/ 	.word	0xffffffff


	//   ....[5]....
        /*008c*/ 	.word	0xffffffff


	//   ....[6]....
        /*0090*/ 	.word	0xffffffff


	//   ....[7]....
        /*0094*/ 	.word	0xffffffff


	//   ....[8]....
        /*0098*/ 	.word	0xffffffff


	//   ....[9]....
        /*009c*/ 	.word	0xffffffff


	//   ....[10]....
        /*00a0*/ 	.word	0xffffffff


	//   ....[11]....
        /*00a4*/ 	.word	0xffffffff


	//   ....[12]....
        /*00a8*/ 	.word	0xffffffff


	//   ....[13]....
        /*00ac*/ 	.word	0xffffffff


	//   ....[14]....
        /*00b0*/ 	.word	0xffffffff


	//   ....[15]....
        /*00b4*/ 	.word	0xffffffff


	//   ....[16]....
        /*00b8*/ 	.word	0xffffffff


	//   ....[17]....
        /*00bc*/ 	.word	0xffffffff


	//   ....[18]....
        /*00c0*/ 	.word	0xffffffff


	//   ....[19]....
        /*00c4*/ 	.word	0xffffffff


	//----- nvinfo : EIATTR_COOP_GROUP_INSTR_OFFSETS
	.align		4
.L_1877:
        /*00c8*/ 	.byte	0x04, 0x28
        /*00ca*/ 	.short	(.L_1879 - .L_1878)


	//   ....[0]....
.L_1878:
        /*00cc*/ 	.word	0x00000390


	//   ....[1]....
        /*00d0*/ 	.word	0x000003a0


	//   ....[2]....
        /*00d4*/ 	.word	0x000003f0


	//   ....[3]....
        /*00d8*/ 	.word	0x00000400


	//   ....[4]....
        /*00dc*/ 	.word	0x00000450


	//   ....[5]....
        /*00e0*/ 	.word	0x00000460


	//   ....[6]....
        /*00e4*/ 	.word	0x000004b0


	//   ....[7]....
        /*00e8*/ 	.word	0x000004c0


	//   ....[8]....
        /*00ec*/ 	.word	0x00000510


	//   ....[9]....
        /*00f0*/ 	.word	0x00000520


	//   ....[10]....
        /*00f4*/ 	.word	0x00000830


	//   ....[11]....
        /*00f8*/ 	.word	0x00000850


	//   ....[12]....
        /*00fc*/ 	.word	0x00000880


	//   ....[13]....
        /*0100*/ 	.word	0x00000890


	//   ....[14]....
        /*0104*/ 	.word	0x000008c0


	//   ....[15]....
        /*0108*/ 	.word	0x000008d0


	//   ....[16]....
        /*010c*/ 	.word	0x00000900


	//   ....[17]....
        /*0110*/ 	.word	0x00000910


	//   ....[18]....
        /*0114*/ 	.word	0x00000940


	//   ....[19]....
        /*0118*/ 	.word	0x00000950


	//----- nvinfo : EIATTR_VRC_CTA_INIT_COUNT
	.align		4
.L_1879:
        /*011c*/ 	.byte	0x02, 0x4a
	.zero		1
	.zero		1


	//----- nvinfo : EIATTR_EXIT_INSTR_OFFSETS
	.align		4
        /*0120*/ 	.byte	0x04, 0x1c
        /*0122*/ 	.short	(.L_1881 - .L_1880)


	//   ....[0]....
.L_1880:
        /*0124*/ 	.word	0x00000960


	//   ....[1]....
        /*0128*/ 	.word	0x00000d10


	//   ....[2]....
        /*012c*/ 	.word	0x00000e80


	//   ....[3]....
        /*0130*/ 	.word	0x00001070


	//   ....[4]....
        /*0134*/ 	.word	0x000010b0


	//----- nvinfo : EIATTR_CRS_STACK_SIZE
	.align		4
.L_1881:
        /*0138*/ 	.byte	0x04, 0x1e
        /*013a*/ 	.short	(.L_1883 - .L_1882)
.L_1882:
        /*013c*/ 	.word	0x00000000


	//----- nvinfo : EIATTR_CBANK_PARAM_SIZE
	.align		4
.L_1883:
        /*0140*/ 	.byte	0x03, 0x19
        /*0142*/ 	.short	0x0020


	//----- nvinfo : EIATTR_PARAM_CBANK
	.align		4
        /*0144*/ 	.byte	0x04, 0x0a
        /*0146*/ 	.short	(.L_1885 - .L_1884)
	.align		4
.L_1884:
        /*0148*/ 	.word	index@(.nv.constant0._ZN18transformer_engine47scaled_upper_triang_masked_softmax_warp_forwardI6__halfS1_fLi6EEEvPT0_PKT_T1_iii)
        /*014c*/ 	.short	0x0380
        /*014e*/ 	.short	0x0020


	//----- nvinfo : EIATTR_SW_WAR
	.align		4
.L_1885:
        /*0150*/ 	.byte	0x04, 0x36
        /*0152*/ 	.short	(.L_1887 - .L_1886)
.L_1886:
        /*0154*/ 	.word	0x00000008
.L_1887:


//--------------------- .nv.info._ZN18transformer_engine47scaled_upper_triang_masked_softmax_warp_forwardI6__halfS1_fLi5EEEvPT0_PKT_T1_iii --------------------------
	.section	.nv.info._ZN18transformer_engine47scaled_upper_triang_masked_softmax_warp_forwardI6__halfS1_fLi5EEEvPT0_PKT_T1_iii,"",@"SHT_CUDA_INFO"
	.sectionflags	@""
	.align	4


	//----- nvinfo : EIATTR_CUDA_API_VERSION
	.align		4
        /*0000*/ 	.byte	0x04, 0x37
        /*0002*/ 	.short	(.L_1889 - .L_1888)
.L_1888:
        /*0004*/ 	.word	0x00000082


	//----- nvinfo : EIATTR_KPARAM_INFO
	.align		4
.L_1889:
        /*0008*/ 	.byte	0x04, 0x17
        /*000a*/ 	.short	(.L_1891 - .L_1890)
.L_1890:
        /*000c*/ 	.word	0x00000000
        /*0010*/ 	.short	0x0005
        /*0012*/ 	.short	0x001c
        /*0014*/ 	.byte	0x00, 0xf0, 0x11, 0x00


	//----- nvinfo : EIATTR_KPARAM_INFO
	.align		4
.L_1891:
        /*0018*/ 	.byte	0x04, 0x17
        /*001a*/ 	.short	(.L_1893 - .L_1892)
.L_1892:
        /*001c*/ 	.word	0x00000000
        /*0020*/ 	.short	0x0004
        /*0022*/ 	.short	0x0018
        /*0024*/ 	.byte	0x00, 0xf0, 0x11, 0x00


	//----- nvinfo : EIATTR_KPARAM_INFO
	.align		4
.L_1893:
        /*0028*/ 	.byte	0x04, 0x17
        /*002a*/ 	.short	(.L_1895 - .L_1894)
.L_1894:
        /*002c*/ 	.word	0x00000000
        /*0030*/ 	.short	0x0003
        /*0032*/ 	.short	0x0014
        /*0034*/ 	.byte	0x00, 0xf0, 0x11, 0x00


	//----- nvinfo : EIATTR_KPARAM_INFO
	.align		4
.L_1895:
        /*0038*/ 	.byte	0x04, 0x17
        /*003a*/ 	.short	(.L_1897 - .L_1896)
.L_1896:
        /*003c*/ 	.word	0x00000000
        /*0040*/ 	.short	0x0002
        /*0042*/ 	.short	0x0010
        /*0044*/ 	.byte	0x00, 0xf0, 0x11, 0x00


	//----- nvinfo : EIATTR_KPARAM_INFO
	.align		4
.L_1897:
        /*0048*/ 	.byte	0x04, 0x17
        /*004a*/ 	.short	(.L_1899 - .L_1898)
.L_1898:
        /*004c*/ 	.word	0x00000000
        /*0050*/ 	.short	0x0001
        /*0052*/ 	.short	0x0008
        /*0054*/ 	.byte	0x00, 0xf5, 0x21, 0x00


	//----- nvinfo : EIATTR_KPARAM_INFO
	.align		4
.L_1899:
        /*0058*/ 	.byte	0x04, 0x17
        /*005a*/ 	.short	(.L_1901 - .L_1900)
.L_1900:
        /*005c*/ 	.word	0x00000000
        /*0060*/ 	.short	0x0000
        /*0062*/ 	.short	0x0000
        /*0064*/ 	.byte	0x00, 0xf5, 0x21, 0x00


	//----- nvinfo : EIATTR_SPARSE_MMA_MASK
	.align		4
.L_1901:
        /*0068*/ 	.byte	0x03, 0x50
        /*006a*/ 	.short	0x0000


	//----- nvinfo : EIATTR_MAXREG_COUNT
	.align		4
        /*006c*/ 	.byte	0x03, 0x1b
        /*006e*/ 	.short	0x00ff


	//----- nvinfo : EIATTR_MERCURY_ISA_VERSION
	.align		4
        /*0070*/ 	.byte	0x03, 0x5f
        /*0072*/ 	.short	0x0101


	//----- nvinfo : EIATTR_COOP_GROUP_MASK_REGIDS
	.align		4
        /*0074*/ 	.byte	0x04, 0x29
        /*0076*/ 	.short	(.L_1903 - .L_1902)


	//   ....[0]....
.L_1902:
        /*0078*/ 	.word	0xffffffff


	//   ....[1]....
        /*007c*/ 	.word	0xffffffff


	//   ....[2]....
        /*0080*/ 	.word	0xffffffff


	//   ....[3]....
        /*0084*/ 	.word	0xffffffff


	//   ....[4]....
        /*0088*/ 	.word	0xffffffff


	//   ....[5]....
        /*008c*/ 	.word	0xffffffff


	//   ....[6]....
        /*0090*/ 	.word	0xffffffff


	//   ....[7]....
        /*0094*/ 	.word	0xffffffff


	//   ....[8]....
        /*0098*/ 	.word	0xffffffff


	//   ....[9]....
        /*009c*/ 	.word	0xffffffff


	//   ....[10]....
        /*00a0*/ 	.word	0xffffffff


	//   ....[11]....
        /*00a4*/ 	.word	0xffffffff


	//   ....[12]....
        /*00a8*/ 	.word	0xffffffff


	//   ....[13]....
        /*00ac*/ 	.word	0xffffffff


	//   ....[14]....
        /*00b0*/ 	.word	0xffffffff


	//   ....[15]....
        /*00b4*/ 	.word	0xffffffff


	//   ....[16]....
        /*00b8*/ 	.word	0xffffffff


	//   ....[17]....
        /*00bc*/ 	.word	0xffffffff


	//   ....[18]....
        /*00c0*/ 	.word	0xffffffff


	//   ....[19]....
        /*00c4*/ 	.word	0xffffffff


	//----- nvinfo : EIATTR_COOP_GROUP_INSTR_OFFSETS
	.align		4
.L_1903:
        /*00c8*/ 	.byte	0x04, 0x28
        /*00ca*/ 	.short	(.L_1905 - .L_1904)


	//   ....[0]....
.L_1904:
        /*00cc*/ 	.word	0x00000290


	//   ....[1]....
        /*00d0*/ 	.word	0x000002b0


	//   ....[2]....
        /*00d4*/ 	.word	0x000002f0


	//   ....[3]....
        /*00d8*/ 	.word	0x00000310


	//   ....[4]....
        /*00dc*/ 	.word	0x00000350


	//   ....[5]....
        /*00e0*/ 	.word	0x00000370


	//   ....[6]....
        /*00e4*/ 	.word	0x000003b0


	//   ....[7]....
        /*00e8*/ 	.word	0x000003d0


	//   ....[8]....
        /*00ec*/ 	.word	0x00000410


	//   ....[9]....
        /*00f0*/ 	.word	0x00000430


	//   ....[10]....
        /*00f4*/ 	.word	0x000005e0


	//   ....[11]....
        /*00f8*/ 	.word	0x000005f0


	//   ....[12]....
        /*00fc*/ 	.word	0x00000620


	//   ....[13]....
        /*0100*/ 	.word	0x00000630


	//   ....[14]....
        /*0104*/ 	.word	0x00000660


	//   ....[15]....
        /*0108*/ 	.word	0x00000670


	//   ....[16]....
        /*010c*/ 	.word	0x000006a0


	//   ....[17]....
        /*0110*/ 	.word	0x000006b0


	//   ....[18]....
        /*0114*/ 	.word	0x000006f0


	//   ....[19]....
        /*0118*/ 	.word	0x00000700


	//----- nvinfo : EIATTR_VRC_CTA_INIT_COUNT
	.align		4
.L_1905:
        /*011c*/ 	.byte	0x02, 0x4a
	.zero		1
	.zero		1


	//----- nvinfo : EIATTR_EXIT_INSTR_OFFSETS
	.align		4
        /*0120*/ 	.byte	0x04, 0x1c
        /*0122*/ 	.short	(.L_1907 - .L_1906)


	//   ....[0]....
.L_1906:
        /*0124*/ 	.word	0x00000710


	//   ....[1]....
        /*0128*/ 	.word	0x000008f0


	//   ....[2]....
        /*012c*/ 	.word	0x00000a40


	//   ....[3]....
        /*0130*/ 	.word	0x00000a70


	//   ....[4]....
        /*0134*/ 	.word	0x00000aa0


	//----- nvinfo : EIATTR_CRS_STACK_SIZE
	.align		4
.L_1907:
        /*0138*/ 	.byte	0x04, 0x1e
        /*013a*/ 	.short	(.L_1909 - .L_1908)
.L_1908:
        /*013c*/ 	.word	0x00000000


	//----- nvinfo : EIATTR_CBANK_PARAM_SIZE
	.align		4
.L_1909:
        /*0140*/ 	.byte	0x03, 0x19
        /*0142*/ 	.short	0x0020


	//----- nvinfo : EIATTR_PARAM_CBANK
	.align		4
        /*0144*/ 	.byte	0x04, 0x0a
        /*0146*/ 	.short	(.L_1911 - .L_1910)
	.align		4
.L_1910:
        /*0148*/ 	.word	index@(.nv.constant0._ZN18transformer_engine47scaled_upper_triang_masked_softmax_warp_forwardI6__halfS1_fLi5EEEvPT0_PKT_T1_iii)
        /*014c*/ 	.short	0x0380
        /*014e*/ 	.short	0x0020


	//----- nvinfo : EIATTR_SW_WAR
	.align		4
.L_1911:
        /*0150*/ 	.byte	0x04, 0x36
        /*0152*/ 	.short	(.L_1913 - .L_1912)
.L_1912:
        /*0154*/ 	.word	0x00000008
.L_1913:


//--------------------- .nv.info._ZN18transformer_engine47scaled_upper_triang_masked_softmax_warp_forwardI6__halfS1_fLi4EEEvPT0_PKT_T1_iii --------------------------
	.section	.nv.info._ZN18transformer_engine47scaled_upper_triang_masked_softmax_warp_forwardI6__halfS1_fLi4EEEvPT0_PKT_T1_iii,"",@"SHT_CUDA_INFO"
	.sectionflags	@""
	.align	4


	//----- nvinfo : EIATTR_CUDA_API_VERSION
	.align		4
        /*0000*/ 	.byte	0x04, 0x37
        /*0002*/ 	.short	(.L_1915 - .L_1914)
.L_1914:
        /*0004*/ 	.word	0x00000082


	//----- nvinfo : EIATTR_KPARAM_INFO
	.align		4
.L_1915:
        /*0008*/ 	.byte	0x04, 0x17
        /*000a*/ 	.short	(.L_1917 - .L_1916)
.L_1916:
        /*000c*/ 	.word	0x00000000
        /*0010*/ 	.short	0x0005
        /*0012*/ 	.short	0x001c
        /*0014*/ 	.byte	0x00, 0xf0, 0x11, 0x00


	//----- nvinfo : EIATTR_KPARAM_INFO
	.align		4
.L_1917:
        /*0018*/ 	.byte	0x04, 0x17
        /*001a*/ 	.short	(.L_1919 - .L_1918)
.L_1918:
        /*001c*/ 	.word	0x00000000
        /*0020*/ 	.short	0x0004
        /*0022*/ 	.short	0x0018
        /*0024*/ 	.byte	0x00, 0xf0, 0x11, 0x00


	//----- nvinfo : EIATTR_KPARAM_INFO
	.align		4
.L_1919:
        /*0028*/ 	.byte	0x04, 0x17
        /*002a*/ 	.short	(.L_1921 - .L_1920)
.L_1920:
        /*002c*/ 	.word	0x00000000
        /*0030*/ 	.short	0x0003
        /*0032*/ 	.short	0x0014
        /*0034*/ 	.byte	0x00, 0xf0, 0x11, 0x00


	//----- nvinfo : EIATTR_KPARAM_INFO
	.align		4
.L_1921:
        /*0038*/ 	.byte	0x04, 0x17
        /*003a*/ 	.short	(.L_1923 - .L_1922)
.L_1922:
        /*003c*/ 	.word	0x00000000
        /*0040*/ 	.short	0x0002
        /*0042*/ 	.short	0x0010
        /*0044*/ 	.byte	0x00, 0xf0, 0x11, 0x00


	//----- nvinfo : EIATTR_KPARAM_INFO
	.align		4
.L_1923:
        /*0048*/ 	.byte	0x04, 0x17
        /*004a*/ 	.short	(.L_1925 - .L_1924)
.L_1924:
        /*004c*/ 	.word	0x00000000
        /*0050*/ 	.short	0x0001
        /*0052*/ 	.short	0x0008
        /*0054*/ 	.byte	0x00, 0xf5, 0x21, 0x00


	//----- nvinfo : EIATTR_KPARAM_INFO
	.align		4
.L_1925:
        /*0058*/ 	.byte	0x04, 0x17
        /*005a*/ 	.short	(.L_1927 - .L_1926)
.L_1926:
        /*005c*/ 	.word	0x00000000
        /*0060*/ 	.short	0x0000
        /*0062*/ 	.short	0x0000
        /*0064*/ 	.byte	0x00, 0xf5, 0x21, 0x00


	//----- nvinfo : EIATTR_SPARSE_MMA_MASK
	.align		4
.L_1927:
        /*0068*/ 	.byte	0x03, 0x50
        /*006a*/ 	.short	0x0000


	//----- nvinfo : EIATTR_MAXREG_COUNT
	.align		4
        /*006c*/ 	.byte	0x03, 0x1b
        /*006e*/ 	.short	0x00ff


	//----- nvinfo : EIATTR_MERCURY_ISA_VERSION
	.align		4
        /*0070*/ 	.byte	0x03, 0x5f
        /*0072*/ 	.short	0x0101


	//----- nvinfo : EIATTR_COOP_GROUP_MASK_REGIDS
	.align		4
        /*0074*/ 	.byte	0x04, 0x29
        /*0076*/ 	.short	(.L_1929 - .L_1928)


	//   ....[0]....
.L_1928:
        /*0078*/ 	.word	0xffffffff


	//   ....[1]....
        /*007c*/ 	.word	0xffffffff


	//   ....[2]....
        /*0080*/ 	.word	0xffffffff


	//   ....[3]....
        /*0084*/ 	.word	0xffffffff


	//   ....[4]....
        /*0088*/ 	.word	0xffffffff


	//   ....[5]....
        /*008c*/ 	.word	0xffffffff


	//   ....[6]....
        /*0090*/ 	.word	0xffffffff


	//   ....[7]....
        /*0094*/ 	.word	0xffffffff


	//   ....[8]....
        /*0098*/ 	.word	0xffffffff


	//   ....[9]....
        /*009c*/ 	.word	0xffffffff


	//   ....[10]....
        /*00a0*/ 	.word	0xffffffff


	//   ....[11]....
        /*00a4*/ 	.word	0xffffffff


	//   ....[12]....
        /*00a8*/ 	.word	0xffffffff


	//   ....[13]....
        /*00ac*/ 	.word	0xffffffff


	//   ....[14]....
        /*00b0*/ 	.word	0xffffffff


	//   ....[15]....
        /*00b4*/ 	.word	0xffffffff


	//----- nvinfo : EIATTR_COOP_GROUP_INSTR_OFFSETS
	.align		4
.L_1929:
        /*00b8*/ 	.byte	0x04, 0x28
        /*00ba*/ 	.short	(.L_1931 - .L_1930)


	//   ....[0]....
.L_1930:
        /*00bc*/ 	.word	0x000002a0


	//   ....[1]....
        /*00c0*/ 	.word	0x000002c0


	//   ....[2]....
        /*00c4*/ 	.word	0x00000300


	//   ....[3]....
        /*00c8*/ 	.word	0x00000320


	//   ....[4]....
        /*00cc*/ 	.word	0x00000360


	//   ....[5]....
        /*00d0*/ 	.word	0x00000380


	//   ....[6]....
        /*00d4*/ 	.word	0x000003c0


	//   ....[7]....
        /*00d8*/ 	.word	0x000003e0


	//   ....[8]....
        /*00dc*/ 	.word	0x00000580


	//   ....[9]....
        /*00e0*/ 	.word	0x00000590


	//   ....[10]....
        /*00e4*/ 	.word	0x000005c0


	//   ....[11]....
        /*00e8*/ 	.word	0x000005d0


	//   ....[12]....
        /*00ec*/ 	.word	0x00000600


	//   ....[13]....
        /*00f0*/ 	.word	0x00000610


	//   ....[14]....
        /*00f4*/ 	.word	0x00000650


	//   ....[15]....
        /*00f8*/ 	.word	0x00000660


	//----- nvinfo : EIATTR_VRC_CTA_INIT_COUNT
	.align		4
.L_1931:
        /*00fc*/ 	.byte	0x02, 0x4a
	.zero		1
	.zero		1


	//----- nvinfo : EIATTR_EXIT_INSTR_OFFSETS
	.align		4
        /*0100*/ 	.byte	0x04, 0x1c
        /*0102*/ 	.short	(.L_1933 - .L_1932)


	//   ....[0]....
.L_1932:
        /*0104*/ 	.word	0x00000670


	//   ....[1]....
        /*0108*/ 	.word	0x00000850


	//   ....[2]....
        /*010c*/ 	.word	0x000009a0


	//   ....[3]....
        /*0110*/ 	.word	0x000009d0


	//   ....[4]....
        /*0114*/ 	.word	0x00000a00


	//----- nvinfo : EIATTR_CRS_STACK_SIZE
	.align		4
.L_1933:
        /*0118*/ 	.byte	0x04, 0x1e
        /*011a*/ 	.short	(.L_1935 - .L_1934)
.L_1934:
        /*011c*/ 	.word	0x00000000


	//----- nvinfo : EIATTR_CBANK_PARAM_SIZE
	.align		4
.L_1935:
        /*0120*/ 	.byte	0x03, 0x19
        /*0122*/ 	.short	0x0020


	//----- nvinfo : EIATTR_PARAM_CBANK
	.align		4
        /*0124*/ 	.byte	0x04, 0x0a
        /*0126*/ 	.short	(.L_1937 - .L_1936)
	.align		4
.L_1936:
        /*0128*/ 	.word	index@(.nv.constant0._ZN18transformer_engine47scaled_upper_triang_masked_softmax_warp_forwardI6__halfS1_fLi4EEEvPT0_PKT_T1_iii)
        /*012c*/ 	.short	0x0380
        /*012e*/ 	.short	0x0020


	//----- nvinfo : EIATTR_SW_WAR
	.align		4
.L_1937:
        /*0130*/ 	.byte	0x04, 0x36
        /*0132*/ 	.short	(.L_1939 - .L_1938)
.L_1938:
        /*0134*/ 	.word	0x00000008
.L_1939:


//--------------------- .nv.info._ZN18transformer_engine47scaled_upper_triang_masked_softmax_warp_forwardI6__halfS1_fLi3EEEvPT0_PKT_T1_iii --------------------------
	.section	.nv.info._ZN18transformer_engine47scaled_upper_triang_masked_softmax_warp_forwardI6__halfS1_fLi3EEEvPT0_PKT_T1_iii,"",@"SHT_CUDA_INFO"
	.sectionflags	@""
	.align	4


	//----- nvinfo : EIATTR_CUDA_API_VERSION
	.align		4
        /*0000*/ 	.byte	0x04, 0x37
        /*0002*/ 	.short	(.L_1941 - .L_1940)
.L_1940:
        /*0004*/ 	.word	0x00000082


	//----- nvinfo : EIATTR_KPARAM_INFO
	.align		4
.L_1941:
        /*0008*/ 	.byte	0x04, 0x17
        /*000a*/ 	.short	(.L_1943 - .L_1942)
.L_1942:
        /*000c*/ 	.word	0x00000000
        /*0010*/ 	.short	0x0005
        /*0012*/ 	.short	0x001c
        /*0014*/ 	.byte	0x00, 0xf0, 0x11, 0x00


	//----- nvinfo : EIATTR_KPARAM_INFO
	.align		4
.L_1943:
        /*0018*/ 	.byte	0x04, 0x17
        /*001a*/ 	.short	(.L_1945 - .L_1944)
.L_1944:
        /*001c*/ 	.word	0x00000000
        /*0020*/ 	.short	0x0004
        /*0022*/ 	.short	0x0018
        /*0024*/ 	.byte	0x00, 0xf0, 0x11, 0x00


	//----- nvinfo : EIATTR_KPARAM_INFO
	.align		4
.L_1945:
        /*0028*/ 	.byte	0x04, 0x17
        /*002a*/ 	.short	(.L_1947 - .L_1946)
.L_1946:
        /*002c*/ 	.word	0x00000000
        /*0030*/ 	.short	0x0003
        /*0032*/ 	.short	0x0014
        /*0034*/ 	.byte	0x00, 0xf0, 0x11, 0x00


	//----- nvinfo : EIATTR_KPARAM_INFO
	.align		4
.L_1947:
        /*0038*/ 	.byte	0x04, 0x17
        /*003a*/ 	.short	(.L_1949 - .L_1948)
.L_1948:
        /*003c*/ 	.word	0x00000000
        /*0040*/ 	.short	0x0002
        /*0042*/ 	.short	0x0010
        /*0044*/ 	.byte	0x00, 0xf0, 0x11, 0x00


	//----- nvinfo : EIATTR_KPARAM_INFO
	.align		4
.L_1949:
        /*0048*/ 	.byte	0x04, 0x17
        /*004a*/ 	.short	(.L_1951 - .L_1950)
.L_1950:
        /*004c*/ 	.word	0x00000000
        /*0050*/ 	.short	0x0001
        /*0052*/ 	.short	0x0008
        /*0054*/ 	.byte	0x00, 0xf5, 0x21, 0x00


	//----- nvinfo : EIATTR_KPARAM_INFO
	.align		4
.L_1951:
        /*0058*/ 	.byte	0x04, 0x17
        /*005a*/ 	.short	(.L_1953 - .L_1952)
.L_1952:
        /*005c*/ 	.word	0x00000000
        /*0060*/ 	.short	0x0000
        /*0062*/ 	.short	0x0000
        /*0064*/ 	.byte	0x00, 0xf5, 0x21, 0x00


	//----- nvinfo : EIATTR_SPARSE_MMA_MASK
	.align		4
.L_1953:
        /*0068*/ 	.byte	0x03, 0x50
        /*006a*/ 	.short	0x0000


	//----- nvinfo : EIATTR_MAXREG_COUNT
	.align		4
        /*006c*/ 	.byte	0x03, 0x1b
        /*006e*/ 	.short	0x00ff


	//----- nvinfo : EIATTR_MERCURY_ISA_VERSION
	.align		4
        /*0070*/ 	.byte	0x03, 0x5f
        /*0072*/ 	.short	0x0101


	//----- nvinfo : EIATTR_COOP_GROUP_MASK_REGIDS
	.align		4
        /*0074*/ 	.byte	0x04, 0x29
        /*0076*/ 	.short	(.L_1955 - .L_1954)


	//   ....[0]....
.L_1954:
        /*0078*/ 	.word	0xffffffff


	//   ....[1]....
        /*007c*/ 	.word	0xffffffff


	//   ....[2]....
        /*0080*/ 	.word	0xffffffff


	//   ....[3]....
        /*0084*/ 	.word	0xffffffff


	//   ....[4]....
        /*0088*/ 	.word	0xffffffff


	//   ....[5]....
        /*008c*/ 	.word	0xffffffff


	//   ....[6]....
        /*0090*/ 	.word	0xffffffff


	//   ....[7]....
        /*0094*/ 	.word	0xffffffff


	//   ....[8]....
        /*0098*/ 	.word	0xffffffff


	//   ....[9]....
        /*009c*/ 	.word	0xffffffff


	//   ....[10]....
        /*00a0*/ 	.word	0xffffffff


	//   ....[11]....
        /*00a4*/ 	.word	0xffffffff


	//----- nvinfo : EIATTR_COOP_GROUP_INSTR_OFFSETS
	.align		4
.L_1955:
        /*00a8*/ 	.byte	0x04, 0x28
        /*00aa*/ 	.short	(.L_1957 - .L_1956)


	//   ....[0]....
.L_1956:
        /*00ac*/ 	.word	0x00000290


	//   ....[1]....
        /*00b0*/ 	.word	0x000002b0


	//   ....[2]....
        /*00b4*/ 	.word	0x000002f0


	//   ....[3]....
        /*00b8*/ 	.word	0x00000310


	//   ....[4]....
        /*00bc*/ 	.word	0x00000350


	//   ....[5]....
        /*00c0*/ 	.word	0x00000370


	//   ....[6]....
        /*00c4*/ 	.word	0x00000520


	//   ....[7]....
        /*00c8*/ 	.word	0x00000530


	//   ....[8]....
        /*00cc*/ 	.word	0x00000560


	//   ....[9]....
        /*00d0*/ 	.word	0x00000570


	//   ....[10]....
        /*00d4*/ 	.word	0x000005b0


	//   ....[11]....
        /*00d8*/ 	.word	0x000005c0


	//----- nvinfo : EIATTR_VRC_CTA_INIT_COUNT
	.align		4
.L_1957:
        /*00dc*/ 	.byte	0x02, 0x4a
	.zero		1
	.zero		1


	//----- nvinfo : EIATTR_EXIT_INSTR_OFFSETS
	.align		4
        /*00e0*/ 	.byte	0x04, 0x1c
        /*00e2*/ 	.short	(.L_1959 - .L_1958)


	//   ....[0]....
.L_1958:
        /*00e4*/ 	.word	0x000005d0


	//   ....[1]....
        /*00e8*/ 	.word	0x000007b0


	//   ....[2]....
        /*00ec*/ 	.word	0x00000900


	//   ....[3]....
        /*00f0*/ 	.word	0x00000930


	//   ....[4]....
        /*00f4*/ 	.word	0x00000960


	//----- nvinfo : EIATTR_CRS_STACK_SIZE
	.align		4
.L_1959:
        /*00f8*/ 	.byte	0x04, 0x1e
        /*00fa*/ 	.short	(.L_1961 - .L_1960)
.L_1960:
        /*00fc*/ 	.word	0x00000000


	//----- nvinfo : EIATTR_CBANK_PARAM_SIZE
	.align		4
.L_1961:
        /*0100*/ 	.byte	0x03, 0x19
        /*0102*/ 	.short	0x0020


	//----- nvinfo : EIATTR_PARAM_CBANK
	.align		4
        /*0104*/ 	.byte	0x04, 0x0a
        /*0106*/ 	.short	(.L_1963 - .L_1962)
	.align		4
.L_1962:
        /*0108*/ 	.word	index@(.nv.constant0._ZN18transformer_engine47scaled_upper_triang_masked_softmax_warp_forwardI6__halfS1_fLi3EEEvPT0_PKT_T1_iii)
        /*010c*/ 	.short	0x0380
        /*010e*/ 	.short	0x0020


	//----- nvinfo : EIATTR_SW_WAR
	.align		4
.L_1963:
        /*0110*/ 	.byte	0x04, 0x36
        /*0112*/ 	.short	(.L_1965 - .L_1964)
.L_1964:
        /*0114*/ 	.word	0x00000008
.L_1965:


//--------------------- .nv.info._ZN18transformer_engine47scaled_upper_triang_masked_softmax_warp_forwardI6__halfS1_fLi2EEEvPT0_PKT_T1_iii --------------------------
	.section	.nv.info._ZN18transformer_engine47scaled_upper_triang_masked_softmax_warp_forwardI6__halfS1_fLi2EEEvPT0_PKT_T1_iii,"",@"SHT_CUDA_INFO"
	.sectionflags	@""
	.align	4


	//----- nvinfo : EIATTR_CUDA_API_VERSION
	.align		4
        /*0000*/ 	.byte	0x04, 0x37
        /*0002*/ 	.short	(.L_1967 - .L_1966)
.L_1966:
        /*0004*/ 	.word	0x00000082


	//----- nvinfo : EIATTR_KPARAM_INFO
	.align		4
.L_1967:
        /*0008*/ 	.byte	0x04, 0x17
        /*000a*/ 	.short	(.L_1969 - .L_1968)
.L_1968:
        /*000c*/ 	.word	0x00000000
        /*0010*/ 	.short	0x0005
        /*0012*/ 	.short	0x001c
        /*0014*/ 	.byte	0x00, 0xf0, 0x11, 0x00


	//----- nvinfo : EIATTR_KPARAM_INFO
	.align		4
.L_1969:
        /*0018*/ 	.byte	0x04, 0x17
        /*001a*/ 	.short	(.L_1971 - .L_1970)
.L_1970:
        /*001c*/ 	.word	0x00000000
        /*0020*/ 	.short	0x0004
        /*0022*/ 	.short	0x0018
        /*0024*/ 	.byte	0x00, 0xf0, 0x11, 0x00


	//----- nvinfo : EIATTR_KPARAM_INFO
	.align		4
.L_1971:
        /*0028*/ 	.byte	0x04, 0x17
        /*002a*/ 	.short	(.L_1973 - .L_1972)
.L_1972:
        /*002c*/ 	.word	0x00000000
        /*0030*/ 	.short	0x0003
        /*0032*/ 	.short	0x0014
        /*0034*/ 	.byte	0x00, 0xf0, 0x11, 0x00


	//----- nvinfo : EIATTR_KPARAM_INFO
	.align		4
.L_1973:
        /*0038*/ 	.byte	0x04, 0x17
        /*003a*/ 	.short	(.L_1975 - .L_1974)
.L_1974:
        /*003c*/ 	.word	0x00000000
        /*0040*/ 	.short	0x0002
        /*0042*/ 	.short	0x0010
        /*0044*/ 	.byte	0x00, 0xf0, 0x11, 0x00


	//----- nvinfo : EIATTR_KPARAM_INFO
	.align		4
.L_1975:
        /*0048*/ 	.byte	0x04, 0x17
        /*004a*/ 	.short	(.L_1977 - .L_1976)
.L_1976:
        /*004c*/ 	.word	0x00000000
        /*0050*/ 	.short	0x0001
        /*0052*/ 	.short	0x0008
        /*0054*/ 	.byte	0x00, 0xf5, 0x21, 0x00


	//----- nvinfo : EIATTR_KPARAM_INFO
	.align		4
.L_1977:
        /*0058*/ 	.byte	0x04, 0x17
        /*005a*/ 	.short	(.L_1979 - .L_1978)
.L_1978:
        /*005c*/ 	.word	0x00000000
        /*0060*/ 	.short	0x0000
        /*0062*/ 	.short	0x0000
        /*0064*/ 	.byte	0x00, 0xf5, 0x21, 0x00


	//----- nvinfo : EIATTR_SPARSE_MMA_MASK
	.align		4
.L_1979:
        /*0068*/ 	.byte	0x03, 0x50
        /*006a*/ 	.short	0x0000


	//----- nvinfo : EIATTR_MAXREG_COUNT
	.align		4
        /*006c*/ 	.byte	0x03, 0x1b
        /*006e*/ 	.short	0x00ff


	//----- nvinfo : EIATTR_MERCURY_ISA_VERSION
	.align		4
        /*0070*/ 	.byte	0x03, 0x5f
        /*0072*/ 	.short	0x0101


	//----- nvinfo : EIATTR_COOP_GROUP_MASK_REGIDS
	.align		4
        /*0074*/ 	.byte	0x04, 0x29
        /*0076*/ 	.short	(.L_1981 - .L_1980)


	//   ....[0]....
.L_1980:
        /*0078*/ 	.word	0xffffffff


	//   ....[1]....
        /*007c*/ 	.word	0xffffffff


	//   ....[2]....
        /*0080*/ 	.word	0xffffffff


	//   ....[3]....
        /*0084*/ 	.word	0xffffffff


	//   ....[4]....
        /*0088*/ 	.word	0xffffffff


	//   ....[5]....
        /*008c*/ 	.word	0xffffffff


	//   ....[6]....
        /*0090*/ 	.word	0xffffffff


	//   ....[7]....
        /*0094*/ 	.word	0xffffffff


	//----- nvinfo : EIATTR_COOP_GROUP_INSTR_OFFSETS
	.align		4
.L_1981:
        /*0098*/ 	.byte	0x04, 0x28
        /*009a*/ 	.short	(.L_1983 - .L_1982)


	//   ....[0]....
.L_1982:
        /*009c*/ 	.word	0x000002a0


	//   ....[1]....
        /*00a0*/ 	.word	0x000002c0


	//   ....[2]....
        /*00a4*/ 	.word	0x00000300


	//   ....[3]....
        /*00a8*/ 	.word	0x00000320


	//   ....[4]....
        /*00ac*/ 	.word	0x000004c0


	//   ....[5]....
        /*00b0*/ 	.word	0x000004d0


	//   ....[6]....
        /*00b4*/ 	.word	0x00000510


	//   ....[7]....
        /*00b8*/ 	.word	0x00000520


	//----- nvinfo : EIATTR_VRC_CTA_INIT_COUNT
	.align		4
.L_1983:
        /*00bc*/ 	.byte	0x02, 0x4a
	.zero		1
	.zero		1


	//----- nvinfo : EIATTR_EXIT_INSTR_OFFSETS
	.align		4
        /*00c0*/ 	.byte	0x04, 0x1c
        /*00c2*/ 	.short	(.L_1985 - .L_1984)


	//   ....[0]....
.L_1984:
        /*00c4*/ 	.word	0x00000530


	//   ....[1]....
        /*00c8*/ 	.word	0x00000710


	//   ....[2]....
        /*00cc*/ 	.word	0x00000860


	//   ....[3]....
        /*00d0*/ 	.word	0x00000890


	//   ....[4]....
        /*00d4*/ 	.word	0x000008c0


	//----- nvinfo : EIATTR_CRS_STACK_SIZE
	.align		4
.L_1985:
        /*00d8*/ 	.byte	0x04, 0x1e
        /*00da*/ 	.short	(.L_1987 - .L_1986)
.L_1986:
        /*00dc*/ 	.word	0x00000000


	//----- nvinfo : EIATTR_CBANK_PARAM_SIZE
	.align		4
.L_1987:
        /*00e0*/ 	.byte	0x03, 0x19
        /*00e2*/ 	.short	0x0020


	//----- nvinfo : EIATTR_PARAM_CBANK
	.align		4
        /*00e4*/ 	.byte	0x04, 0x0a
        /*00e6*/ 	.short	(.L_1989 - .L_1988)
	.align		4
.L_1988:
        /*00e8*/ 	.word	index@(.nv.constant0._ZN18transformer_engine47scaled_upper_triang_masked_softmax_warp_forwardI6__halfS1_fLi2EEEvPT0_PKT_T1_iii)
        /*00ec*/ 	.short	0x0380
        /*00ee*/ 	.short	0x0020


	//----- nvinfo : EIATTR_SW_WAR
	.align		4
.L_1989:
        /*00f0*/ 	.byte	0x04, 0x36
        /*00f2*/ 	.short	(.L_1991 - .L_1990)
.L_1990:
        /*00f4*/ 	.word	0x00000008
.L_1991:


//--------------------- .nv.info._ZN18transformer_engine47scaled_upper_triang_masked_softmax_warp_forwardI6__halfS1_fLi1EEEvPT0_PKT_T1_iii --------------------------
	.section	.nv.info._ZN18transformer_engine47scaled_upper_triang_masked_softmax_warp_forwardI6__halfS1_fLi1EEEvPT0_PKT_T1_iii,"",@"SHT_CUDA_INFO"
	.sectionflags	@""
	.align	4


	//----- nvinfo : EIATTR_CUDA_API_VERSION
	.align		4
        /*0000*/ 	.byte	0x04, 0x37
        /*0002*/ 	.short	(.L_1993 - .L_1992)
.L_1992:
        /*0004*/ 	.word	0x00000082


	//----- nvinfo : EIATTR_KPARAM_INFO
	.align		4
.L_1993:
        /*0008*/ 	.byte	0x04, 0x17
        /*000a*/ 	.short	(.L_1995 - .L_1994)
.L_1994:
        /*000c*/ 	.word	0x00000000
        /*0010*/ 	.short	0x0005
        /*0012*/ 	.short	0x001c
        /*0014*/ 	.byte	0x00, 0xf0, 0x11, 0x00


	//----- nvinfo : EIATTR_KPARAM_INFO
	.align		4
.L_1995:
        /*0018*/ 	.byte	0x04, 0x17
        /*001a*/ 	.short	(.L_1997 - .L_1996)
.L_1996:
        /*001c*/ 	.word	0x00000000
        /*0020*/ 	.short	0x0004
        /*0022*/ 	.short	0x0018
        /*0024*/ 	.byte	0x00, 0xf0, 0x11, 0x00


	//----- nvinfo : EIATTR_KPARAM_INFO
	.align		4
.L_1997:
        /*0028*/ 	.byte	0x04, 0x17
        /*002a*/ 	.short	(.L_1999 - .L_1998)
.L_1998:
        /*002c*/ 	.word	0x00000000
        /*0030*/ 	.short	0x0003
        /*0032*/ 	.short	0x0014
        /*0034*/ 	.byte	0x00, 0xf0, 0x11, 0x00


	//----- nvinfo : EIATTR_KPARAM_INFO
	.align		4
.L_1999:
        /*0038*/ 	.byte	0x04, 0x17
        /*003a*/ 	.short	(.L_2001 - .L_2000)
.L_2000:
        /*003c*/ 	.word	0x00000000
        /*0040*/ 	.short	0x0002
        /*0042*/ 	.short	0x0010
        /*0044*/ 	.byte	0x00, 0xf0, 0x11, 0x00


	//----- nvinfo : EIATTR_KPARAM_INFO
	.align		4
.L_2001:
        /*0048*/ 	.byte	0x04, 0x17
        /*004a*/ 	.short	(.L_2003 - .L_2002)
.L_2002:
        /*004c*/ 	.word	0x00000000
        /*0050*/ 	.short	0x0001
        /*0052*/ 	.short	0x0008
        /*0054*/ 	.byte	0x00, 0xf5, 0x21, 0x00


	//----- nvinfo : EIATTR_KPARAM_INFO
	.align		4
.L_2003:
        /*0058*/ 	.byte	0x04, 0x17
        /*005a*/ 	.short	(.L_2005 - .L_2004)
.L_2004:
        /*005c*/ 	.word	0x00000000
        /*0060*/ 	.short	0x0000
        /*0062*/ 	.short	0x0000
        /*0064*/ 	.byte	0x00, 0xf5, 0x21, 0x00


	//----- nvinfo : EIATTR_SPARSE_MMA_MASK
	.align		4
.L_2005:
        /*0068*/ 	.byte	0x03, 0x50
        /*006a*/ 	.short	0x0000


	//----- nvinfo : EIATTR_MAXREG_COUNT
	.align		4
        /*006c*/ 	.byte	0x03, 0x1b
        /*006e*/ 	.short	0x00ff


	//----- nvinfo : EIATTR_MERCURY_ISA_VERSION
	.align		4
        /*0070*/ 	.byte	0x03, 0x5f
        /*0072*/ 	.short	0x0101


	//----- nvinfo : EIATTR_COOP_GROUP_MASK_REGIDS
	.align		4
        /*0074*/ 	.byte	0x04, 0x29
        /*0076*/ 	.short	(.L_2007 - .L_2006)


	//   ....[0]....
.L_2006:
        /*0078*/ 	.word	0xffffffff


	//   ....[1]....
        /*007c*/ 	.word	0xffffffff


	//   ....[2]....
        /*0080*/ 	.word	0xffffffff


	//   ....[3]....
        /*0084*/ 	.word	0xffffffff


	//----- nvinfo : EIATTR_COOP_GROUP_INSTR_OFFSETS
	.align		4
.L_2007:
        /*0088*/ 	.byte	0x04, 0x28
        /*008a*/ 	.short	(.L_2009 - .L_2008)


	//   ....[0]....
.L_2008:
        /*008c*/ 	.word	0x000002b0


	//   ....[1]....
        /*0090*/ 	.word	0x000002c0


	//   ....[2]....
        /*0094*/ 	.word	0x00000470


	//   ....[3]....
        /*0098*/ 	.word	0x00000480


	//----- nvinfo : EIATTR_VRC_CTA_INIT_COUNT
	.align		4
.L_2009:
        /*009c*/ 	.byte	0x02, 0x4a
	.zero		1
	.zero		1


	//----- nvinfo : EIATTR_EXIT_INSTR_OFFSETS
	.align		4
        /*00a0*/ 	.byte	0x04, 0x1c
        /*00a2*/ 	.short	(.L_2011 - .L_2010)


	//   ....[0]....
.L_2010:
        /*00a4*/ 	.word	0x00000490


	//   ....[1]....
        /*00a8*/ 	.word	0x00000670


	//   ....[2]....
        /*00ac*/ 	.word	0x000007c0


	//   ....[3]....
        /*00b0*/ 	.word	0x000007f0


	//   ....[4]....
        /*00b4*/ 	.word	0x00000820


	//----- nvinfo : EIATTR_CRS_STACK_SIZE
	.align		4
.L_2011:
        /*00b8*/ 	.byte	0x04, 0x1e
        /*00ba*/ 	.short	(.L_2013 - .L_2012)
.L_2012:
        /*00bc*/ 	.word	0x00000000


	//----- nvinfo : EIATTR_CBANK_PARAM_SIZE
	.align		4
.L_2013:
        /*00c0*/ 	.byte	0x03, 0x19
        /*00c2*/ 	.short	0x0020


	//----- nvinfo : EIATTR_PARAM_CBANK
	.align		4
        /*00c4*/ 	.byte	0x04, 0x0a
        /*00c6*/ 	.short	(.L_2015 - .L_2014)
	.align		4
.L_2014:
        /*00c8*/ 	.word	index@(.nv.constant0._ZN18transformer_engine47scaled_upper_triang_masked_softmax_warp_forwardI6__halfS1_fLi1EEEvPT0_PKT_T1_iii)
        /*00cc*/ 	.short	0x0380
        /*00ce*/ 	.short	0x0020


	//----- nvinfo : EIATTR_SW_WAR
	.align		4
.L_2015:
        /*00d0*/ 	.byte	0x04, 0x36
        /*00d2*/ 	.short	(.L_2017 - .L_2016)
.L_2016:
        /*00d4*/ 	.word	0x00000008
.L_2017:


//--------------------- .nv.info._ZN18transformer_engine47scaled_upper_triang_masked_softmax_warp_forwardI6__halfS1_fLi0EEEvPT0_PKT_T1_iii --------------------------
	.section	.nv.info._ZN18transformer_engine47scaled_upper_triang_masked_softmax_warp_forwardI6__halfS1_fLi0EEEvPT0_PKT_T1_iii,"",@"SHT_CUDA_INFO"
	.sectionflags	@""
	.align	4


	//----- nvinfo : EIATTR_CUDA_API_VERSION
	.align		4
        /*0000*/ 	.byte	0x04, 0x37
        /*0002*/ 	.short	(.L_2019 - .L_2018)
.L_2018:
        /*0004*/ 	.word	0x00000082


	//----- nvinfo : EIATTR_KPARAM_INFO
	.align		4
.L_2019:
        /*0008*/ 	.byte	0x04, 0x17
        /*000a*/ 	.short	(.L_2021 - .L_2020)
.L_2020:
        /*000c*/ 	.word	0x00000000
        /*0010*/ 	.short	0x0005
        /*0012*/ 	.short	0x001c
        /*0014*/ 	.byte	0x00, 0xf0, 0x11, 0x00


	//----- nvinfo : EIATTR_KPARAM_INFO
	.align		4
.L_2021:
        /*0018*/ 	.byte	0x04, 0x17
        /*001a*/ 	.short	(.L_2023 - .L_2022)
.L_2022:
        /*001c*/ 	.word	0x00000000
        /*0020*/ 	.short	0x0004
        /*0022*/ 	.short	0x0018
        /*0024*/ 	.byte	0x00, 0xf0, 0x11, 0x00


	//----- nvinfo : EIATTR_KPARAM_INFO
	.align		4
.L_2023:
        /*0028*/ 	.byte	0x04, 0x17
        /*002a*/ 	.short	(.L_2025 - .L_2024)
.L_2024:
        /*002c*/ 	.word	0x00000000
        /*0030*/ 	.short	0x0003
        /*0032*/ 	.short	0x0014
        /*0034*/ 	.byte	0x00, 0xf0, 0x11, 0x00


	//----- nvinfo : EIATTR_KPARAM_INFO
	.align		4
.L_2025:
        /*0038*/ 	.byte	0x04, 0x17
        /*003a*/ 	.short	(.L_2027 - .L_2026)
.L_2026:
        /*003c*/ 	.word	0x00000000
        /*0040*/ 	.short	0x0002
        /*0042*/ 	.short	0x0010
        /*0044*/ 	.byte	0x00, 0xf0, 0x11, 0x00


	//----- nvinfo : EIATTR_KPARAM_INFO
	.align		4
.L_2027:
        /*0048*/ 	.byte	0x04, 0x17
        /*004a*/ 	.short	(.L_2029 - .L_2028)
.L_2028:
        /*004c*/ 	.word	0x00000000
        /*0050*/ 	.short	0x0001
        /*0052*/ 	.short	0x0008
        /*0054*/ 	.byte	0x00, 0xf5, 0x21, 0x00


	//----- nvinfo : EIATTR_KPARAM_INFO
	.align		4
.L_2029:
        /*0058*/ 	.byte	0x04, 0x17
        /*005a*/ 	.short	(.L_2031 - .L_2030)
.L_2030:
        /*005c*/ 	.word	0x00000000
        /*0060*/ 	.short	0x0000
        /*0062*/ 	.short	0x0000
        /*0064*/ 	.byte	0x00, 0xf5, 0x21, 0x00


	//----- nvinfo : EIATTR_SPARSE_MMA_MASK
	.align		4
.L_2031:
        /*0068*/ 	.byte	0x03, 0x50
        /*006a*/ 	.short	0x0000


	//----- nvinfo : EIATTR_MAXREG_COUNT
	.align		4
        /*006c*/ 	.byte	0x03, 0x1b
        /*006e*/ 	.short	0x00ff


	//----- nvinfo : EIATTR_MERCURY_ISA_VERSION
	.align		4
        /*0070*/ 	.byte	0x03, 0x5f
        /*0072*/ 	.short	0x0101


	//----- nvinfo : EIATTR_VRC_CTA_INIT_COUNT
	.align		4
        /*0074*/ 	.byte	0x02, 0x4a
	.zero		1
	.zero		1


	//----- nvinfo : EIATTR_EXIT_INSTR_OFFSETS
	.align		4
        /*0078*/ 	.byte	0x04, 0x1c
        /*007a*/ 	.short	(.L_2033 - .L_2032)


	//   ....[0]....
.L_2032:
        /*007c*/ 	.word	0x00000370


	//   ....[1]....
        /*0080*/ 	.word	0x000005d0


	//   ....[2]....
        /*0084*/ 	.word	0x00000720


	//   ....[3]....
        /*0088*/ 	.word	0x00000750


	//   ....[4]....
        /*008c*/ 	.word	0x00000780


	//----- nvinfo : EIATTR_CRS_STACK_SIZE
	.align		4
.L_2033:
        /*0090*/ 	.byte	0x04, 0x1e
        /*0092*/ 	.short	(.L_2035 - .L_2034)
.L_2034:
        /*0094*/ 	.word	0x00000000


	//----- nvinfo : EIATTR_CBANK_PARAM_SIZE
	.align		4
.L_2035:
        /*0098*/ 	.byte	0x03, 0x19
        /*009a*/ 	.short	0x0020


	//----- nvinfo : EIATTR_PARAM_CBANK
	.align		4
        /*009c*/ 	.byte	0x04, 0x0a
        /*009e*/ 	.short	(.L_2037 - .L_2036)
	.align		4
.L_2036:
        /*00a0*/ 	.word	index@(.nv.constant0._ZN18transformer_engine47scaled_upper_triang_masked_softmax_warp_forwardI6__halfS1_fLi0EEEvPT0_PKT_T1_iii)
        /*00a4*/ 	.short	0x0380
        /*00a6*/ 	.short	0x0020


	//----- nvinfo : EIATTR_SW_WAR
	.align		4
.L_2037:
        /*00a8*/ 	.byte	0x04, 0x36
        /*00aa*/ 	.short	(.L_2039 - .L_2038)
.L_2038:
        /*00ac*/ 	.word	0x00000008
.L_2039:


//--------------------- .nv.callgraph             --------------------------
	.section	.nv.callgraph,"",@"SHT_CUDA_CALLGRAPH"
	.align	4
	.sectionentsize	8
	.align		4
        /*0000*/ 	.word	0x00000000
	.align		4
        /*0004*/ 	.word	0xffffffff
	.align		4
        /*0008*/ 	.word	0x00000000
	.align		4
        /*000c*/ 	.word	0xfffffffe
	.align		4
        /*0010*/ 	.word	0x00000000
	.align		4
        /*0014*/ 	.word	0xfffffffd
	.align		4
        /*0018*/ 	.word	0x00000000
	.align		4
        /*001c*/ 	.word	0xfffffffc


//--------------------- .text._ZN18transformer_engine48scaled_upper_triang_masked_softmax_warp_backwardI13__nv_bfloat16S1_fLi14EEEvPT0_PKT_S6_T1_iii --------------------------
	.section	.text._ZN18transformer_engine48scaled_upper_triang_masked_softmax_warp_backwardI13__nv_bfloat16S1_fLi14EEEvPT0_PKT_S6_T1_iii,"ax",@progbits
	.align	128
        .global         _ZN18transformer_engine48scaled_upper_triang_masked_softmax_warp_backwardI13__nv_bfloat16S1_fLi14EEEvPT0_PKT_S6_T1_iii
        .type           _ZN18transformer_engine48scaled_upper_triang_masked_softmax_warp_backwardI13__nv_bfloat16S1_fLi14EEEvPT0_PKT_S6_T1_iii,@function
        .size           _ZN18transformer_engine48scaled_upper_triang_masked_softmax_warp_backwardI13__nv_bfloat16S1_fLi14EEEvPT0_PKT_S6_T1_iii,(.L_x_15812 - _ZN18transformer_engine48scaled_upper_triang_masked_softmax_warp_backwardI13__nv_bfloat16S1_fLi14EEEvPT0_PKT_S6_T1_iii)
        .other          _ZN18transformer_engine48scaled_upper_triang_masked_softmax_warp_backwardI13__nv_bfloat16S1_fLi14EEEvPT0_PKT_S6_T1_iii,@"STO_CUDA_ENTRY STV_DEFAULT"
_ZN18transformer_engine48scaled_upper_triang_masked_softmax_warp_backwardI13__nv_bfloat16S1_fLi14EEEvPT0_PKT_S6_T1_iii:
.text._ZN18transformer_engine48scaled_upper_triang_masked_softmax_warp_backwardI13__nv_bfloat16S1_fLi14EEEvPT0_PKT_S6_T1_iii:
[----:B------:R-:W0:Y:S01]  /*0000*/  LDC R1, c[0x0][0x37c] ;  /* 0x0000df00ff017b82 */ /* 0x000e220000000800 */
[----:B------:R-:W1:Y:S01]  /*0010*/  S2R R0, SR_CTAID.Y ;  /* 0x0000000000007919 */ /* 0x000e620000002600 */
[----:B------:R-:W1:Y:S01]  /*0020*/  LDCU UR4, c[0x0][0x364] ;  /* 0x00006c80ff0477ac */ /* 0x000e620008000800 */
[----:B------:R-:W-:Y:S01]  /*0030*/  HFMA2 R123, -RZ, RZ, 0, 0 ;  /* 0x00000000ff7b7431 */ /* 0x000fe200000001ff */
[----:B0-----:R-:W-:Y:S01]  /*0040*/  IADD3 R1, PT, PT, R1, -0xe20, RZ ;  /* 0xfffff1e001017810 */ /* 0x001fe20007ffe0ff */
[----:B------:R-:W1:Y:S01]  /*0050*/  S2R R3, SR_TID.Y ;  /* 0x0000000000037919 */ /* 0x000e620000002200 */
[----:B------:R-:W0:Y:S01]  /*0060*/  LDCU UR6, c[0x0][0x3a0] ;  /* 0x00007400ff0677ac */ /* 0x000e220008000800 */
[----:B------:R-:W-:Y:S01]  /*0070*/  BSSY.RECONVERGENT B0, `(.L_x_0) ;  /* 0x000005a000007945 */ /* 0x000fe20003800200 */
[----:B------:R-:W-:Y:S01]  /*0080*/  HFMA2 R88, -RZ, RZ, 0, 0 ;  /* 0x00000000ff587431 */ /* 0x000fe200000001ff */
[----:B------:R-:W2:Y:S01]  /*0090*/  S2R R122, SR_TID.X ;  /* 0x00000000007a7919 */ /* 0x000ea20000002100 */
[----:B------:R-:W3:Y:S01]  /*00a0*/  LDCU UR5, c[0x0][0x370] ;  /* 0x00006e00ff0577ac */ /* 0x000ee20008000800 */
[----:B------:R-:W-:Y:S01]  /*00b0*/  IMAD.MOV.U32 R120, RZ, RZ, RZ ;  /* 0x000000ffff787224 */ /* 0x000fe200078e00ff */
[----:B------:R-:W-:Y:S01]  /*00c0*/  CS2R R118, SRZ ;  /* 0x0000000000767805 */ /* 0x000fe2000001ff00 */
[----:B------:R-:W3:Y:S01]  /*00d0*/  S2R R133, SR_CTAID.X ;  /* 0x0000000000857919 */ /* 0x000ee20000002500 */
[----:B------:R-:W4:Y:S01]  /*00e0*/  LDCU UR7, c[0x0][0x39c] ;  /* 0x00007380ff0777ac */ /* 0x000f220008000800 */
[----:B------:R-:W-:-:S02]  /*00f0*/  CS2R R116, SRZ ;  /* 0x0000000000747805 */ /* 0x000fc4000001ff00 */
[----:B------:R-:W-:Y:S02]  /*0100*/  CS2R R114, SRZ ;  /* 0x0000000000727805 */ /* 0x000fe4000001ff00 */
[----:B------:R-:W-:Y:S01]  /*0110*/  CS2R R112, SRZ ;  /* 0x0000000000707805 */ /* 0x000fe2000001ff00 */
[----:B------:R-:W5:Y:S01]  /*0120*/  LDCU.64 UR8, c[0x0][0x388] ;  /* 0x00007100ff0877ac */ /* 0x000f620008000a00 */
[----:B------:R-:W-:Y:S02]  /*0130*/  CS2R R110, SRZ ;  /* 0x00000000006e7805 */ /* 0x000fe4000001ff00 */
[----:B------:R-:W-:Y:S02]  /*0140*/  CS2R R108, SRZ ;  /* 0x00000000006c7805 */ /* 0x000fe4000001ff00 */
[----:B------:R-:W-:Y:S01]  /*0150*/  CS2R R106, SRZ ;  /* 0x00000000006a7805 */ /* 0x000fe2000001ff00 */
[----:B------:R-:W5:Y:S01]  /*0160*/  LDCU.64 UR10, c[0x0][0x390] ;  /* 0x00007200ff0a77ac */ /* 0x000f620008000a00 */
[----:B------:R-:W-:-:S02]  /*0170*/  MOV R104, RZ ;  /* 0x000000ff00687202 */ /* 0x000fc40000000f00 */
[----:B------:R-:W-:Y:S02]  /*0180*/  CS2R R102, SRZ ;  /* 0x0000000000667805 */ /* 0x000fe4000001ff00 */
[----:B------:R-:W-:Y:S02]  /*0190*/  CS2R R100, SRZ ;  /* 0x0000000000647805 */ /* 0x000fe4000001ff00 */
[----:B------:R-:W-:Y:S01]  /*01a0*/  CS2R R98, SRZ ;  /* 0x0000000000627805 */ /* 0x000fe2000001ff00 */
[----:B------:R-:W-:Y:S01]  /*01b0*/  IMAD.MOV.U32 R96, RZ, RZ, RZ ;  /* 0x000000ffff607224 */ /* 0x000fe200078e00ff */
[----:B------:R-:W-:Y:S02]  /*01c0*/  CS2R R94, SRZ ;  /* 0x00000000005e7805 */ /* 0x000fe4000001ff00 */
[----:B------:R-:W-:Y:S02]  /*01d0*/  CS2R R92, SRZ ;  /* 0x00000000005c7805 */ /* 0x000fe4000001ff00 */
[----:B------:R-:W-:-:S02]  /*01e0*/  CS2R R90, SRZ ;  /* 0x00000000005a7805 */ /* 0x000fc4000001ff00 */
[----:B------:R-:W-:Y:S02]  /*01f0*/  CS2R R86, SRZ ;  /* 0x0000000000567805 */ /* 0x000fe4000001ff00 */
[----:B------:R-:W-:Y:S02]  /*0200*/  CS2R R84, SRZ ;  /* 0x0000000000547805 */ /* 0x000fe4000001ff00 */
[----:B------:R-:W-:Y:S01]  /*0210*/  CS2R R82, SRZ ;  /* 0x0000000000527805 */ /* 0x000fe2000001ff00 */
[----:B------:R-:W-:Y:S01]  /*0220*/  IMAD.MOV.U32 R80, RZ, RZ, RZ ;  /* 0x000000ffff507224 */ /* 0x000fe200078e00ff */
[----:B------:R-:W-:Y:S02]  /*0230*/  CS2R R78, SRZ ;  /* 0x00000000004e7805 */ /* 0x000fe4000001ff00 */
[----:B------:R-:W-:Y:S01]  /*0240*/  CS2R R76, SRZ ;  /* 0x00000000004c7805 */ /* 0x000fe2000001ff00 */
[----:B-1----:R-:W-:Y:S01]  /*0250*/  IMAD R0, R0, UR4, R3 ;  /* 0x0000000400007c24 */ /* 0x002fe2000f8e0203 */
[----:B0-----:R-:W-:Y:S01]  /*0260*/  USHF.R.S32.HI UR4, URZ, 0x1f, UR6 ;  /* 0x0000001fff047899 */ /* 0x001fe20008011406 */
[----:B------:R-:W-:-:S02]  /*0270*/  CS2R R74, SRZ ;  /* 0x00000000004a7805 */ /* 0x000fc4000001ff00 */
[----:B------:R-:W-:Y:S01]  /*0280*/  MOV R72, RZ ;  /* 0x000000ff00487202 */ /* 0x000fe20000000f00 */
[----:B--2---:R-:W-:Y:S01]  /*0290*/  IMAD.SHL.U32 R122, R122, 0x4, RZ ;  /* 0x000000047a7a7824 */ /* 0x004fe200078e00ff */
[----:B------:R-:W-:Y:S01]  /*02a0*/  CS2R R70, SRZ ;  /* 0x0000000000467805 */ /* 0x000fe2000001ff00 */
[----:B---3--:R-:W-:-:S03]  /*02b0*/  IMAD R5, R0, UR5, R133 ;  /* 0x0000000500057c24 */ /* 0x008fc6000f8e0285 */
[C---:B------:R-:W-:Y:S01]  /*02c0*/  IADD3 R0, PT, PT, R122.reuse, 0x1380, RZ ;  /* 0x000013807a007810 */ /* 0x040fe20007ffe0ff */
[----:B------:R-:W-:Y:S02]  /*02d0*/  VIADD R7, R122, 0x80 ;  /* 0x000000807a077836 */ /* 0x000fe40000000000 */
[C---:B------:R-:W-:Y:S01]  /*02e0*/  IMAD.WIDE.U32 R2, R5.reuse, UR6, R122 ;  /* 0x0000000605027c25 */ /* 0x040fe2000f8e007a */
[----:B----4-:R-:W-:-:S03]  /*02f0*/  IADD3 R4, PT, PT, -R5, UR7, RZ ;  /* 0x0000000705047c10 */ /* 0x010fc6000fffe1ff */
[----:B------:R-:W-:Y:S01]  /*0300*/  IMAD R121, R5, UR4, RZ ;  /* 0x0000000405797c24 */ /* 0x000fe2000f8e02ff */
[----:B------:R-:W-:Y:S01]  /*0310*/  SHF.L.U32 R132, R2, 0x1, RZ ;  /* 0x0000000102847819 */ /* 0x000fe200000006ff */
[----:B------:R-:W-:Y:S01]  /*0320*/  VIADD R133, R133, 0x1 ;  /* 0x0000000185857836 */ /* 0x000fe20000000000 */
[----:B------:R-:W-:Y:S01]  /*0330*/  ISETP.GT.AND P0, PT, R4, RZ, PT ;  /* 0x000000ff0400720c */ /* 0x000fe20003f04270 */
[----:B------:R0:W-:Y:S01]  /*0340*/  STL [R1+0xc78], R4 ;  /* 0x000c780401007387 */ /* 0x0001e20000100800 */
[----:B------:R-:W-:Y:S01]  /*0350*/  IADD3 R121, PT, PT, R3, R121, RZ ;  /* 0x0000007903797210 */ /* 0x000fe20007ffe0ff */
[----:B------:R-:W-:Y:S01]  /*0360*/  VIADD R6, R122, 0x1480 ;  /* 0x000014807a067836 */ /* 0x000fe20000000000 */
[----:B-----5:R-:W-:Y:S01]  /*0370*/  IADD3 R124, P4, PT, R132, UR8, RZ ;  /* 0x00000008847c7c10 */ /* 0x020fe2000ff9e0ff */
[----:B------:R1:W-:Y:S01]  /*0380*/  STL [R1+0xd08], R7 ;  /* 0x000d080701007387 */ /* 0x0003e20000100800 */
[----:B------:R-:W-:Y:S01]  /*0390*/  SHF.L.U64.HI R121, R2, 0x1, R121 ;  /* 0x0000000102797819 */ /* 0x000fe20000010279 */
[----:B------:R-:W2:Y:S01]  /*03a0*/  LDCU.64 UR4, c[0x0][0x358] ;  /* 0x00006b00ff0477ac */ /* 0x000ea20008000a00 */
[----:B------:R-:W-:-:S02]  /*03b0*/  SEL R133, R133, RZ, P0 ;  /* 0x000000ff85857207 */ /* 0x000fc40000000000 */
[C---:B------:R-:W-:Y:S01]  /*03c0*/  IADD3.X R125, PT, PT, R121.reuse, UR9, RZ, P4, !PT ;  /* 0x00000009797d7c10 */ /* 0x040fe2000a7fe4ff */
[C---:B0-----:R-:W-:Y:S01]  /*03d0*/  VIADD R4, R122.reuse, 0x1400 ;  /* 0x000014007a047836 */ /* 0x041fe20000000000 */
[-C--:B------:R-:W-:Y:S02]  /*03e0*/  ISETP.GE.U32.AND P4, PT, R122, R133.reuse, PT ;  /* 0x000000857a00720c */ /* 0x080fe40003f86070 */
[----:B------:R-:W-:Y:S02]  /*03f0*/  IADD3 R126, P6, PT, R132, UR10, RZ ;  /* 0x0000000a847e7c10 */ /* 0x000fe4000ffde0ff */
[----:B------:R-:W-:Y:S01]  /*0400*/  ISETP.GE.U32.AND P3, PT, R0, R133, PT ;  /* 0x000000850000720c */ /* 0x000fe20003f66070 */
[C---:B------:R-:W-:Y:S01]  /*0410*/  VIADD R0, R122.reuse, 0x1500 ;  /* 0x000015007a007836 */ /* 0x040fe20000000000 */
[----:B------:R-:W-:Y:S02]  /*0420*/  IADD3 R2, PT, PT, R122, 0x1580, RZ ;  /* 0x000015807a027810 */ /* 0x000fe40007ffe0ff */
[----:B------:R-:W-:-:S02]  /*0430*/  IADD3.X R127, PT, PT, R121, UR11, RZ, P6, !PT ;  /* 0x0000000b797f7c10 */ /* 0x000fc4000b7fe4ff */
[-C--:B------:R-:W-:Y:S02]  /*0440*/  ISETP.GE.U32.AND P2, PT, R4, R133.reuse, PT ;  /* 0x000000850400720c */ /* 0x080fe40003f46070 */
[-C--:B------:R-:W-:Y:S02]  /*0450*/  ISETP.GE.U32.AND P1, PT, R6, R133.reuse, PT ;  /* 0x000000850600720c */ /* 0x080fe40003f26070 */
[-C--:B------:R-:W-:Y:S02]  /*0460*/  ISETP.GE.U32.AND P0, PT, R0, R133.reuse, PT ;  /* 0x000000850000720c */ /* 0x080fe40003f06070 */
[----:B------:R-:W-:Y:S01]  /*0470*/  ISETP.GE.U32.AND P5, PT, R2, R133, PT ;  /* 0x000000850200720c */ /* 0x000fe20003fa6070 */
[----:B-12---:R-:W-:-:S12]  /*0480*/  @P4 BRA `(.L_x_1) ;  /* 0x0000000000604947 */ /* 0x006fd80003800000 */
[----:B------:R-:W2:Y:S04]  /*0490*/  LDG.E.64 R4, desc[UR4][R126.64] ;  /* 0x000000047e047981 */ /* 0x000ea8000c1e1b00 */
[----:B------:R-:W3:Y:S01]  /*04a0*/  LDG.E.64 R2, desc[UR4][R124.64] ;  /* 0x000000047c027981 */ /* 0x000ee2000c1e1b00 */
[C---:B------:R-:W-:Y:S01]  /*04b0*/  IADD3 R0, PT, PT, R122.reuse, 0x2, RZ ;  /* 0x000000027a007810 */ /* 0x040fe20007ffe0ff */
[----:B------:R-:W-:-:S03]  /*04c0*/  VIADD R6, R122, 0x3 ;  /* 0x000000037a067836 */ /* 0x000fc60000000000 */
[-C--:B------:R-:W-:Y:S02]  /*04d0*/  ISETP.GE.U32.AND P6, PT, R0, R133.reuse, PT ;  /* 0x000000850000720c */ /* 0x080fe40003fc6070 */
[----:B------:R-:W-:Y:S02]  /*04e0*/  IADD3 R0, PT, PT, R122, 0x1, RZ ;  /* 0x000000017a007810 */ /* 0x000fe40007ffe0ff */
[----:B------:R-:W-:-:S09]  /*04f0*/  ISETP.GE.U32.AND P4, PT, R6, R133, PT ;  /* 0x000000850600720c */ /* 0x000fd20003f86070 */
[----:B--2---:R-:W-:Y:S01]  /*0500*/  @!P6 SHF.L.U32 R115, R5, 0x10, RZ ;  /* 0x000000100573e819 */ /* 0x004fe200000006ff */
[----:B------:R-:W-:-:S03]  /*0510*/  IMAD.U32 R113, R4, 0x10000, RZ ;  /* 0x0001000004717824 */ /* 0x000fc600078e00ff */
[----:B------:R-:W-:Y:S01]  /*0520*/  @!P4 PRMT R5, R5, 0x7632, R5 ;  /* 0x000076320505c816 */ /* 0x000fe20000000005 */
[C---:B---3--:R-:W-:Y:S01]  /*0530*/  @!P6 IMAD.U32 R8, R3.reuse, 0x10000, RZ ;  /* 0x000100000308e824 */ /* 0x048fe200078e00ff */
[----:B------:R-:W-:Y:S02]  /*0540*/  @!P4 PRMT R6, R3, 0x7632, R6 ;  /* 0x000076320306c816 */ /* 0x000fe40000000006 */
[----:B------:R-:W-:Y:S01]  /*0550*/  @!P4 SHF.L.U32 R116, R5, 0x10, RZ ;  /* 0x000000100574c819 */ /* 0x000fe200000006ff */
[----:B------:R-:W-:Y:S01]  /*0560*/  @!P6 FMUL R119, R115, R8 ;  /* 0x000000087377e220 */ /* 0x000fe20000400000 */
[----:B------:R-:W-:Y:S01]  /*0570*/  ISETP.GE.U32.AND P6, PT, R0, R133, PT ;  /* 0x000000850000720c */ /* 0x000fe20003fc6070 */
[----:B------:R-:W-:Y:S01]  /*0580*/  @!P4 IMAD.U32 R5, R6, 0x10000, RZ ;  /* 0x000100000605c824 */ /* 0x000fe200078e00ff */
[----:B------:R-:W-:-:S03]  /*0590*/  PRMT R0, R4, 0x7632, R0 ;  /* 0x0000763204007816 */ /* 0x000fc60000000000 */
[----:B------:R-:W-:-:S08]  /*05a0*/  @!P4 FMUL R120, R116, R5 ;  /* 0x000000057478c220 */ /* 0x000fd00000400000 */
[----:B------:R-:W-:Y:S01]  /*05b0*/  @!P6 IMAD.U32 R114, R0, 0x10000, RZ ;  /* 0x000100000072e824 */ /* 0x000fe200078e00ff */
[C---:B------:R-:W-:Y:S02]  /*05c0*/  PRMT R0, R2.reuse, 0x7632, R0 ;  /* 0x0000763202007816 */ /* 0x040fe40000000000 */
[----:B------:R-:W-:Y:S02]  /*05d0*/  SHF.L.U32 R2, R2, 0x10, RZ ;  /* 0x0000001002027819 */ /* 0x000fe400000006ff */
[----:B------:R-:W-:-:S03]  /*05e0*/  @!P6 SHF.L.U32 R3, R0, 0x10, RZ ;  /* 0x000000100003e819 */ /* 0x000fc600000006ff */
[----:B------:R-:W-:Y:S02]  /*05f0*/  FMUL R117, R113, R2 ;  /* 0x0000000271757220 */ /* 0x000fe40000400000 */
[----:B------:R-:W-:-:S07]  /*0600*/  @!P6 FMUL R118, R114, R3 ;  /* 0x000000037276e220 */ /* 0x000fce0000400000 */
.L_x_1:
[----:B------:R-:W-:Y:S05]  /*0610*/  BSYNC.RECONVERGENT B0 ;  /* 0x0000000000007941 */ /* 0x000fea0003800200 */
.L_x_0:
[----:B------:R-:W-:Y:S01]  /*0620*/  ISETP.GE.U32.AND P4, PT, R7, R133, PT ;  /* 0x000000850700720c */ /* 0x000fe20003f86070 */
[----:B------:R-:W-:Y:S01]  /*0630*/  VIADD R7, R122, 0x100 ;  /* 0x000001007a077836 */ /* 0x000fe20000000000 */
[----:B------:R-:W-:Y:S01]  /*0640*/  BSSY.RECONVERGENT B0, `(.L_x_2) ;  /* 0x000001f000007945 */ /* 0x000fe20003800200 */
[----:B------:R-:W-:Y:S01]  /*0650*/  HFMA2 R105, -RZ, RZ, 0, 0 ;  /* 0x00000000ff697431 */ /* 0x000fe200000001ff */
[----:B------:R-:W-:Y:S02]  /*0660*/  CS2R R68, SRZ ;  /* 0x0000000000447805 */ /* 0x000fe4000001ff00 */
[----:B------:R-:W-:Y:S01]  /*0670*/  CS2R R66, SRZ ;  /* 0x0000000000427805 */ /* 0x000fe2000001ff00 */
[----:B------:R0:W-:Y:S01]  /*0680*/  STL [R1+0xd14], R7 ;  /* 0x000d140701007387 */ /* 0x0001e20000100800 */
[----:B------:R-:W-:-:S05]  /*0690*/  CS2R R64, SRZ ;  /* 0x0000000000407805 */ /* 0x000fca000001ff00 */
[----:B------:R-:W-:Y:S05]  /*06a0*/  @P4 BRA `(.L_x_3) ;  /* 0x0000000000604947 */ /* 0x000fea0003800000 */
[----:B------:R-:W2:Y:S04]  /*06b0*/  LDG.E.64 R2, desc[UR4][R124.64+0x100] ;  /* 0x000100047c027981 */ /* 0x000ea8000c1e1b00 */
[----:B------:R-:W3:Y:S01]  /*06c0*/  LDG.E.64 R4, desc[UR4][R126.64+0x100] ;  /* 0x000100047e047981 */ /* 0x000ee2000c1e1b00 */
[----:B------:R-:W-:-:S05]  /*06d0*/  VIADD R0, R122, 0x82 ;  /* 0x000000827a007836 */ /* 0x000fca0000000000 */
[----:B------:R-:W-:Y:S01]  /*06e0*/  ISETP.GE.U32.AND P6, PT, R0, R133, PT ;  /* 0x000000850000720c */ /* 0x000fe20003fc6070 */
[C---:B------:R-:W-:Y:S01]  /*06f0*/  VIADD R0, R122.reuse, 0x81 ;  /* 0x000000817a007836 */ /* 0x040fe20000000000 */
[----:B------:R-:W-:-:S04]  /*0700*/  IADD3 R6, PT, PT, R122, 0x83, RZ ;  /* 0x000000837a067810 */ /* 0x000fc80007ffe0ff */
[----:B------:R-:W-:-:S07]  /*0710*/  ISETP.GE.U32.AND P4, PT, R6, R133, PT ;  /* 0x000000850600720c */ /* 0x000fce0003f86070 */
[----:B--2---:R-:W-:Y:S01]  /*0720*/  @!P6 SHF.L.U32 R8, R3, 0x10, RZ ;  /* 0x000000100308e819 */ /* 0x004fe200000006ff */
[----:B---3--:R-:W-:-:S04]  /*0730*/  @!P6 IMAD.U32 R107, R5, 0x10000, RZ ;  /* 0x00010000056be824 */ /* 0x008fc800078e00ff */
[----:B------:R-:W-:Y:S01]  /*0740*/  @!P6 FMUL R111, R107, R8 ;  /* 0x000000086b6fe220 */ /* 0x000fe20000400000 */
[----:B------:R-:W-:Y:S02]  /*0750*/  ISETP.GE.U32.AND P6, PT, R0, R133, PT ;  /* 0x000000850000720c */ /* 0x000fe40003fc6070 */
[C---:B------:R-:W-:Y:S02]  /*0760*/  PRMT R0, R4.reuse, 0x7632, R0 ;  /* 0x0000763204007816 */ /* 0x040fe40000000000 */
[----:B------:R-:W-:Y:S02]  /*0770*/  @!P4 PRMT R5, R5, 0x7632, R5 ;  /* 0x000076320505c816 */ /* 0x000fe40000000005 */
[----:B------:R-:W-:Y:S02]  /*0780*/  @!P4 PRMT R6, R3, 0x7632, R6 ;  /* 0x000076320306c816 */ /* 0x000fe40000000006 */
[----:B------:R-:W-:Y:S01]  /*0790*/  SHF.L.U32 R105, R4, 0x10, RZ ;  /* 0x0000001004697819 */ /* 0x000fe200000006ff */
[----:B------:R-:W-:-:S04]  /*07a0*/  @!P4 IMAD.U32 R108, R5, 0x10000, RZ ;  /* 0x00010000056cc824 */ /* 0x000fc800078e00ff */
[----:B------:R-:W-:Y:S02]  /*07b0*/  @!P6 SHF.L.U32 R106, R0, 0x10, RZ ;  /* 0x00000010006ae819 */ /* 0x000fe400000006ff */
[C---:B------:R-:W-:Y:S01]  /*07c0*/  PRMT R0, R2.reuse, 0x7632, R0 ;  /* 0x0000763202007816 */ /* 0x040fe20000000000 */
[----:B------:R-:W-:Y:S01]  /*07d0*/  IMAD.U32 R2, R2, 0x10000, RZ ;  /* 0x0001000002027824 */ /* 0x000fe200078e00ff */
[----:B------:R-:W-:-:S03]  /*07e0*/  @!P4 SHF.L.U32 R5, R6, 0x10, RZ ;  /* 0x000000100605c819 */ /* 0x000fc600000006ff */
[----:B------:R-:W-:Y:S02]  /*07f0*/  @!P6 IMAD.U32 R3, R0, 0x10000, RZ ;  /* 0x000100000003e824 */ /* 0x000fe400078e00ff */
[----:B------:R-:W-:Y:S01]  /*0800*/  FMUL R109, R105, R2 ;  /* 0x00000002696d7220 */ /* 0x000fe20000400000 */
[----:B------:R-:W-:Y:S01]  /*0810*/  @!P4 FMUL R112, R108, R5 ;  /* 0x000000056c70c220 */ /* 0x000fe20000400000 */
[----:B------:R-:W-:-:S07]  /*0820*/  @!P6 FMUL R110, R106, R3 ;  /* 0x000000036a6ee220 */ /* 0x000fce0000400000 */
.L_x_3:
[----:B------:R-:W-:Y:S05]  /*0830*/  BSYNC.RECONVERGENT B0 ;  /* 0x0000000000007941 */ /* 0x000fea0003800200 */
.L_x_2:
[----:B------:R-:W-:Y:S01]  /*0840*/  ISETP.GE.U32.AND P4, PT, R7, R133, PT ;  /* 0x000000850700720c */ /* 0x000fe20003f86070 */
[----:B------:R-:W-:Y:S01]  /*0850*/  BSSY.RECONVERGENT B0, `(.L_x_4) ;  /* 0x0000020000007945 */ /* 0x000fe20003800200 */
[----:B0-----:R-:W-:Y:S02]  /*0860*/  IADD3 R7, PT, PT, R122, 0x180, RZ ;  /* 0x000001807a077810 */ /* 0x001fe40007ffe0ff */
[----:B------:R-:W-:Y:S02]  /*0870*/  CS2R R62, SRZ ;  /* 0x00000000003e7805 */ /* 0x000fe4000001ff00 */
[----:B------:R-:W-:Y:S02]  /*0880*/  CS2R R60, SRZ ;  /* 0x00000000003c7805 */ /* 0x000fe4000001ff00 */
[----:B------:R-:W-:Y:S01]  /*0890*/  CS2R R58, SRZ ;  /* 0x00000000003a7805 */ /* 0x000fe2000001ff00 */
[----:B------:R-:W-:Y:S01]  /*08a0*/  IMAD.MOV.U32 R97, RZ, RZ, RZ ;  /* 0x000000ffff617224 */ /* 0x000fe200078e00ff */
[----:B------:R0:W-:Y:S03]  /*08b0*/  STL [R1+0xd1c], R7 ;  /* 0x000d1c0701007387 */ /* 0x0001e60000100800 */
[----:B------:R-:W-:Y:S05]  /*08c0*/  @P4 BRA `(.L_x_5) ;  /* 0x0000000000604947 */ /* 0x000fea0003800000 */
        /* <DEDUP_REMOVED lines=24> */
.L_x_5:
[----:B------:R-:W-:Y:S05]  /*0a50*/  BSYNC.RECONVERGENT B0 ;  /* 0x0000000000007941 */ /* 0x000fea0003800200 */
.L_x_4:
[----:B------:R-:W-:Y:S01]  /*0a60*/  ISETP.GE.U32.AND P4, PT, R7, R133, PT ;  /* 0x000000850700720c */ /* 0x000fe20003f86070 */
[----:B0-----:R-:W-:Y:S01]  /*0a70*/  VIADD R7, R122, 0x200 ;  /* 0x000002007a077836 */ /* 0x001fe20000000000 */
[----:B------:R-:W-:Y:S01]  /*0a80*/  BSSY.RECONVERGENT B0, `(.L_x_6) ;  /* 0x000001f000007945 */ /* 0x000fe20003800200 */
[----:B------:R-:W-:Y:S02]  /*0a90*/  CS2R R56, SRZ ;  /* 0x0000000000387805 */ /* 0x000fe4000001ff00 */
[----:B------:R-:W-:Y:S02]  /*0aa0*/  CS2R R54, SRZ ;  /* 0x0000000000367805 */ /* 0x000fe4000001ff00 */
[----:B------:R-:W-:Y:S01]  /*0ab0*/  CS2R R52, SRZ ;  /* 0x0000000000347805 */ /* 0x000fe2000001ff00 */
[----:B------:R0:W-:Y:S01]  /*0ac0*/  STL [R1+0xd20], R7 ;  /* 0x000d200701007387 */ /* 0x0001e20000100800 */
[----:B------:R-:W-:-:S04]  /*0ad0*/  MOV R89, RZ ;  /* 0x000000ff00597202 */ /* 0x000fc80000000f00 */
        /* <DEDUP_REMOVED lines=25> */
.L_x_7:
[----:B------:R-:W-:Y:S05]  /*0c70*/  BSYNC.RECONVERGENT B0 ;  /* 0x0000000000007941 */ /* 0x000fea0003800200 */
.L_x_6:
        /* <DEDUP_REMOVED lines=33> */
.L_x_9:
[----:B------:R-:W-:Y:S05]  /*0e90*/  BSYNC.RECONVERGENT B0 ;  /* 0x0000000000007941 */ /* 0x000fea0003800200 */
.L_x_8:
[----:B------:R-:W-:Y:S01]  /*0ea0*/  ISETP.GE.U32.AND P4, PT, R7, R133, PT ;  /* 0x000000850700720c */ /* 0x000fe20003f86070 */
[----:B0-----:R-:W-:Y:S01]  /*0eb0*/  VIADD R7, R122, 0x300 ;  /* 0x000003007a077836 */ /* 0x001fe20000000000 */
        /* <DEDUP_REMOVED lines=31> */
.L_x_11:
[----:B------:R-:W-:Y:S05]  /*10b0*/  BSYNC.RECONVERGENT B0 ;  /* 0x0000000000007941 */ /* 0x000fea0003800200 */
.L_x_10:
[----:B------:R-:W-:Y:S01]  /*10c0*/  ISETP.GE.U32.AND P4, PT, R7, R133, PT ;  /* 0x000000850700720c */ /* 0x000fe20003f86070 */
[----:B------:R-:W-:Y:S01]  /*10d0*/  BSSY.RECONVERGENT B0, `(.L_x_12) ;  /* 0x0000021000007945 */ /* 0x000fe20003800200 */
[----:B0-----:R-:W-:Y:S02]  /*10e0*/  IADD3 R7, PT, PT, R122, 0x380, RZ ;  /* 0x000003807a077810 */ /* 0x001fe40007ffe0ff */
[----:B------:R-:W-:Y:S02]  /*10f0*/  CS2R R38, SRZ ;  /* 0x0000000000267805 */ /* 0x000fe4000001ff00 */
[----:B------:R-:W-:Y:S01]  /*1100*/  MOV R226, RZ ;  /* 0x000000ff00e27202 */ /* 0x000fe20000000f00 */
[----:B------:R-:W-:Y:S01]  /*1110*/  IMAD.MOV.U32 R225, RZ, RZ, RZ ;  /* 0x000000ffffe17224 */ /* 0x000fe200078e00ff */
[----:B------:R-:W-:Y:S01]  /*1120*/  CS2R R36, SRZ ;  /* 0x0000000000247805 */ /* 0x000fe2000001ff00 */
[----:B------:R0:W-:Y:S01]  /*1130*/  STL [R1+0xd4c], R7 ;  /* 0x000d4c0701007387 */ /* 0x0001e20000100800 */
[----:B------:R-:W-:-:S03]  /*1140*/  IMAD.MOV.U32 R35, RZ, RZ, RZ ;  /* 0x000000ffff237224 */ /* 0x000fc600078e00ff */
        /* <DEDUP_REMOVED lines=25> */
.L_x_13:
[----:B------:R-:W-:Y:S05]  /*12e0*/  BSYNC.RECONVERGENT B0 ;  /* 0x0000000000007941 */ /* 0x000fea0003800200 */
.L_x_12:
[----:B------:R-:W-:Y:S01]  /*12f0*/  VIADD R8, R122, 0x400 ;  /* 0x000004007a087836 */ /* 0x000fe20000000000 */
[----:B------:R-:W-:Y:S01]  /*1300*/  ISETP.GE.U32.AND P4, PT, R7, R133, PT ;  /* 0x000000850700720c */ /* 0x000fe20003f86070 */
[----:B------:R-:W-:Y:S01]  /*1310*/  BSSY.RECONVERGENT B0, `(.L_x_14) ;  /* 0x0000020000007945 */ /* 0x000fe20003800200 */
[----:B------:R-:W-:Y:S02]  /*1320*/  HFMA2 R233, -RZ, RZ, 0, 0 ;  /* 0x00000000ffe97431 */ /* 0x000fe400000001ff */
[----:B------:R-:W-:Y:S01]  /*1330*/  IMAD.MOV.U32 R34, RZ, RZ, RZ ;  /* 0x000000ffff227224 */ /* 0x000fe200078e00ff */
[----:B------:R1:W-:Y:S01]  /*1340*/  STL [R1+0xd44], R8 ;  /* 0x000d440801007387 */ /* 0x0003e20000100800 */
[----:B------:R-:W-:Y:S02]  /*1350*/  CS2R R32, SRZ ;  /* 0x0000000000207805 */ /* 0x000fe4000001ff00 */
[----:B------:R-:W-:Y:S02]  /*1360*/  CS2R R234, SRZ ;  /* 0x0000000000ea7805 */ /* 0x000fe4000001ff00 */
[----:B------:R-:W-:-:S03]  /*1370*/  MOV R31, RZ ;  /* 0x000000ff001f7202 */ /* 0x000fc60000000f00 */
[----:B------:R-:W-:Y:S05]  /*1380*/  @P4 BRA `(.L_x_15) ;  /* 0x0000000000604947 */ /* 0x000fea0003800000 */
[----:B------:R-:W0:Y:S04]  /*1390*/  LDG.E.64 R2, desc[UR4][R124.64+0x700] ;  /* 0x000700047c027981 */ /* 0x000e28000c1e1b00 */
[----:B------:R-:W2:Y:S01]  /*13a0*/  LDG.E.64 R4, desc[UR4][R126.64+0x700] ;  /* 0x000700047e047981 */ /* 0x000ea2000c1e1b00 */
[----:B------:R-:W-:-:S05]  /*13b0*/  VIADD R0, R122, 0x382 ;  /* 0x000003827a007836 */ /* 0x000fca0000000000 */
[----:B------:R-:W-:Y:S01]  /*13c0*/  ISETP.GE.U32.AND P6, PT, R0, R133, PT ;  /* 0x000000850000720c */ /* 0x000fe20003fc6070 */
[C---:B------:R-:W-:Y:S01]  /*13d0*/  VIADD R0, R122.reuse, 0x381 ;  /* 0x000003817a007836 */ /* 0x040fe20000000000 */
[----:B------:R-:W-:-:S04]  /*13e0*/  IADD3 R6, PT, PT, R122, 0x383, RZ ;  /* 0x000003837a067810 */ /* 0x000fc80007ffe0ff */
[----:B------:R-:W-:-:S07]  /*13f0*/  ISETP.GE.U32.AND P4, PT, R6, R133, PT ;  /* 0x000000850600720c */ /* 0x000fce0003f86070 */
[----:B0-----:R-:W-:Y:S01]  /*1400*/  @!P6 SHF.L.U32 R7, R3, 0x10, RZ ;  /* 0x000000100307e819 */ /* 0x001fe200000006ff */
[----:B--2---:R-:W-:-:S04]  /*1410*/  @!P6 IMAD.U32 R60, R5, 0x10000, RZ ;  /* 0x00010000053ce824 */ /* 0x004fc800078e00ff */
[----:B------:R-:W-:Y:S01]  /*1420*/  @!P6 FMUL R64, R60, R7 ;  /* 0x000000073c40e220 */ /* 0x000fe20000400000 */
[----:B------:R-:W-:Y:S02]  /*1430*/  ISETP.GE.U32.AND P6, PT, R0, R133, PT ;  /* 0x000000850000720c */ /* 0x000fe40003fc6070 */
[C---:B------:R-:W-:Y:S02]  /*1440*/  PRMT R0, R4.reuse, 0x7632, R0 ;  /* 0x0000763204007816 */ /* 0x040fe40000000000 */
[----:B------:R-:W-:Y:S02]  /*1450*/  @!P4 PRMT R5, R5, 0x7632, R5 ;  /* 0x000076320505c816 */ /* 0x000fe40000000005 */
[----:B------:R-:W-:Y:S02]  /*1460*/  @!P4 PRMT R3, R3, 0x7632, R3 ;  /* 0x000076320303c816 */ /* 0x000fe40000000003 */
[----:B------:R-:W-:-:S05]  /*1470*/  SHF.L.U32 R31, R4, 0x10, RZ ;  /* 0x00000010041f7819 */ /* 0x000fca00000006ff */
[----:B------:R-:W-:Y:S02]  /*1480*/  @!P6 SHF.L.U32 R59, R0, 0x10, RZ ;  /* 0x00000010003be819 */ /* 0x000fe400000006ff */
[C---:B------:R-:W-:Y:S01]  /*1490*/  PRMT R0, R2.reuse, 0x7632, R0 ;  /* 0x0000763202007816 */ /* 0x040fe20000000000 */
[----:B------:R-:W-:Y:S01]  /*14a0*/  @!P4 IMAD.U32 R61, R5, 0x10000, RZ ;  /* 0x00010000053dc824 */ /* 0x000fe200078e00ff */
[----:B------:R-:W-:Y:S01]  /*14b0*/  @!P4 SHF.L.U32 R4, R3, 0x10, RZ ;  /* 0x000000100304c819 */ /* 0x000fe200000006ff */
[----:B------:R-:W-:Y:S02]  /*14c0*/  IMAD.U32 R2, R2, 0x10000, RZ ;  /* 0x0001000002027824 */ /* 0x000fe400078e00ff */
[----:B------:R-:W-:Y:S02]  /*14d0*/  @!P6 IMAD.U32 R0, R0, 0x10000, RZ ;  /* 0x000100000000e824 */ /* 0x000fe400078e00ff */
[----:B------:R-:W-:Y:S01]  /*14e0*/  @!P4 FMUL R65, R61, R4 ;  /* 0x000000043d41c220 */ /* 0x000fe20000400000 */
[----:B------:R-:W-:Y:S01]  /*14f0*/  FMUL R62, R31, R2 ;  /* 0x000000021f3e7220 */ /* 0x000fe20000400000 */
[----:B------:R-:W-:-:S07]  /*1500*/  @!P6 FMUL R63, R59, R0 ;  /* 0x000000003b3fe220 */ /* 0x000fce0000400000 */
.L_x_15:
[----:B------:R-:W-:Y:S05]  /*1510*/  BSYNC.RECONVERGENT B0 ;  /* 0x0000000000007941 */ /* 0x000fea0003800200 */
.L_x_14:
[----:B0-----:R-:W-:Y:S01]  /*1520*/  IADD3 R7, PT, PT, R122, 0x480, RZ ;  /* 0x000004807a077810 */ /* 0x001fe20007ffe0ff */
[----:B------:R-:W-:Y:S01]  /*1530*/  BSSY.RECONVERGENT B0, `(.L_x_16) ;  /* 0x0000021000007945 */ /* 0x000fe20003800200 */
[----:B------:R-:W-:Y:S01]  /*1540*/  ISETP.GE.U32.AND P4, PT, R8, R133, PT ;  /* 0x000000850800720c */ /* 0x000fe20003f86070 */
[----:B------:R-:W-:Y:S01]  /*1550*/  HFMA2 R232, -RZ, RZ, 0, 0 ;  /* 0x00000000ffe87431 */ /* 0x000fe200000001ff */
[----:B------:R-:W-:Y:S01]  /*1560*/  CS2R R230, SRZ ;  /* 0x0000000000e67805 */ /* 0x000fe2000001ff00 */
[----:B------:R0:W-:Y:S01]  /*1570*/  STL [R1+0xd40], R7 ;  /* 0x000d400701007387 */ /* 0x0001e20000100800 */
[----:B------:R-:W-:Y:S01]  /*1580*/  IMAD.MOV.U32 R229, RZ, RZ, RZ ;  /* 0x000000ffffe57224 */ /* 0x000fe200078e00ff */
[----:B------:R-:W-:Y:S01]  /*1590*/  CS2R R242, SRZ ;  /* 0x0000000000f27805 */ /* 0x000fe2000001ff00 */
[----:B------:R-:W-:-:S07]  /*15a0*/  IMAD.MOV.U32 R30, RZ, RZ, RZ ;  /* 0x000000ffff1e7224 */ /* 0x000fce00078e00ff */
[----:B0-----:R-:W-:Y:S05]  /*15b0*/  @P4 BRA `(.L_x_17) ;  /* 0x0000000000604947 */ /* 0x001fea0003800000 */
[----:B------:R-:W2:Y:S04]  /*15c0*/  LDG.E.64 R4, desc[UR4][R126.64+0x800] ;  /* 0x000800047e047981 */ /* 0x000ea8000c1e1b00 */
[----:B------:R-:W1:Y:S01]  /*15d0*/  LDG.E.64 R2, desc[UR4][R124.64+0x800] ;  /* 0x000800047c027981 */ /* 0x000e62000c1e1b00 */
        /* <DEDUP_REMOVED lines=8> */
[C---:B-1----:R-:W-:Y:S01]  /*1660*/  @!P6 IMAD.U32 R8, R3.reuse, 0x10000, RZ ;  /* 0x000100000308e824 */ /* 0x042fe200078e00ff */
[----:B------:R-:W-:Y:S02]  /*1670*/  @!P4 PRMT R6, R3, 0x7632, R6 ;  /* 0x000076320306c816 */ /* 0x000fe40000000006 */
[----:B------:R-:W-:Y:S01]  /*1680*/  @!P4 SHF.L.U32 R54, R5, 0x10, RZ ;  /* 0x000000100536c819 */ /* 0x000fe200000006ff */
[----:B------:R-:W-:Y:S01]  /*1690*/  @!P6 FMUL R57, R53, R8 ;  /* 0x000000083539e220 */ /* 0x000fe20000400000 */
[----:B------:R-:W-:Y:S01]  /*16a0*/  ISETP.GE.U32.AND P6, PT, R0, R133, PT ;  /* 0x000000850000720c */ /* 0x000fe20003fc6070 */
[----:B------:R-:W-:Y:S01]  /*16b0*/  @!P4 IMAD.U32 R5, R6, 0x10000, RZ ;  /* 0x000100000605c824 */ /* 0x000fe200078e00ff */
[----:B------:R-:W-:Y:S02]  /*16c0*/  PRMT R0, R4, 0x7632, R0 ;  /* 0x0000763204007816 */ /* 0x000fe40000000000 */
[----:B------:R-:W-:Y:S01]  /*16d0*/  SHF.L.U32 R55, R2, 0x10, RZ ;  /* 0x0000001002377819 */ /* 0x000fe200000006ff */
[----:B------:R-:W-:-:S04]  /*16e0*/  @!P4 FMUL R58, R54, R5 ;  /* 0x00000005363ac220 */ /* 0x000fc80000400000 */
[----:B------:R-:W-:-:S04]  /*16f0*/  FMUL R55, R30, R55 ;  /* 0x000000371e377220 */ /* 0x000fc80000400000 */
[----:B------:R-:W-:Y:S01]  /*1700*/  @!P6 IMAD.U32 R52, R0, 0x10000, RZ ;  /* 0x000100000034e824 */ /* 0x000fe200078e00ff */
[----:B------:R-:W-:-:S04]  /*1710*/  PRMT R0, R2, 0x7632, R0 ;  /* 0x0000763202007816 */ /* 0x000fc80000000000 */
[----:B------:R-:W-:-:S05]  /*1720*/  @!P6 SHF.L.U32 R3, R0, 0x10, RZ ;  /* 0x000000100003e819 */ /* 0x000fca00000006ff */
[----:B------:R-:W-:-:S07]  /*1730*/  @!P6 FMUL R56, R52, R3 ;  /* 0x000000033438e220 */ /* 0x000fce0000400000 */
.L_x_17:
[----:B------:R-:W-:Y:S05]  /*1740*/  BSYNC.RECONVERGENT B0 ;  /* 0x0000000000007941 */ /* 0x000fea0003800200 */
.L_x_16:
[----:B------:R-:W-:Y:S01]  /*1750*/  MOV R10, RZ ;  /* 0x000000ff000a7202 */ /* 0x000fe20000000f00 */
[----:B-1----:R-:W-:Y:S01]  /*1760*/  VIADD R8, R122, 0x500 ;  /* 0x000005007a087836 */ /* 0x002fe20000000000 */
[----:B------:R-:W-:Y:S01]  /*1770*/  ISETP.GE.U32.AND P4, PT, R7, R133, PT ;  /* 0x000000850700720c */ /* 0x000fe20003f86070 */
[----:B------:R-:W-:Y:S01]  /*1780*/  BSSY.RECONVERGENT B0, `(.L_x_18) ;  /* 0x0000020000007945 */ /* 0x000fe20003800200 */
[----:B------:R-:W-:Y:S01]  /*1790*/  HFMA2 R29, -RZ, RZ, 0, 0 ;  /* 0x00000000ff1d7431 */ /* 0x000fe200000001ff */
[----:B------:R0:W-:Y:S01]  /*17a0*/  STL [R1+0x1e4], R10 ;  /* 0x0001e40a01007387 */ /* 0x0001e20000100800 */
[----:B------:R-:W-:Y:S02]  /*17b0*/  CS2R R240, SRZ ;  /* 0x0000000000f07805 */ /* 0x000fe4000001ff00 */
[----:B------:R-:W-:Y:S01]  /*17c0*/  CS2R R238, SRZ ;  /* 0x0000000000ee7805 */ /* 0x000fe2000001ff00 */
[----:B------:R-:W-:Y:S01]  /*17d0*/  IMAD.MOV.U32 R237, RZ, RZ, RZ ;  /* 0x000000ffffed7224 */ /* 0x000fe200078e00ff */
[----:B------:R0:W-:Y:S05]  /*17e0*/  STL [R1+0xd3c], R8 ;  /* 0x000d3c0801007387 */ /* 0x0001ea0000100800 */
        /* <DEDUP_REMOVED lines=25> */
.L_x_19:
[----:B------:R-:W-:Y:S05]  /*1980*/  BSYNC.RECONVERGENT B0 ;  /* 0x0000000000007941 */ /* 0x000fea0003800200 */
.L_x_18:
[----:B------:R-:W-:Y:S01]  /*1990*/  MOV R16, RZ ;  /* 0x000000ff00107202 */ /* 0x000fe20000000f00 */
[----:B------:R-:W-:Y:S01]  /*19a0*/  IMAD.MOV.U32 R11, RZ, RZ, RZ ;  /* 0x000000ffff0b7224 */ /* 0x000fe200078e00ff */
[----:B------:R-:W-:Y:S01]  /*19b0*/  IADD3 R7, PT, PT, R122, 0x580, RZ ;  /* 0x000005807a077810 */ /* 0x000fe20007ffe0ff */
[----:B------:R-:W-:Y:S01]  /*19c0*/  BSSY.RECONVERGENT B0, `(.L_x_20) ;  /* 0x0000021000007945 */ /* 0x000fe20003800200 */
[----:B------:R-:W-:Y:S01]  /*19d0*/  ISETP.GE.U32.AND P4, PT, R8, R133, PT ;  /* 0x000000850800720c */ /* 0x000fe20003f86070 */
[----:B------:R1:W-:Y:S01]  /*19e0*/  STL [R1+0x1d8], R16 ;  /* 0x0001d81001007387 */ /* 0x0003e20000100800 */
[----:B------:R-:W-:Y:S02]  /*19f0*/  CS2R R246, SRZ ;  /* 0x0000000000f67805 */ /* 0x000fe4000001ff00 */
[----:B------:R-:W-:Y:S01]  /*1a00*/  CS2R R244, SRZ ;  /* 0x0000000000f47805 */ /* 0x000fe2000001ff00 */
[----:B------:R-:W-:Y:S01]  /*1a10*/  IMAD.MOV.U32 R28, RZ, RZ, RZ ;  /* 0x000000ffff1c7224 */ /* 0x000fe200078e00ff */
[----:B------:R1:W-:Y:S04]  /*1a20*/  STL [R1+0x1dc], R11 ;  /* 0x0001dc0b01007387 */ /* 0x0003e80000100800 */
[----:B------:R1:W-:Y:S03]  /*1a30*/  STL [R1+0xd38], R7 ;  /* 0x000d380701007387 */ /* 0x0003e60000100800 */
[----:B------:R-:W-:Y:S05]  /*1a40*/  @P4 BRA `(.L_x_21) ;  /* 0x0000000000604947 */ /* 0x000fea0003800000 */
[----:B------:R-:W2:Y:S04]  /*1a50*/  LDG.E.64 R4, desc[UR4][R126.64+0xa00] ;  /* 0x000a00047e047981 */ /* 0x000ea8000c1e1b00 */
[----:B------:R-:W0:Y:S01]  /*1a60*/  LDG.E.64 R2, desc[UR4][R124.64+0xa00] ;  /* 0x000a00047c027981 */ /* 0x000e22000c1e1b00 */
        /* <DEDUP_REMOVED lines=8> */
[C---:B0-----:R-:W-:Y:S01]  /*1af0*/  @!P6 IMAD.U32 R8, R3.reuse, 0x10000, RZ ;  /* 0x000100000308e824 */ /* 0x041fe200078e00ff */
        /* <DEDUP_REMOVED lines=13> */
.L_x_21:
[----:B------:R-:W-:Y:S05]  /*1bd0*/  BSYNC.RECONVERGENT B0 ;  /* 0x0000000000007941 */ /* 0x000fea0003800200 */
.L_x_20:
[----:B------:R-:W-:Y:S02]  /*1be0*/  HFMA2 R135, -RZ, RZ, 0, 0 ;  /* 0x00000000ff877431 */ /* 0x000fe400000001ff */
[----:B------:R-:W-:Y:S01]  /*1bf0*/  IMAD.MOV.U32 R13, RZ, RZ, RZ ;  /* 0x000000ffff0d7224 */ /* 0x000fe200078e00ff */
[----:B------:R-:W-:Y:S01]  /*1c00*/  MOV R14, RZ ;  /* 0x000000ff000e7202 */ /* 0x000fe20000000f00 */
[----:B------:R-:W-:Y:S01]  /*1c10*/  IMAD.MOV.U32 R21, RZ, RZ, RZ ;  /* 0x000000ffff157224 */ /* 0x000fe200078e00ff */
[----:B------:R-:W-:Y:S01]  /*1c20*/  ISETP.GE.U32.AND P4, PT, R7, R133, PT ;  /* 0x000000850700720c */ /* 0x000fe20003f86070 */
[----:B------:R2:W-:Y:S01]  /*1c30*/  STL [R1+0x1ec], RZ ;  /* 0x0001ecff01007387 */ /* 0x0005e20000100800 */
[----:B------:R-:W-:Y:S01]  /*1c40*/  IMAD.MOV.U32 R139, RZ, RZ, RZ ;  /* 0x000000ffff8b7224 */ /* 0x000fe200078e00ff */
[----:B-1----:R-:W-:Y:S01]  /*1c50*/  IADD3 R7, PT, PT, R122, 0x600, RZ ;  /* 0x000006007a077810 */ /* 0x002fe20007ffe0ff */
[----:B------:R-:W-:Y:S01]  /*1c60*/  BSSY.RECONVERGENT B0, `(.L_x_22) ;  /* 0x0000021000007945 */ /* 0x000fe20003800200 */
[----:B------:R2:W-:Y:S01]  /*1c70*/  STL [R1+0x214], R13 ;  /* 0x0002140d01007387 */ /* 0x0005e20000100800 */
[----:B------:R-:W-:-:S03]  /*1c80*/  IMAD.MOV.U32 R27, RZ, RZ, RZ ;  /* 0x000000ffff1b7224 */ /* 0x000fc600078e00ff */
[----:B------:R2:W-:Y:S04]  /*1c90*/  STL [R1+0x208], R135 ;  /* 0x0002088701007387 */ /* 0x0005e80000100800 */
[----:B------:R2:W-:Y:S04]  /*1ca0*/  STL [R1+0x1f8], R21 ;  /* 0x0001f81501007387 */ /* 0x0005e80000100800 */
[----:B------:R2:W-:Y:S04]  /*1cb0*/  STL [R1+0x210], R14 ;  /* 0x0002100e01007387 */ /* 0x0005e80000100800 */
[----:B------:R2:W-:Y:S04]  /*1cc0*/  STL [R1+0x204], R139 ;  /* 0x0002048b01007387 */ /* 0x0005e80000100800 */
[----:B------:R2:W-:Y:S01]  /*1cd0*/  STL [R1+0xd2c], R7 ;  /* 0x000d2c0701007387 */ /* 0x0005e20000100800 */
[----:B------:R-:W-:Y:S05]  /*1ce0*/  @P4 BRA `(.L_x_23) ;  /* 0x0000000000604947 */ /* 0x000fea0003800000 */
[----:B------:R-:W3:Y:S04]  /*1cf0*/  LDG.E.64 R4, desc[UR4][R126.64+0xb00] ;  /* 0x000b00047e047981 */ /* 0x000ee8000c1e1b00 */
[----:B------:R-:W0:Y:S01]  /*1d00*/  LDG.E.64 R2, desc[UR4][R124.64+0xb00] ;  /* 0x000b00047c027981 */ /* 0x000e22000c1e1b00 */
[C---:B------:R-:W-:Y:S01]  /*1d10*/  IADD3 R0, PT, PT, R122.reuse, 0x582, RZ ;  /* 0x000005827a007810 */ /* 0x040fe20007ffe0ff */
[----:B------:R-:W-:-:S03]  /*1d20*/  VIADD R6, R122, 0x583 ;  /* 0x000005837a067836 */ /* 0x000fc60000000000 */
[-C--:B------:R-:W-:Y:S02]  /*1d30*/  ISETP.GE.U32.AND P6, PT, R0, R133.reuse, PT ;  /* 0x000000850000720c */ /* 0x080fe40003fc6070 */
[----:B------:R-:W-:Y:S02]  /*1d40*/  IADD3 R0, PT, PT, R122, 0x581, RZ ;  /* 0x000005817a007810 */ /* 0x000fe40007ffe0ff */
[----:B------:R-:W-:-:S09]  /*1d50*/  ISETP.GE.U32.AND P4, PT, R6, R133, PT ;  /* 0x000000850600720c */ /* 0x000fd20003f86070 */
[----:B---3--:R-:W-:Y:S01]  /*1d60*/  @!P6 SHF.L.U32 R33, R5, 0x10, RZ ;  /* 0x000000100521e819 */ /* 0x008fe200000006ff */
        /* <DEDUP_REMOVED lines=16> */
.L_x_23:
[----:B------:R-:W-:Y:S05]  /*1e70*/  BSYNC.RECONVERGENT B0 ;  /* 0x0000000000007941 */ /* 0x000fea0003800200 */
.L_x_22:
[----:B------:R-:W-:Y:S01]  /*1e80*/  CS2R R22, SRZ ;  /* 0x0000000000167805 */ /* 0x000fe2000001ff00 */
[----:B------:R-:W-:Y:S02]  /*1e90*/  HFMA2 R128, -RZ, RZ, 0, 0 ;  /* 0x00000000ff807431 */ /* 0x000fe400000001ff */
[----:B------:R-:W-:Y:S01]  /*1ea0*/  IMAD.MOV.U32 R17, RZ, RZ, RZ ;  /* 0x000000ffff117224 */ /* 0x000fe200078e00ff */
[----:B0-----:R-:W-:Y:S01]  /*1eb0*/  IADD3 R8, PT, PT, R122, 0x680, RZ ;  /* 0x000006807a087810 */ /* 0x001fe20007ffe0ff */
[----:B------:R-:W-:Y:S01]  /*1ec0*/  IMAD.MOV.U32 R18, RZ, RZ, RZ ;  /* 0x000000ffff127224 */ /* 0x000fe200078e00ff */
[----:B------:R0:W-:Y:S01]  /*1ed0*/  STL [R1+0x1f4], R23 ;  /* 0x0001f41701007387 */ /* 0x0001e20000100800 */
[----:B------:R-:W-:Y:S01]  /*1ee0*/  ISETP.GE.U32.AND P4, PT, R7, R133, PT ;  /* 0x000000850700720c */ /* 0x000fe20003f86070 */
[----:B------:R-:W-:Y:S01]  /*1ef0*/  BSSY.RECONVERGENT B0, `(.L_x_24) ;  /* 0x0000021000007945 */ /* 0x000fe20003800200 */
[----:B------:R-:W-:Y:S01]  /*1f00*/  IMAD.MOV.U32 R26, RZ, RZ, RZ ;  /* 0x000000ffff1a7224 */ /* 0x000fe200078e00ff */
[----:B------:R0:W-:Y:S04]  /*1f10*/  STL [R1+0x200], RZ ;  /* 0x000200ff01007387 */ /* 0x0001e80000100800 */
[----:B------:R0:W-:Y:S04]  /*1f20*/  STL [R1+0x234], R17 ;  /* 0x0002341101007387 */ /* 0x0001e80000100800 */
[----:B------:R0:W-:Y:S04]  /*1f30*/  STL [R1+0x228], R128 ;  /* 0x0002288001007387 */ /* 0x0001e80000100800 */
[----:B------:R0:W-:Y:S04]  /*1f40*/  STL [R1+0x220], R22 ;  /* 0x0002201601007387 */ /* 0x0001e80000100800 */
[----:B------:R0:W-:Y:S04]  /*1f50*/  STL [R1+0x230], R18 ;  /* 0x0002301201007387 */ /* 0x0001e80000100800 */
[----:B------:R0:W-:Y:S01]  /*1f60*/  STL [R1+0xd28], R8 ;  /* 0x000d280801007387 */ /* 0x0001e20000100800 */
[----:B------:R-:W-:Y:S05]  /*1f70*/  @P4 BRA `(.L_x_25) ;  /* 0x0000000000604947 */ /* 0x000fea0003800000 */
[----:B------:R-:W3:Y:S04]  /*1f80*/  LDG.E.64 R4, desc[UR4][R126.64+0xc00] ;  /* 0x000c00047e047981 */ /* 0x000ee8000c1e1b00 */
[----:B------:R-:W2:Y:S01]  /*1f90*/  LDG.E.64 R2, desc[UR4][R124.64+0xc00] ;  /* 0x000c00047c027981 */ /* 0x000ea2000c1e1b00 */
        /* <DEDUP_REMOVED lines=8> */
[C---:B--2---:R-:W-:Y:S01]  /*2020*/  @!P6 IMAD.U32 R7, R3.reuse, 0x10000, RZ ;  /* 0x000100000307e824 */ /* 0x044fe200078e00ff */
[----:B------:R-:W-:Y:S02]  /*2030*/  @!P4 PRMT R3, R3, 0x7632, R3 ;  /* 0x000076320303c816 */ /* 0x000fe40000000003 */
[----:B------:R-:W-:Y:S01]  /*2040*/  @!P4 SHF.L.U32 R231, R5, 0x10, RZ ;  /* 0x0000001005e7c819 */ /* 0x000fe200000006ff */
[----:B------:R-:W-:Y:S01]  /*2050*/  @!P6 FMUL R234, R230, R7 ;  /* 0x00000007e6eae220 */ /* 0x000fe20000400000 */
[----:B------:R-:W-:Y:S02]  /*2060*/  ISETP.GE.U32.AND P6, PT, R0, R133, PT ;  /* 0x000000850000720c */ /* 0x000fe40003fc6070 */
[----:B------:R-:W-:Y:S01]  /*2070*/  PRMT R0, R4, 0x7632, R0 ;  /* 0x0000763204007816 */ /* 0x000fe20000000000 */
[----:B------:R-:W-:Y:S01]  /*2080*/  @!P4 IMAD.U32 R4, R3, 0x10000, RZ ;  /* 0x000100000304c824 */ /* 0x000fe200078e00ff */
[----:B------:R-:W-:-:S03]  /*2090*/  SHF.L.U32 R3, R2, 0x10, RZ ;  /* 0x0000001002037819 */ /* 0x000fc600000006ff */
[----:B------:R-:W-:Y:S02]  /*20a0*/  @!P4 FMUL R235, R231, R4 ;  /* 0x00000004e7ebc220 */ /* 0x000fe40000400000 */
[----:B------:R-:W-:-:S04]  /*20b0*/  FMUL R232, R26, R3 ;  /* 0x000000031ae87220 */ /* 0x000fc80000400000 */
[----:B------:R-:W-:Y:S01]  /*20c0*/  @!P6 IMAD.U32 R229, R0, 0x10000, RZ ;  /* 0x0001000000e5e824 */ /* 0x000fe200078e00ff */
[----:B------:R-:W-:-:S04]  /*20d0*/  PRMT R0, R2, 0x7632, R0 ;  /* 0x0000763202007816 */ /* 0x000fc80000000000 */
[----:B------:R-:W-:-:S05]  /*20e0*/  @!P6 SHF.L.U32 R0, R0, 0x10, RZ ;  /* 0x000000100000e819 */ /* 0x000fca00000006ff */
[----:B------:R-:W-:-:S07]  /*20f0*/  @!P6 FMUL R233, R229, R0 ;  /* 0x00000000e5e9e220 */ /* 0x000fce0000400000 */
.L_x_25:
[----:B------:R-:W-:Y:S05]  /*2100*/  BSYNC.RECONVERGENT B0 ;  /* 0x0000000000007941 */ /* 0x000fea0003800200 */
.L_x_24:
[----:B------:R-:W-:Y:S01]  /*2110*/  IMAD.MOV.U32 R138, RZ, RZ, RZ ;  /* 0x000000ffff8a7224 */ /* 0x000fe200078e00ff */
[----:B------:R-:W-:Y:S01]  /*2120*/  MOV R24, RZ ;  /* 0x000000ff00187202 */ /* 0x000fe20000000f00 */
[----:B------:R-:W-:Y:S02]  /*2130*/  HFMA2 R134, -RZ, RZ, 0, 0 ;  /* 0x00000000ff867431 */ /* 0x000fe400000001ff */
[----:B------:R-:W-:Y:S01]  /*2140*/  IMAD.MOV.U32 R15, RZ, RZ, RZ ;  /* 0x000000ffff0f7224 */ /* 0x000fe200078e00ff */
[----:B------:R-:W-:Y:S01]  /*2150*/  ISETP.GE.U32.AND P4, PT, R8, R133, PT ;  /* 0x000000850800720c */ /* 0x000fe20003f86070 */
[----:B------:R1:W-:Y:S01]  /*2160*/  STL [R1+0x218], R138 ;  /* 0x0002188a01007387 */ /* 0x0003e20000100800 */
[----:B------:R-:W-:Y:S01]  /*2170*/  IMAD.MOV.U32 R20, RZ, RZ, RZ ;  /* 0x000000ffff147224 */ /* 0x000fe200078e00ff */
[----:B0-----:R-:W-:Y:S01]  /*2180*/  IADD3 R8, PT, PT, R122, 0x700, RZ ;  /* 0x000007007a087810 */ /* 0x001fe20007ffe0ff */
[----:B------:R-:W-:Y:S01]  /*2190*/  BSSY.RECONVERGENT B0, `(.L_x_26) ;  /* 0x0000021000007945 */ /* 0x000fe20003800200 */
[----:B------:R1:W-:Y:S01]  /*21a0*/  STL [R1+0x20c], R24 ;  /* 0x00020c1801007387 */ /* 0x0003e20000100800 */
[----:B------:R-:W-:-:S03]  /*21b0*/  IMAD.MOV.U32 R236, RZ, RZ, RZ ;  /* 0x000000ffffec7224 */ /* 0x000fc600078e00ff */
[----:B------:R1:W-:Y:S04]  /*21c0*/  STL [R1+0x224], RZ ;  /* 0x000224ff01007387 */ /* 0x0003e80000100800 */
        /* <DEDUP_REMOVED lines=29> */
.L_x_27:
[----:B------:R-:W-:Y:S05]  /*23a0*/  BSYNC.RECONVERGENT B0 ;  /* 0x0000000000007941 */ /* 0x000fea0003800200 */
.L_x_26:
[----:B------:R-:W-:Y:S01]  /*23b0*/  IMAD.MOV.U32 R19, RZ, RZ, RZ ;  /* 0x000000ffff137224 */ /* 0x000fe200078e00ff */
[----:B------:R-:W-:Y:S02]  /*23c0*/  MOV R137, RZ ;  /* 0x000000ff00897202 */ /* 0x000fe40000000f00 */
[----:B------:R-:W-:Y:S01]  /*23d0*/  CS2R R130, SRZ ;  /* 0x0000000000827805 */ /* 0x000fe2000001ff00 */
[----:B------:R-:W-:Y:S02]  /*23e0*/  IMAD.MOV.U32 R9, RZ, RZ, RZ ;  /* 0x000000ffff097224 */ /* 0x000fe400078e00ff */
[----:B------:R-:W-:Y:S01]  /*23f0*/  HFMA2 R12, -RZ, RZ, 0, 0 ;  /* 0x00000000ff0c7431 */ /* 0x000fe200000001ff */
[----:B------:R0:W-:Y:S01]  /*2400*/  STL [R1+0x244], R19 ;  /* 0x0002441301007387 */ /* 0x0001e20000100800 */
[----:B--2---:R-:W-:Y:S01]  /*2410*/  VIADD R7, R122, 0x780 ;  /* 0x000007807a077836 */ /* 0x004fe20000000000 */
[----:B------:R-:W-:Y:S01]  /*2420*/  ISETP.GE.U32.AND P4, PT, R8, R133, PT ;  /* 0x000000850800720c */ /* 0x000fe20003f86070 */
[----:B------:R-:W-:Y:S01]  /*2430*/  BSSY.RECONVERGENT B0, `(.L_x_28) ;  /* 0x0000024000007945 */ /* 0x000fe20003800200 */
[----:B------:R0:W-:Y:S01]  /*2440*/  STL [R1+0x23c], R137 ;  /* 0x00023c8901007387 */ /* 0x0001e20000100800 */
[----:B------:R-:W-:-:S03]  /*2450*/  MOV R25, RZ ;  /* 0x000000ff00197202 */ /* 0x000fc60000000f00 */
[----:B------:R0:W-:Y:S04]  /*2460*/  STL [R1+0x22c], R131 ;  /* 0x00022c8301007387 */ /* 0x0001e80000100800 */
[----:B------:R0:W-:Y:S04]  /*2470*/  STL [R1+0x278], R9 ;  /* 0x0002780901007387 */ /* 0x0001e80000100800 */
[----:B------:R0:W-:Y:S04]  /*2480*/  STL [R1+0x26c], R130 ;  /* 0x00026c8201007387 */ /* 0x0001e80000100800 */
[----:B------:R0:W-:Y:S04]  /*2490*/  STL [R1+0xd48], R7 ;  /* 0x000d480701007387 */ /* 0x0001e80000100800 */
[----:B------:R0:W-:Y:S01]  /*24a0*/  STL [R1+0x268], R12 ;  /* 0x0002680c01007387 */ /* 0x0001e20000100800 */
[----:B------:R-:W-:Y:S05]  /*24b0*/  @P4 BRA `(.L_x_29) ;  /* 0x00000000006c4947 */ /* 0x000fea0003800000 */
[----:B------:R-:W2:Y:S04]  /*24c0*/  LDG.E.64 R4, desc[UR4][R126.64+0xe00] ;  /* 0x000e00047e047981 */ /* 0x000ea8000c1e1b00 */
[----:B------:R-:W1:Y:S01]  /*24d0*/  LDG.E.64 R2, desc[UR4][R124.64+0xe00] ;  /* 0x000e00047c027981 */ /* 0x000e62000c1e1b00 */
[C---:B------:R-:W-:Y:S01]  /*24e0*/  VIADD R0, R122.reuse, 0x702 ;  /* 0x000007027a007836 */ /* 0x040fe20000000000 */
[----:B------:R-:W-:-:S04]  /*24f0*/  IADD3 R6, PT, PT, R122, 0x703, RZ ;  /* 0x000007037a067810 */ /* 0x000fc80007ffe0ff */
[-C--:B------:R-:W-:Y:S01]  /*2500*/  ISETP.GE.U32.AND P6, PT, R0, R133.reuse, PT ;  /* 0x000000850000720c */ /* 0x080fe20003fc6070 */
[----:B------:R-:W-:Y:S01]  /*2510*/  VIADD R0, R122, 0x701 ;  /* 0x000007017a007836 */ /* 0x000fe20000000000 */
[----:B------:R-:W-:-:S11]  /*2520*/  ISETP.GE.U32.AND P4, PT, R6, R133, PT ;  /* 0x000000850600720c */ /* 0x000fd60003f86070 */
[C---:B--2---:R-:W-:Y:S02]  /*2530*/  @!P6 IMAD.U32 R245, R5.reuse, 0x10000, RZ ;  /* 0x0001000005f5e824 */ /* 0x044fe400078e00ff */
[----:B------:R-:W-:Y:S02]  /*2540*/  @!P4 PRMT R5, R5, 0x7632, R5 ;  /* 0x000076320505c816 */ /* 0x000fe40000000005 */
[----:B------:R-:W-:Y:S02]  /*2550*/  SHF.L.U32 R25, R4, 0x10, RZ ;  /* 0x0000001004197819 */ /* 0x000fe400000006ff */
[----:B-1----:R-:W-:Y:S01]  /*2560*/  @!P6 SHF.L.U32 R8, R3, 0x10, RZ ;  /* 0x000000100308e819 */ /* 0x002fe200000006ff */
[----:B------:R-:W-:Y:S01]  /*2570*/  @!P4 IMAD.U32 R11, R5, 0x10000, RZ ;  /* 0x00010000050bc824 */ /* 0x000fe200078e00ff */
[----:B------:R-:W-:-:S03]  /*2580*/  @!P4 PRMT R6, R3, 0x7632, R6 ;  /* 0x000076320306c816 */ /* 0x000fc60000000006 */
[----:B------:R-:W-:Y:S01]  /*2590*/  @!P6 FMUL R16, R245, R8 ;  /* 0x00000008f510e220 */ /* 0x000fe20000400000 */
[----:B------:R-:W-:-:S04]  /*25a0*/  @!P4 SHF.L.U32 R6, R6, 0x10, RZ ;  /* 0x000000100606c819 */ /* 0x000fc800000006ff */
[----:B------:R2:W-:Y:S01]  /*25b0*/  @!P6 STL [R1+0x1d8], R16 ;  /* 0x0001d8100100e387 */ /* 0x0005e20000100800 */
[----:B------:R-:W-:Y:S01]  /*25c0*/  @!P4 FMUL R10, R11, R6 ;  /* 0x000000060b0ac220 */ /* 0x000fe20000400000 */
[----:B------:R-:W-:Y:S02]  /*25d0*/  ISETP.GE.U32.AND P6, PT, R0, R133, PT ;  /* 0x000000850000720c */ /* 0x000fe40003fc6070 */
[----:B------:R2:W-:Y:S01]  /*25e0*/  @!P4 STL [R1+0x1dc], R11 ;  /* 0x0001dc0b0100c387 */ /* 0x0005e20000100800 */
[----:B------:R-:W-:-:S03]  /*25f0*/  PRMT R0, R4, 0x7632, R0 ;  /* 0x0000763204007816 */ /* 0x000fc60000000000 */
[----:B------:R2:W-:Y:S07]  /*2600*/  @!P4 STL [R1+0x1e4], R10 ;  /* 0x0001e40a0100c387 */ /* 0x0005ee0000100800 */
[----:B------:R-:W-:Y:S02]  /*2610*/  @!P6 SHF.L.U32 R244, R0, 0x10, RZ ;  /* 0x0000001000f4e819 */ /* 0x000fe400000006ff */
[C---:B------:R-:W-:Y:S01]  /*2620*/  PRMT R0, R2.reuse, 0x7632, R0 ;  /* 0x0000763202007816 */ /* 0x040fe20000000000 */
[----:B------:R-:W-:-:S04]  /*2630*/  IMAD.U32 R2, R2, 0x10000, RZ ;  /* 0x0001000002027824 */ /* 0x000fc800078e00ff */
[----:B------:R-:W-:Y:S02]  /*2640*/  @!P6 IMAD.U32 R3, R0, 0x10000, RZ ;  /* 0x000100000003e824 */ /* 0x000fe400078e00ff */
[----:B------:R-:W-:Y:S02]  /*2650*/  FMUL R246, R25, R2 ;  /* 0x0000000219f67220 */ /* 0x000fe40000400000 */
[----:B--2---:R-:W-:-:S07]  /*2660*/  @!P6 FMUL R247, R244, R3 ;  /* 0x00000003f4f7e220 */ /* 0x004fce0000400000 */
.L_x_29:
[----:B------:R-:W-:Y:S05]  /*2670*/  BSYNC.RECONVERGENT B0 ;  /* 0x0000000000007941 */ /* 0x000fea0003800200 */
.L_x_28:
[----:B------:R-:W-:Y:S01]  /*2680*/  HFMA2 R136, -RZ, RZ, 0, 0 ;  /* 0x00000000ff887431 */ /* 0x000fe200000001ff */
[----:B------:R-:W-:Y:S01]  /*2690*/  CS2R R10, SRZ ;  /* 0x00000000000a7805 */ /* 0x000fe2000001ff00 */
[----:B------:R-:W-:Y:S01]  /*26a0*/  IMAD.MOV.U32 R16, RZ, RZ, RZ ;  /* 0x000000ffff107224 */ /* 0x000fe200078e00ff */
[----:B------:R2:W-:Y:S01]  /*26b0*/  STL [R1+0x238], RZ ;  /* 0x000238ff01007387 */ /* 0x0005e20000100800 */
[----:B------:R-:W-:Y:S01]  /*26c0*/  MOV R129, RZ ;  /* 0x000000ff00817202 */ /* 0x000fe20000000f00 */
[----:B-1----:R-:W-:Y:S01]  /*26d0*/  VIADD R8, R122, 0x800 ;  /* 0x000008007a087836 */ /* 0x002fe20000000000 */
[----:B------:R-:W-:Y:S01]  /*26e0*/  ISETP.GE.U32.AND P4, PT, R7, R133, PT ;  /* 0x000000850700720c */ /* 0x000fe20003f86070 */
[----:B------:R2:W-:Y:S01]  /*26f0*/  STL [R1+0x264], R10 ;  /* 0x0002640a01007387 */ /* 0x0005e20000100800 */
[----:B------:R-:W-:Y:S03]  /*2700*/  BSSY.RECONVERGENT B0, `(.L_x_30) ;  /* 0x0000028000007945 */ /* 0x000fe60003800200 */
[----:B------:R2:W-:Y:S04]  /*2710*/  STL [R1+0x25c], R136 ;  /* 0x00025c8801007387 */ /* 0x0005e80000100800 */
[----:B------:R2:W-:Y:S04]  /*2720*/  STL [R1+0x250], R16 ;  /* 0x0002501001007387 */ /* 0x0005e80000100800 */
[----:B------:R2:W-:Y:S04]  /*2730*/  STL [R1+0x1e0], RZ ;  /* 0x0001e0ff01007387 */ /* 0x0005e80000100800 */
        /* <DEDUP_REMOVED lines=15> */
[----:B------:R1:W-:Y:S01]  /*2830*/  @!P6 STL [R1+0x204], R139 ;  /* 0x0002048b0100e387 */ /* 0x0003e20000100800 */
[----:B------:R-:W-:Y:S02]  /*2840*/  @!P4 PRMT R5, R5, 0x7632, R5 ;  /* 0x000076320505c816 */ /* 0x000fe40000000005 */
[----:B------:R-:W-:Y:S01]  /*2850*/  @!P6 FMUL R135, R139, R7 ;  /* 0x000000078b87e220 */ /* 0x000fe20000400000 */
[----:B------:R-:W-:Y:S02]  /*2860*/  @!P4 SHF.L.U32 R14, R3, 0x10, RZ ;  /* 0x00000010030ec819 */ /* 0x000fe400000006ff */
[----:B------:R-:W-:Y:S02]  /*2870*/  @!P4 IMAD.U32 R5, R5, 0x10000, RZ ;  /* 0x000100000505c824 */ /* 0x000fe400078e00ff */
[----:B------:R1:W-:Y:S01]  /*2880*/  @!P6 STL [R1+0x208], R135 ;  /* 0x000208870100e387 */ /* 0x0003e20000100800 */
[----:B------:R-:W-:Y:S01]  /*2890*/  ISETP.GE.U32.AND P6, PT, R0, R133, PT ;  /* 0x000000850000720c */ /* 0x000fe20003fc6070 */
[----:B------:R-:W-:Y:S01]  /*28a0*/  @!P4 FMUL R13, R14, R5 ;  /* 0x000000050e0dc220 */ /* 0x000fe20000400000 */
[----:B------:R-:W-:-:S11]  /*28b0*/  PRMT R0, R2, 0x7632, R0 ;  /* 0x0000763202007816 */ /* 0x000fd60000000000 */
[----:B------:R-:W-:Y:S01]  /*28c0*/  @!P6 IMAD.U32 R23, R0, 0x10000, RZ ;  /* 0x000100000017e824 */ /* 0x000fe200078e00ff */
[C---:B------:R-:W-:Y:S02]  /*28d0*/  PRMT R0, R4.reuse, 0x7632, R0 ;  /* 0x0000763204007816 */ /* 0x040fe40000000000 */
[----:B------:R-:W-:Y:S02]  /*28e0*/  SHF.L.U32 R4, R4, 0x10, RZ ;  /* 0x0000001004047819 */ /* 0x000fe400000006ff */
[----:B------:R-:W-:Y:S01]  /*28f0*/  @!P6 SHF.L.U32 R0, R0, 0x10, RZ ;  /* 0x000000100000e819 */ /* 0x000fe200000006ff */
[----:B------:R1:W-:Y:S04]  /*2900*/  @!P6 STL [R1+0x1f4], R23 ;  /* 0x0001f4170100e387 */ /* 0x0003e80000100800 */
[----:B------:R-:W-:Y:S01]  /*2910*/  @!P6 FMUL R21, R23, R0 ;  /* 0x000000001715e220 */ /* 0x000fe20000400000 */
[----:B------:R-:W-:Y:S01]  /*2920*/  FMUL R0, R6, R4 ;  /* 0x0000000406007220 */ /* 0x000fe20000400000 */
[----:B------:R1:W-:Y:S04]  /*2930*/  @!P4 STL [R1+0x210], R14 ;  /* 0x0002100e0100c387 */ /* 0x0003e80000100800 */
[----:B------:R1:W-:Y:S04]  /*2940*/  STL [R1+0x1e0], R6 ;  /* 0x0001e00601007387 */ /* 0x0003e80000100800 */
[----:B------:R1:W-:Y:S04]  /*2950*/  STL [R1+0x1ec], R0 ;  /* 0x0001ec0001007387 */ /* 0x0003e80000100800 */
[----:B------:R1:W-:Y:S04]  /*2960*/  @!P6 STL [R1+0x1f8], R21 ;  /* 0x0001f8150100e387 */ /* 0x0003e80000100800 */
[----:B------:R1:W-:Y:S02]  /*2970*/  @!P4 STL [R1+0x214], R13 ;  /* 0x0002140d0100c387 */ /* 0x0003e40000100800 */
.L_x_31:
[----:B------:R-:W-:Y:S05]  /*2980*/  BSYNC.RECONVERGENT B0 ;  /* 0x0000000000007941 */ /* 0x000fea0003800200 */
.L_x_30:
[----:B-1----:R-:W-:Y:S02]  /*2990*/  IMAD.MOV.U32 R21, RZ, RZ, RZ ;  /* 0x000000ffff157224 */ /* 0x002fe400078e00ff */
[----:B------:R-:W-:Y:S02]  /*29a0*/  HFMA2 R13, -RZ, RZ, 0, 0 ;  /* 0x00000000ff0d7431 */ /* 0x000fe400000001ff */
[----:B------:R-:W-:Y:S01]  /*29b0*/  IMAD.MOV.U32 R135, RZ, RZ, RZ ;  /* 0x000000ffff877224 */ /* 0x000fe200078e00ff */
[----:B------:R-:W-:Y:S01]  /*29c0*/  MOV R23, RZ ;  /* 0x000000ff00177202 */ /* 0x000fe20000000f00 */
[----:B------:R1:W-:Y:S01]  /*29d0*/  STL [R1+0x258], RZ ;  /* 0x000258ff01007387 */ /* 0x0003e20000100800 */
[----:B------:R-:W-:Y:S01]  /*29e0*/  ISETP.GE.U32.AND P4, PT, R8, R133, PT ;  /* 0x000000850800720c */ /* 0x000fe20003f86070 */
[----:B------:R-:W-:Y:S01]  /*29f0*/  IMAD.MOV.U32 R14, RZ, RZ, RZ ;  /* 0x000000ffff0e7224 */ /* 0x000fe200078e00ff */
[----:B--2---:R-:W-:Y:S01]  /*2a00*/  IADD3 R8, PT, PT, R122, 0x880, RZ ;  /* 0x000008807a087810 */ /* 0x004fe20007ffe0ff */
[----:B------:R1:W-:Y:S01]  /*2a10*/  STL [R1+0x274], R21 ;  /* 0x0002741501007387 */ /* 0x0003e20000100800 */
[----:B------:R-:W-:Y:S03]  /*2a20*/  BSSY.RECONVERGENT B0, `(.L_x_32) ;  /* 0x0000028000007945 */ /* 0x000fe60003800200 */
[----:B------:R1:W-:Y:S04]  /*2a30*/  STL [R1+0x280], R135 ;  /* 0x0002808701007387 */ /* 0x0003e80000100800 */
[----:B------:R1:W-:Y:S04]  /*2a40*/  STL [R1+0x288], R13 ;  /* 0x0002880d01007387 */ /* 0x0003e80000100800 */
[----:B------:R1:W-:Y:S04]  /*2a50*/  STL [R1+0x270], R23 ;  /* 0x0002701701007387 */ /* 0x0003e80000100800 */
[----:B------:R1:W-:Y:S04]  /*2a60*/  STL [R1+0x1e8], RZ ;  /* 0x0001e8ff01007387 */ /* 0x0003e80000100800 */
[----:B------:R1:W-:Y:S04]  /*2a70*/  STL [R1+0x2b8], R14 ;  /* 0x0002b80e01007387 */ /* 0x0003e80000100800 */
[----:B------:R1:W-:Y:S01]  /*2a80*/  STL [R1+0xd54], R8 ;  /* 0x000d540801007387 */ /* 0x0003e20000100800 */
        /* <DEDUP_REMOVED lines=11> */
[----:B------:R2:W-:Y:S04]  /*2b40*/  @!P6 STL [R1+0x218], R138 ;  /* 0x0002188a0100e387 */ /* 0x0005e80000100800 */
[----:B------:R2:W-:Y:S01]  /*2b50*/  @!P6 STL [R1+0x228], R128 ;  /* 0x000228800100e387 */ /* 0x0005e20000100800 */
[----:B------:R-:W-:Y:S02]  /*2b60*/  ISETP.GE.U32.AND P6, PT, R0, R133, PT ;  /* 0x000000850000720c */ /* 0x000fe40003fc6070 */
[----:B------:R-:W-:Y:S02]  /*2b70*/  PRMT R0, R2, 0x7632, R0 ;  /* 0x0000763202007816 */ /* 0x000fe40000000000 */
[----:B------:R-:W-:-:S02]  /*2b80*/  @!P4 PRMT R3, R3, 0x7632, R3 ;  /* 0x000076320303c816 */ /* 0x000fc40000000003 */
[----:B------:R-:W-:-:S07]  /*2b90*/  @!P4 PRMT R5, R5, 0x7632, R5 ;  /* 0x000076320505c816 */ /* 0x000fce0000000005 */
[----:B------:R-:W-:Y:S02]  /*2ba0*/  @!P6 SHF.L.U32 R24, R0, 0x10, RZ ;  /* 0x000000100018e819 */ /* 0x000fe400000006ff */
[C---:B------:R-:W-:Y:S01]  /*2bb0*/  PRMT R0, R4.reuse, 0x7632, R0 ;  /* 0x0000763204007816 */ /* 0x040fe20000000000 */
[----:B------:R-:W-:Y:S01]  /*2bc0*/  IMAD.U32 R4, R4, 0x10000, RZ ;  /* 0x0001000004047824 */ /* 0x000fe200078e00ff */
[----:B------:R-:W-:-:S03]  /*2bd0*/  SHF.L.U32 R6, R2, 0x10, RZ ;  /* 0x0000001002067819 */ /* 0x000fc600000006ff */
[----:B------:R-:W-:Y:S01]  /*2be0*/  @!P6 IMAD.U32 R0, R0, 0x10000, RZ ;  /* 0x000100000000e824 */ /* 0x000fe200078e00ff */
[----:B------:R-:W-:Y:S01]  /*2bf0*/  @!P4 SHF.L.U32 R5, R5, 0x10, RZ ;  /* 0x000000100505c819 */ /* 0x000fe200000006ff */
[----:B------:R-:W-:Y:S02]  /*2c00*/  @!P4 IMAD.U32 R18, R3, 0x10000, RZ ;  /* 0x000100000312c824 */ /* 0x000fe400078e00ff */
[----:B------:R-:W-:Y:S01]  /*2c10*/  @!P6 FMUL R22, R24, R0 ;  /* 0x000000001816e220 */ /* 0x000fe20000400000 */
[----:B------:R-:W-:Y:S01]  /*2c20*/  FMUL R0, R6, R4 ;  /* 0x0000000406007220 */ /* 0x000fe20000400000 */
[----:B------:R2:W-:Y:S01]  /*2c30*/  @!P6 STL [R1+0x20c], R24 ;  /* 0x00020c180100e387 */ /* 0x0005e20000100800 */
[----:B------:R-:W-:-:S03]  /*2c40*/  @!P4 FMUL R17, R18, R5 ;  /* 0x000000051211c220 */ /* 0x000fc60000400000 */
[----:B------:R2:W-:Y:S04]  /*2c50*/  @!P4 STL [R1+0x230], R18 ;  /* 0x000230120100c387 */ /* 0x0005e80000100800 */
[----:B------:R2:W-:Y:S04]  /*2c60*/  STL [R1+0x1e8], R6 ;  /* 0x0001e80601007387 */ /* 0x0005e80000100800 */
[----:B------:R2:W-:Y:S04]  /*2c70*/  STL [R1+0x200], R0 ;  /* 0x0002000001007387 */ /* 0x0005e80000100800 */
[----:B------:R2:W-:Y:S04]  /*2c80*/  @!P6 STL [R1+0x220], R22 ;  /* 0x000220160100e387 */ /* 0x0005e80000100800 */
[----:B------:R2:W-:Y:S02]  /*2c90*/  @!P4 STL [R1+0x234], R17 ;  /* 0x000234110100c387 */ /* 0x0005e40000100800 */
.L_x_33:
[----:B------:R-:W-:Y:S05]  /*2ca0*/  BSYNC.RECONVERGENT B0 ;  /* 0x0000000000007941 */ /* 0x000fea0003800200 */
.L_x_32:
[----:B--2---:R-:W-:Y:S02]  /*2cb0*/  HFMA2 R24, -RZ, RZ, 0, 0 ;  /* 0x00000000ff187431 */ /* 0x004fe400000001ff */
[----:B------:R-:W-:Y:S01]  /*2cc0*/  IMAD.MOV.U32 R18, RZ, RZ, RZ ;  /* 0x000000ffff127224 */ /* 0x000fe200078e00ff */
[----:B------:R-:W-:Y:S01]  /*2cd0*/  MOV R17, RZ ;  /* 0x000000ff00117202 */ /* 0x000fe20000000f00 */
[----:B------:R-:W-:Y:S01]  /*2ce0*/  IMAD.MOV.U32 R128, RZ, RZ, RZ ;  /* 0x000000ffff807224 */ /* 0x000fe200078e00ff */
[----:B------:R-:W-:Y:S01]  /*2cf0*/  ISETP.GE.U32.AND P4, PT, R8, R133, PT ;  /* 0x000000850800720c */ /* 0x000fe20003f86070 */
[----:B------:R2:W-:Y:S01]  /*2d00*/  STL [R1+0x27c], RZ ;  /* 0x00027cff01007387 */ /* 0x0005e20000100800 */
[----:B------:R-:W-:Y:S02]  /*2d10*/  HFMA2 R22, -RZ, RZ, 0, 0 ;  /* 0x00000000ff167431 */ /* 0x000fe400000001ff */
[----:B-1----:R-:W-:Y:S01]  /*2d20*/  VIADD R8, R122, 0x900 ;  /* 0x000009007a087836 */ /* 0x002fe20000000000 */
[----:B------:R-:W-:Y:S01]  /*2d30*/  BSSY.RECONVERGENT B0, `(.L_x_34) ;  /* 0x0000029000007945 */ /* 0x000fe20003800200 */
[----:B------:R2:W-:Y:S04]  /*2d40*/  STL [R1+0x2a4], R24 ;  /* 0x0002a41801007387 */ /* 0x0005e80000100800 */
        /* <DEDUP_REMOVED lines=8> */
[----:B------:R-:W3:Y:S01]  /*2dd0*/  LDG.E.64 R4, desc[UR4][R124.64+0x1100] ;  /* 0x001100047c047981 */ /* 0x000ee2000c1e1b00 */
[C---:B------:R-:W-:Y:S01]  /*2de0*/  IADD3 R0, PT, PT, R122.reuse, 0x882, RZ ;  /* 0x000008827a007810 */ /* 0x040fe20007ffe0ff */
[----:B------:R-:W-:-:S03]  /*2df0*/  VIADD R6, R122, 0x883 ;  /* 0x000008837a067836 */ /* 0x000fc60000000000 */
[-C--:B------:R-:W-:Y:S02]  /*2e00*/  ISETP.GE.U32.AND P6, PT, R0, R133.reuse, PT ;  /* 0x000000850000720c */ /* 0x080fe40003fc6070 */
[----:B------:R-:W-:Y:S02]  /*2e10*/  IADD3 R0, PT, PT, R122, 0x881, RZ ;  /* 0x000008817a007810 */ /* 0x000fe40007ffe0ff */
[----:B------:R-:W-:-:S09]  /*2e20*/  ISETP.GE.U32.AND P4, PT, R6, R133, PT ;  /* 0x000000850600720c */ /* 0x000fd20003f86070 */
[----:B0-----:R-:W-:Y:S01]  /*2e30*/  @!P6 SHF.L.U32 R137, R3, 0x10, RZ ;  /* 0x000000100389e819 */ /* 0x001fe200000006ff */
[----:B------:R-:W-:-:S03]  /*2e40*/  IMAD.U32 R6, R2, 0x10000, RZ ;  /* 0x0001000002067824 */ /* 0x000fc600078e00ff */
[----:B------:R-:W-:Y:S01]  /*2e50*/  @!P4 PRMT R3, R3, 0x7632, R3 ;  /* 0x000076320303c816 */ /* 0x000fe20000000003 */
[C---:B---3--:R-:W-:Y:S01]  /*2e60*/  @!P6 IMAD.U32 R7, R5.reuse, 0x10000, RZ ;  /* 0x000100000507e824 */ /* 0x048fe200078e00ff */
        /* <DEDUP_REMOVED lines=21> */
.L_x_35:
[----:B------:R-:W-:Y:S05]  /*2fc0*/  BSYNC.RECONVERGENT B0 ;  /* 0x0000000000007941 */ /* 0x000fea0003800200 */
.L_x_34:
[----:B-1----:R-:W-:Y:S01]  /*2fd0*/  IMAD.MOV.U32 R15, RZ, RZ, RZ ;  /* 0x000000ffff0f7224 */ /* 0x002fe200078e00ff */
[----:B0-----:R-:W-:Y:S01]  /*2fe0*/  MOV R131, RZ ;  /* 0x000000ff00837202 */ /* 0x001fe20000000f00 */
[----:B------:R-:W-:Y:S02]  /*2ff0*/  IMAD.MOV.U32 R20, RZ, RZ, RZ ;  /* 0x000000ffff147224 */ /* 0x000fe400078e00ff */
[----:B------:R-:W-:Y:S01]  /*3000*/  HFMA2 R19, -RZ, RZ, 0, 0 ;  /* 0x00000000ff137431 */ /* 0x000fe200000001ff */
        /* <DEDUP_REMOVED lines=45> */
.L_x_37:
[----:B------:R-:W-:Y:S05]  /*32e0*/  BSYNC.RECONVERGENT B0 ;  /* 0x0000000000007941 */ /* 0x000fea0003800200 */
.L_x_36:
[----:B-1----:R-:W-:Y:S01]  /*32f0*/  MOV R130, RZ ;  /* 0x000000ff00827202 */ /* 0x002fe20000000f00 */
[----:B------:R-:W-:Y:S02]  /*3300*/  HFMA2 R9, -RZ, RZ, 0, 0 ;  /* 0x00000000ff097431 */ /* 0x000fe400000001ff */
[----:B------:R-:W-:Y:S01]  /*3310*/  IMAD.MOV.U32 R10, RZ, RZ, RZ ;  /* 0x000000ffff0a7224 */ /* 0x000fe200078e00ff */
[----:B------:R-:W-:Y:S01]  /*3320*/  ISETP.GE.U32.AND P4, PT, R8, R133, PT ;  /* 0x000000850800720c */ /* 0x000fe20003f86070 */
[----:B------:R-:W-:Y:S01]  /*3330*/  IMAD.MOV.U32 R16, RZ, RZ, RZ ;  /* 0x000000ffff107224 */ /* 0x000fe200078e00ff */
[----:B------:R1:W-:Y:S01]  /*3340*/  STL [R1+0x2ac], R130 ;  /* 0x0002ac8201007387 */ /* 0x0003e20000100800 */
[----:B------:R-:W-:Y:S01]  /*3350*/  MOV R12, RZ ;  /* 0x000000ff000c7202 */ /* 0x000fe20000000f00 */
[----:B0-----:R-:W-:Y:S01]  /*3360*/  VIADD R8, R122, 0xa00 ;  /* 0x00000a007a087836 */ /* 0x001fe20000000000 */
[----:B------:R-:W-:Y:S01]  /*3370*/  BSSY.RECONVERGENT B0, `(.L_x_38) ;  /* 0x0000029000007945 */ /* 0x000fe20003800200 */
[----:B------:R1:W-:Y:S04]  /*3380*/  STL [R1+0x2bc], RZ ;  /* 0x0002bcff01007387 */ /* 0x0003e80000100800 */
[----:B------:R1:W-:Y:S04]  /*3390*/  STL [R1+0x2f4], R10 ;  /* 0x0002f40a01007387 */ /* 0x0003e80000100800 */
[----:B------:R1:W-:Y:S04]  /*33a0*/  STL [R1+0x2e4], R9 ;  /* 0x0002e40901007387 */ /* 0x0003e80000100800 */
[----:B------:R1:W-:Y:S04]  /*33b0*/  STL [R1+0x2dc], R16 ;  /* 0x0002dc1001007387 */ /* 0x0003e80000100800 */
[----:B------:R1:W-:Y:S04]  /*33c0*/  STL [R1+0x21c], RZ ;  /* 0x00021cff01007387 */ /* 0x0003e80000100800 */
[----:B------:R1:W-:Y:S04]  /*33d0*/  STL [R1+0x2f0], R12 ;  /* 0x0002f00c01007387 */ /* 0x0003e80000100800 */
[----:B------:R1:W-:Y:S01]  /*33e0*/  STL [R1+0xd6c], R8 ;  /* 0x000d6c0801007387 */ /* 0x0003e20000100800 */
        /* <DEDUP_REMOVED lines=33> */
.L_x_39:
[----:B------:R-:W-:Y:S05]  /*3600*/  BSYNC.RECONVERGENT B0 ;  /* 0x0000000000007941 */ /* 0x000fea0003800200 */
.L_x_38:
[----:B0-----:R-:W-:Y:S02]  /*3610*/  HFMA2 R23, -RZ, RZ, 0, 0 ;  /* 0x00000000ff177431 */ /* 0x001fe400000001ff */
[----:B------:R-:W-:Y:S01]  /*3620*/  IMAD.MOV.U32 R129, RZ, RZ, RZ ;  /* 0x000000ffff817224 */ /* 0x000fe200078e00ff */
[----:B------:R-:W-:Y:S01]  /*3630*/  ISETP.GE.U32.AND P4, PT, R8, R133, PT ;  /* 0x000000850800720c */ /* 0x000fe20003f86070 */
[----:B------:R-:W-:Y:S01]  /*3640*/  IMAD.MOV.U32 R11, RZ, RZ, RZ ;  /* 0x000000ffff0b7224 */ /* 0x000fe200078e00ff */
[----:B-1----:R-:W-:Y:S01]  /*3650*/  MOV R8, RZ ;  /* 0x000000ff00087202 */ /* 0x002fe20000000f00 */
[----:B------:R-:W-:Y:S01]  /*3660*/  IMAD.MOV.U32 R21, RZ, RZ, RZ ;  /* 0x000000ffff157224 */ /* 0x000fe200078e00ff */
[----:B------:R0:W-:Y:S01]  /*3670*/  STL [R1+0x2d8], R129 ;  /* 0x0002d88101007387 */ /* 0x0001e20000100800 */
[----:B------:R-:W-:Y:S01]  /*3680*/  IADD3 R13, PT, PT, R122, 0xa80, RZ ;  /* 0x00000a807a0d7810 */ /* 0x000fe20007ffe0ff */
[----:B------:R-:W-:Y:S02]  /*3690*/  BSSY.RECONVERGENT B0, `(.L_x_40) ;  /* 0x0000029000007945 */ /* 0x000fe40003800200 */
[----:B------:R0:W-:Y:S04]  /*36a0*/  STL [R1+0x2cc], R23 ;  /* 0x0002cc1701007387 */ /* 0x0001e80000100800 */
[----:B------:R0:W-:Y:S04]  /*36b0*/  STL [R1+0x2e0], RZ ;  /* 0x0002e0ff01007387 */ /* 0x0001e80000100800 */
[----:B------:R0:W-:Y:S04]  /*36c0*/  STL [R1+0x314], R11 ;  /* 0x0003140b01007387 */ /* 0x0001e80000100800 */
[----:B------:R0:W-:Y:S04]  /*36d0*/  STL [R1+0x308], R8 ;  /* 0x0003080801007387 */ /* 0x0001e80000100800 */
[----:B------:R0:W-:Y:S04]  /*36e0*/  STL [R1+0x304], R21 ;  /* 0x0003041501007387 */ /* 0x0001e80000100800 */
[----:B------:R0:W-:Y:S04]  /*36f0*/  STL [R1+0x240], RZ ;  /* 0x000240ff01007387 */ /* 0x0001e80000100800 */
        /* <DEDUP_REMOVED lines=34> */
.L_x_41:
[----:B------:R-:W-:Y:S05]  /*3920*/  BSYNC.RECONVERGENT B0 ;  /* 0x0000000000007941 */ /* 0x000fea0003800200 */
.L_x_40:
[----:B-1----:R-:W-:Y:S02]  /*3930*/  HFMA2 R18, -RZ, RZ, 0, 0 ;  /* 0x00000000ff127431 */ /* 0x002fe400000001ff */
[----:B------:R-:W-:Y:S01]  /*3940*/  IMAD.MOV.U32 R24, RZ, RZ, RZ ;  /* 0x000000ffff187224 */ /* 0x000fe200078e00ff */
[----:B------:R-:W-:Y:S01]  /*3950*/  ISETP.GE.U32.AND P4, PT, R13, R133, PT ;  /* 0x000000850d00720c */ /* 0x000fe20003f86070 */
[----:B------:R-:W-:Y:S01]  /*3960*/  HFMA2 R17, -RZ, RZ, 0, 0 ;  /* 0x00000000ff117431 */ /* 0x000fe200000001ff */
[----:B------:R-:W-:Y:S01]  /*3970*/  MOV R22, RZ ;  /* 0x000000ff00167202 */ /* 0x000fe20000000f00 */
[----:B0-----:R-:W-:Y:S01]  /*3980*/  IMAD.MOV.U32 R13, RZ, RZ, RZ ;  /* 0x000000ffff0d7224 */ /* 0x001fe200078e00ff */
[----:B------:R-:W-:Y:S01]  /*3990*/  IADD3 R14, PT, PT, R122, 0xb00, RZ ;  /* 0x00000b007a0e7810 */ /* 0x000fe20007ffe0ff */
[----:B------:R0:W-:Y:S01]  /*39a0*/  STL [R1+0x300], R18 ;  /* 0x0003001201007387 */ /* 0x0001e20000100800 */
[----:B------:R-:W-:Y:S01]  /*39b0*/  IMAD.MOV.U32 R128, RZ, RZ, RZ ;  /* 0x000000ffff807224 */ /* 0x000fe200078e00ff */
[----:B------:R-:W-:Y:S02]  /*39c0*/  BSSY.RECONVERGENT B0, `(.L_x_42) ;  /* 0x0000029000007945 */ /* 0x000fe40003800200 */
        /* <DEDUP_REMOVED lines=40> */
.L_x_43:
[----:B------:R-:W-:Y:S05]  /*3c50*/  BSYNC.RECONVERGENT B0 ;  /* 0x0000000000007941 */ /* 0x000fea0003800200 */
.L_x_42:
[----:B------:R-:W-:Y:S02]  /*3c60*/  ISETP.GE.U32.AND P4, PT, R14, R133, PT ;  /* 0x000000850e00720c */ /* 0x000fe40003f86070 */
[----:B01----:R-:W-:Y:S02]  /*3c70*/  CS2R R14, SRZ ;  /* 0x00000000000e7805 */ /* 0x003fe4000001ff00 */
[----:B------:R-:W-:Y:S01]  /*3c80*/  MOV R20, RZ ;  /* 0x000000ff00147202 */ /* 0x000fe20000000f00 */
[----:B------:R-:W-:Y:S01]  /*3c90*/  IMAD.MOV.U32 R7, RZ, RZ, RZ ;  /* 0x000000ffff077224 */ /* 0x000fe200078e00ff */
[----:B------:R0:W-:Y:S01]  /*3ca0*/  STL [R1+0x2f8], RZ ;  /* 0x0002f8ff01007387 */ /* 0x0001e20000100800 */
[----:B------:R-:W-:Y:S02]  /*3cb0*/  HFMA2 R19, -RZ, RZ, 0, 0 ;  /* 0x00000000ff137431 */ /* 0x000fe400000001ff */
[----:B------:R-:W-:Y:S01]  /*3cc0*/  VIADD R6, R122, 0xb80 ;  /* 0x00000b807a067836 */ /* 0x000fe20000000000 */
[----:B------:R-:W-:Y:S01]  /*3cd0*/  BSSY.RECONVERGENT B0, `(.L_x_44) ;  /* 0x0000029000007945 */ /* 0x000fe20003800200 */
[----:B------:R0:W-:Y:S04]  /*3ce0*/  STL [R1+0x320], R14 ;  /* 0x0003200e01007387 */ /* 0x0001e80000100800 */
        /* <DEDUP_REMOVED lines=9> */
[----:B------:R-:W-:-:S04]  /*3d80*/  IADD3 R0, PT, PT, R122, 0xb02, RZ ;  /* 0x00000b027a007810 */ /* 0x000fc80007ffe0ff */
[----:B------:R-:W-:Y:S01]  /*3d90*/  ISETP.GE.U32.AND P6, PT, R0, R133, PT ;  /* 0x000000850000720c */ /* 0x000fe20003fc6070 */
[----:B------:R-:W-:-:S05]  /*3da0*/  VIADD R0, R122, 0xb03 ;  /* 0x00000b037a007836 */ /* 0x000fca0000000000 */
[----:B------:R-:W-:-:S07]  /*3db0*/  ISETP.GE.U32.AND P4, PT, R0, R133, PT ;  /* 0x000000850000720c */ /* 0x000fce0003f86070 */
[----:B--2---:R-:W-:-:S06]  /*3dc0*/  @!P6 SHF.L.U32 R129, R3, 0x10, RZ ;  /* 0x000000100381e819 */ /* 0x004fcc00000006ff */
[----:B------:R-:W-:Y:S01]  /*3dd0*/  @!P4 PRMT R3, R3, 0x7632, R3 ;  /* 0x000076320303c816 */ /* 0x000fe20000000003 */
[C---:B---3--:R-:W-:Y:S01]  /*3de0*/  @!P6 IMAD.U32 R0, R5.reuse, 0x10000, RZ ;  /* 0x000100000500e824 */ /* 0x048fe200078e00ff */
[----:B------:R-:W-:Y:S01]  /*3df0*/  @!P6 STL [R1+0x2d8], R129 ;  /* 0x0002d8810100e387 */ /* 0x000fe20000100800 */
[----:B------:R-:W-:Y:S02]  /*3e00*/  @!P4 PRMT R5, R5, 0x7632, R5 ;  /* 0x000076320505c816 */ /* 0x000fe40000000005 */
[----:B------:R-:W-:Y:S02]  /*3e10*/  @!P4 IMAD.U32 R12, R3, 0x10000, RZ ;  /* 0x00010000030cc824 */ /* 0x000fe400078e00ff */
[----:B------:R-:W-:Y:S01]  /*3e20*/  @!P6 FMUL R9, R129, R0 ;  /* 0x000000008109e220 */ /* 0x000fe20000400000 */
[----:B------:R-:W-:Y:S01]  /*3e30*/  IADD3 R0, PT, PT, R122, 0xb01, RZ ;  /* 0x00000b017a007810 */ /* 0x000fe20007ffe0ff */
[----:B------:R-:W-:-:S03]  /*3e40*/  @!P4 IMAD.U32 R5, R5, 0x10000, RZ ;  /* 0x000100000505c824 */ /* 0x000fc600078e00ff */
[----:B------:R1:W-:Y:S01]  /*3e50*/  @!P6 STL [R1+0x2e4], R9 ;  /* 0x0002e4090100e387 */ /* 0x0003e20000100800 */
[----:B------:R-:W-:Y:S01]  /*3e60*/  ISETP.GE.U32.AND P6, PT, R0, R133, PT ;  /* 0x000000850000720c */ /* 0x000fe20003fc6070 */
[----:B------:R-:W-:Y:S01]  /*3e70*/  @!P4 FMUL R10, R12, R5 ;  /* 0x000000050c0ac220 */ /* 0x000fe20000400000 */
[C---:B------:R-:W-:Y:S01]  /*3e80*/  PRMT R0, R2.reuse, 0x7632, R0 ;  /* 0x0000763202007816 */ /* 0x040fe20000000000 */
[----:B------:R2:W-:Y:S01]  /*3e90*/  @!P4 STL [R1+0x2f0], R12 ;  /* 0x0002f00c0100c387 */ /* 0x0005e20000100800 */
[----:B-1----:R-:W-:-:S09]  /*3ea0*/  IMAD.U32 R9, R2, 0x10000, RZ ;  /* 0x0001000002097824 */ /* 0x002fd200078e00ff */
[----:B------:R-:W-:Y:S02]  /*3eb0*/  @!P6 SHF.L.U32 R23, R0, 0x10, RZ ;  /* 0x000000100017e819 */ /* 0x000fe400000006ff */
[C---:B------:R-:W-:Y:S02]  /*3ec0*/  PRMT R0, R4.reuse, 0x7632, R0 ;  /* 0x0000763204007816 */ /* 0x040fe40000000000 */
[----:B------:R-:W-:Y:S01]  /*3ed0*/  SHF.L.U32 R4, R4, 0x10, RZ ;  /* 0x0000001004047819 */ /* 0x000fe200000006ff */
[----:B------:R2:W-:Y:S01]  /*3ee0*/  @!P6 STL [R1+0x2cc], R23 ;  /* 0x0002cc170100e387 */ /* 0x0005e20000100800 */
[----:B------:R-:W-:-:S03]  /*3ef0*/  @!P6 SHF.L.U32 R0, R0, 0x10, RZ ;  /* 0x000000100000e819 */ /* 0x000fc600000006ff */
[----:B------:R2:W-:Y:S02]  /*3f00*/  STL [R1+0x284], R9 ;  /* 0x0002840901007387 */ /* 0x0005e40000100800 */
[----:B------:R-:W-:Y:S01]  /*3f10*/  @!P6 FMUL R16, R23, R0 ;  /* 0x000000001710e220 */ /* 0x000fe20000400000 */
[----:B------:R-:W-:-:S05]  /*3f20*/  FMUL R0, R9, R4 ;  /* 0x0000000409007220 */ /* 0x000fca0000400000 */
[----:B------:R2:W-:Y:S04]  /*3f30*/  STL [R1+0x2bc], R0 ;  /* 0x0002bc0001007387 */ /* 0x0005e80000100800 */
[----:B------:R2:W-:Y:S04]  /*3f40*/  @!P6 STL [R1+0x2dc], R16 ;  /* 0x0002dc100100e387 */ /* 0x0005e80000100800 */
[----:B------:R2:W-:Y:S02]  /*3f50*/  @!P4 STL [R1+0x2f4], R10 ;  /* 0x0002f40a0100c387 */ /* 0x0005e40000100800 */
.L_x_45:
[----:B------:R-:W-:Y:S05]  /*3f60*/  BSYNC.RECONVERGENT B0 ;  /* 0x0000000000007941 */ /* 0x000fea0003800200 */
.L_x_44:
[----:B--2---:R-:W-:Y:S01]  /*3f70*/  IMAD.MOV.U32 R9, RZ, RZ, RZ ;  /* 0x000000ffff097224 */ /* 0x004fe200078e00ff */
[----:B------:R-:W-:Y:S01]  /*3f80*/  MOV R16, RZ ;  /* 0x000000ff00107202 */ /* 0x000fe20000000f00 */
[----:B------:R-:W-:Y:S02]  /*3f90*/  IMAD.MOV.U32 R23, RZ, RZ, RZ ;  /* 0x000000ffff177224 */ /* 0x000fe400078e00ff */
[----:B------:R-:W-:Y:S01]  /*3fa0*/  HFMA2 R10, -RZ, RZ, 0, 0 ;  /* 0x00000000ff0a7431 */ /* 0x000fe200000001ff */
[----:B------:R1:W-:Y:S01]  /*3fb0*/  STL [R1+0x318], RZ ;  /* 0x000318ff01007387 */ /* 0x0003e20000100800 */
[----:B------:R-:W-:Y:S01]  /*3fc0*/  ISETP.GE.U32.AND P4, PT, R6, R133, PT ;  /* 0x000000850600720c */ /* 0x000fe20003f86070 */
[----:B------:R-:W-:Y:S01]  /*3fd0*/  IMAD.MOV.U32 R12, RZ, RZ, RZ ;  /* 0x000000ffff0c7224 */ /* 0x000fe200078e00ff */
[----:B0-----:R-:W-:Y:S01]  /*3fe0*/  IADD3 R6, PT, PT, R122, 0xc00, RZ ;  /* 0x00000c007a067810 */ /* 0x001fe20007ffe0ff */
        /* <DEDUP_REMOVED lines=12> */
[----:B------:R-:W-:Y:S02]  /*40b0*/  ISETP.GE.U32.AND P6, PT, R0, R133, PT ;  /* 0x000000850000720c */ /* 0x000fe40003fc6070 */
[----:B------:R-:W-:-:S04]  /*40c0*/  IADD3 R0, PT, PT, R122, 0xb83, RZ ;  /* 0x00000b837a007810 */ /* 0x000fc80007ffe0ff */
[----:B------:R-:W-:-:S07]  /*40d0*/  ISETP.GE.U32.AND P4, PT, R0, R133, PT ;  /* 0x000000850000720c */ /* 0x000fce0003f86070 */
[----:B--2---:R-:W-:Y:S01]  /*40e0*/  @!P6 SHF.L.U32 R0, R5, 0x10, RZ ;  /* 0x000000100500e819 */ /* 0x004fe200000006ff */
[----:B---3--:R-:W-:-:S04]  /*40f0*/  @!P6 IMAD.U32 R24, R3, 0x10000, RZ ;  /* 0x000100000318e824 */ /* 0x008fc800078e00ff */
[----:B------:R-:W-:Y:S01]  /*4100*/  @!P6 FMUL R8, R24, R0 ;  /* 0x000000001808e220 */ /* 0x000fe20000400000 */
[----:B------:R-:W-:Y:S01]  /*4110*/  VIADD R0, R122, 0xb81 ;  /* 0x00000b817a007836 */ /* 0x000fe20000000000 */
[----:B------:R-:W-:Y:S04]  /*4120*/  @!P6 STL [R1+0x2fc], R24 ;  /* 0x0002fc180100e387 */ /* 0x000fe80000100800 */
[----:B------:R0:W-:Y:S01]  /*4130*/  @!P6 STL [R1+0x308], R8 ;  /* 0x000308080100e387 */ /* 0x0001e20000100800 */
[----:B------:R-:W-:Y:S02]  /*4140*/  ISETP.GE.U32.AND P6, PT, R0, R133, PT ;  /* 0x000000850000720c */ /* 0x000fe40003fc6070 */
[----:B------:R-:W-:Y:S02]  /*4150*/  PRMT R0, R2, 0x7632, R0 ;  /* 0x0000763202007816 */ /* 0x000fe40000000000 */
[----:B------:R-:W-:-:S02]  /*4160*/  @!P4 PRMT R3, R3, 0x7632, R3 ;  /* 0x000076320303c816 */ /* 0x000fc40000000003 */
[----:B------:R-:W-:-:S07]  /*4170*/  @!P4 PRMT R5, R5, 0x7632, R5 ;  /* 0x000076320505c816 */ /* 0x000fce0000000005 */
[----:B------:R-:W-:Y:S01]  /*4180*/  @!P6 IMAD.U32 R22, R0, 0x10000, RZ ;  /* 0x000100000016e824 */ /* 0x000fe200078e00ff */
[C---:B------:R-:W-:Y:S01]  /*4190*/  PRMT R0, R4.reuse, 0x7632, R0 ;  /* 0x0000763204007816 */ /* 0x040fe20000000000 */
[----:B------:R-:W-:Y:S01]  /*41a0*/  IMAD.U32 R4, R4, 0x10000, RZ ;  /* 0x0001000004047824 */ /* 0x000fe200078e00ff */
[----:B0-----:R-:W-:-:S03]  /*41b0*/  SHF.L.U32 R8, R2, 0x10, RZ ;  /* 0x0000001002087819 */ /* 0x001fc600000006ff */
[----:B------:R-:W-:Y:S01]  /*41c0*/  @!P6 IMAD.U32 R0, R0, 0x10000, RZ ;  /* 0x000100000000e824 */ /* 0x000fe200078e00ff */
[----:B------:R-:W-:Y:S02]  /*41d0*/  @!P4 SHF.L.U32 R18, R3, 0x10, RZ ;  /* 0x000000100312c819 */ /* 0x000fe400000006ff */
[----:B------:R-:W-:Y:S01]  /*41e0*/  @!P4 SHF.L.U32 R5, R5, 0x10, RZ ;  /* 0x000000100505c819 */ /* 0x000fe200000006ff */
[----:B------:R-:W-:Y:S01]  /*41f0*/  @!P6 FMUL R21, R22, R0 ;  /* 0x000000001615e220 */ /* 0x000fe20000400000 */
[----:B------:R-:W-:Y:S01]  /*4200*/  FMUL R0, R8, R4 ;  /* 0x0000000408007220 */ /* 0x000fe20000400000 */
[----:B------:R0:W-:Y:S02]  /*4210*/  @!P4 STL [R1+0x300], R18 ;  /* 0x000300120100c387 */ /* 0x0001e40000100800 */
[----:B------:R-:W-:Y:S02]  /*4220*/  @!P4 FMUL R11, R18, R5 ;  /* 0x00000005120bc220 */ /* 0x000fe40000400000 */
[----:B------:R0:W-:Y:S04]  /*4230*/  @!P6 STL [R1+0x2ec], R22 ;  /* 0x0002ec160100e387 */ /* 0x0001e80000100800 */
[----:B------:R0:W-:Y:S04]  /*4240*/  STL [R1+0x2a8], R8 ;  /* 0x0002a80801007387 */ /* 0x0001e80000100800 */
[----:B------:R0:W-:Y:S04]  /*4250*/  STL [R1+0x2e0], R0 ;  /* 0x0002e00001007387 */ /* 0x0001e80000100800 */
[----:B------:R0:W-:Y:S04]  /*4260*/  @!P6 STL [R1+0x304], R21 ;  /* 0x000304150100e387 */ /* 0x0001e80000100800 */
[----:B------:R0:W-:Y:S02]  /*4270*/  @!P4 STL [R1+0x314], R11 ;  /* 0x0003140b0100c387 */ /* 0x0001e40000100800 */
.L_x_47:
[----:B------:R-:W-:Y:S05]  /*4280*/  BSYNC.RECONVERGENT B0 ;  /* 0x0000000000007941 */ /* 0x000fea0003800200 */
.L_x_46:
[----:B0-----:R-:W-:Y:S01]  /*4290*/  MOV R21, RZ ;  /* 0x000000ff00157202 */ /* 0x001fe20000000f00 */
[----:B------:R-:W-:Y:S02]  /*42a0*/  HFMA2 R18, -RZ, RZ, 0, 0 ;  /* 0x00000000ff127431 */ /* 0x000fe400000001ff */
[----:B------:R-:W-:Y:S01]  /*42b0*/  IMAD.MOV.U32 R8, RZ, RZ, RZ ;  /* 0x000000ffff087224 */ /* 0x000fe200078e00ff */
[----:B------:R0:W-:Y:S01]  /*42c0*/  STL [R1+0x33c], RZ ;  /* 0x00033cff01007387 */ /* 0x0001e20000100800 */
[----:B------:R-:W-:Y:S01]  /*42d0*/  IMAD.MOV.U32 R22, RZ, RZ, RZ ;  /* 0x000000ffff167224 */ /* 0x000fe200078e00ff */
[----:B------:R-:W-:Y:S01]  /*42e0*/  ISETP.GE.U32.AND P4, PT, R6, R133, PT ;  /* 0x000000850600720c */ /* 0x000fe20003f86070 */
[----:B-1----:R-:W-:Y:S01]  /*42f0*/  VIADD R6, R122, 0xc80 ;  /* 0x00000c807a067836 */ /* 0x002fe20000000000 */
[----:B------:R0:W-:Y:S01]  /*4300*/  STL [R1+0x364], R21 ;  /* 0x0003641501007387 */ /* 0x0001e20000100800 */
[----:B------:R-:W-:Y:S01]  /*4310*/  MOV R11, RZ ;  /* 0x000000ff000b7202 */ /* 0x000fe20000000f00 */
[----:B------:R-:W-:Y:S02]  /*4320*/  BSSY.RECONVERGENT B0, `(.L_x_48) ;  /* 0x000002e000007945 */ /* 0x000fe40003800200 */
[----:B------:R0:W-:Y:S04]  /*4330*/  STL [R1+0x354], R8 ;  /* 0x0003540801007387 */ /* 0x0001e80000100800 */
[----:B------:R0:W-:Y:S04]  /*4340*/  STL [R1+0x36c], R18 ;  /* 0x00036c1201007387 */ /* 0x0001e80000100800 */
[----:B------:R0:W-:Y:S04]  /*4350*/  STL [R1+0x360], R22 ;  /* 0x0003601601007387 */ /* 0x0001e80000100800 */
[----:B------:R0:W-:Y:S04]  /*4360*/  STL [R1+0x2c8], RZ ;  /* 0x0002c8ff01007387 */ /* 0x0001e80000100800 */
[----:B------:R0:W-:Y:S04]  /*4370*/  STL [R1+0x350], R11 ;  /* 0x0003500b01007387 */ /* 0x0001e80000100800 */
[----:B------:R0:W-:Y:S01]  /*4380*/  STL [R1+0xda0], R6 ;  /* 0x000da00601007387 */ /* 0x0001e20000100800 */
[----:B------:R-:W-:Y:S05]  /*4390*/  @P4 BRA `(.L_x_49) ;  /* 0x0000000000984947 */ /* 0x000fea0003800000 */
[----:B------:R-:W2:Y:S01]  /*43a0*/  LDG.E.64 R2, desc[UR4][R126.64+0x1800] ;  /* 0x001800047e027981 */ /* 0x000ea2000c1e1b00 */
[----:B------:R-:W-:Y:S02]  /*43b0*/  IADD3 R0, PT, PT, R122, 0xc02, RZ ;  /* 0x00000c027a007810 */ /* 0x000fe40007ffe0ff */
[----:B------:R-:W-:Y:S01]  /*43c0*/  MOV R24, R20 ;  /* 0x0000001400187202 */ /* 0x000fe20000000f00 */
[----:B------:R-:W3:Y:S01]  /*43d0*/  LDG.E.64 R4, desc[UR4][R124.64+0x1800] ;  /* 0x001800047c047981 */ /* 0x000ee2000c1e1b00 */
[-C--:B------:R-:W-:Y:S01]  /*43e0*/  ISETP.GE.U32.AND P4, PT, R0, R133.reuse, PT ;  /* 0x000000850000720c */ /* 0x080fe20003f86070 */
[----:B------:R-:W-:Y:S02]  /*43f0*/  VIADD R0, R122, 0xc03 ;  /* 0x00000c037a007836 */ /* 0x000fe40000000000 */
[----:B------:R-:W-:Y:S01]  /*4400*/  IMAD.MOV.U32 R20, RZ, RZ, R17 ;  /* 0x000000ffff147224 */ /* 0x000fe200078e0011 */
[----:B------:R-:W-:Y:S01]  /*4410*/  MOV R17, R14 ;  /* 0x0000000e00117202 */ /* 0x000fe20000000f00 */
[----:B------:R-:W-:Y:S01]  /*4420*/  IMAD.MOV.U32 R14, RZ, RZ, R13 ;  /* 0x000000ffff0e7224 */ /* 0x000fe200078e000d */
[----:B------:R-:W-:-:S02]  /*4430*/  ISETP.GE.U32.AND P6, PT, R0, R133, PT ;  /* 0x000000850000720c */ /* 0x000fc40003fc6070 */
[----:B------:R-:W-:Y:S01]  /*4440*/  MOV R13, R7 ;  /* 0x00000007000d7202 */ /* 0x000fe20000000f00 */
[----:B------:R-:W-:-:S04]  /*4450*/  IMAD.MOV.U32 R7, RZ, RZ, R128 ;  /* 0x000000ffff077224 */ /* 0x000fc800078e0080 */
[----:B--2---:R-:W-:-:S06]  /*4460*/  @!P4 SHF.L.U32 R24, R3, 0x10, RZ ;  /* 0x000000100318c819 */ /* 0x004fcc00000006ff */
[----:B------:R-:W-:Y:S02]  /*4470*/  @!P6 PRMT R3, R3, 0x7632, R3 ;  /* 0x000076320303e816 */ /* 0x000fe40000000003 */
[----:B---3--:R-:W-:-:S03]  /*4480*/  @!P4 SHF.L.U32 R0, R5, 0x10, RZ ;  /* 0x000000100500c819 */ /* 0x008fc600000006ff */
[----:B------:R-:W-:Y:S02]  /*4490*/  @!P6 IMAD.U32 R17, R3, 0x10000, RZ ;  /* 0x000100000311e824 */ /* 0x000fe400078e00ff */
[----:B------:R-:W-:Y:S01]  /*44a0*/  @!P4 FMUL R20, R24, R0 ;  /* 0x000000001814c220 */ /* 0x000fe20000400000 */
[----:B------:R-:W-:Y:S01]  /*44b0*/  IADD3 R0, PT, PT, R122, 0xc01, RZ ;  /* 0x00000c017a007810 */ /* 0x000fe20007ffe0ff */
[----:B------:R1:W-:Y:S04]  /*44c0*/  @!P4 STL [R1+0x31c], R24 ;  /* 0x00031c180100c387 */ /* 0x0003e80000100800 */
[----:B------:R1:W-:Y:S04]  /*44d0*/  @!P6 STL [R1+0x320], R17 ;  /* 0x000320110100e387 */ /* 0x0003e80000100800 */
[----:B------:R1:W-:Y:S01]  /*44e0*/  @!P4 STL [R1+0x328], R20 ;  /* 0x000328140100c387 */ /* 0x0003e20000100800 */
[----:B------:R-:W-:-:S02]  /*44f0*/  ISETP.GE.U32.AND P4, PT, R0, R133, PT ;  /* 0x000000850000720c */ /* 0x000fc40003f86070 */
[C---:B------:R-:W-:Y:S02]  /*4500*/  PRMT R0, R2.reuse, 0x7632, R0 ;  /* 0x0000763202007816 */ /* 0x040fe40000000000 */
[----:B------:R-:W-:Y:S02]  /*4510*/  @!P6 PRMT R5, R5, 0x7632, R5 ;  /* 0x000076320505e816 */ /* 0x000fe40000000005 */
[----:B------:R-:W-:-:S03]  /*4520*/  SHF.L.U32 R3, R2, 0x10, RZ ;  /* 0x0000001002037819 */ /* 0x000fc600000006ff */
[----:B------:R-:W-:-:S04]  /*4530*/  @!P6 IMAD.U32 R5, R5, 0x10000, RZ ;  /* 0x000100000505e824 */ /* 0x000fc800078e00ff */
[----:B------:R-:W-:Y:S01]  /*4540*/  @!P4 IMAD.U32 R13, R0, 0x10000, RZ ;  /* 0x00010000000dc824 */ /* 0x000fe200078e00ff */
[C---:B------:R-:W-:Y:S02]  /*4550*/  PRMT R0, R4.reuse, 0x7632, R0 ;  /* 0x0000763204007816 */ /* 0x040fe40000000000 */
[----:B------:R-:W-:Y:S01]  /*4560*/  SHF.L.U32 R4, R4, 0x10, RZ ;  /* 0x0000001004047819 */ /* 0x000fe200000006ff */
[----:B------:R-:W-:Y:S02]  /*4570*/  @!P6 FMUL R14, R17, R5 ;  /* 0x00000005110ee220 */ /* 0x000fe40000400000 */
[----:B------:R-:W-:-:S04]  /*4580*/  @!P4 IMAD.U32 R0, R0, 0x10000, RZ ;  /* 0x000100000000c824 */ /* 0x000fc800078e00ff */
[----:B------:R-:W-:Y:S01]  /*4590*/  @!P4 FMUL R7, R13, R0 ;  /* 0x000000000d07c220 */ /* 0x000fe20000400000 */
[----:B------:R-:W-:Y:S01]  /*45a0*/  FMUL R0, R3, R4 ;  /* 0x0000000403007220 */ /* 0x000fe20000400000 */
[----:B------:R1:W-:Y:S04]  /*45b0*/  @!P6 STL [R1+0x338], R14 ;  /* 0x0003380e0100e387 */ /* 0x0003e80000100800 */
[----:B------:R1:W-:Y:S04]  /*45c0*/  @!P4 STL [R1+0x310], R13 ;  /* 0x0003100d0100c387 */ /* 0x0003e80000100800 */
[----:B------:R1:W-:Y:S04]  /*45d0*/  STL [R1+0x2c8], R3 ;  /* 0x0002c80301007387 */ /* 0x0003e80000100800 */
[----:B------:R1:W-:Y:S04]  /*45e0*/  STL [R1+0x2f8], R0 ;  /* 0x0002f80001007387 */ /* 0x0003e80000100800 */
[----:B------:R1:W-:Y:S02]  /*45f0*/  @!P4 STL [R1+0x324], R7 ;  /* 0x000324070100c387 */ /* 0x0003e40000100800 */
.L_x_49:
[----:B------:R-:W-:Y:S05]  /*4600*/  BSYNC.RECONVERGENT B0 ;  /* 0x0000000000007941 */ /* 0x000fea0003800200 */
.L_x_48:
[----:B-1----:R-:W-:Y:S02]  /*4610*/  HFMA2 R17, -RZ, RZ, 0, 0 ;  /* 0x00000000ff117431 */ /* 0x002fe400000001ff */
[----:B------:R-:W-:Y:S01]  /*4620*/  IMAD.MOV.U32 R13, RZ, RZ, RZ ;  /* 0x000000ffff0d7224 */ /* 0x000fe200078e00ff */
[----:B------:R-:W-:Y:S01]  /*4630*/  MOV R14, RZ ;  /* 0x000000ff000e7202 */ /* 0x000fe20000000f00 */
[----:B------:R-:W-:Y:S01]  /*4640*/  IMAD.MOV.U32 R7, RZ, RZ, RZ ;  /* 0x000000ffff077224 */ /* 0x000fe200078e00ff */
[----:B------:R1:W-:Y:S01]  /*4650*/  STL [R1+0x35c], RZ ;  /* 0x00035cff01007387 */ /* 0x0003e20000100800 */
[----:B------:R-:W-:Y:S01]  /*4660*/  IMAD.MOV.U32 R20, RZ, RZ, RZ ;  /* 0x000000ffff147224 */ /* 0x000fe200078e00ff */
[----:B------:R-:W-:Y:S01]  /*4670*/  ISETP.GE.U32.AND P4, PT, R6, R133, PT ;  /* 0x000000850600720c */ /* 0x000fe20003f86070 */
[----:B------:R-:W-:Y:S01]  /*4680*/  BSSY.RECONVERGENT B0, `(.L_x_50) ;  /* 0x000002a000007945 */ /* 0x000fe20003800200 */
[----:B------:R1:W-:Y:S01]  /*4690*/  STL [R1+0x390], R13 ;  /* 0x0003900d01007387 */ /* 0x0003e20000100800 */
[----:B0-----:R-:W-:-:S03]  /*46a0*/  IADD3 R6, PT, PT, R122, 0xd00, RZ ;  /* 0x00000d007a067810 */ /* 0x001fc60007ffe0ff */
[----:B------:R1:W-:Y:S04]  /*46b0*/  STL [R1+0x384], R17 ;  /* 0x0003841101007387 */ /* 0x0003e80000100800 */
[----:B------:R1:W-:Y:S04]  /*46c0*/  STL [R1+0x374], R7 ;  /* 0x0003740701007387 */ /* 0x0003e80000100800 */
[----:B------:R1:W-:Y:S04]  /*46d0*/  STL [R1+0x38c], R14 ;  /* 0x00038c0e01007387 */ /* 0x0003e80000100800 */
[----:B------:R1:W-:Y:S04]  /*46e0*/  STL [R1+0x380], R20 ;  /* 0x0003801401007387 */ /* 0x0003e80000100800 */
[----:B------:R1:W-:Y:S04]  /*46f0*/  STL [R1+0x2e8], RZ ;  /* 0x0002e8ff01007387 */ /* 0x0003e80000100800 */
[----:B------:R1:W-:Y:S01]  /*4700*/  STL [R1+0xda8], R6 ;  /* 0x000da80601007387 */ /* 0x0003e20000100800 */
[----:B------:R-:W-:Y:S05]  /*4710*/  @P4 BRA `(.L_x_51) ;  /* 0x0000000000804947 */ /* 0x000fea0003800000 */
[----:B------:R-:W2:Y:S01]  /*4720*/  LDG.E.64 R2, desc[UR4][R126.64+0x1900] ;  /* 0x001900047e027981 */ /* 0x000ea2000c1e1b00 */
[----:B------:R-:W-:-:S03]  /*4730*/  VIADD R0, R122, 0xc82 ;  /* 0x00000c827a007836 */ /* 0x000fc60000000000 */
[----:B------:R-:W3:Y:S02]  /*4740*/  LDG.E.64 R4, desc[UR4][R124.64+0x1900] ;  /* 0x001900047c047981 */ /* 0x000ee4000c1e1b00 */
[----:B------:R-:W-:Y:S02]  /*4750*/  ISETP.GE.U32.AND P4, PT, R0, R133, PT ;  /* 0x000000850000720c */ /* 0x000fe40003f86070 */
[----:B------:R-:W-:-:S04]  /*4760*/  IADD3 R0, PT, PT, R122, 0xc83, RZ ;  /* 0x00000c837a007810 */ /* 0x000fc80007ffe0ff */
[----:B------:R-:W-:-:S07]  /*4770*/  ISETP.GE.U32.AND P6, PT, R0, R133, PT ;  /* 0x000000850000720c */ /* 0x000fce0003fc6070 */
[----:B--2---:R-:W-:-:S06]  /*4780*/  @!P4 IMAD.U32 R23, R3, 0x10000, RZ ;  /* 0x000100000317c824 */ /* 0x004fcc00078e00ff */
[----:B------:R-:W-:Y:S01]  /*4790*/  @!P6 PRMT R3, R3, 0x7632, R3 ;  /* 0x000076320303e816 */ /* 0x000fe20000000003 */
[----:B---3--:R-:W-:-:S03]  /*47a0*/  @!P4 IMAD.U32 R0, R5, 0x10000, RZ ;  /* 0x000100000500c824 */ /* 0x008fc600078e00ff */
[----:B------:R-:W-:Y:S01]  /*47b0*/  @!P6 SHF.L.U32 R16, R3, 0x10, RZ ;  /* 0x000000100310e819 */ /* 0x000fe200000006ff */
[----:B------:R-:W-:Y:S01]  /*47c0*/  @!P4 FMUL R19, R23, R0 ;  /* 0x000000001713c220 */ /* 0x000fe20000400000 */
[----:B------:R-:W-:Y:S01]  /*47d0*/  VIADD R0, R122, 0xc81 ;  /* 0x00000c817a007836 */ /* 0x000fe20000000000 */
[----:B------:R0:W-:Y:S04]  /*47e0*/  @!P4 STL [R1+0x340], R23 ;  /* 0x000340170100c387 */ /* 0x0001e80000100800 */
[----:B------:R0:W-:Y:S04]  /*47f0*/  @!P6 STL [R1+0x344], R16 ;  /* 0x000344100100e387 */ /* 0x0001e80000100800 */
[----:B------:R0:W-:Y:S01]  /*4800*/  @!P4 STL [R1+0x348], R19 ;  /* 0x000348130100c387 */ /* 0x0001e20000100800 */
[----:B------:R-:W-:-:S02]  /*4810*/  ISETP.GE.U32.AND P4, PT, R0, R133, PT ;  /* 0x000000850000720c */ /* 0x000fc40003f86070 */
[----:B------:R-:W-:Y:S02]  /*4820*/  PRMT R0, R2, 0x7632, R0 ;  /* 0x0000763202007816 */ /* 0x000fe40000000000 */
[----:B------:R-:W-:-:S04]  /*4830*/  @!P6 PRMT R5, R5, 0x7632, R5 ;  /* 0x000076320505e816 */ /* 0x000fc80000000005 */
[----:B------:R-:W-:-:S05]  /*4840*/  @!P6 SHF.L.U32 R5, R5, 0x10, RZ ;  /* 0x000000100505e819 */ /* 0x000fca00000006ff */
[----:B------:R-:W-:Y:S02]  /*4850*/  @!P4 SHF.L.U32 R10, R0, 0x10, RZ ;  /* 0x00000010000ac819 */ /* 0x000fe400000006ff */
[----:B------:R-:W-:Y:S01]  /*4860*/  PRMT R0, R4, 0x7632, R0 ;  /* 0x0000763204007816 */ /* 0x000fe20000000000 */
[----:B------:R-:W-:Y:S01]  /*4870*/  @!P6 FMUL R15, R16, R5 ;  /* 0x00000005100fe220 */ /* 0x000fe20000400000 */
[----:B------:R-:W-:Y:S01]  /*4880*/  SHF.L.U32 R2, R2, 0x10, RZ ;  /* 0x0000001002027819 */ /* 0x000fe200000006ff */
[----:B------:R-:W-:Y:S02]  /*4890*/  IMAD.U32 R4, R4, 0x10000, RZ ;  /* 0x0001000004047824 */ /* 0x000fe400078e00ff */
[----:B------:R-:W-:Y:S01]  /*48a0*/  @!P4 IMAD.U32 R0, R0, 0x10000, RZ ;  /* 0x000100000000c824 */ /* 0x000fe200078e00ff */
[----:B------:R0:W-:Y:S03]  /*48b0*/  @!P6 STL [R1+0x358], R15 ;  /* 0x0003580f0100e387 */ /* 0x0001e60000100800 */
[----:B------:R-:W-:Y:S01]  /*48c0*/  @!P4 FMUL R9, R10, R0 ;  /* 0x000000000a09c220 */ /* 0x000fe20000400000 */
[----:B------:R-:W-:Y:S01]  /*48d0*/  FMUL R0, R2, R4 ;  /* 0x0000000402007220 */ /* 0x000fe20000400000 */
[----:B------:R0:W-:Y:S04]  /*48e0*/  @!P4 STL [R1+0x330], R10 ;  /* 0x0003300a0100c387 */ /* 0x0001e80000100800 */
[----:B------:R0:W-:Y:S04]  /*48f0*/  STL [R1+0x2e8], R2 ;  /* 0x0002e80201007387 */ /* 0x0001e80000100800 */
[----:B------:R0:W-:Y:S04]  /*4900*/  @!P4 STL [R1+0x334], R9 ;  /* 0x000334090100c387 */ /* 0x0001e80000100800 */
[----:B------:R0:W-:Y:S02]  /*4910*/  STL [R1+0x318], R0 ;  /* 0x0003180001007387 */ /* 0x0001e40000100800 */
.L_x_51:
[----:B------:R-:W-:Y:S05]  /*4920*/  BSYNC.RECONVERGENT B0 ;  /* 0x0000000000007941 */ /* 0x000fea0003800200 */
.L_x_50:
[----:B0-----:R-:W-:Y:S02]  /*4930*/  HFMA2 R9, -RZ, RZ, 0, 0 ;  /* 0x00000000ff097431 */ /* 0x001fe400000001ff */
[----:B------:R-:W-:Y:S01]  /*4940*/  IMAD.MOV.U32 R15, RZ, RZ, RZ ;  /* 0x000000ffff0f7224 */ /* 0x000fe200078e00ff */
[----:B------:R-:W-:Y:S01]  /*4950*/  MOV R19, RZ ;  /* 0x000000ff00137202 */ /* 0x000fe20000000f00 */
[----:B------:R-:W-:Y:S02]  /*4960*/  IMAD.MOV.U32 R10, RZ, RZ, RZ ;  /* 0x000000ffff0a7224 */ /* 0x000fe400078e00ff */
[----:B------:R-:W-:Y:S01]  /*4970*/  HFMA2 R16, -RZ, RZ, 0, 0 ;  /* 0x00000000ff107431 */ /* 0x000fe200000001ff */
[----:B------:R-:W-:Y:S01]  /*4980*/  ISETP.GE.U32.AND P4, PT, R6, R133, PT ;  /* 0x000000850600720c */ /* 0x000fe20003f86070 */
[----:B-1----:R-:W-:Y:S01]  /*4990*/  VIADD R6, R122, 0xd80 ;  /* 0x00000d807a067836 */ /* 0x002fe20000000000 */
[----:B------:R0:W-:Y:S01]  /*49a0*/  STL [R1+0x368], R9 ;  /* 0x0003680901007387 */ /* 0x0001e20000100800 */
[----:B------:R-:W-:Y:S03]  /*49b0*/  BSSY.RECONVERGENT B0, `(.L_x_52) ;  /* 0x0000029000007945 */ /* 0x000fe60003800200 */
        /* <DEDUP_REMOVED lines=9> */
[----:B------:R-:W-:-:S03]  /*4a50*/  IADD3 R0, PT, PT, R122, 0xd02, RZ ;  /* 0x00000d027a007810 */ /* 0x000fc60007ffe0ff */
[----:B------:R-:W3:Y:S01]  /*4a60*/  LDG.E.64 R4, desc[UR4][R124.64+0x1a00] ;  /* 0x001a00047c047981 */ /* 0x000ee2000c1e1b00 */
[----:B------:R-:W-:Y:S01]  /*4a70*/  ISETP.GE.U32.AND P4, PT, R0, R133, PT ;  /* 0x000000850000720c */ /* 0x000fe20003f86070 */
[----:B------:R-:W-:-:S05]  /*4a80*/  VIADD R0, R122, 0xd03 ;  /* 0x00000d037a007836 */ /* 0x000fca0000000000 */
[----:B------:R-:W-:-:S07]  /*4a90*/  ISETP.GE.U32.AND P6, PT, R0, R133, PT ;  /* 0x000000850000720c */ /* 0x000fce0003fc6070 */
        /* <DEDUP_REMOVED lines=11> */
[----:B------:R-:W-:Y:S01]  /*4b50*/  @!P6 PRMT R5, R5, 0x7632, R5 ;  /* 0x000076320505e816 */ /* 0x000fe20000000005 */
[----:B------:R-:W-:-:S04]  /*4b60*/  IMAD.U32 R2, R2, 0x10000, RZ ;  /* 0x0001000002027824 */ /* 0x000fc800078e00ff */
[----:B------:R-:W-:-:S04]  /*4b70*/  @!P6 IMAD.U32 R5, R5, 0x10000, RZ ;  /* 0x000100000505e824 */ /* 0x000fc800078e00ff */
[----:B------:R-:W-:Y:S01]  /*4b80*/  @!P4 IMAD.U32 R11, R0, 0x10000, RZ ;  /* 0x00010000000bc824 */ /* 0x000fe200078e00ff */
[----:B------:R-:W-:Y:S01]  /*4b90*/  PRMT R0, R4, 0x7632, R0 ;  /* 0x0000763204007816 */ /* 0x000fe20000000000 */
[----:B------:R-:W-:Y:S01]  /*4ba0*/  @!P6 FMUL R12, R18, R5 ;  /* 0x00000005120ce220 */ /* 0x000fe20000400000 */
[----:B------:R-:W-:Y:S02]  /*4bb0*/  SHF.L.U32 R4, R4, 0x10, RZ ;  /* 0x0000001004047819 */ /* 0x000fe400000006ff */
[----:B------:R-:W-:Y:S02]  /*4bc0*/  @!P4 SHF.L.U32 R0, R0, 0x10, RZ ;  /* 0x000000100000c819 */ /* 0x000fe400000006ff */
[----:B------:R1:W-:Y:S03]  /*4bd0*/  @!P6 STL [R1+0x378], R12 ;  /* 0x0003780c0100e387 */ /* 0x0003e60000100800 */
[----:B------:R-:W-:Y:S01]  /*4be0*/  @!P4 FMUL R8, R11, R0 ;  /* 0x000000000b08c220 */ /* 0x000fe20000400000 */
[----:B------:R-:W-:Y:S01]  /*4bf0*/  FMUL R0, R2, R4 ;  /* 0x0000000402007220 */ /* 0x000fe20000400000 */
[----:B------:R1:W-:Y:S04]  /*4c00*/  @!P4 STL [R1+0x350], R11 ;  /* 0x0003500b0100c387 */ /* 0x0003e80000100800 */
[----:B------:R1:W-:Y:S04]  /*4c10*/  STL [R1+0x30c], R2 ;  /* 0x00030c0201007387 */ /* 0x0003e80000100800 */
[----:B------:R1:W-:Y:S04]  /*4c20*/  @!P4 STL [R1+0x354], R8 ;  /* 0x000354080100c387 */ /* 0x0003e80000100800 */
[----:B------:R1:W-:Y:S02]  /*4c30*/  STL [R1+0x33c], R0 ;  /* 0x00033c0001007387 */ /* 0x0003e40000100800 */
.L_x_53:
[----:B------:R-:W-:Y:S05]  /*4c40*/  BSYNC.RECONVERGENT B0 ;  /* 0x0000000000007941 */ /* 0x000fea0003800200 */
.L_x_52:
[----:B-1----:R-:W-:Y:S01]  /*4c50*/  IMAD.MOV.U32 R21, RZ, RZ, RZ ;  /* 0x000000ffff157224 */ /* 0x002fe200078e00ff */
        /* <DEDUP_REMOVED lines=8> */
[----:B------:R1:W-:Y:S04]  /*4ce0*/  STL [R1+0x388], R12 ;  /* 0x0003880c01007387 */ /* 0x0003e80000100800 */
[----:B------:R1:W-:Y:S04]  /*4cf0*/  STL [R1+0x39c], RZ ;  /* 0x00039cff01007387 */ /* 0x0003e80000100800 */
[----:B------:R1:W-:Y:S04]  /*4d00*/  STL [R1+0xbec], R11 ;  /* 0x000bec0b01007387 */ /* 0x0003e80000100800 */
[----:B------:R1:W-:Y:S04]  /*4d10*/  STL [R1+0xbbc], R18 ;  /* 0x000bbc1201007387 */ /* 0x0003e80000100800 */
[----:B------:R1:W-:Y:S04]  /*4d20*/  STL [R1+0x32c], RZ ;  /* 0x00032cff01007387 */ /* 0x0003e80000100800 */
[----:B------:R1:W-:Y:S04]  /*4d30*/  STL [R1+0xbac], R8 ;  /* 0x000bac0801007387 */ /* 0x0003e80000100800 */
        /* <DEDUP_REMOVED lines=34> */
.L_x_55:
[----:B------:R-:W-:Y:S05]  /*4f60*/  BSYNC.RECONVERGENT B0 ;  /* 0x0000000000007941 */ /* 0x000fea0003800200 */
.L_x_54:
[----:B0-----:R-:W-:Y:S01]  /*4f70*/  MOV R14, RZ ;  /* 0x000000ff000e7202 */ /* 0x001fe20000000f00 */
[----:B------:R-:W-:Y:S02]  /*4f80*/  HFMA2 R9, -RZ, RZ, 0, 0 ;  /* 0x00000000ff097431 */ /* 0x000fe400000001ff */
[----:B------:R-:W-:Y:S01]  /*4f90*/  IMAD.MOV.U32 R20, RZ, RZ, RZ ;  /* 0x000000ffff147224 */ /* 0x000fe200078e00ff */
[----:B------:R-:W-:Y:S01]  /*4fa0*/  MOV R17, RZ ;  /* 0x000000ff00117202 */ /* 0x000fe20000000f00 */
[----:B------:R-:W-:Y:S01]  /*4fb0*/  IMAD.MOV.U32 R13, RZ, RZ, RZ ;  /* 0x000000ffff0d7224 */ /* 0x000fe200078e00ff */
[----:B------:R-:W-:Y:S01]  /*4fc0*/  ISETP.GE.U32.AND P4, PT, R6, R133, PT ;  /* 0x000000850600720c */ /* 0x000fe20003f86070 */
[----:B------:R0:W-:Y:S01]  /*4fd0*/  STL [R1+0x3bc], R14 ;  /* 0x0003bc0e01007387 */ /* 0x0001e20000100800 */
[----:B-1----:R-:W-:Y:S01]  /*4fe0*/  IADD3 R6, PT, PT, R122, 0xe80, RZ ;  /* 0x00000e807a067810 */ /* 0x002fe20007ffe0ff */
[----:B------:R-:W-:Y:S01]  /*4ff0*/  IMAD.MOV.U32 R7, RZ, RZ, RZ ;  /* 0x000000ffff077224 */ /* 0x000fe200078e00ff */
        /* <DEDUP_REMOVED lines=41> */
.L_x_57:
[----:B------:R-:W-:Y:S05]  /*5290*/  BSYNC.RECONVERGENT B0 ;  /* 0x0000000000007941 */ /* 0x000fea0003800200 */
.L_x_56:
[----:B-1----:R-:W-:Y:S02]  /*52a0*/  HFMA2 R16, -RZ, RZ, 0, 0 ;  /* 0x00000000ff107431 */ /* 0x002fe400000001ff */
[----:B------:R-:W-:Y:S01]  /*52b0*/  IMAD.MOV.U32 R19, RZ, RZ, RZ ;  /* 0x000000ffff137224 */ /* 0x000fe200078e00ff */
[----:B------:R-:W-:Y:S01]  /*52c0*/  MOV R10, RZ ;  /* 0x000000ff000a7202 */ /* 0x000fe20000000f00 */
[----:B------:R1:W-:Y:S01]  /*52d0*/  STL [R1+0x3b0], RZ ;  /* 0x0003b0ff01007387 */ /* 0x0003e20000100800 */
[----:B------:R-:W-:Y:S01]  /*52e0*/  ISETP.GE.U32.AND P4, PT, R6, R133, PT ;  /* 0x000000850600720c */ /* 0x000fe20003f86070 */
[----:B------:R-:W-:Y:S02]  /*52f0*/  IMAD.MOV.U32 R12, RZ, RZ, RZ ;  /* 0x000000ffff0c7224 */ /* 0x000fe400078e00ff */
[----:B------:R-:W-:Y:S01]  /*5300*/  HFMA2 R15, -RZ, RZ, 0, 0 ;  /* 0x00000000ff0f7431 */ /* 0x000fe200000001ff */
[----:B------:R1:W-:Y:S01]  /*5310*/  STL [R1+0xc18], R16 ;  /* 0x000c181001007387 */ /* 0x0003e20000100800 */
[----:B0-----:R-:W-:Y:S01]  /*5320*/  VIADD R6, R122, 0xf00 ;  /* 0x00000f007a067836 */ /* 0x001fe20000000000 */
[----:B------:R-:W-:Y:S02]  /*5330*/  BSSY.RECONVERGENT B0, `(.L_x_58) ;  /* 0x0000028000007945 */ /* 0x000fe40003800200 */
[----:B------:R1:W-:Y:S04]  /*5340*/  STL [R1+0xc14], R19 ;  /* 0x000c141301007387 */ /* 0x0003e80000100800 */
[----:B------:R1:W-:Y:S04]  /*5350*/  STL [R1+0xbd8], R10 ;  /* 0x000bd80a01007387 */ /* 0x0003e80000100800 */
[----:B------:R1:W-:Y:S04]  /*5360*/  STL [R1+0x370], RZ ;  /* 0x000370ff01007387 */ /* 0x0003e80000100800 */
[----:B------:R1:W-:Y:S04]  /*5370*/  STL [R1+0xc30], R12 ;  /* 0x000c300c01007387 */ /* 0x0003e80000100800 */
        /* <DEDUP_REMOVED lines=35> */
.L_x_59:
[----:B------:R-:W-:Y:S05]  /*55b0*/  BSYNC.RECONVERGENT B0 ;  /* 0x0000000000007941 */ /* 0x000fea0003800200 */
.L_x_58:
[----:B0-----:R-:W-:Y:S01]  /*55c0*/  CS2R R8, SRZ ;  /* 0x0000000000087805 */ /* 0x001fe2000001ff00 */
[----:B------:R-:W-:Y:S01]  /*55d0*/  IMAD.MOV.U32 R14, RZ, RZ, RZ ;  /* 0x000000ffff0e7224 */ /* 0x000fe200078e00ff */
[----:B------:R-:W-:Y:S01]  /*55e0*/  MOV R18, RZ ;  /* 0x000000ff00127202 */ /* 0x000fe20000000f00 */
[----:B------:R0:W-:Y:S01]  /*55f0*/  STL [R1+0xb88], RZ ;  /* 0x000b88ff01007387 */ /* 0x0001e20000100800 */
[----:B------:R-:W-:Y:S01]  /*5600*/  ISETP.GE.U32.AND P4, PT, R6, R133, PT ;  /* 0x000000850600720c */ /* 0x000fe20003f86070 */
[----:B------:R-:W-:Y:S01]  /*5610*/  IMAD.MOV.U32 R11, RZ, RZ, RZ ;  /* 0x000000ffff0b7224 */ /* 0x000fe200078e00ff */
[----:B-1----:R-:W-:Y:S01]  /*5620*/  IADD3 R6, PT, PT, R122, 0xf80, RZ ;  /* 0x00000f807a067810 */ /* 0x002fe20007ffe0ff */
        /* <DEDUP_REMOVED lines=25> */
[----:B------:R-:W-:Y:S02]  /*57c0*/  @!P6 PRMT R3, R3, 0x7632, R3 ;  /* 0x000076320303e816 */ /* 0x000fe40000000003 */
[----:B------:R-:W-:Y:S02]  /*57d0*/  PRMT R0, R4, 0x7632, R0 ;  /* 0x0000763204007816 */ /* 0x000fe40000000000 */
[----:B------:R-:W-:-:S07]  /*57e0*/  @!P6 SHF.L.U32 R3, R3, 0x10, RZ ;  /* 0x000000100303e819 */ /* 0x000fce00000006ff */
        /* <DEDUP_REMOVED lines=13> */
.L_x_61:
[----:B------:R-:W-:Y:S05]  /*58c0*/  BSYNC.RECONVERGENT B0 ;  /* 0x0000000000007941 */ /* 0x000fea0003800200 */
.L_x_60:
[----:B-1----:R-:W-:Y:S01]  /*58d0*/  HFMA2 R7, -RZ, RZ, 0, 0 ;  /* 0x00000000ff077431 */ /* 0x002fe200000001ff */
[----:B------:R-:W-:Y:S01]  /*58e0*/  CS2R R16, SRZ ;  /* 0x0000000000107805 */ /* 0x000fe2000001ff00 */
[----:B------:R-:W-:Y:S01]  /*58f0*/  IMAD.MOV.U32 R13, RZ, RZ, RZ ;  /* 0x000000ffff0d7224 */ /* 0x000fe200078e00ff */
[----:B------:R1:W-:Y:S01]  /*5900*/  STL [R1+0xb84], RZ ;  /* 0x000b84ff01007387 */ /* 0x0003e20000100800 */
[----:B------:R-:W-:Y:S01]  /*5910*/  ISETP.GE.U32.AND P4, PT, R6, R133, PT ;  /* 0x000000850600720c */ /* 0x000fe20003f86070 */
[----:B------:R-:W-:Y:S01]  /*5920*/  BSSY.RECONVERGENT B0, `(.L_x_62) ;  /* 0x000002b000007945 */ /* 0x000fe20003800200 */
[----:B------:R-:W-:Y:S01]  /*5930*/  MOV R10, RZ ;  /* 0x000000ff000a7202 */ /* 0x000fe20000000f00 */
[----:B------:R1:W-:Y:S01]  /*5940*/  STL [R1+0xbfc], R16 ;  /* 0x000bfc1001007387 */ /* 0x0003e20000100800 */
[----:B0-----:R-:W-:-:S03]  /*5950*/  LOP3.LUT R6, R122, 0x1000, RZ, 0xfc, !PT ;  /* 0x000010007a067812 */ /* 0x001fc600078efcff */
        /* <DEDUP_REMOVED lines=39> */
.L_x_63:
[----:B------:R-:W-:Y:S05]  /*5bd0*/  BSYNC.RECONVERGENT B0 ;  /* 0x0000000000007941 */ /* 0x000fea0003800200 */
.L_x_62:
[----:B0-----:R-:W-:Y:S02]  /*5be0*/  CS2R R8, SRZ ;  /* 0x0000000000087805 */ /* 0x001fe4000001ff00 */
[----:B------:R-:W-:Y:S01]  /*5bf0*/  CS2R R14, SRZ ;  /* 0x00000000000e7805 */ /* 0x000fe2000001ff00 */
[----:B------:R-:W-:Y:S01]  /*5c00*/  HFMA2 R12, -RZ, RZ, 0, 0 ;  /* 0x00000000ff0c7431 */ /* 0x000fe200000001ff */
[----:B------:R0:W-:Y:S01]  /*5c10*/  STL [R1+0xb98], RZ ;  /* 0x000b98ff01007387 */ /* 0x0001e20000100800 */
[----:B------:R-:W-:Y:S01]  /*5c20*/  ISETP.GE.U32.AND P4, PT, R6, R133, PT ;  /* 0x000000850600720c */ /* 0x000fe20003f86070 */
[----:B-1----:R-:W-:Y:S01]  /*5c30*/  VIADD R6, R122, 0x1080 ;  /* 0x000010807a067836 */ /* 0x002fe20000000000 */
[----:B------:R-:W-:Y:S01]  /*5c40*/  BSSY.RECONVERGENT B0, `(.L_x_64) ;  /* 0x0000029000007945 */ /* 0x000fe20003800200 */
[----:B------:R0:W-:Y:S04]  /*5c50*/  STL [R1+0xbe8], R9 ;  /* 0x000be80901007387 */ /* 0x0001e80000100800 */
        /* <DEDUP_REMOVED lines=8> */
[----:B------:R-:W-:-:S03]  /*5ce0*/  LOP3.LUT R0, R122, 0x1002, RZ, 0xfc, !PT ;  /* 0x000010027a007812 */ /* 0x000fc600078efcff */
[----:B------:R-:W3:Y:S01]  /*5cf0*/  LDG.E.64 R4, desc[UR4][R124.64+0x2000] ;  /* 0x002000047c047981 */ /* 0x000ee2000c1e1b00 */
[----:B------:R-:W-:Y:S02]  /*5d00*/  ISETP.GE.U32.AND P4, PT, R0, R133, PT ;  /* 0x000000850000720c */ /* 0x000fe40003f86070 */
[----:B------:R-:W-:-:S04]  /*5d10*/  LOP3.LUT R0, R122, 0x1003, RZ, 0xfc, !PT ;  /* 0x000010037a007812 */ /* 0x000fc800078efcff */
[----:B------:R-:W-:-:S07]  /*5d20*/  ISETP.GE.U32.AND P6, PT, R0, R133, PT ;  /* 0x000000850000720c */ /* 0x000fce0003fc6070 */
[----:B--2---:R-:W-:-:S06]  /*5d30*/  @!P4 SHF.L.U32 R17, R3, 0x10, RZ ;  /* 0x000000100311c819 */ /* 0x004fcc00000006ff */
[----:B------:R-:W-:Y:S02]  /*5d40*/  @!P6 PRMT R3, R3, 0x7632, R3 ;  /* 0x000076320303e816 */ /* 0x000fe40000000003 */
[----:B---3--:R-:W-:-:S03]  /*5d50*/  @!P4 SHF.L.U32 R0, R5, 0x10, RZ ;  /* 0x000000100500c819 */ /* 0x008fc600000006ff */
[----:B------:R-:W-:Y:S02]  /*5d60*/  @!P6 IMAD.U32 R13, R3, 0x10000, RZ ;  /* 0x00010000030de824 */ /* 0x000fe400078e00ff */
[----:B------:R-:W-:Y:S01]  /*5d70*/  @!P4 FMUL R16, R17, R0 ;  /* 0x000000001110c220 */ /* 0x000fe20000400000 */
[----:B------:R-:W-:Y:S01]  /*5d80*/  LOP3.LUT R0, R122, 0x1001, RZ, 0xfc, !PT ;  /* 0x000010017a007812 */ /* 0x000fe200078efcff */
        /* <DEDUP_REMOVED lines=8> */
[----:B------:R-:W-:Y:S02]  /*5e10*/  @!P4 SHF.L.U32 R10, R0, 0x10, RZ ;  /* 0x00000010000ac819 */ /* 0x000fe400000006ff */
[C---:B------:R-:W-:Y:S01]  /*5e20*/  PRMT R0, R4.reuse, 0x7632, R0 ;  /* 0x0000763204007816 */ /* 0x040fe20000000000 */
[----:B------:R-:W-:Y:S01]  /*5e30*/  @!P6 FMUL R11, R13, R5 ;  /* 0x000000050d0be220 */ /* 0x000fe20000400000 */
[----:B------:R-:W-:-:S03]  /*5e40*/  IMAD.U32 R4, R4, 0x10000, RZ ;  /* 0x0001000004047824 */ /* 0x000fc600078e00ff */
        /* <DEDUP_REMOVED lines=8> */
.L_x_65:
[----:B------:R-:W-:Y:S05]  /*5ed0*/  BSYNC.RECONVERGENT B0 ;  /* 0x0000000000007941 */ /* 0x000fea0003800200 */
.L_x_64:
[----:B-1----:R-:W-:Y:S02]  /*5ee0*/  MOV R0, RZ ;  /* 0x000000ff00007202 */ /* 0x002fe40000000f00 */
[----:B------:R-:W-:Y:S01]  /*5ef0*/  CS2R R10, SRZ ;  /* 0x00000000000a7805 */ /* 0x000fe2000001ff00 */
[----:B------:R-:W-:Y:S02]  /*5f00*/  HFMA2 R7, -RZ, RZ, 0, 0 ;  /* 0x00000000ff077431 */ /* 0x000fe400000001ff */
[----:B------:R-:W-:Y:S01]  /*5f10*/  IMAD.MOV.U32 R13, RZ, RZ, RZ ;  /* 0x000000ffff0d7224 */ /* 0x000fe200078e00ff */
[----:B------:R-:W-:Y:S01]  /*5f20*/  ISETP.GE.U32.AND P4, PT, R6, R133, PT ;  /* 0x000000850600720c */ /* 0x000fe20003f86070 */
[----:B------:R1:W-:Y:S01]  /*5f30*/  STL [R1+0xba0], R0 ;  /* 0x000ba00001007387 */ /* 0x0003e20000100800 */
[----:B0-----:R-:W-:Y:S01]  /*5f40*/  VIADD R6, R122, 0x1100 ;  /* 0x000011007a067836 */ /* 0x001fe20000000000 */
[----:B------:R-:W-:Y:S02]  /*5f50*/  BSSY.RECONVERGENT B0, `(.L_x_66) ;  /* 0x000002e000007945 */ /* 0x000fe40003800200 */
        /* <DEDUP_REMOVED lines=9> */
[----:B------:R-:W-:Y:S01]  /*5ff0*/  MOV R16, R15 ;  /* 0x0000000f00107202 */ /* 0x000fe20000000f00 */
[----:B------:R-:W-:Y:S01]  /*6000*/  IMAD.MOV.U32 R15, RZ, RZ, R14 ;  /* 0x000000ffff0f7224 */ /* 0x000fe200078e000e */
[----:B------:R-:W-:Y:S01]  /*6010*/  MOV R14, R12 ;  /* 0x0000000c000e7202 */ /* 0x000fe20000000f00 */
[----:B------:R-:W3:Y:S01]  /*6020*/  LDG.E.64 R4, desc[UR4][R124.64+0x2100] ;  /* 0x002100047c047981 */ /* 0x000ee2000c1e1b00 */
[----:B------:R-:W-:Y:S01]  /*6030*/  IMAD.MOV.U32 R12, RZ, RZ, R9 ;  /* 0x000000ffff0c7224 */ /* 0x000fe200078e0009 */
[----:B------:R-:W-:Y:S01]  /*6040*/  MOV R9, R0 ;  /* 0x0000000000097202 */ /* 0x000fe20000000f00 */
[----:B-1----:R-:W-:-:S05]  /*6050*/  VIADD R0, R122, 0x1082 ;  /* 0x000010827a007836 */ /* 0x002fca0000000000 */
        /* <DEDUP_REMOVED lines=29> */
.L_x_67:
[----:B------:R-:W-:Y:S05]  /*6230*/  BSYNC.RECONVERGENT B0 ;  /* 0x0000000000007941 */ /* 0x000fea0003800200 */
.L_x_66:
[----:B0-----:R-:W-:Y:S01]  /*6240*/  MOV R2, RZ ;  /* 0x000000ff00027202 */ /* 0x001fe20000000f00 */
[----:B-1----:R-:W-:Y:S02]  /*6250*/  IMAD.MOV.U32 R0, RZ, RZ, RZ ;  /* 0x000000ffff007224 */ /* 0x002fe400078e00ff */
[----:B------:R-:W-:Y:S01]  /*6260*/  HFMA2 R12, -RZ, RZ, 0, 0 ;  /* 0x00000000ff0c7431 */ /* 0x000fe200000001ff */
[----:B------:R-:W-:Y:S02]  /*6270*/  CS2R R8, SRZ ;  /* 0x0000000000087805 */ /* 0x000fe4000001ff00 */
[----:B------:R-:W-:Y:S01]  /*6280*/  ISETP.GE.U32.AND P4, PT, R6, R133, PT ;  /* 0x000000850600720c */ /* 0x000fe20003f86070 */
[----:B------:R0:W-:Y:S01]  /*6290*/  STL [R1+0xb90], R2 ;  /* 0x000b900201007387 */ /* 0x0001e20000100800 */
[----:B------:R-:W-:Y:S01]  /*62a0*/  VIADD R6, R122, 0x1180 ;  /* 0x000011807a067836 */ /* 0x000fe20000000000 */
[----:B------:R-:W-:Y:S02]  /*62b0*/  BSSY.RECONVERGENT B0, `(.L_x_68) ;  /* 0x000002e000007945 */ /* 0x000fe40003800200 */
        /* <DEDUP_REMOVED lines=8> */
[----:B------:R-:W-:Y:S01]  /*6340*/  MOV R15, R2 ;  /* 0x00000002000f7202 */ /* 0x000fe20000000f00 */
[----:B------:R-:W2:Y:S01]  /*6350*/  LDG.E.64 R4, desc[UR4][R124.64+0x2200] ;  /* 0x002200047c047981 */ /* 0x000ea2000c1e1b00 */
[----:B------:R-:W-:Y:S01]  /*6360*/  IMAD.MOV.U32 R14, RZ, RZ, R13 ;  /* 0x000000ffff0e7224 */ /* 0x000fe200078e000d */
[----:B------:R-:W-:Y:S01]  /*6370*/  MOV R13, R11 ;  /* 0x0000000b000d7202 */ /* 0x000fe20000000f00 */
[----:B------:R-:W-:Y:S01]  /*6380*/  IMAD.MOV.U32 R11, RZ, RZ, R10 ;  /* 0x000000ffff0b7224 */ /* 0x000fe200078e000a */
[----:B0-----:R-:W3:Y:S01]  /*6390*/  LDG.E.64 R2, desc[UR4][R126.64+0x2200] ;  /* 0x002200047e027981 */ /* 0x001ee2000c1e1b00 */
[----:B------:R-:W-:Y:S01]  /*63a0*/  MOV R10, R0 ;  /* 0x00000000000a7202 */ /* 0x000fe20000000f00 */
[----:B------:R-:W-:-:S05]  /*63b0*/  VIADD R0, R122, 0x1102 ;  /* 0x000011027a007836 */ /* 0x000fca0000000000 */
[----:B------:R-:W-:Y:S02]  /*63c0*/  ISETP.GE.U32.AND P4, PT, R0, R133, PT ;  /* 0x000000850000720c */ /* 0x000fe40003f86070 */
[----:B------:R-:W-:-:S04]  /*63d0*/  IADD3 R0, PT, PT, R122, 0x1103, RZ ;  /* 0x000011037a007810 */ /* 0x000fc80007ffe0ff */
[----:B------:R-:W-:-:S07]  /*63e0*/  ISETP.GE.U32.AND P6, PT, R0, R133, PT ;  /* 0x000000850000720c */ /* 0x000fce0003fc6070 */
[----:B--2---:R-:W-:Y:S02]  /*63f0*/  @!P4 IMAD.U32 R0, R5, 0x10000, RZ ;  /* 0x000100000500c824 */ /* 0x004fe400078e00ff */
[----:B---3--:R-:W-:-:S04]  /*6400*/  @!P4 IMAD.U32 R15, R3, 0x10000, RZ ;  /* 0x00010000030fc824 */ /* 0x008fc800078e00ff */
[----:B------:R-:W-:Y:S01]  /*6410*/  @!P6 PRMT R3, R3, 0x7632, R3 ;  /* 0x000076320303e816 */ /* 0x000fe20000000003 */
[----:B------:R-:W-:-:S03]  /*6420*/  @!P4 FMUL R14, R15, R0 ;  /* 0x000000000f0ec220 */ /* 0x000fc60000400000 */
[----:B------:R-:W-:Y:S01]  /*6430*/  @!P6 SHF.L.U32 R13, R3, 0x10, RZ ;  /* 0x00000010030de819 */ /* 0x000fe200000006ff */
        /* <DEDUP_REMOVED lines=21> */
.L_x_69:
[----:B------:R-:W-:Y:S05]  /*6590*/  BSYNC.RECONVERGENT B0 ;  /* 0x0000000000007941 */ /* 0x000fea0003800200 */
.L_x_68:
[----:B01----:R-:W-:Y:S02]  /*65a0*/  CS2R R2, SRZ ;  /* 0x0000000000027805 */ /* 0x003fe4000001ff00 */
[----:B------:R-:W-:Y:S02]  /*65b0*/  MOV R0, RZ ;  /* 0x000000ff00007202 */ /* 0x000fe40000000f00 */
[----:B------:R-:W-:Y:S02]  /*65c0*/  CS2R R10, SRZ ;  /* 0x00000000000a7805 */ /* 0x000fe4000001ff00 */
[----:B------:R-:W-:Y:S01]  /*65d0*/  ISETP.GE.U32.AND P4, PT, R6, R133, PT ;  /* 0x000000850600720c */ /* 0x000fe20003f86070 */
[----:B------:R-:W-:Y:S01]  /*65e0*/  IMAD.MOV.U32 R7, RZ, RZ, RZ ;  /* 0x000000ffff077224 */ /* 0x000fe200078e00ff */
[----:B------:R0:W-:Y:S01]  /*65f0*/  STL [R1+0xb78], R2 ;  /* 0x000b780201007387 */ /* 0x0001e20000100800 */
[----:B------:R-:W-:Y:S01]  /*6600*/  IADD3 R6, PT, PT, R122, 0x1200, RZ ;  /* 0x000012007a067810 */ /* 0x000fe20007ffe0ff */
        /* <DEDUP_REMOVED lines=9> */
[----:B------:R-:W-:Y:S01]  /*66a0*/  IMAD.MOV.U32 R15, RZ, RZ, R3 ;  /* 0x000000ffff0f7224 */ /* 0x000fe200078e0003 */
[----:B------:R-:W2:Y:S01]  /*66b0*/  LDG.E.64 R4, desc[UR4][R124.64+0x2300] ;  /* 0x002300047c047981 */ /* 0x000ea2000c1e1b00 */
[----:B------:R-:W-:Y:S01]  /*66c0*/  IMAD.MOV.U32 R13, RZ, RZ, R2 ;  /* 0x000000ffff0d7224 */ /* 0x000fe200078e0002 */
[----:B------:R-:W-:Y:S02]  /*66d0*/  MOV R14, R12 ;  /* 0x0000000c000e7202 */ /* 0x000fe40000000f00 */
[----:B0-----:R-:W3:Y:S01]  /*66e0*/  LDG.E.64 R2, desc[UR4][R126.64+0x2300] ;  /* 0x002300047e027981 */ /* 0x001ee2000c1e1b00 */
[----:B------:R-:W-:Y:S01]  /*66f0*/  MOV R12, R9 ;  /* 0x00000009000c7202 */ /* 0x000fe20000000f00 */
[----:B------:R-:W-:Y:S01]  /*6700*/  IMAD.MOV.U32 R9, RZ, RZ, R0 ;  /* 0x000000ffff097224 */ /* 0x000fe200078e0000 */
[----:B------:R-:W-:-:S04]  /*6710*/  IADD3 R0, PT, PT, R122, 0x1182, RZ ;  /* 0x000011827a007810 */ /* 0x000fc80007ffe0ff */
[----:B------:R-:W-:Y:S01]  /*6720*/  ISETP.GE.U32.AND P4, PT, R0, R133, PT ;  /* 0x000000850000720c */ /* 0x000fe20003f86070 */
[----:B------:R-:W-:-:S05]  /*6730*/  VIADD R0, R122, 0x1183 ;  /* 0x000011837a007836 */ /* 0x000fca0000000000 */
[----:B------:R-:W-:-:S07]  /*6740*/  ISETP.GE.U32.AND P6, PT, R0, R133, PT ;  /* 0x000000850000720c */ /* 0x000fce0003fc6070 */
[----:B--2---:R-:W-:Y:S02]  /*6750*/  @!P4 SHF.L.U32 R0, R5, 0x10, RZ ;  /* 0x000000100500c819 */ /* 0x004fe400000006ff */
[----:B---3--:R-:W-:-:S04]  /*6760*/  @!P4 SHF.L.U32 R15, R3, 0x10, RZ ;  /* 0x00000010030fc819 */ /* 0x008fc800000006ff */
[----:B------:R-:W-:Y:S01]  /*6770*/  @!P6 PRMT R3, R3, 0x7632, R3 ;  /* 0x000076320303e816 */ /* 0x000fe20000000003 */
[----:B------:R-:W-:-:S04]  /*6780*/  @!P4 FMUL R14, R15, R0 ;  /* 0x000000000f0ec220 */ /* 0x000fc80000400000 */
[----:B------:R-:W-:Y:S01]  /*6790*/  @!P6 IMAD.U32 R13, R3, 0x10000, RZ ;  /* 0x00010000030de824 */ /* 0x000fe200078e00ff */
        /* <DEDUP_REMOVED lines=10> */
[C---:B------:R-:W-:Y:S01]  /*6840*/  PRMT R0, R4.reuse, 0x7632, R0 ;  /* 0x0000763204007816 */ /* 0x040fe20000000000 */
        /* <DEDUP_REMOVED lines=10> */
.L_x_71:
[----:B------:R-:W-:Y:S05]  /*68f0*/  BSYNC.RECONVERGENT B0 ;  /* 0x0000000000007941 */ /* 0x000fea0003800200 */
.L_x_70:
[----:B01----:R-:W-:Y:S01]  /*6900*/  CS2R R2, SRZ ;  /* 0x0000000000027805 */ /* 0x003fe2000001ff00 */
[----:B------:R-:W-:Y:S01]  /*6910*/  IMAD.MOV.U32 R0, RZ, RZ, RZ ;  /* 0x000000ffff007224 */ /* 0x000fe200078e00ff */
[----:B------:R0:W-:Y:S01]  /*6920*/  STL [R1+0xb0c], RZ ;  /* 0x000b0cff01007387 */ /* 0x0001e20000100800 */
[----:B------:R-:W-:Y:S02]  /*6930*/  CS2R R8, SRZ ;  /* 0x0000000000087805 */ /* 0x000fe4000001ff00 */
[----:B------:R-:W-:Y:S01]  /*6940*/  ISETP.GE.U32.AND P4, PT, R6, R133, PT ;  /* 0x000000850600720c */ /* 0x000fe20003f86070 */
[----:B------:R-:W-:Y:S01]  /*6950*/  BSSY.RECONVERGENT B0, `(.L_x_72) ;  /* 0x000002f000007945 */ /* 0x000fe20003800200 */
[----:B------:R0:W-:Y:S01]  /*6960*/  STL [R1+0xb68], R2 ;  /* 0x000b680201007387 */ /* 0x0001e20000100800 */
[----:B------:R-:W-:-:S03]  /*6970*/  IADD3 R6, PT, PT, R122, 0x1280, RZ ;  /* 0x000012807a067810 */ /* 0x000fc60007ffe0ff */
[----:B------:R0:W-:Y:S04]  /*6980*/  STL [R1+0xb64], R3 ;  /* 0x000b640301007387 */ /* 0x0001e80000100800 */
[----:B------:R0:W-:Y:S04]  /*6990*/  STL [R1+0xb60], R0 ;  /* 0x000b600001007387 */ /* 0x0001e80000100800 */
[----:B------:R0:W-:Y:S04]  /*69a0*/  STL [R1+0xb10], RZ ;  /* 0x000b10ff01007387 */ /* 0x0001e80000100800 */
[----:B------:R0:W-:Y:S04]  /*69b0*/  STL [R1+0xb9c], R8 ;  /* 0x000b9c0801007387 */ /* 0x0001e80000100800 */
        /* <DEDUP_REMOVED lines=40> */
.L_x_73:
[----:B------:R-:W-:Y:S05]  /*6c40*/  BSYNC.RECONVERGENT B0 ;  /* 0x0000000000007941 */ /* 0x000fea0003800200 */
.L_x_72:
[----:B01----:R-:W-:Y:S02]  /*6c50*/  IMAD.MOV.U32 R0, RZ, RZ, RZ ;  /* 0x000000ffff007224 */ /* 0x003fe400078e00ff */
[----:B------:R-:W-:Y:S01]  /*6c60*/  HFMA2 R4, -RZ, RZ, 0, 0 ;  /* 0x00000000ff047431 */ /* 0x000fe200000001ff */
[----:B------:R-:W-:Y:S02]  /*6c70*/  CS2R R2, SRZ ;  /* 0x0000000000027805 */ /* 0x000fe4000001ff00 */
[----:B------:R-:W-:Y:S01]  /*6c80*/  ISETP.GE.U32.AND P4, PT, R6, R133, PT ;  /* 0x000000850600720c */ /* 0x000fe20003f86070 */
[----:B------:R0:W-:Y:S01]  /*6c90*/  STL [R1+0xaec], RZ ;  /* 0x000aecff01007387 */ /* 0x0001e20000100800 */
[----:B------:R-:W-:Y:S01]  /*6ca0*/  IMAD.MOV.U32 R6, RZ, RZ, RZ ;  /* 0x000000ffff067224 */ /* 0x000fe200078e00ff */
[----:B------:R-:W-:Y:S01]  /*6cb0*/  IADD3 R7, PT, PT, R122, 0x1300, RZ ;  /* 0x000013007a077810 */ /* 0x000fe20007ffe0ff */
        /* <DEDUP_REMOVED lines=9> */
[----:B------:R-:W-:Y:S01]  /*6d50*/  MOV R12, R9 ;  /* 0x00000009000c7202 */ /* 0x000fe20000000f00 */
[----:B------:R-:W-:Y:S01]  /*6d60*/  IMAD.MOV.U32 R11, RZ, RZ, R3 ;  /* 0x000000ffff0b7224 */ /* 0x000fe200078e0003 */
[----:B------:R-:W-:Y:S01]  /*6d70*/  MOV R10, R8 ;  /* 0x00000008000a7202 */ /* 0x000fe20000000f00 */
[----:B------:R-:W-:Y:S01]  /*6d80*/  IMAD.MOV.U32 R9, RZ, RZ, R2 ;  /* 0x000000ffff097224 */ /* 0x000fe200078e0002 */
[----:B------:R-:W-:Y:S01]  /*6d90*/  MOV R8, R0 ;  /* 0x0000000000087202 */ /* 0x000fe20000000f00 */
[----:B0-----:R-:W2:Y:S01]  /*6da0*/  LDG.E.64 R2, desc[UR4][R126.64+0x2500] ;  /* 0x002500047e027981 */ /* 0x001ea2000c1e1b00 */
[----:B------:R-:W-:Y:S02]  /*6db0*/  IMAD.MOV.U32 R13, RZ, RZ, R4 ;  /* 0x000000ffff0d7224 */ /* 0x000fe400078e0004 */
[----:B------:R-:W-:Y:S01]  /*6dc0*/  VIADD R0, R122, 0x1282 ;  /* 0x000012827a007836 */ /* 0x000fe20000000000 */
[----:B------:R-:W3:Y:S04]  /*6dd0*/  LDG.E.64 R4, desc[UR4][R124.64+0x2500] ;  /* 0x002500047c047981 */ /* 0x000ee8000c1e1b00 */
[----:B------:R-:W-:-:S02]  /*6de0*/  ISETP.GE.U32.AND P4, PT, R0, R133, PT ;  /* 0x000000850000720c */ /* 0x000fc40003f86070 */
        /* <DEDUP_REMOVED lines=28> */
.L_x_75:
[----:B------:R-:W-:Y:S05]  /*6fb0*/  BSYNC.RECONVERGENT B0 ;  /* 0x0000000000007941 */ /* 0x000fea0003800200 */
.L_x_74:
[----:B0-----:R-:W-:Y:S02]  /*6fc0*/  CS2R R4, SRZ ;  /* 0x0000000000047805 */ /* 0x001fe4000001ff00 */
[----:B-1----:R-:W-:Y:S02]  /*6fd0*/  CS2R R2, SRZ ;  /* 0x0000000000027805 */ /* 0x002fe4000001ff00 */
[----:B------:R-:W-:Y:S01]  /*6fe0*/  ISETP.GE.U32.AND P4, PT, R7, R133, PT ;  /* 0x000000850700720c */ /* 0x000fe20003f86070 */
[----:B------:R0:W-:Y:S01]  /*6ff0*/  STL [R1+0xad4], RZ ;  /* 0x000ad4ff01007387 */ /* 0x0001e20000100800 */
[----:B------:R-:W-:Y:S01]  /*7000*/  MOV R7, RZ ;  /* 0x000000ff00077202 */ /* 0x000fe20000000f00 */
[----:B------:R-:W-:Y:S01]  /*7010*/  BSSY.RECONVERGENT B0, `(.L_x_76) ;  /* 0x000002f000007945 */ /* 0x000fe20003800200 */
[----:B------:R-:W-:Y:S01]  /*7020*/  VIADD R0, R122, 0x1600 ;  /* 0x000016007a007836 */ /* 0x000fe20000000000 */
[----:B------:R0:W-:Y:S04]  /*7030*/  STL [R1+0xb40], R5 ;  /* 0x000b400501007387 */ /* 0x0001e80000100800 */
[----:B------:R0:W-:Y:S04]  /*7040*/  STL [R1+0xb38], R2 ;  /* 0x000b380201007387 */ /* 0x0001e80000100800 */
[----:B------:R0:W-:Y:S04]  /*7050*/  STL [R1+0xb44], R4 ;  /* 0x000b440401007387 */ /* 0x0001e80000100800 */
[----:B------:R0:W-:Y:S04]  /*7060*/  STL [R1+0xb3c], R7 ;  /* 0x000b3c0701007387 */ /* 0x0001e80000100800 */
[----:B------:R0:W-:Y:S04]  /*7070*/  STL [R1+0xae8], RZ ;  /* 0x000ae8ff01007387 */ /* 0x0001e80000100800 */
[----:B------:R0:W-:Y:S01]  /*7080*/  STL [R1+0xb34], R3 ;  /* 0x000b340301007387 */ /* 0x0001e20000100800 */
[----:B------:R-:W-:Y:S05]  /*7090*/  @P4 BRA `(.L_x_77) ;  /* 0x0000000000984947 */ /* 0x000fea0003800000 */
[----:B------:R-:W-:Y:S01]  /*70a0*/  IMAD.MOV.U32 R8, RZ, RZ, R6 ;  /* 0x000000ffff087224 */ /* 0x000fe200078e0006 */
[----:B------:R-:W-:Y:S01]  /*70b0*/  MOV R11, R7 ;  /* 0x00000007000b7202 */ /* 0x000fe20000000f00 */
[----:B------:R-:W-:Y:S01]  /*70c0*/  IMAD.MOV.U32 R6, RZ, RZ, R2 ;  /* 0x000000ffff067224 */ /* 0x000fe200078e0002 */
[----:B0-----:R-:W-:Y:S01]  /*70d0*/  IADD3 R2, PT, PT, R122, 0x1302, RZ ;  /* 0x000013027a027810 */ /* 0x001fe20007ffe0ff */
[----:B------:R-:W-:Y:S01]  /*70e0*/  IMAD.MOV.U32 R10, RZ, RZ, R5 ;  /* 0x000000ffff0a7224 */ /* 0x000fe200078e0005 */
[----:B------:R-:W-:Y:S02]  /*70f0*/  MOV R7, R3 ;  /* 0x0000000300077202 */ /* 0x000fe40000000f00 */
[-C--:B------:R-:W-:Y:S01]  /*7100*/  ISETP.GE.U32.AND P4, PT, R2, R133.reuse, PT ;  /* 0x000000850200720c */ /* 0x080fe20003f86070 */
[----:B------:R-:W-:Y:S01]  /*7110*/  VIADD R2, R122, 0x1303 ;  /* 0x000013037a027836 */ /* 0x000fe20000000000 */
[----:B------:R-:W-:Y:S02]  /*7120*/  MOV R9, R4 ;  /* 0x0000000400097202 */ /* 0x000fe40000000f00 */
[----:B------:R-:W2:Y:S02]  /*7130*/  LDG.E.64 R4, desc[UR4][R124.64+0x2600] ;  /* 0x002600047c047981 */ /* 0x000ea4000c1e1b00 */
[----:B------:R-:W-:-:S02]  /*7140*/  ISETP.GE.U32.AND P6, PT, R2, R133, PT ;  /* 0x000000850200720c */ /* 0x000fc40003fc6070 */
[----:B------:R-:W3:Y:S05]  /*7150*/  LDG.E.64 R2, desc[UR4][R126.64+0x2600] ;  /* 0x002600047e027981 */ /* 0x000eea000c1e1b00 */
[----:B---3--:R-:W-:-:S06]  /*7160*/  @!P4 SHF.L.U32 R11, R3, 0x10, RZ ;  /* 0x00000010030bc819 */ /* 0x008fcc00000006ff */
[----:B------:R-:W-:-:S05]  /*7170*/  @!P6 PRMT R3, R3, 0x7632, R3 ;  /* 0x000076320303e816 */ /* 0x000fca0000000003 */
[----:B------:R-:W-:Y:S01]  /*7180*/  @!P6 IMAD.U32 R9, R3, 0x10000, RZ ;  /* 0x000100000309e824 */ /* 0x000fe200078e00ff */
[----:B--2---:R-:W-:Y:S01]  /*7190*/  @!P4 SHF.L.U32 R3, R5, 0x10, RZ ;  /* 0x000000100503c819 */ /* 0x004fe200000006ff */
[----:B------:R-:W-:Y:S04]  /*71a0*/  @!P4 STL [R1+0xb3c], R11 ;  /* 0x000b3c0b0100c387 */ /* 0x000fe80000100800 */
[----:B------:R-:W-:Y:S01]  /*71b0*/  @!P4 FMUL R10, R11, R3 ;  /* 0x000000030b0ac220 */ /* 0x000fe20000400000 */
[----:B------:R-:W-:Y:S01]  /*71c0*/  IADD3 R3, PT, PT, R122, 0x1301, RZ ;  /* 0x000013017a037810 */ /* 0x000fe20007ffe0ff */
[----:B------:R-:W-:Y:S04]  /*71d0*/  @!P6 STL [R1+0xb44], R9 ;  /* 0x000b44090100e387 */ /* 0x000fe80000100800 */
[----:B------:R-:W-:Y:S01]  /*71e0*/  @!P4 STL [R1+0xb40], R10 ;  /* 0x000b400a0100c387 */ /* 0x000fe20000100800 */
[----:B------:R-:W-:-:S02]  /*71f0*/  ISETP.GE.U32.AND P4, PT, R3, R133, PT ;  /* 0x000000850300720c */ /* 0x000fc40003f86070 */
[----:B------:R-:W-:Y:S02]  /*7200*/  @!P6 PRMT R5, R5, 0x7632, R5 ;  /* 0x000076320505e816 */ /* 0x000fe40000000005 */
[----:B------:R-:W-:-:S03]  /*7210*/  PRMT R3, R2, 0x7632, R3 ;  /* 0x0000763202037816 */ /* 0x000fc60000000003 */
[----:B------:R-:W-:-:S06]  /*7220*/  @!P6 IMAD.U32 R5, R5, 0x10000, RZ ;  /* 0x000100000505e824 */ /* 0x000fcc00078e00ff */
[----:B------:R-:W-:Y:S01]  /*7230*/  @!P4 IMAD.U32 R7, R3, 0x10000, RZ ;  /* 0x000100000307c824 */ /* 0x000fe200078e00ff */
[----:B------:R-:W-:Y:S01]  /*7240*/  PRMT R3, R4, 0x7632, R3 ;  /* 0x0000763204037816 */ /* 0x000fe20000000003 */
[----:B------:R-:W-:Y:S01]  /*7250*/  @!P6 FMUL R8, R9, R5 ;  /* 0x000000050908e220 */ /* 0x000fe20000400000 */
[----:B------:R-:W-:Y:S01]  /*7260*/  IMAD.U32 R2, R2, 0x10000, RZ ;  /* 0x0001000002027824 */ /* 0x000fe200078e00ff */
[----:B------:R-:W-:Y:S02]  /*7270*/  SHF.L.U32 R4, R4, 0x10, RZ ;  /* 0x0000001004047819 */ /* 0x000fe400000006ff */
[----:B------:R-:W-:Y:S01]  /*7280*/  @!P4 SHF.L.U32 R3, R3, 0x10, RZ ;  /* 0x000000100303c819 */ /* 0x000fe200000006ff */
[----:B------:R-:W-:Y:S04]  /*7290*/  @!P6 STL [R1+0xb80], R8 ;  /* 0x000b80080100e387 */ /* 0x000fe80000100800 */
[----:B------:R-:W-:Y:S01]  /*72a0*/  @!P4 STL [R1+0xb34], R7 ;  /* 0x000b34070100c387 */ /* 0x000fe20000100800 */
[----:B------:R-:W-:-:S03]  /*72b0*/  @!P4 FMUL R6, R7, R3 ;  /* 0x000000030706c220 */ /* 0x000fc60000400000 */
[----:B------:R0:W-:Y:S04]  /*72c0*/  STL [R1+0xae8], R2 ;  /* 0x000ae80201007387 */ /* 0x0001e80000100800 */
[----:B------:R1:W-:Y:S01]  /*72d0*/  @!P4 STL [R1+0xb38], R6 ;  /* 0x000b38060100c387 */ /* 0x0003e20000100800 */
[----:B0-----:R-:W-:-:S05]  /*72e0*/  FMUL R2, R2, R4 ;  /* 0x0000000402027220 */ /* 0x001fca0000400000 */
[----:B------:R1:W-:Y:S02]  /*72f0*/  STL [R1+0xad4], R2 ;  /* 0x000ad40201007387 */ /* 0x0003e40000100800 */
.L_x_77:
[----:B------:R-:W-:Y:S05]  /*7300*/  BSYNC.RECONVERGENT B0 ;  /* 0x0000000000007941 */ /* 0x000fea0003800200 */
.L_x_76:
[----:B0-----:R-:W-:Y:S02]  /*7310*/  CS2R R4, SRZ ;  /* 0x0000000000047805 */ /* 0x001fe4000001ff00 */
[----:B-1----:R-:W-:Y:S02]  /*7320*/  CS2R R6, SRZ ;  /* 0x0000000000067805 */ /* 0x002fe4000001ff00 */
[----:B------:R-:W-:Y:S01]  /*7330*/  CS2R R2, SRZ ;  /* 0x0000000000027805 */ /* 0x000fe2000001ff00 */
[----:B------:R0:W-:Y:S01]  /*7340*/  STL [R1+0xaa4], RZ ;  /* 0x000aa4ff01007387 */ /* 0x0001e20000100800 */
[----:B------:R-:W-:Y:S01]  /*7350*/  BSSY.RECONVERGENT B0, `(.L_x_78) ;  /* 0x0000031000007945 */ /* 0x000fe20003800200 */
[----:B------:R-:W-:Y:S01]  /*7360*/  ISETP.GE.U32.AND P4, PT, R0, R133, PT ;  /* 0x000000850000720c */ /* 0x000fe20003f86070 */
[----:B------:R-:W-:Y:S01]  /*7370*/  VIADD R0, R122, 0x1680 ;  /* 0x000016807a007836 */ /* 0x000fe20000000000 */
        /* <DEDUP_REMOVED lines=10> */
[----:B0-----:R-:W-:Y:S01]  /*7420*/  IMAD.MOV.U32 R6, RZ, RZ, R2 ;  /* 0x000000ffff067224 */ /* 0x001fe200078e0002 */
[----:B------:R-:W-:Y:S01]  /*7430*/  IADD3 R2, PT, PT, R122, 0x1382, RZ ;  /* 0x000013827a027810 */ /* 0x000fe20007ffe0ff */
[----:B------:R-:W-:Y:S01]  /*7440*/  IMAD.MOV.U32 R8, RZ, RZ, R4 ;  /* 0x000000ffff087224 */ /* 0x000fe200078e0004 */
[----:B------:R-:W-:Y:S02]  /*7450*/  MOV R7, R3 ;  /* 0x0000000300077202 */ /* 0x000fe40000000f00 */
[----:B------:R-:W-:Y:S01]  /*7460*/  ISETP.GE.U32.AND P3, PT, R2, R133, PT ;  /* 0x000000850200720c */ /* 0x000fe20003f66070 */
        /* <DEDUP_REMOVED lines=31> */
.L_x_79:
[----:B------:R-:W-:Y:S05]  /*7660*/  BSYNC.RECONVERGENT B0 ;  /* 0x0000000000007941 */ /* 0x000fea0003800200 */
.L_x_78:
        /* <DEDUP_REMOVED lines=53> */
.L_x_81:
[----:B------:R-:W-:Y:S05]  /*79c0*/  BSYNC.RECONVERGENT B0 ;  /* 0x0000000000007941 */ /* 0x000fea0003800200 */
.L_x_80:
        /* <DEDUP_REMOVED lines=15> */
[----:B------:R-:W-:Y:S01]  /*7ac0*/  MOV R11, R7 ;  /* 0x00000007000b7202 */ /* 0x000fe20000000f00 */
[----:B0-----:R-:W-:Y:S01]  /*7ad0*/  IMAD.MOV.U32 R7, RZ, RZ, R2 ;  /* 0x000000ffff077224 */ /* 0x001fe200078e0002 */
[----:B------:R-:W-:Y:S01]  /*7ae0*/  IADD3 R2, PT, PT, R122, 0x1482, RZ ;  /* 0x000014827a027810 */ /* 0x000fe20007ffe0ff */
[----:B------:R-:W-:Y:S01]  /*7af0*/  IMAD.MOV.U32 R10, RZ, RZ, R6 ;  /* 0x000000ffff0a7224 */ /* 0x000fe200078e0006 */
[----:B------:R-:W-:Y:S01]  /*7b00*/  MOV R8, R3 ;  /* 0x0000000300087202 */ /* 0x000fe20000000f00 */
[----:B------:R-:W-:Y:S01]  /*7b10*/  IMAD.MOV.U32 R6, RZ, RZ, R4 ;  /* 0x000000ffff067224 */ /* 0x000fe200078e0004 */
        /* <DEDUP_REMOVED lines=13> */
[----:B------:R-:W-:Y:S01]  /*7bf0*/  @!P6 STL [R1+0xae0], R9 ;  /* 0x000ae0090100e387 */ /* 0x000fe20000100800 */
[----:B------:R-:W-:-:S03]  /*7c00*/  @!P6 PRMT R5, R5, 0x7632, R5 ;  /* 0x000076320505e816 */ /* 0x000fc60000000005 */
[----:B------:R-:W-:Y:S01]  /*7c10*/  @!P1 STL [R1+0xadc], R10 ;  /* 0x000adc0a01009387 */ /* 0x000fe20000100800 */
[----:B------:R-:W-:Y:S01]  /*7c20*/  ISETP.GE.U32.AND P1, PT, R3, R133, PT ;  /* 0x000000850300720c */ /* 0x000fe20003f26070 */
[----:B------:R-:W-:Y:S01]  /*7c30*/  @!P6 IMAD.U32 R5, R5, 0x10000, RZ ;  /* 0x000100000505e824 */ /* 0x000fe200078e00ff */
[----:B------:R-:W-:-:S03]  /*7c40*/  PRMT R3, R2, 0x7632, R3 ;  /* 0x0000763202037816 */ /* 0x000fc60000000003 */
[----:B------:R-:W-:-:S05]  /*7c50*/  @!P6 FMUL R6, R9, R5 ;  /* 0x000000050906e220 */ /* 0x000fca0000400000 */
[----:B------:R0:W-:Y:S03]  /*7c60*/  @!P6 STL [R1+0xae4], R6 ;  /* 0x000ae4060100e387 */ /* 0x0001e60000100800 */
[----:B------:R-:W-:Y:S01]  /*7c70*/  @!P1 IMAD.U32 R8, R3, 0x10000, RZ ;  /* 0x0001000003089824 */ /* 0x000fe200078e00ff */
[C---:B------:R-:W-:Y:S02]  /*7c80*/  PRMT R3, R4.reuse, 0x7632, R3 ;  /* 0x0000763204037816 */ /* 0x040fe40000000003 */
[----:B------:R-:W-:Y:S02]  /*7c90*/  SHF.L.U32 R4, R4, 0x10, RZ ;  /* 0x0000001004047819 */ /* 0x000fe400000006ff */
[----:B0-----:R-:W-:Y:S01]  /*7ca0*/  SHF.L.U32 R6, R2, 0x10, RZ ;  /* 0x0000001002067819 */ /* 0x001fe200000006ff */
[----:B------:R-:W-:Y:S01]  /*7cb0*/  @!P1 IMAD.U32 R3, R3, 0x10000, RZ ;  /* 0x0001000003039824 */ /* 0x000fe200078e00ff */
[----:B------:R1:W-:Y:S03]  /*7cc0*/  @!P1 STL [R1+0xacc], R8 ;  /* 0x000acc0801009387 */ /* 0x0003e60000100800 */
[----:B------:R-:W-:Y:S01]  /*7cd0*/  FMUL R2, R6, R4 ;  /* 0x0000000406027220 */ /* 0x000fe20000400000 */
[----:B------:R-:W-:Y:S01]  /*7ce0*/  @!P1 FMUL R7, R8, R3 ;  /* 0x0000000308079220 */ /* 0x000fe20000400000 */
[----:B------:R1:W-:Y:S04]  /*7cf0*/  STL [R1+0xa68], R6 ;  /* 0x000a680601007387 */ /* 0x0003e80000100800 */
[----:B------:R1:W-:Y:S04]  /*7d00*/  STL [R1+0xa28], R2 ;  /* 0x000a280201007387 */ /* 0x0003e80000100800 */
[----:B------:R1:W-:Y:S02]  /*7d10*/  @!P1 STL [R1+0xad0], R7 ;  /* 0x000ad00701009387 */ /* 0x0003e40000100800 */
.L_x_83:
[----:B------:R-:W-:Y:S05]  /*7d20*/  BSYNC.RECONVERGENT B0 ;  /* 0x0000000000007941 */ /* 0x000fea0003800200 */
.L_x_82:
        /* <DEDUP_REMOVED lines=53> */
.L_x_85:
[----:B------:R-:W-:Y:S05]  /*8080*/  BSYNC.RECONVERGENT B0 ;  /* 0x0000000000007941 */ /* 0x000fea0003800200 */
.L_x_84:
        /* <DEDUP_REMOVED lines=53> */
.L_x_87:
[----:B------:R-:W-:Y:S05]  /*83e0*/  BSYNC.RECONVERGENT B0 ;  /* 0x0000000000007941 */ /* 0x000fea0003800200 */
.L_x_86:
        /* <DEDUP_REMOVED lines=53> */
.L_x_89:
[----:B------:R-:W-:Y:S05]  /*8740*/  BSYNC.RECONVERGENT B0 ;  /* 0x0000000000007941 */ /* 0x000fea0003800200 */
.L_x_88:
        /* <DEDUP_REMOVED lines=53> */
.L_x_91:
[----:B------:R-:W-:Y:S05]  /*8aa0*/  BSYNC.RECONVERGENT B0 ;  /* 0x0000000000007941 */ /* 0x000fea0003800200 */
.L_x_90:
        /* <DEDUP_REMOVED lines=53> */
.L_x_93:
[----:B------:R-:W-:Y:S05]  /*8e00*/  BSYNC.RECONVERGENT B0 ;  /* 0x0000000000007941 */ /* 0x000fea0003800200 */
.L_x_92:
        /* <DEDUP_REMOVED lines=53> */
.L_x_95:
[----:B------:R-:W-:Y:S05]  /*9160*/  BSYNC.RECONVERGENT B0 ;  /* 0x0000000000007941 */ /* 0x000fea0003800200 */
.L_x_94:
        /* <DEDUP_REMOVED lines=53> */
.L_x_97:
[----:B------:R-:W-:Y:S05]  /*94c0*/  BSYNC.RECONVERGENT B0 ;  /* 0x0000000000007941 */ /* 0x000fea0003800200 */
.L_x_96:
[----:B01----:R-:W-:Y:S02]  /*94d0*/  CS2R R2, SRZ ;  /* 0x0000000000027805 */ /* 0x003fe4000001ff00 */
[----:B------:R-:W-:Y:S02]  /*94e0*/  CS2R R6, SRZ ;  /* 0x0000000000067805 */ /* 0x000fe4000001ff00 */
        /* <DEDUP_REMOVED lines=14> */
[----:B------:R-:W-:Y:S01]  /*95d0*/  IMAD.MOV.U32 R8, RZ, RZ, R3 ;  /* 0x000000ffff087224 */ /* 0x000fe200078e0003 */
[----:B0-----:R-:W-:Y:S01]  /*95e0*/  MOV R7, R2 ;  /* 0x0000000200077202 */ /* 0x001fe20000000f00 */
[----:B------:R-:W-:Y:S01]  /*95f0*/  VIADD R2, R122, 0x1882 ;  /* 0x000018827a027836 */ /* 0x000fe20000000000 */
[----:B------:R-:W-:Y:S01]  /*9600*/  MOV R9, R4 ;  /* 0x0000000400097202 */ /* 0x000fe20000000f00 */
[----:B------:R-:W-:Y:S02]  /*9610*/  IMAD.MOV.U32 R10, RZ, RZ, R5 ;  /* 0x000000ffff0a7224 */ /* 0x000fe400078e0005 */
[----:B------:R-:W2:Y:S01]  /*9620*/  LDG.E.64 R4, desc[UR4][R124.64+0x3100] ;  /* 0x003100047c047981 */ /* 0x000ea2000c1e1b00 */
[----:B------:R-:W-:Y:S02]  /*9630*/  ISETP.GE.U32.AND P6, PT, R2, R133, PT ;  /* 0x000000850200720c */ /* 0x000fe40003fc6070 */
[----:B------:R-:W-:-:S04]  /*9640*/  IADD3 R2, PT, PT, R122, 0x1883, RZ ;  /* 0x000018837a027810 */ /* 0x000fc80007ffe0ff */
[----:B------:R-:W-:Y:S02]  /*9650*/  ISETP.GE.U32.AND P5, PT, R2, R133, PT ;  /* 0x000000850200720c */ /* 0x000fe40003fa6070 */
[----:B------:R-:W3:Y:S05]  /*9660*/  LDG.E.64 R2, desc[UR4][R126.64+0x3100] ;  /* 0x003100047e027981 */ /* 0x000eea000c1e1b00 */
[----:B---3--:R-:W-:-:S06]  /*9670*/  @!P6 IMAD.U32 R11, R3, 0x10000, RZ ;  /* 0x00010000030be824 */ /* 0x008fcc00078e00ff */
[----:B------:R-:W-:-:S04]  /*9680*/  @!P5 PRMT R3, R3, 0x7632, R3 ;  /* 0x000076320303d816 */ /* 0x000fc80000000003 */
[----:B------:R-:W-:Y:S01]  /*9690*/  @!P5 SHF.L.U32 R8, R3, 0x10, RZ ;  /* 0x000000100308d819 */ /* 0x000fe200000006ff */
[----:B--2---:R-:W-:Y:S01]  /*96a0*/  @!P6 IMAD.U32 R3, R5, 0x10000, RZ ;  /* 0x000100000503e824 */ /* 0x004fe200078e00ff */
[----:B------:R-:W-:Y:S03]  /*96b0*/  @!P6 STL [R1+0x8f8], R11 ;  /* 0x0008f80b0100e387 */ /* 0x000fe60000100800 */
[----:B------:R-:W-:Y:S01]  /*96c0*/  @!P6 FMUL R6, R11, R3 ;  /* 0x000000030b06e220 */ /* 0x000fe20000400000 */
[----:B------:R-:W-:Y:S01]  /*96d0*/  IADD3 R3, PT, PT, R122, 0x1881, RZ ;  /* 0x000018817a037810 */ /* 0x000fe20007ffe0ff */
[----:B------:R-:W-:Y:S04]  /*96e0*/  @!P5 STL [R1+0x908], R8 ;  /* 0x000908080100d387 */ /* 0x000fe80000100800 */
[----:B------:R0:W-:Y:S01]  /*96f0*/  @!P6 STL [R1+0x8fc], R6 ;  /* 0x0008fc060100e387 */ /* 0x0001e20000100800 */
[----:B------:R-:W-:-:S02]  /*9700*/  ISETP.GE.U32.AND P6, PT, R3, R133, PT ;  /* 0x000000850300720c */ /* 0x000fc40003fc6070 */
[C---:B------:R-:W-:Y:S02]  /*9710*/  PRMT R3, R2.reuse, 0x7632, R3 ;  /* 0x0000763202037816 */ /* 0x040fe40000000003 */
[----:B------:R-:W-:Y:S02]  /*9720*/  @!P5 PRMT R5, R5, 0x7632, R5 ;  /* 0x000076320505d816 */ /* 0x000fe40000000005 */
[----:B0-----:R-:W-:-:S07]  /*9730*/  SHF.L.U32 R6, R2, 0x10, RZ ;  /* 0x0000001002067819 */ /* 0x001fce00000006ff */
[----:B------:R-:W-:Y:S01]  /*9740*/  @!P6 IMAD.U32 R10, R3, 0x10000, RZ ;  /* 0x00010000030ae824 */ /* 0x000fe200078e00ff */
[C---:B------:R-:W-:Y:S01]  /*9750*/  PRMT R3, R4.reuse, 0x7632, R3 ;  /* 0x0000763204037816 */ /* 0x040fe20000000003 */
[----:B------:R-:W-:Y:S01]  /*9760*/  IMAD.U32 R4, R4, 0x10000, RZ ;  /* 0x0001000004047824 */ /* 0x000fe200078e00ff */
[----:B------:R-:W-:-:S03]  /*9770*/  @!P5 SHF.L.U32 R5, R5, 0x10, RZ ;  /* 0x000000100505d819 */ /* 0x000fc600000006ff */
[----:B------:R-:W-:Y:S02]  /*9780*/  @!P6 IMAD.U32 R3, R3, 0x10000, RZ ;  /* 0x000100000303e824 */ /* 0x000fe400078e00ff */
[----:B------:R-:W-:Y:S01]  /*9790*/  FMUL R2, R6, R4 ;  /* 0x0000000406027220 */ /* 0x000fe20000400000 */
[----:B------:R-:W-:Y:S01]  /*97a0*/  @!P5 FMUL R7, R8, R5 ;  /* 0x000000050807d220 */ /* 0x000fe20000400000 */
[----:B------:R-:W-:Y:S01]  /*97b0*/  @!P6 FMUL R9, R10, R3 ;  /* 0x000000030a09e220 */ /* 0x000fe20000400000 */
[----:B------:R1:W-:Y:S04]  /*97c0*/  @!P6 STL [R1+0x8e4], R10 ;  /* 0x0008e40a0100e387 */ /* 0x0003e80000100800 */
[----:B------:R1:W-:Y:S04]  /*97d0*/  STL [R1+0x88c], R6 ;  /* 0x00088c0601007387 */ /* 0x0003e80000100800 */
[----:B------:R1:W-:Y:S04]  /*97e0*/  STL [R1+0x810], R2 ;  /* 0x0008100201007387 */ /* 0x0003e80000100800 */
[----:B------:R1:W-:Y:S04]  /*97f0*/  @!P6 STL [R1+0x8e8], R9 ;  /* 0x0008e8090100e387 */ /* 0x0003e80000100800 */
[----:B------:R1:W-:Y:S02]  /*9800*/  @!P5 STL [R1+0x90c], R7 ;  /* 0x00090c070100d387 */ /* 0x0003e40000100800 */
.L_x_99:
[----:B------:R-:W-:Y:S05]  /*9810*/  BSYNC.RECONVERGENT B0 ;  /* 0x0000000000007941 */ /* 0x000fea0003800200 */
.L_x_98:
[----:B01----:R-:W-:Y:S02]  /*9820*/  CS2R R2, SRZ ;  /* 0x0000000000027805 */ /* 0x003fe4000001ff00 */
[----:B------:R-:W-:Y:S02]  /*9830*/  CS2R R6, SRZ ;  /* 0x0000000000067805 */ /* 0x000fe4000001ff00 */
[----:B------:R-:W-:Y:S01]  /*9840*/  CS2R R4, SRZ ;  /* 0x0000000000047805 */ /* 0x000fe2000001ff00 */
[----:B------:R0:W-:Y:S01]  /*9850*/  STL [R1+0x7e0], RZ ;  /* 0x0007e0ff01007387 */ /* 0x0001e20000100800 */
[----:B------:R-:W-:Y:S01]  /*9860*/  BSSY.RECONVERGENT B0, `(.L_x_100) ;  /* 0x0000030000007945 */ /* 0x000fe20003800200 */
[----:B------:R-:W-:Y:S02]  /*9870*/  ISETP.GE.U32.AND P5, PT, R0, R133, PT ;  /* 0x000000850000720c */ /* 0x000fe40003fa6070 */
[----:B------:R0:W-:Y:S01]  /*9880*/  STL [R1+0x8dc], R2 ;  /* 0x0008dc0201007387 */ /* 0x0001e20000100800 */
[----:B------:R-:W-:-:S03]  /*9890*/  IADD3 R0, PT, PT, R122, 0x1c00, RZ ;  /* 0x00001c007a007810 */ /* 0x000fc60007ffe0ff */
        /* <DEDUP_REMOVED lines=13> */
[-C--:B------:R-:W-:Y:S01]  /*9970*/  ISETP.GE.U32.AND P6, PT, R2, R133.reuse, PT ;  /* 0x000000850200720c */ /* 0x080fe20003fc6070 */
[----:B------:R-:W-:Y:S01]  /*9980*/  VIADD R2, R122, 0x1903 ;  /* 0x000019037a027836 */ /* 0x000fe20000000000 */
[----:B------:R-:W2:Y:S04]  /*9990*/  LDG.E.64 R4, desc[UR4][R124.64+0x3200] ;  /* 0x003200047c047981 */ /* 0x000ea8000c1e1b00 */
        /* <DEDUP_REMOVED lines=8> */
[----:B------:R-:W-:Y:S01]  /*9a20*/  VIADD R3, R122, 0x1901 ;  /* 0x000019017a037836 */ /* 0x000fe20000000000 */
[----:B------:R-:W-:Y:S04]  /*9a30*/  @!P4 STL [R1+0x8d8], R8 ;  /* 0x0008d8080100c387 */ /* 0x000fe80000100800 */
[----:B------:R0:W-:Y:S01]  /*9a40*/  @!P6 STL [R1+0x8cc], R6 ;  /* 0x0008cc060100e387 */ /* 0x0001e20000100800 */
[----:B------:R-:W-:-:S02]  /*9a50*/  ISETP.GE.U32.AND P6, PT, R3, R133, PT ;  /* 0x000000850300720c */ /* 0x000fc40003fc6070 */
[----:B------:R-:W-:Y:S02]  /*9a60*/  PRMT R3, R2, 0x7632, R3 ;  /* 0x0000763202037816 */ /* 0x000fe40000000003 */
[----:B------:R-:W-:-:S09]  /*9a70*/  @!P4 PRMT R5, R5, 0x7632, R5 ;  /* 0x000076320505c816 */ /* 0x000fd20000000005 */
[----:B------:R-:W-:Y:S02]  /*9a80*/  @!P6 SHF.L.U32 R10, R3, 0x10, RZ ;  /* 0x00000010030ae819 */ /* 0x000fe400000006ff */
[----:B------:R-:W-:Y:S01]  /*9a90*/  PRMT R3, R4, 0x7632, R3 ;  /* 0x0000763204037816 */ /* 0x000fe20000000003 */
[----:B0-----:R-:W-:Y:S01]  /*9aa0*/  IMAD.U32 R6, R2, 0x10000, RZ ;  /* 0x0001000002067824 */ /* 0x001fe200078e00ff */
[----:B------:R-:W-:Y:S02]  /*9ab0*/  SHF.L.U32 R4, R4, 0x10, RZ ;  /* 0x0000001004047819 */ /* 0x000fe400000006ff */
[----:B------:R-:W-:Y:S01]  /*9ac0*/  @!P6 SHF.L.U32 R3, R3, 0x10, RZ ;  /* 0x000000100303e819 */ /* 0x000fe200000006ff */
[----:B------:R-:W-:Y:S02]  /*9ad0*/  @!P4 IMAD.U32 R5, R5, 0x10000, RZ ;  /* 0x000100000505c824 */ /* 0x000fe400078e00ff */
[----:B------:R-:W-:Y:S02]  /*9ae0*/  FMUL R2, R6, R4 ;  /* 0x0000000406027220 */ /* 0x000fe40000400000 */
[----:B------:R-:W-:Y:S01]  /*9af0*/  @!P6 FMUL R9, R10, R3 ;  /* 0x000000030a09e220 */ /* 0x000fe20000400000 */
[----:B------:R-:W-:Y:S01]  /*9b00*/  @!P4 FMUL R7, R8, R5 ;  /* 0x000000050807c220 */ /* 0x000fe20000400000 */
[----:B------:R1:W-:Y:S04]  /*9b10*/  @!P6 STL [R1+0x8b8], R10 ;  /* 0x0008b80a0100e387 */ /* 0x0003e80000100800 */
[----:B------:R1:W-:Y:S04]  /*9b20*/  STL [R1+0x854], R6 ;  /* 0x0008540601007387 */ /* 0x0003e80000100800 */
[----:B------:R1:W-:Y:S04]  /*9b30*/  STL [R1+0x7e0], R2 ;  /* 0x0007e00201007387 */ /* 0x0003e80000100800 */
[----:B------:R1:W-:Y:S04]  /*9b40*/  @!P6 STL [R1+0x8bc], R9 ;  /* 0x0008bc090100e387 */ /* 0x0003e80000100800 */
[----:B------:R1:W-:Y:S02]  /*9b50*/  @!P4 STL [R1+0x8dc], R7 ;  /* 0x0008dc070100c387 */ /* 0x0003e40000100800 */
.L_x_101:
[----:B------:R-:W-:Y:S05]  /*9b60*/  BSYNC.RECONVERGENT B0 ;  /* 0x0000000000007941 */ /* 0x000fea0003800200 */
.L_x_100:
        /* <DEDUP_REMOVED lines=52> */
.L_x_103:
[----:B------:R-:W-:Y:S05]  /*9eb0*/  BSYNC.RECONVERGENT B0 ;  /* 0x0000000000007941 */ /* 0x000fea0003800200 */
.L_x_102:
        /* <DEDUP_REMOVED lines=52> */
.L_x_105:
[----:B------:R-:W-:Y:S05]  /*a200*/  BSYNC.RECONVERGENT B0 ;  /* 0x0000000000007941 */ /* 0x000fea0003800200 */
.L_x_104:
        /* <DEDUP_REMOVED lines=52> */
.L_x_107:
[----:B------:R-:W-:Y:S05]  /*a550*/  BSYNC.RECONVERGENT B0 ;  /* 0x0000000000007941 */ /* 0x000fea0003800200 */
.L_x_106:
        /* <DEDUP_REMOVED lines=52> */
.L_x_109:
[----:B------:R-:W-:Y:S05]  /*a8a0*/  BSYNC.RECONVERGENT B0 ;  /* 0x0000000000007941 */ /* 0x000fea0003800200 */
.L_x_108:
        /* <DEDUP_REMOVED lines=52> */
.L_x_111:
[----:B------:R-:W-:Y:S05]  /*abf0*/  BSYNC.RECONVERGENT B0 ;  /* 0x0000000000007941 */ /* 0x000fea0003800200 */
.L_x_110:
        /* <DEDUP_REMOVED lines=52> */
.L_x_113:
[----:B------:R-:W-:Y:S05]  /*af40*/  BSYNC.RECONVERGENT B0 ;  /* 0x0000000000007941 */ /* 0x000fea0003800200 */
.L_x_112:
        /* <DEDUP_REMOVED lines=17> */
[----:B------:R-:W-:Y:S01]  /*b060*/  MOV R11, R5 ;  /* 0x00000005000b7202 */ /* 0x000fe20000000f00 */
[----:B------:R-:W-:Y:S01]  /*b070*/  IMAD.MOV.U32 R10, RZ, RZ, R4 ;  /* 0x000000ffff0a7224 */ /* 0x000fe200078e0004 */
[----:B0-----:R-:W2:Y:S01]  /*b080*/  LDG.E.64 R2, desc[UR4][R126.64+0x3900] ;  /* 0x003900047e027981 */ /* 0x001ea2000c1e1b00 */
[----:B------:R-:W-:Y:S01]  /*b090*/  MOV R12, R7 ;  /* 0x00000007000c7202 */ /* 0x000fe20000000f00 */
[----:B------:R-:W-:Y:S02]  /*b0a0*/  IMAD.MOV.U32 R7, RZ, RZ, R6 ;  /* 0x000000ffff077224 */ /* 0x000fe400078e0006 */
[----:B------:R-:W3:Y:S01]  /*b0b0*/  LDG.E.64 R4, desc[UR4][R124.64+0x3900] ;  /* 0x003900047c047981 */ /* 0x000ee2000c1e1b00 */
[----:B------:R-:W-:-:S04]  /*b0c0*/  IADD3 R6, PT, PT, R122, 0x1c82, RZ ;  /* 0x00001c827a067810 */ /* 0x000fc80007ffe0ff */
[----:B------:R-:W-:Y:S01]  /*b0d0*/  ISETP.GE.U32.AND P6, PT, R6, R133, PT ;  /* 0x000000850600720c */ /* 0x000fe20003fc6070 */
[----:B------:R-:W-:-:S05]  /*b0e0*/  VIADD R6, R122, 0x1c83 ;  /* 0x00001c837a067836 */ /* 0x000fca0000000000 */
[----:B------:R-:W-:-:S07]  /*b0f0*/  ISETP.GE.U32.AND P3, PT, R6, R133, PT ;  /* 0x000000850600720c */ /* 0x000fce0003f66070 */
[----:B--2---:R-:W-:Y:S01]  /*b100*/  @!P6 SHF.L.U32 R12, R3, 0x10, RZ ;  /* 0x00000010030ce819 */ /* 0x004fe200000006ff */
[----:B---3--:R-:W-:-:S04]  /*b110*/  @!P6 IMAD.U32 R6, R5, 0x10000, RZ ;  /* 0x000100000506e824 */ /* 0x008fc800078e00ff */
[----:B------:R-:W-:Y:S01]  /*b120*/  @!P6 FMUL R7, R12, R6 ;  /* 0x000000060c07e220 */ /* 0x000fe20000400000 */
[----:B------:R-:W-:Y:S01]  /*b130*/  IADD3 R6, PT, PT, R122, 0x1c81, RZ ;  /* 0x00001c817a067810 */ /* 0x000fe20007ffe0ff */
[----:B------:R-:W-:Y:S04]  /*b140*/  @!P6 STL [R1+0x6f8], R12 ;  /* 0x0006f80c0100e387 */ /* 0x000fe80000100800 */
[----:B------:R0:W-:Y:S01]  /*b150*/  @!P6 STL [R1+0x6fc], R7 ;  /* 0x0006fc070100e387 */ /* 0x0001e20000100800 */
[----:B------:R-:W-:Y:S02]  /*b160*/  ISETP.GE.U32.AND P6, PT, R6, R133, PT ;  /* 0x000000850600720c */ /* 0x000fe40003fc6070 */
[----:B------:R-:W-:-:S05]  /*b170*/  @!P3 PRMT R3, R3, 0x7632, R3 ;  /* 0x000076320303b816 */ /* 0x000fca0000000003 */
[----:B------:R-:W-:Y:S01]  /*b180*/  @!P3 IMAD.U32 R9, R3, 0x10000, RZ ;  /* 0x000100000309b824 */ /* 0x000fe200078e00ff */
[----:B------:R-:W-:Y:S02]  /*b190*/  PRMT R3, R2, 0x7632, R3 ;  /* 0x0000763202037816 */ /* 0x000fe40000000003 */
[----:B------:R-:W-:-:S03]  /*b1a0*/  @!P3 PRMT R5, R5, 0x7632, R5 ;  /* 0x000076320505b816 */ /* 0x000fc60000000005 */
[----:B------:R-:W-:Y:S02]  /*b1b0*/  @!P6 SHF.L.U32 R11, R3, 0x10, RZ ;  /* 0x00000010030be819 */ /* 0x000fe400000006ff */
[----:B------:R-:W-:Y:S01]  /*b1c0*/  PRMT R3, R4, 0x7632, R3 ;  /* 0x0000763204037816 */ /* 0x000fe20000000003 */
[----:B0-----:R-:W-:Y:S01]  /*b1d0*/  IMAD.U32 R7, R2, 0x10000, RZ ;  /* 0x0001000002077824 */ /* 0x001fe200078e00ff */
[----:B------:R-:W-:Y:S02]  /*b1e0*/  SHF.L.U32 R4, R4, 0x10, RZ ;  /* 0x0000001004047819 */ /* 0x000fe400000006ff */
[----:B------:R-:W-:Y:S01]  /*b1f0*/  @!P6 SHF.L.U32 R3, R3, 0x10, RZ ;  /* 0x000000100303e819 */ /* 0x000fe200000006ff */
[----:B------:R-:W-:Y:S02]  /*b200*/  @!P3 IMAD.U32 R5, R5, 0x10000, RZ ;  /* 0x000100000505b824 */ /* 0x000fe400078e00ff */
[----:B------:R-:W-:Y:S01]  /*b210*/  FMUL R2, R7, R4 ;  /* 0x0000000407027220 */ /* 0x000fe20000400000 */
[----:B------:R1:W-:Y:S01]  /*b220*/  @!P3 STL [R1+0x70c], R9 ;  /* 0x00070c090100b387 */ /* 0x0003e20000100800 */
[----:B------:R-:W-:Y:S01]  /*b230*/  @!P6 FMUL R10, R11, R3 ;  /* 0x000000030b0ae220 */ /* 0x000fe20000400000 */
[----:B------:R-:W-:-:S02]  /*b240*/  @!P3 FMUL R8, R9, R5 ;  /* 0x000000050908b220 */ /* 0x000fc40000400000 */
[----:B------:R1:W-:Y:S04]  /*b250*/  @!P6 STL [R1+0x6e4], R11 ;  /* 0x0006e40b0100e387 */ /* 0x0003e80000100800 */
[----:B------:R1:W-:Y:S04]  /*b260*/  STL [R1+0x68c], R7 ;  /* 0x00068c0701007387 */ /* 0x0003e80000100800 */
[----:B------:R1:W-:Y:S04]  /*b270*/  STL [R1+0x654], R2 ;  /* 0x0006540201007387 */ /* 0x0003e80000100800 */
[----:B------:R1:W-:Y:S04]  /*b280*/  @!P6 STL [R1+0x6e8], R10 ;  /* 0x0006e80a0100e387 */ /* 0x0003e80000100800 */
[----:B------:R1:W-:Y:S02]  /*b290*/  @!P3 STL [R1+0x710], R8 ;  /* 0x000710080100b387 */ /* 0x0003e40000100800 */
.L_x_115:
[----:B------:R-:W-:Y:S05]  /*b2a0*/  BSYNC.RECONVERGENT B0 ;  /* 0x0000000000007941 */ /* 0x000fea0003800200 */
.L_x_114:
[----:B01----:R-:W-:Y:S02]  /*b2b0*/  CS2R R2, SRZ ;  /* 0x0000000000027805 */ /* 0x003fe4000001ff00 */
[----:B------:R-:W-:Y:S02]  /*b2c0*/  CS2R R6, SRZ ;  /* 0x0000000000067805 */ /* 0x000fe4000001ff00 */
[----:B------:R-:W-:Y:S01]  /*b2d0*/  CS2R R4, SRZ ;  /* 0x0000000000047805 */ /* 0x000fe2000001ff00 */
[----:B------:R0:W-:Y:S01]  /*b2e0*/  STL [R1+0x604], RZ ;  /* 0x000604ff01007387 */ /* 0x0001e20000100800 */
[----:B------:R-:W-:Y:S01]  /*b2f0*/  BSSY.RECONVERGENT B0, `(.L_x_116) ;  /* 0x0000031000007945 */ /* 0x000fe20003800200 */
[----:B------:R-:W-:Y:S02]  /*b300*/  ISETP.GE.U32.AND P3, PT, R0, R133, PT ;  /* 0x000000850000720c */ /* 0x000fe40003f66070 */
[----:B------:R0:W-:Y:S01]  /*b310*/  STL [R1+0x6c8], R2 ;  /* 0x0006c80201007387 */ /* 0x0001e20000100800 */
[----:B------:R-:W-:-:S03]  /*b320*/  LOP3.LUT R0, R122, 0x2000, RZ, 0xfc, !PT ;  /* 0x000020007a007812 */ /* 0x000fc600078efcff */
        /* <DEDUP_REMOVED lines=10> */
[----:B------:R-:W-:Y:S01]  /*b3d0*/  MOV R8, R2 ;  /* 0x0000000200087202 */ /* 0x000fe20000000f00 */
[----:B0-----:R-:W2:Y:S01]  /*b3e0*/  LDG.E.64 R4, desc[UR4][R124.64+0x3a00] ;  /* 0x003a00047c047981 */ /* 0x001ea2000c1e1b00 */
[----:B------:R-:W-:Y:S01]  /*b3f0*/  IMAD.MOV.U32 R12, RZ, RZ, R7 ;  /* 0x000000ffff0c7224 */ /* 0x000fe200078e0007 */
[----:B------:R-:W-:Y:S02]  /*b400*/  MOV R7, R6 ;  /* 0x0000000600077202 */ /* 0x000fe40000000f00 */
        /* <DEDUP_REMOVED lines=12> */
[----:B------:R-:W-:-:S04]  /*b4d0*/  @!P2 PRMT R3, R3, 0x7632, R3 ;  /* 0x000076320303a816 */ /* 0x000fc80000000003 */
[----:B------:R-:W-:Y:S02]  /*b4e0*/  @!P2 SHF.L.U32 R9, R3, 0x10, RZ ;  /* 0x000000100309a819 */ /* 0x000fe400000006ff */
[----:B------:R-:W-:Y:S02]  /*b4f0*/  PRMT R3, R2, 0x7632, R3 ;  /* 0x0000763202037816 */ /* 0x000fe40000000003 */
[----:B------:R-:W-:-:S03]  /*b500*/  @!P2 PRMT R5, R5, 0x7632, R5 ;  /* 0x000076320505a816 */ /* 0x000fc60000000005 */
[----:B------:R-:W-:Y:S01]  /*b510*/  @!P6 IMAD.U32 R11, R3, 0x10000, RZ ;  /* 0x00010000030be824 */ /* 0x000fe200078e00ff */
[C---:B------:R-:W-:Y:S01]  /*b520*/  PRMT R3, R4.reuse, 0x7632, R3 ;  /* 0x0000763204037816 */ /* 0x040fe20000000003 */
[----:B------:R-:W-:Y:S01]  /*b530*/  IMAD.U32 R4, R4, 0x10000, RZ ;  /* 0x0001000004047824 */ /* 0x000fe200078e00ff */
[----:B0-----:R-:W-:Y:S02]  /*b540*/  SHF.L.U32 R7, R2, 0x10, RZ ;  /* 0x0000001002077819 */ /* 0x001fe400000006ff */
        /* <DEDUP_REMOVED lines=11> */
.L_x_117:
[----:B------:R-:W-:Y:S05]  /*b600*/  BSYNC.RECONVERGENT B0 ;  /* 0x0000000000007941 */ /* 0x000fea0003800200 */
.L_x_116:
        /* <DEDUP_REMOVED lines=53> */
.L_x_119:
[----:B------:R-:W-:Y:S05]  /*b960*/  BSYNC.RECONVERGENT B0 ;  /* 0x0000000000007941 */ /* 0x000fea0003800200 */
.L_x_118:
        /* <DEDUP_REMOVED lines=53> */
.L_x_121:
[----:B------:R-:W-:Y:S05]  /*bcc0*/  BSYNC.RECONVERGENT B0 ;  /* 0x0000000000007941 */ /* 0x000fea0003800200 */
.L_x_120:
        /* <DEDUP_REMOVED lines=53> */
.L_x_123:
[----:B------:R-:W-:Y:S05]  /*c020*/  BSYNC.RECONVERGENT B0 ;  /* 0x0000000000007941 */ /* 0x000fea0003800200 */
.L_x_122:
        /* <DEDUP_REMOVED lines=53> */
.L_x_125:
[----:B------:R-:W-:Y:S05]  /*c380*/  BSYNC.RECONVERGENT B0 ;  /* 0x0000000000007941 */ /* 0x000fea0003800200 */
.L_x_124:
        /* <DEDUP_REMOVED lines=53> */
.L_x_127:
[----:B------:R-:W-:Y:S05]  /*c6e0*/  BSYNC.RECONVERGENT B0 ;  /* 0x0000000000007941 */ /* 0x000fea0003800200 */
.L_x_126:
        /* <DEDUP_REMOVED lines=23> */
[----:B------:R-:W-:-:S04]  /*c860*/  LOP3.LUT R6, R122, 0x2002, RZ, 0xfc, !PT ;  /* 0x000020027a067812 */ /* 0x000fc800078efcff */
[----:B------:R-:W-:Y:S02]  /*c870*/  ISETP.GE.U32.AND P6, PT, R6, R133, PT ;  /* 0x000000850600720c */ /* 0x000fe40003fc6070 */
[----:B------:R-:W-:-:S04]  /*c880*/  LOP3.LUT R6, R122, 0x2003, RZ, 0xfc, !PT ;  /* 0x000020037a067812 */ /* 0x000fc800078efcff */
[----:B------:R-:W-:-:S07]  /*c890*/  ISETP.GE.U32.AND P2, PT, R6, R133, PT ;  /* 0x000000850600720c */ /* 0x000fce0003f46070 */
[----:B--2---:R-:W-:Y:S01]  /*c8a0*/  @!P6 SHF.L.U32 R6, R5, 0x10, RZ ;  /* 0x000000100506e819 */ /* 0x004fe200000006ff */
[----:B---3--:R-:W-:-:S04]  /*c8b0*/  @!P6 IMAD.U32 R12, R3, 0x10000, RZ ;  /* 0x00010000030ce824 */ /* 0x008fc800078e00ff */
[----:B------:R-:W-:Y:S01]  /*c8c0*/  @!P6 FMUL R7, R12, R6 ;  /* 0x000000060c07e220 */ /* 0x000fe20000400000 */
[----:B------:R-:W-:Y:S01]  /*c8d0*/  LOP3.LUT R6, R122, 0x2001, RZ, 0xfc, !PT ;  /* 0x000020017a067812 */ /* 0x000fe200078efcff */
        /* <DEDUP_REMOVED lines=22> */
.L_x_129:
[----:B------:R-:W-:Y:S05]  /*ca40*/  BSYNC.RECONVERGENT B0 ;  /* 0x0000000000007941 */ /* 0x000fea0003800200 */
.L_x_128:
        /* <DEDUP_REMOVED lines=53> */
.L_x_131:
[----:B------:R-:W-:Y:S05]  /*cda0*/  BSYNC.RECONVERGENT B0 ;  /* 0x0000000000007941 */ /* 0x000fea0003800200 */
.L_x_130:
        /* <DEDUP_REMOVED lines=53> */
.L_x_133:
[----:B------:R-:W-:Y:S05]  /*d100*/  BSYNC.RECONVERGENT B0 ;  /* 0x0000000000007941 */ /* 0x000fea0003800200 */
.L_x_132:
[----:B01----:R-:W-:Y:S02]  /*d110*/  CS2R R2, SRZ ;  /* 0x0000000000027805 */ /* 0x003fe4000001ff00 */
[----:B------:R-:W-:Y:S02]  /*d120*/  CS2R R4, SRZ ;  /* 0x0000000000047805 */ /* 0x000fe4000001ff00 */
[----:B------:R-:W-:Y:S01]  /*d130*/  ISETP.GE.U32.AND P0, PT, R0, R133, PT ;  /* 0x000000850000720c */ /* 0x000fe20003f06070 */
[----:B------:R-:W-:Y:S01]  /*d140*/  IMAD.MOV.U32 R0, RZ, RZ, RZ ;  /* 0x000000ffff007224 */ /* 0x000fe200078e00ff */
[----:B------:R0:W-:Y:S01]  /*d150*/  STL [R1+0x3c0], RZ ;  /* 0x0003c0ff01007387 */ /* 0x0001e20000100800 */
[----:B------:R-:W-:Y:S02]  /*d160*/  CS2R R22, SRZ ;  /* 0x0000000000167805 */ /* 0x000fe4000001ff00 */
[----:B------:R-:W-:Y:S02]  /*d170*/  CS2R R130, SRZ ;  /* 0x0000000000827805 */ /* 0x000fe4000001ff00 */
[----:B------:R-:W-:Y:S01]  /*d180*/  CS2R R20, SRZ ;  /* 0x0000000000147805 */ /* 0x000fe2000001ff00 */
[----:B------:R0:W-:Y:S01]  /*d190*/  STL [R1+0x48c], R2 ;  /* 0x00048c0201007387 */ /* 0x0001e20000100800 */
[----:B------:R-:W-:-:S02]  /*d1a0*/  CS2R R178, SRZ ;  /* 0x0000000000b27805 */ /* 0x000fc4000001ff00 */
[----:B------:R-:W-:Y:S02]  /*d1b0*/  CS2R R158, SRZ ;  /* 0x00000000009e7805 */ /* 0x000fe4000001ff00 */
[----:B------:R-:W-:Y:S01]  /*d1c0*/  CS2R R204, SRZ ;  /* 0x0000000000cc7805 */ /* 0x000fe2000001ff00 */
[----:B------:R0:W-:Y:S01]  /*d1d0*/  STL [R1+0x484], R5 ;  /* 0x0004840501007387 */ /* 0x0001e20000100800 */
        /* <DEDUP_REMOVED lines=8> */
[----:B------:R-:W-:Y:S01]  /*d260*/  CS2R R200, SRZ ;  /* 0x0000000000c87805 */ /* 0x000fe2000001ff00 */
[----:B------:R-:W-:Y:S01]  /*d270*/  HFMA2 R24, -RZ, RZ, 0, 0 ;  /* 0x00000000ff187431 */ /* 0x000fe200000001ff */
[----:B------:R-:W-:Y:S01]  /*d280*/  CS2R R16, SRZ ;  /* 0x0000000000107805 */ /* 0x000fe2000001ff00 */
[----:B------:R0:W-:Y:S01]  /*d290*/  STL [R1+0x480], R23 ;  /* 0x0004801701007387 */ /* 0x0001e20000100800 */
[----:B------:R-:W-:Y:S02]  /*d2a0*/  CS2R R174, SRZ ;  /* 0x0000000000ae7805 */ /* 0x000fe4000001ff00 */
[----:B------:R-:W-:-:S02]  /*d2b0*/  CS2R R144, SRZ ;  /* 0x0000000000907805 */ /* 0x000fc4000001ff00 */
[----:B------:R-:W-:Y:S01]  /*d2c0*/  CS2R R198, SRZ ;  /* 0x0000000000c67805 */ /* 0x000fe2000001ff00 */
[----:B------:R0:W-:Y:S01]  /*d2d0*/  STL [R1+0x478], R4 ;  /* 0x0004780401007387 */ /* 0x0001e20000100800 */
[----:B------:R-:W-:Y:S02]  /*d2e0*/  CS2R R142, SRZ ;  /* 0x00000000008e7805 */ /* 0x000fe4000001ff00 */
[----:B------:R-:W-:Y:S02]  /*d2f0*/  CS2R R156, SRZ ;  /* 0x00000000009c7805 */ /* 0x000fe4000001ff00 */
[----:B------:R-:W-:Y:S01]  /*d300*/  CS2R R154, SRZ ;  /* 0x00000000009a7805 */ /* 0x000fe2000001ff00 */
[----:B------:R0:W-:Y:S01]  /*d310*/  STL [R1+0x45c], RZ ;  /* 0x00045cff01007387 */ /* 0x0001e20000100800 */
[----:B------:R-:W-:Y:S02]  /*d320*/  CS2R R172, SRZ ;  /* 0x0000000000ac7805 */ /* 0x000fe4000001ff00 */
[----:B------:R-:W-:-:S02]  /*d330*/  CS2R R196, SRZ ;  /* 0x0000000000c47805 */ /* 0x000fc4000001ff00 */
[----:B------:R-:W-:Y:S01]  /*d340*/  CS2R R18, SRZ ;  /* 0x0000000000127805 */ /* 0x000fe2000001ff00 */
[----:B------:R0:W-:Y:S01]  /*d350*/  STL [R1+0x4ec], R130 ;  /* 0x0004ec8201007387 */ /* 0x0001e20000100800 */
[----:B------:R-:W-:Y:S02]  /*d360*/  CS2R R194, SRZ ;  /* 0x0000000000c27805 */ /* 0x000fe4000001ff00 */
[----:B------:R-:W-:Y:S02]  /*d370*/  CS2R R12, SRZ ;  /* 0x00000000000c7805 */ /* 0x000fe4000001ff00 */
        /* <DEDUP_REMOVED lines=11> */
[----:B------:R-:W-:Y:S01]  /*d430*/  CS2R R188, SRZ ;  /* 0x0000000000bc7805 */ /* 0x000fe2000001ff00 */
[----:B------:R-:W-:Y:S01]  /*d440*/  IMAD.MOV.U32 R7, RZ, RZ, RZ ;  /* 0x000000ffff077224 */ /* 0x000fe200078e00ff */
        /* <DEDUP_REMOVED lines=8> */
[----:B------:R0:W-:Y:S01]  /*d4d0*/  STL [R1+0x498], RZ ;  /* 0x000498ff01007387 */ /* 0x0001e20000100800 */
[----:B------:R-:W-:-:S02]  /*d4e0*/  CS2R R184, SRZ ;  /* 0x0000000000b87805 */ /* 0x000fc4000001ff00 */
[----:B------:R-:W-:Y:S02]  /*d4f0*/  CS2R R8, SRZ ;  /* 0x0000000000087805 */ /* 0x000fe4000001ff00 */
[----:B------:R-:W-:Y:S01]  /*d500*/  CS2R R148, SRZ ;  /* 0x0000000000947805 */ /* 0x000fe2000001ff00 */
[----:B------:R0:W-:Y:S01]  /*d510*/  STL [R1+0x560], R134 ;  /* 0x0005608601007387 */ /* 0x0001e20000100800 */
[----:B------:R-:W-:Y:S02]  /*d520*/  CS2R R182, SRZ ;  /* 0x0000000000b67805 */ /* 0x000fe4000001ff00 */
[----:B------:R-:W-:Y:S01]  /*d530*/  MOV R147, RZ ;  /* 0x000000ff00937202 */ /* 0x000fe20000000f00 */
[----:B------:R-:W-:Y:S01]  /*d540*/  VIADD R6, R122, 0x2480 ;  /* 0x000024807a067836 */ /* 0x000fe20000000000 */
[----:B------:R0:W-:Y:S01]  /*d550*/  STL [R1+0x558], R22 ;  /* 0x0005581601007387 */ /* 0x0001e20000100800 */
[----:B------:R-:W-:Y:S03]  /*d560*/  BSSY.RECONVERGENT B0, `(.L_x_134) ;  /* 0x0000089000007945 */ /* 0x000fe60003800200 */
[----:B------:R0:W-:Y:S04]  /*d570*/  STL [R1+0x53c], R178 ;  /* 0x00053cb201007387 */ /* 0x0001e80000100800 */
[----:B------:R0:W-:Y:S04]  /*d580*/  STL [R1+0x55c], R177 ;  /* 0x00055cb101007387 */ /* 0x0001e80000100800 */
[----:B------:R0:W-:Y:S04]  /*d590*/  STL [R1+0x554], R204 ;  /* 0x000554cc01007387 */ /* 0x0001e80000100800 */
[----:B------:R0:W-:Y:S04]  /*d5a0*/  STL [R1+0x538], R203 ;  /* 0x000538cb01007387 */ /* 0x0001e80000100800 */
[----:B------:R0:W-:Y:S04]  /*d5b0*/  STL [R1+0x500], RZ ;  /* 0x000500ff01007387 */ /* 0x0001e80000100800 */
[----:B------:R0:W-:Y:S04]  /*d5c0*/  STL [R1+0x5c0], R137 ;  /* 0x0005c08901007387 */ /* 0x0001e80000100800 */
[----:B------:R0:W-:Y:S04]  /*d5d0*/  STL [R1+0x5ac], R15 ;  /* 0x0005ac0f01007387 */ /* 0x0001e80000100800 */
        /* <DEDUP_REMOVED lines=96> */
[----:B0-----:R-:W-:Y:S01]  /*dbe0*/  IMAD.MOV.U32 R23, RZ, RZ, R5 ;  /* 0x000000ffff177224 */ /* 0x001fe200078e0005 */
        /* <DEDUP_REMOVED lines=20> */
[----:B0-----:R-:W-:-:S09]  /*dd30*/  IMAD.U32 R23, R2, 0x10000, RZ ;  /* 0x0001000002177824 */ /* 0x001fd200078e00ff */
        /* <DEDUP_REMOVED lines=11> */
.L_x_135:
[----:B------:R-:W-:Y:S05]  /*ddf0*/  BSYNC.RECONVERGENT B0 ;  /* 0x0000000000007941 */ /* 0x000fea0003800200 */
.L_x_134:
[----:B01----:R-:W-:Y:S02]  /*de00*/  HFMA2 R23, -RZ, RZ, 0, 0 ;  /* 0x00000000ff177431 */ /* 0x003fe400000001ff */
[----:B------:R-:W-:Y:S01]  /*de10*/  IMAD.MOV.U32 R146, RZ, RZ, RZ ;  /* 0x000000ffff927224 */ /* 0x000fe200078e00ff */
[----:B------:R-:W-:Y:S02]  /*de20*/  CS2R R160, SRZ ;  /* 0x0000000000a07805 */ /* 0x000fe4000001ff00 */
[----:B------:R-:W-:Y:S01]  /*de30*/  ISETP.GE.U32.AND P5, PT, R6, R133, PT ;  /* 0x000000850600720c */ /* 0x000fe20003fa6070 */
[----:B------:R0:W-:Y:S01]  /*de40*/  STL [R1+0x9d0], RZ ;  /* 0x0009d0ff01007387 */ /* 0x0001e20000100800 */
[----:B------:R-:W-:Y:S01]  /*de50*/  VIADD R6, R122, 0x2500 ;  /* 0x000025007a067836 */ /* 0x000fe20000000000 */
        /* <DEDUP_REMOVED lines=40> */
.L_x_137:
[----:B------:R-:W-:Y:S05]  /*e0e0*/  BSYNC.RECONVERGENT B0 ;  /* 0x0000000000007941 */ /* 0x000fea0003800200 */
.L_x_136:
[----:B--2---:R-:W-:Y:S01]  /*e0f0*/  IMAD.MOV.U32 R180, RZ, RZ, RZ ;  /* 0x000000ffffb47224 */ /* 0x004fe200078e00ff */
[----:B------:R-:W-:Y:S01]  /*e100*/  MOV R179, RZ ;  /* 0x000000ff00b37202 */ /* 0x000fe20000000f00 */
[----:B------:R-:W-:Y:S02]  /*e110*/  HFMA2 R21, -RZ, RZ, 0, 0 ;  /* 0x00000000ff157431 */ /* 0x000fe400000001ff */
[----:B------:R-:W-:Y:S01]  /*e120*/  IMAD.MOV.U32 R130, RZ, RZ, RZ ;  /* 0x000000ffff827224 */ /* 0x000fe200078e00ff */
[----:B------:R-:W-:Y:S01]  /*e130*/  ISETP.GE.U32.AND P4, PT, R6, R133, PT ;  /* 0x000000850600720c */ /* 0x000fe20003f86070 */
[----:B------:R1:W-:Y:S01]  /*e140*/  STL [R1+0x9e0], R180 ;  /* 0x0009e0b401007387 */ /* 0x0003e20000100800 */
[----:B0-----:R-:W-:Y:S01]  /*e150*/  IADD3 R6, PT, PT, R122, 0x2580, RZ ;  /* 0x000025807a067810 */ /* 0x001fe20007ffe0ff */
[----:B------:R-:W-:Y:S01]  /*e160*/  IMAD.MOV.U32 R159, RZ, RZ, RZ ;  /* 0x000000ffff9f7224 */ /* 0x000fe200078e00ff */
[----:B------:R-:W-:Y:S01]  /*e170*/  BSSY.RECONVERGENT B0, `(.L_x_138) ;  /* 0x0000028000007945 */ /* 0x000fe20003800200 */
        /* <DEDUP_REMOVED lines=14> */
[----:B------:R-:W-:Y:S02]  /*e260*/  @!P3 PRMT R3, R3, 0x7632, R3 ;  /* 0x000076320303b816 */ /* 0x000fe40000000003 */
[C---:B---3--:R-:W-:Y:S01]  /*e270*/  @!P6 SHF.L.U32 R0, R5.reuse, 0x10, RZ ;  /* 0x000000100500e819 */ /* 0x048fe200000006ff */
[----:B------:R-:W-:Y:S01]  /*e280*/  @!P6 STL [R1+0x554], R204 ;  /* 0x000554cc0100e387 */ /* 0x000fe20000100800 */
[----:B------:R-:W-:Y:S02]  /*e290*/  @!P3 PRMT R5, R5, 0x7632, R5 ;  /* 0x000076320505b816 */ /* 0x000fe40000000005 */
[----:B------:R-:W-:Y:S01]  /*e2a0*/  @!P3 SHF.L.U32 R177, R3, 0x10, RZ ;  /* 0x0000001003b1b819 */ /* 0x000fe200000006ff */
[----:B------:R-:W-:Y:S01]  /*e2b0*/  @!P6 FMUL R22, R204, R0 ;  /* 0x00000000cc16e220 */ /* 0x000fe20000400000 */
[----:B------:R-:W-:Y:S01]  /*e2c0*/  VIADD R0, R122, 0x2281 ;  /* 0x000022817a007836 */ /* 0x000fe20000000000 */
[----:B------:R-:W-:-:S03]  /*e2d0*/  @!P3 SHF.L.U32 R5, R5, 0x10, RZ ;  /* 0x000000100505b819 */ /* 0x000fc600000006ff */
[----:B------:R0:W-:Y:S01]  /*e2e0*/  @!P6 STL [R1+0x558], R22 ;  /* 0x000558160100e387 */ /* 0x0001e20000100800 */
[----:B------:R-:W-:Y:S01]  /*e2f0*/  ISETP.GE.U32.AND P6, PT, R0, R133, PT ;  /* 0x000000850000720c */ /* 0x000fe20003fc6070 */
[----:B------:R-:W-:Y:S01]  /*e300*/  @!P3 FMUL R134, R177, R5 ;  /* 0x00000005b186b220 */ /* 0x000fe20000400000 */
[C---:B------:R-:W-:Y:S01]  /*e310*/  PRMT R0, R2.reuse, 0x7632, R0 ;  /* 0x0000763202007816 */ /* 0x040fe20000000000 */
[----:B------:R2:W-:Y:S01]  /*e320*/  @!P3 STL [R1+0x55c], R177 ;  /* 0x00055cb10100b387 */ /* 0x0005e20000100800 */
[----:B0-----:R-:W-:-:S09]  /*e330*/  IMAD.U32 R22, R2, 0x10000, RZ ;  /* 0x0001000002167824 */ /* 0x001fd200078e00ff */
[----:B------:R-:W-:Y:S02]  /*e340*/  @!P6 SHF.L.U32 R203, R0, 0x10, RZ ;  /* 0x0000001000cbe819 */ /* 0x000fe400000006ff */
[C---:B------:R-:W-:Y:S01]  /*e350*/  PRMT R0, R4.reuse, 0x7632, R0 ;  /* 0x0000763204007816 */ /* 0x040fe20000000000 */
[----:B------:R-:W-:Y:S02]  /*e360*/  IMAD.U32 R4, R4, 0x10000, RZ ;  /* 0x0001000004047824 */ /* 0x000fe400078e00ff */
        /* <DEDUP_REMOVED lines=8> */
.L_x_139:
[----:B------:R-:W-:Y:S05]  /*e3f0*/  BSYNC.RECONVERGENT B0 ;  /* 0x0000000000007941 */ /* 0x000fea0003800200 */
.L_x_138:
[----:B--2---:R-:W-:Y:S01]  /*e400*/  HFMA2 R178, -RZ, RZ, 0, 0 ;  /* 0x00000000ffb27431 */ /* 0x004fe200000001ff */
[----:B------:R-:W-:Y:S01]  /*e410*/  MOV R134, RZ ;  /* 0x000000ff00867202 */ /* 0x000fe20000000f00 */
[----:B------:R-:W-:Y:S01]  /*e420*/  IMAD.MOV.U32 R177, RZ, RZ, RZ ;  /* 0x000000ffffb17224 */ /* 0x000fe200078e00ff */
[----:B------:R-:W-:Y:S01]  /*e430*/  ISETP.GE.U32.AND P3, PT, R6, R133, PT ;  /* 0x000000850600720c */ /* 0x000fe20003f66070 */
[----:B------:R0:W-:Y:S01]  /*e440*/  STL [R1+0x8f4], RZ ;  /* 0x0008f4ff01007387 */ /* 0x0001e20000100800 */
[----:B------:R-:W-:Y:S01]  /*e450*/  MOV R22, RZ ;  /* 0x000000ff00167202 */ /* 0x000fe20000000f00 */
[----:B------:R-:W-:Y:S01]  /*e460*/  BSSY.RECONVERGENT B0, `(.L_x_140) ;  /* 0x0000029000007945 */ /* 0x000fe20003800200 */
[----:B-1----:R-:W-:Y:S01]  /*e470*/  IADD3 R6, PT, PT, R122, 0x2600, RZ ;  /* 0x000026007a067810 */ /* 0x002fe20007ffe0ff */
        /* <DEDUP_REMOVED lines=13> */
[----:B--2---:R-:W-:-:S06]  /*e550*/  @!P6 SHF.L.U32 R202, R3, 0x10, RZ ;  /* 0x0000001003cae819 */ /* 0x004fcc00000006ff */
[----:B------:R-:W-:Y:S01]  /*e560*/  @!P2 PRMT R3, R3, 0x7632, R3 ;  /* 0x000076320303a816 */ /* 0x000fe20000000003 */
[C---:B---3--:R-:W-:Y:S01]  /*e570*/  @!P6 IMAD.U32 R0, R5.reuse, 0x10000, RZ ;  /* 0x000100000500e824 */ /* 0x048fe200078e00ff */
[----:B------:R-:W-:Y:S01]  /*e580*/  @!P6 STL [R1+0x5a8], R202 ;  /* 0x0005a8ca0100e387 */ /* 0x000fe20000100800 */
[----:B------:R-:W-:Y:S02]  /*e590*/  @!P2 PRMT R5, R5, 0x7632, R5 ;  /* 0x000076320505a816 */ /* 0x000fe40000000005 */
[----:B------:R-:W-:Y:S01]  /*e5a0*/  @!P6 FMUL R15, R202, R0 ;  /* 0x00000000ca0fe220 */ /* 0x000fe20000400000 */
[----:B------:R-:W-:Y:S02]  /*e5b0*/  IADD3 R0, PT, PT, R122, 0x2301, RZ ;  /* 0x000023017a007810 */ /* 0x000fe40007ffe0ff */
[----:B------:R-:W-:Y:S01]  /*e5c0*/  @!P2 SHF.L.U32 R158, R3, 0x10, RZ ;  /* 0x00000010039ea819 */ /* 0x000fe200000006ff */
[----:B------:R-:W-:Y:S01]  /*e5d0*/  @!P2 IMAD.U32 R5, R5, 0x10000, RZ ;  /* 0x000100000505a824 */ /* 0x000fe200078e00ff */
[----:B------:R1:W-:Y:S01]  /*e5e0*/  @!P6 STL [R1+0x5ac], R15 ;  /* 0x0005ac0f0100e387 */ /* 0x0003e20000100800 */
[----:B------:R-:W-:-:S02]  /*e5f0*/  ISETP.GE.U32.AND P6, PT, R0, R133, PT ;  /* 0x000000850000720c */ /* 0x000fc40003fc6070 */
[----:B------:R-:W-:Y:S01]  /*e600*/  PRMT R0, R2, 0x7632, R0 ;  /* 0x0000763202007816 */ /* 0x000fe20000000000 */
[----:B------:R2:W-:Y:S01]  /*e610*/  @!P2 STL [R1+0x5bc], R158 ;  /* 0x0005bc9e0100a387 */ /* 0x0005e20000100800 */
[----:B------:R-:W-:Y:S01]  /*e620*/  @!P2 FMUL R137, R158, R5 ;  /* 0x000000059e89a220 */ /* 0x000fe20000400000 */
[----:B-1----:R-:W-:-:S08]  /*e630*/  SHF.L.U32 R15, R2, 0x10, RZ ;  /* 0x00000010020f7819 */ /* 0x002fd000000006ff */
[----:B------:R-:W-:Y:S01]  /*e640*/  @!P6 IMAD.U32 R201, R0, 0x10000, RZ ;  /* 0x0001000000c9e824 */ /* 0x000fe200078e00ff */
[C---:B------:R-:W-:Y:S02]  /*e650*/  PRMT R0, R4.reuse, 0x7632, R0 ;  /* 0x0000763204007816 */ /* 0x040fe40000000000 */
[----:B------:R-:W-:Y:S02]  /*e660*/  SHF.L.U32 R4, R4, 0x10, RZ ;  /* 0x0000001004047819 */ /* 0x000fe400000006ff */
[----:B------:R-:W-:Y:S01]  /*e670*/  @!P6 SHF.L.U32 R0, R0, 0x10, RZ ;  /* 0x000000100000e819 */ /* 0x000fe200000006ff */
[----:B------:R2:W-:Y:S04]  /*e680*/  @!P6 STL [R1+0x594], R201 ;  /* 0x000594c90100e387 */ /* 0x0005e80000100800 */
[----:B------:R-:W-:Y:S01]  /*e690*/  @!P6 FMUL R176, R201, R0 ;  /* 0x00000000c9b0e220 */ /* 0x000fe20000400000 */
[----:B------:R-:W-:Y:S01]  /*e6a0*/  FMUL R0, R15, R4 ;  /* 0x000000040f007220 */ /* 0x000fe20000400000 */
[----:B------:R2:W-:Y:S04]  /*e6b0*/  STL [R1+0x428], R15 ;  /* 0x0004280f01007387 */ /* 0x0005e80000100800 */
[----:B------:R2:W-:Y:S04]  /*e6c0*/  STL [R1+0x500], R0 ;  /* 0x0005000001007387 */ /* 0x0005e80000100800 */
[----:B------:R2:W-:Y:S04]  /*e6d0*/  @!P6 STL [R1+0x598], R176 ;  /* 0x000598b00100e387 */ /* 0x0005e80000100800 */
[----:B------:R2:W-:Y:S02]  /*e6e0*/  @!P2 STL [R1+0x5c0], R137 ;  /* 0x0005c0890100a387 */ /* 0x0005e40000100800 */
.L_x_141:
[----:B------:R-:W-:Y:S05]  /*e6f0*/  BSYNC.RECONVERGENT B0 ;  /* 0x0000000000007941 */ /* 0x000fea0003800200 */
.L_x_140:
[----:B--2---:R-:W-:Y:S02]  /*e700*/  HFMA2 R15, -RZ, RZ, 0, 0 ;  /* 0x00000000ff0f7431 */ /* 0x004fe400000001ff */
[----:B------:R-:W-:Y:S02]  /*e710*/  IMAD.MOV.U32 R158, RZ, RZ, RZ ;  /* 0x000000ffff9e7224 */ /* 0x000fe400078e00ff */
[----:B------:R-:W-:Y:S01]  /*e720*/  HFMA2 R176, -RZ, RZ, 0, 0 ;  /* 0x00000000ffb07431 */ /* 0x000fe200000001ff */
[----:B------:R-:W-:Y:S01]  /*e730*/  ISETP.GE.U32.AND P2, PT, R6, R133, PT ;  /* 0x000000850600720c */ /* 0x000fe20003f46070 */
[----:B------:R1:W-:Y:S01]  /*e740*/  STL [R1+0x8d0], RZ ;  /* 0x0008d0ff01007387 */ /* 0x0003e20000100800 */
[----:B------:R-:W-:Y:S01]  /*e750*/  MOV R137, RZ ;  /* 0x000000ff00897202 */ /* 0x000fe20000000f00 */
[----:B0-----:R-:W-:Y:S01]  /*e760*/  VIADD R6, R122, 0x2680 ;  /* 0x000026807a067836 */ /* 0x001fe20000000000 */
[----:B------:R-:W-:Y:S01]  /*e770*/  BSSY.RECONVERGENT B0, `(.L_x_142) ;  /* 0x0000028000007945 */ /* 0x000fe20003800200 */
        /* <DEDUP_REMOVED lines=10> */
[----:B------:R-:W-:Y:S02]  /*e820*/  ISETP.GE.U32.AND P6, PT, R0, R133, PT ;  /* 0x000000850000720c */ /* 0x000fe40003fc6070 */
[----:B------:R-:W-:-:S04]  /*e830*/  IADD3 R0, PT, PT, R122, 0x2383, RZ ;  /* 0x000023837a007810 */ /* 0x000fc80007ffe0ff */
        /* <DEDUP_REMOVED lines=8> */
[----:B------:R-:W-:Y:S02]  /*e8c0*/  PRMT R0, R2, 0x7632, R0 ;  /* 0x0000763202007816 */ /* 0x000fe40000000000 */
[----:B------:R-:W-:-:S02]  /*e8d0*/  @!P1 PRMT R3, R3, 0x7632, R3 ;  /* 0x0000763203039816 */ /* 0x000fc40000000003 */
[----:B------:R-:W-:-:S07]  /*e8e0*/  @!P1 PRMT R5, R5, 0x7632, R5 ;  /* 0x0000763205059816 */ /* 0x000fce0000000005 */
[----:B------:R-:W-:Y:S02]  /*e8f0*/  @!P6 SHF.L.U32 R199, R0, 0x10, RZ ;  /* 0x0000001000c7e819 */ /* 0x000fe400000006ff */
[----:B------:R-:W-:Y:S02]  /*e900*/  PRMT R0, R4, 0x7632, R0 ;  /* 0x0000763204007816 */ /* 0x000fe40000000000 */
[----:B0-----:R-:W-:Y:S02]  /*e910*/  SHF.L.U32 R17, R2, 0x10, RZ ;  /* 0x0000001002117819 */ /* 0x001fe400000006ff */
[----:B------:R-:W-:Y:S01]  /*e920*/  SHF.L.U32 R4, R4, 0x10, RZ ;  /* 0x0000001004047819 */ /* 0x000fe200000006ff */
[----:B------:R-:W-:Y:S01]  /*e930*/  @!P6 IMAD.U32 R0, R0, 0x10000, RZ ;  /* 0x000100000000e824 */ /* 0x000fe200078e00ff */
[----:B------:R-:W-:Y:S01]  /*e940*/  @!P1 SHF.L.U32 R5, R5, 0x10, RZ ;  /* 0x0000001005059819 */ /* 0x000fe200000006ff */
[----:B------:R-:W-:Y:S02]  /*e950*/  @!P1 IMAD.U32 R145, R3, 0x10000, RZ ;  /* 0x0001000003919824 */ /* 0x000fe400078e00ff */
[----:B------:R-:W-:Y:S01]  /*e960*/  @!P6 FMUL R175, R199, R0 ;  /* 0x00000000c7afe220 */ /* 0x000fe20000400000 */
[----:B------:R-:W-:Y:S01]  /*e970*/  FMUL R0, R17, R4 ;  /* 0x0000000411007220 */ /* 0x000fe20000400000 */
[----:B------:R-:W-:Y:S01]  /*e980*/  @!P1 FMUL R24, R145, R5 ;  /* 0x0000000591189220 */ /* 0x000fe20000400000 */
[----:B------:R0:W-:Y:S04]  /*e990*/  @!P1 STL [R1+0x628], R145 ;  /* 0x0006289101009387 */ /* 0x0001e80000100800 */
[----:B------:R0:W-:Y:S04]  /*e9a0*/  @!P6 STL [R1+0x610], R199 ;  /* 0x000610c70100e387 */ /* 0x0001e80000100800 */
[----:B------:R0:W-:Y:S04]  /*e9b0*/  STL [R1+0x424], R17 ;  /* 0x0004241101007387 */ /* 0x0001e80000100800 */
[----:B------:R0:W-:Y:S04]  /*e9c0*/  STL [R1+0x568], R0 ;  /* 0x0005680001007387 */ /* 0x0001e80000100800 */
[----:B------:R0:W-:Y:S04]  /*e9d0*/  @!P6 STL [R1+0x614], R175 ;  /* 0x000614af0100e387 */ /* 0x0001e80000100800 */
[----:B------:R0:W-:Y:S02]  /*e9e0*/  @!P1 STL [R1+0x62c], R24 ;  /* 0x00062c1801009387 */ /* 0x0001e40000100800 */
.L_x_143:
[----:B------:R-:W-:Y:S05]  /*e9f0*/  BSYNC.RECONVERGENT B0 ;  /* 0x0000000000007941 */ /* 0x000fea0003800200 */
.L_x_142:
[----:B0-----:R-:W-:Y:S02]  /*ea00*/  IMAD.MOV.U32 R175, RZ, RZ, RZ ;  /* 0x000000ffffaf7224 */ /* 0x001fe400078e00ff */
[----:B------:R-:W-:Y:S01]  /*ea10*/  HFMA2 R17, -RZ, RZ, 0, 0 ;  /* 0x00000000ff117431 */ /* 0x000fe200000001ff */
[----:B------:R-:W-:Y:S01]  /*ea20*/  MOV R24, RZ ;  /* 0x000000ff00187202 */ /* 0x000fe20000000f00 */
[----:B------:R-:W-:Y:S01]  /*ea30*/  IMAD.MOV.U32 R145, RZ, RZ, RZ ;  /* 0x000000ffff917224 */ /* 0x000fe200078e00ff */
[----:B------:R-:W-:Y:S01]  /*ea40*/  ISETP.GE.U32.AND P1, PT, R6, R133, PT ;  /* 0x000000850600720c */ /* 0x000fe20003f26070 */
[----:B------:R0:W-:Y:S01]  /*ea50*/  STL [R1+0x8e0], R175 ;  /* 0x0008e0af01007387 */ /* 0x0001e20000100800 */
[----:B-1----:R-:W-:Y:S01]  /*ea60*/  IADD3 R6, PT, PT, R122, 0x2700, RZ ;  /* 0x000027007a067810 */ /* 0x002fe20007ffe0ff */
[----:B------:R-:W-:Y:S02]  /*ea70*/  BSSY.RECONVERGENT B0, `(.L_x_144) ;  /* 0x0000028000007945 */ /* 0x000fe40003800200 */
        /* <DEDUP_REMOVED lines=27> */
[----:B-1----:R-:W-:-:S09]  /*ec30*/  IMAD.U32 R135, R2, 0x10000, RZ ;  /* 0x0001000002877824 */ /* 0x002fd200078e00ff */
        /* <DEDUP_REMOVED lines=11> */
.L_x_145:
[----:B------:R-:W-:Y:S05]  /*ecf0*/  BSYNC.RECONVERGENT B0 ;  /* 0x0000000000007941 */ /* 0x000fea0003800200 */
.L_x_144:
[----:B--2---:R-:W-:Y:S01]  /*ed00*/  HFMA2 R174, -RZ, RZ, 0, 0 ;  /* 0x00000000ffae7431 */ /* 0x004fe200000001ff */
[----:B------:R-:W-:Y:S01]  /*ed10*/  MOV R135, RZ ;  /* 0x000000ff00877202 */ /* 0x000fe20000000f00 */
[----:B------:R-:W-:Y:S02]  /*ed20*/  IMAD.MOV.U32 R157, RZ, RZ, RZ ;  /* 0x000000ffff9d7224 */ /* 0x000fe400078e00ff */
[----:B------:R-:W-:Y:S01]  /*ed30*/  HFMA2 R143, -RZ, RZ, 0, 0 ;  /* 0x00000000ff8f7431 */ /* 0x000fe200000001ff */
[----:B------:R-:W-:Y:S01]  /*ed40*/  MOV R144, RZ ;  /* 0x000000ff00907202 */ /* 0x000fe20000000f00 */
[----:B------:R-:W-:Y:S01]  /*ed50*/  BSSY.RECONVERGENT B0, `(.L_x_146) ;  /* 0x000002b000007945 */ /* 0x000fe20003800200 */
[----:B------:R-:W-:Y:S01]  /*ed60*/  ISETP.GE.U32.AND P0, PT, R6, R133, PT ;  /* 0x000000850600720c */ /* 0x000fe20003f06070 */
[----:B------:R1:W-:Y:S01]  /*ed70*/  STL [R1+0x8ac], R135 ;  /* 0x0008ac8701007387 */ /* 0x0003e20000100800 */
[----:B0-----:R-:W-:-:S03]  /*ed80*/  VIADD R6, R122, 0x2780 ;  /* 0x000027807a067836 */ /* 0x001fc60000000000 */
        /* <DEDUP_REMOVED lines=39> */
.L_x_147:
[----:B------:R-:W-:Y:S05]  /*f000*/  BSYNC.RECONVERGENT B0 ;  /* 0x0000000000007941 */ /* 0x000fea0003800200 */
.L_x_146:
[----:B0-----:R-:W-:Y:S01]  /*f010*/  IMAD.MOV.U32 R156, RZ, RZ, RZ ;  /* 0x000000ffff9c7224 */ /* 0x001fe200078e00ff */
[----:B------:R-:W-:Y:S02]  /*f020*/  CS2R R172, SRZ ;  /* 0x0000000000ac7805 */ /* 0x000fe4000001ff00 */
[----:B------:R-:W-:Y:S01]  /*f030*/  MOV R155, RZ ;  /* 0x000000ff009b7202 */ /* 0x000fe20000000f00 */
[----:B------:R0:W-:Y:S01]  /*f040*/  STL [R1+0x7ac], RZ ;  /* 0x0007acff01007387 */ /* 0x0001e20000100800 */
[----:B------:R-:W-:Y:S01]  /*f050*/  ISETP.GE.U32.AND P5, PT, R6, R133, PT ;  /* 0x000000850600720c */ /* 0x000fe20003fa6070 */
        /* <DEDUP_REMOVED lines=41> */
.L_x_149:
[----:B------:R-:W-:Y:S05]  /*f2f0*/  BSYNC.RECONVERGENT B0 ;  /* 0x0000000000007941 */ /* 0x000fea0003800200 */
.L_x_148:
[----:B--2---:R-:W-:Y:S02]  /*f300*/  HFMA2 R19, -RZ, RZ, 0, 0 ;  /* 0x00000000ff137431 */ /* 0x004fe400000001ff */
[----:B------:R-:W-:Y:S01]  /*f310*/  IMAD.MOV.U32 R16, RZ, RZ, RZ ;  /* 0x000000ffff107224 */ /* 0x000fe200078e00ff */
[----:B------:R-:W-:Y:S01]  /*f320*/  MOV R142, RZ ;  /* 0x000000ff008e7202 */ /* 0x000fe20000000f00 */
[----:B------:R-:W-:Y:S01]  /*f330*/  HFMA2 R20, -RZ, RZ, 0, 0 ;  /* 0x00000000ff147431 */ /* 0x000fe200000001ff */
[----:B------:R-:W-:Y:S01]  /*f340*/  ISETP.GE.U32.AND P4, PT, R6, R133, PT ;  /* 0x000000850600720c */ /* 0x000fe20003f86070 */
[----:B------:R1:W-:Y:S01]  /*f350*/  STL [R1+0x784], RZ ;  /* 0x000784ff01007387 */ /* 0x0003e20000100800 */
[----:B0-----:R-:W-:Y:S01]  /*f360*/  VIADD R6, R122, 0x2880 ;  /* 0x000028807a067836 */ /* 0x001fe20000000000 */
        /* <DEDUP_REMOVED lines=40> */
.L_x_151:
[----:B------:R-:W-:Y:S05]  /*f5f0*/  BSYNC.RECONVERGENT B0 ;  /* 0x0000000000007941 */ /* 0x000fea0003800200 */
.L_x_150:
[----:B0-----:R-:W-:Y:S01]  /*f600*/  CS2R R170, SRZ ;  /* 0x0000000000aa7805 */ /* 0x001fe2000001ff00 */
[----:B------:R-:W-:Y:S01]  /*f610*/  IMAD.MOV.U32 R12, RZ, RZ, RZ ;  /* 0x000000ffff0c7224 */ /* 0x000fe200078e00ff */
[----:B------:R-:W-:Y:S01]  /*f620*/  MOV R10, RZ ;  /* 0x000000ff000a7202 */ /* 0x000fe20000000f00 */
[----:B------:R-:W-:Y:S01]  /*f630*/  HFMA2 R153, -RZ, RZ, 0, 0 ;  /* 0x00000000ff997431 */ /* 0x000fe200000001ff */
[----:B------:R-:W-:Y:S01]  /*f640*/  ISETP.GE.U32.AND P3, PT, R6, R133, PT ;  /* 0x000000850600720c */ /* 0x000fe20003f66070 */
[----:B------:R0:W-:Y:S01]  /*f650*/  STL [R1+0x79c], R171 ;  /* 0x00079cab01007387 */ /* 0x0001e20000100800 */
[----:B-1----:R-:W-:Y:S01]  /*f660*/  VIADD R6, R122, 0x2900 ;  /* 0x000029007a067836 */ /* 0x002fe20000000000 */
        /* <DEDUP_REMOVED lines=26> */
[----:B-1----:R-:W-:Y:S02]  /*f810*/  SHF.L.U32 R18, R2, 0x10, RZ ;  /* 0x0000001002127819 */ /* 0x002fe400000006ff */
        /* <DEDUP_REMOVED lines=13> */
.L_x_153:
[----:B------:R-:W-:Y:S05]  /*f8f0*/  BSYNC.RECONVERGENT B0 ;  /* 0x0000000000007941 */ /* 0x000fea0003800200 */
.L_x_152:
[----:B-1----:R-:W-:Y:S02]  /*f900*/  IMAD.MOV.U32 R141, RZ, RZ, RZ ;  /* 0x000000ffff8d7224 */ /* 0x002fe400078e00ff */
[----:B------:R-:W-:Y:S01]  /*f910*/  HFMA2 R154, -RZ, RZ, 0, 0 ;  /* 0x00000000ff9a7431 */ /* 0x000fe200000001ff */
[----:B------:R-:W-:Y:S01]  /*f920*/  MOV R169, RZ ;  /* 0x000000ff00a97202 */ /* 0x000fe20000000f00 */
        /* <DEDUP_REMOVED lines=44> */
.L_x_155:
[----:B------:R-:W-:Y:S05]  /*fbf0*/  BSYNC.RECONVERGENT B0 ;  /* 0x0000000000007941 */ /* 0x000fea0003800200 */
.L_x_154:
[----:B--2---:R-:W-:Y:S01]  /*fc00*/  HFMA2 R152, -RZ, RZ, 0, 0 ;  /* 0x00000000ff987431 */ /* 0x004fe200000001ff */
[----:B------:R-:W-:Y:S01]  /*fc10*/  MOV R11, RZ ;  /* 0x000000ff000b7202 */ /* 0x000fe20000000f00 */
[----:B------:R0:W-:Y:S01]  /*fc20*/  STL [R1+0x66c], RZ ;  /* 0x00066cff01007387 */ /* 0x0001e20000100800 */
[----:B------:R-:W-:Y:S01]  /*fc30*/  MOV R168, RZ ;  /* 0x000000ff00a87202 */ /* 0x000fe20000000f00 */
[----:B------:R-:W-:Y:S01]  /*fc40*/  IMAD.MOV.U32 R151, RZ, RZ, RZ ;  /* 0x000000ffff977224 */ /* 0x000fe200078e00ff */
[----:B------:R-:W-:Y:S01]  /*fc50*/  ISETP.GE.U32.AND P1, PT, R6, R133, PT ;  /* 0x000000850600720c */ /* 0x000fe20003f26070 */
[----:B------:R0:W-:Y:S01]  /*fc60*/  STL [R1+0x728], R11 ;  /* 0x0007280b01007387 */ /* 0x0001e20000100800 */
[----:B-1----:R-:W-:Y:S01]  /*fc70*/  IADD3 R6, PT, PT, R122, 0x2a00, RZ ;  /* 0x00002a007a067810 */ /* 0x002fe20007ffe0ff */
[----:B------:R-:W-:Y:S02]  /*fc80*/  BSSY.RECONVERGENT B0, `(.L_x_156) ;  /* 0x0000027000007945 */ /* 0x000fe40003800200 */
        /* <DEDUP_REMOVED lines=38> */
.L_x_157:
[----:B------:R-:W-:Y:S05]  /*fef0*/  BSYNC.RECONVERGENT B0 ;  /* 0x0000000000007941 */ /* 0x000fea0003800200 */
.L_x_156:
[----:B--2---:R-:W-:Y:S02]  /*ff00*/  HFMA2 R167, -RZ, RZ, 0, 0 ;  /* 0x00000000ffa77431 */ /* 0x004fe400000001ff */
[----:B------:R-:W-:Y:S02]  /*ff10*/  IMAD.MOV.U32 R14, RZ, RZ, RZ ;  /* 0x000000ffff0e7224 */ /* 0x000fe400078e00ff */
[----:B------:R-:W-:Y:S01]  /*ff20*/  HFMA2 R150, -RZ, RZ, 0, 0 ;  /* 0x00000000ff967431 */ /* 0x000fe200000001ff */
[----:B------:R-:W-:Y:S01]  /*ff30*/  MOV R7, RZ ;  /* 0x000000ff00077202 */ /* 0x000fe20000000f00 */
[----:B------:R-:W-:Y:S01]  /*ff40*/  BSSY.RECONVERGENT B0, `(.L_x_158) ;  /* 0x000002b000007945 */ /* 0x000fe20003800200 */
[----:B------:R-:W-:Y:S01]  /*ff50*/  ISETP.GE.U32.AND P0, PT, R6, R133, PT ;  /* 0x000000850600720c */ /* 0x000fe20003f06070 */
[----:B0-----:R-:W-:Y:S01]  /*ff60*/  VIADD R6, R122, 0x2a80 ;  /* 0x00002a807a067836 */ /* 0x001fe20000000000 */
        /* <DEDUP_REMOVED lines=40> */
.L_x_159:
[----:B------:R-:W-:Y:S05]  /*101f0*/  BSYNC.RECONVERGENT B0 ;  /* 0x0000000000007941 */ /* 0x000fea0003800200 */
.L_x_158:
[----:B-1----:R-:W-:Y:S02]  /*10200*/  IMAD.MOV.U32 R139, RZ, RZ, RZ ;  /* 0x000000ffff8b7224 */ /* 0x002fe400078e00ff */
[----:B------:R-:W-:Y:S01]  /*10210*/  HFMA2 R165, -RZ, RZ, 0, 0 ;  /* 0x00000000ffa57431 */ /* 0x000fe200000001ff */
[----:B------:R-:W-:Y:S01]  /*10220*/  MOV R166, RZ ;  /* 0x000000ff00a67202 */ /* 0x000fe20000000f00 */
[----:B------:R-:W-:Y:S01]  /*10230*/  IMAD.MOV.U32 R129, RZ, RZ, RZ ;  /* 0x000000ffff817224 */ /* 0x000fe200078e00ff */
[----:B------:R-:W-:Y:S01]  /*10240*/  ISETP.GE.U32.AND P5, PT, R6, R133, PT ;  /* 0x000000850600720c */ /* 0x000fe20003fa6070 */
[----:B------:R1:W-:Y:S01]  /*10250*/  STL [R1+0x660], R139 ;  /* 0x0006608b01007387 */ /* 0x0003e20000100800 */
[----:B------:R-:W-:Y:S01]  /*10260*/  MOV R13, RZ ;  /* 0x000000ff000d7202 */ /* 0x000fe20000000f00 */
[----:B------:R-:W-:Y:S01]  /*10270*/  BSSY.RECONVERGENT B0, `(.L_x_160) ;  /* 0x0000029000007945 */ /* 0x000fe20003800200 */
[----:B0-----:R-:W-:Y:S01]  /*10280*/  IADD3 R6, PT, PT, R122, 0x2b00, RZ ;  /* 0x00002b007a067810 */ /* 0x001fe20007ffe0ff */
        /* <DEDUP_REMOVED lines=24> */
[C---:B------:R-:W-:Y:S01]  /*10410*/  PRMT R0, R2.reuse, 0x7632, R0 ;  /* 0x0000763202007816 */ /* 0x040fe20000000000 */
[----:B------:R2:W-:Y:S01]  /*10420*/  @!P4 STL [R1+0x9ec], R163 ;  /* 0x0009eca30100c387 */ /* 0x0005e20000100800 */
[----:B------:R-:W-:Y:S01]  /*10430*/  @!P4 FMUL R140, R163, R5 ;  /* 0x00000005a38cc220 */ /* 0x000fe20000400000 */
[----:B0-----:R-:W-:-:S08]  /*10440*/  SHF.L.U32 R138, R2, 0x10, RZ ;  /* 0x00000010028a7819 */ /* 0x001fd000000006ff */
        /* <DEDUP_REMOVED lines=11> */
.L_x_161:
[----:B------:R-:W-:Y:S05]  /*10500*/  BSYNC.RECONVERGENT B0 ;  /* 0x0000000000007941 */ /* 0x000fea0003800200 */
.L_x_160:
[----:B--2---:R-:W-:Y:S01]  /*10510*/  HFMA2 R140, -RZ, RZ, 0, 0 ;  /* 0x00000000ff8c7431 */ /* 0x004fe200000001ff */
[----:B------:R-:W-:Y:S01]  /*10520*/  MOV R164, RZ ;  /* 0x000000ff00a47202 */ /* 0x000fe20000000f00 */
[----:B------:R-:W-:Y:S01]  /*10530*/  IMAD.MOV.U32 R138, RZ, RZ, RZ ;  /* 0x000000ffff8a7224 */ /* 0x000fe200078e00ff */
[----:B------:R-:W-:Y:S01]  /*10540*/  ISETP.GE.U32.AND P4, PT, R6, R133, PT ;  /* 0x000000850600720c */ /* 0x000fe20003f86070 */
[----:B------:R-:W-:Y:S01]  /*10550*/  HFMA2 R163, -RZ, RZ, 0, 0 ;  /* 0x00000000ffa37431 */ /* 0x000fe200000001ff */
[----:B------:R0:W-:Y:S01]  /*10560*/  STL [R1+0x564], RZ ;  /* 0x000564ff01007387 */ /* 0x0001e20000100800 */
        /* <DEDUP_REMOVED lines=41> */
.L_x_163:
[----:B------:R-:W-:Y:S05]  /*10800*/  BSYNC.RECONVERGENT B0 ;  /* 0x0000000000007941 */ /* 0x000fea0003800200 */
.L_x_162:
[----:B-1----:R-:W-:Y:S01]  /*10810*/  CS2R R8, SRZ ;  /* 0x0000000000087805 */ /* 0x002fe2000001ff00 */
[----:B------:R-:W-:Y:S01]  /*10820*/  IMAD.MOV.U32 R148, RZ, RZ, RZ ;  /* 0x000000ffff947224 */ /* 0x000fe200078e00ff */
[----:B------:R-:W-:Y:S01]  /*10830*/  ISETP.GE.U32.AND P3, PT, R6, R133, PT ;  /* 0x000000850600720c */ /* 0x000fe20003f66070 */
[----:B------:R1:W-:Y:S01]  /*10840*/  STL [R1+0x528], RZ ;  /* 0x000528ff01007387 */ /* 0x0003e20000100800 */
[----:B------:R-:W-:Y:S01]  /*10850*/  MOV R131, RZ ;  /* 0x000000ff00837202 */ /* 0x000fe20000000f00 */
[----:B------:R-:W-:Y:S01]  /*10860*/  BSSY.RECONVERGENT B0, `(.L_x_164) ;  /* 0x0000029000007945 */ /* 0x000fe20003800200 */
[----:B0-----:R-:W-:Y:S01]  /*10870*/  IADD3 R6, PT, PT, R122, 0x2c00, RZ ;  /* 0x00002c007a067810 */ /* 0x001fe20007ffe0ff */
        /* <DEDUP_REMOVED lines=39> */
.L_x_165:
[----:B------:R-:W-:Y:S05]  /*10af0*/  BSYNC.RECONVERGENT B0 ;  /* 0x0000000000007941 */ /* 0x000fea0003800200 */
.L_x_164:
[----:B--2---:R-:W-:Y:S02]  /*10b00*/  HFMA2 R162, -RZ, RZ, 0, 0 ;  /* 0x00000000ffa27431 */ /* 0x004fe400000001ff */
[----:B------:R-:W-:Y:S02]  /*10b10*/  IMAD.MOV.U32 R149, RZ, RZ, RZ ;  /* 0x000000ffff957224 */ /* 0x000fe400078e00ff */
[----:B------:R-:W-:Y:S01]  /*10b20*/  HFMA2 R128, -RZ, RZ, 0, 0 ;  /* 0x00000000ff807431 */ /* 0x000fe200000001ff */
[----:B------:R-:W-:Y:S01]  /*10b30*/  MOV R136, RZ ;  /* 0x000000ff00887202 */ /* 0x000fe20000000f00 */
[----:B------:R-:W-:Y:S01]  /*10b40*/  IMAD.MOV.U32 R147, RZ, RZ, RZ ;  /* 0x000000ffff937224 */ /* 0x000fe200078e00ff */
[----:B------:R-:W-:Y:S01]  /*10b50*/  ISETP.GE.U32.AND P2, PT, R6, R133, PT ;  /* 0x000000850600720c */ /* 0x000fe20003f46070 */
[----:B------:R-:W-:Y:S01]  /*10b60*/  BSSY.RECONVERGENT B0, `(.L_x_166) ;  /* 0x000002a000007945 */ /* 0x000fe20003800200 */
[----:B------:R0:W-:Y:S01]  /*10b70*/  STL [R1+0x550], R162 ;  /* 0x000550a201007387 */ /* 0x0001e20000100800 */
[----:B-1----:R-:W-:-:S03]  /*10b80*/  IADD3 R6, PT, PT, R122, 0x2c80, RZ ;  /* 0x00002c807a067810 */ /* 0x002fc60007ffe0ff */
        /* <DEDUP_REMOVED lines=39> */
.L_x_167:
[----:B------:R-:W-:Y:S05]  /*10e00*/  BSYNC.RECONVERGENT B0 ;  /* 0x0000000000007941 */ /* 0x000fea0003800200 */
.L_x_166:
[----:B--2---:R-:W-:Y:S02]  /*10e10*/  MOV R146, RZ ;  /* 0x000000ff00927202 */ /* 0x004fe40000000f00 */
[----:B------:R-:W-:Y:S01]  /*10e20*/  CS2R R160, SRZ ;  /* 0x0000000000a07805 */ /* 0x000fe2000001ff00 */
        /* <DEDUP_REMOVED lines=44> */
.L_x_169:
[----:B------:R-:W-:Y:S05]  /*110f0*/  BSYNC.RECONVERGENT B0 ;  /* 0x0000000000007941 */ /* 0x000fea0003800200 */
.L_x_168:
[----:B0-----:R-:W-:Y:S01]  /*11100*/  IMAD.MOV.U32 R21, RZ, RZ, RZ ;  /* 0x000000ffff157224 */ /* 0x001fe200078e00ff */
[----:B------:R-:W-:Y:S01]  /*11110*/  MOV R134, RZ ;  /* 0x000000ff00867202 */ /* 0x000fe20000000f00 */
[----:B------:R-:W-:Y:S02]  /*11120*/  HFMA2 R130, -RZ, RZ, 0, 0 ;  /* 0x00000000ff827431 */ /* 0x000fe400000001ff */
[----:B------:R-:W-:Y:S01]  /*11130*/  IMAD.MOV.U32 R159, RZ, RZ, RZ ;  /* 0x000000ffff9f7224 */ /* 0x000fe200078e00ff */
[----:B------:R-:W-:Y:S01]  /*11140*/  ISETP.GE.U32.AND P0, PT, R6, R133, PT ;  /* 0x000000850600720c */ /* 0x000fe20003f06070 */
[----:B------:R0:W-:Y:S01]  /*11150*/  STL [R1+0x458], RZ ;  /* 0x000458ff01007387 */ /* 0x0001e20000100800 */
[----:B-1----:R-:W-:Y:S01]  /*11160*/  IADD3 R6, PT, PT, R122, 0x2d80, RZ ;  /* 0x00002d807a067810 */ /* 0x002fe20007ffe0ff */
        /* <DEDUP_REMOVED lines=40> */
.L_x_171:
[----:B------:R-:W-:Y:S05]  /*113f0*/  BSYNC.RECONVERGENT B0 ;  /* 0x0000000000007941 */ /* 0x000fea0003800200 */
.L_x_170:
[----:B--2---:R-:W-:Y:S01]  /*11400*/  MOV R158, RZ ;  /* 0x000000ff009e7202 */ /* 0x004fe20000000f00 */
[----:B------:R-:W-:Y:S02]  /*11410*/  HFMA2 R22, -RZ, RZ, 0, 0 ;  /* 0x00000000ff167431 */ /* 0x000fe400000001ff */
[----:B------:R-:W-:Y:S01]  /*11420*/  IMAD.MOV.U32 R15, RZ, RZ, RZ ;  /* 0x000000ffff0f7224 */ /* 0x000fe200078e00ff */
[----:B------:R-:W-:Y:S01]  /*11430*/  MOV R137, RZ ;  /* 0x000000ff00897202 */ /* 0x000fe20000000f00 */
[----:B------:R-:W-:Y:S01]  /*11440*/  BSSY.RECONVERGENT B0, `(.L_x_172) ;  /* 0x000002b000007945 */ /* 0x000fe20003800200 */
[----:B------:R-:W-:Y:S01]  /*11450*/  ISETP.GE.U32.AND P5, PT, R6, R133, PT ;  /* 0x000000850600720c */ /* 0x000fe20003fa6070 */
[----:B------:R1:W-:Y:S01]  /*11460*/  STL [R1+0x460], R158 ;  /* 0x0004609e01007387 */ /* 0x0003e20000100800 */
[----:B0-----:R-:W-:-:S03]  /*11470*/  IADD3 R6, PT, PT, R122, 0x2e00, RZ ;  /* 0x00002e007a067810 */ /* 0x001fc60007ffe0ff */
        /* <DEDUP_REMOVED lines=39> */
.L_x_173:
[----:B------:R-:W-:Y:S05]  /*116f0*/  BSYNC.RECONVERGENT B0 ;  /* 0x0000000000007941 */ /* 0x000fea0003800200 */
.L_x_172:
[----:B--2---:R-:W-:Y:S02]  /*11700*/  HFMA2 R135, -RZ, RZ, 0, 0 ;  /* 0x00000000ff877431 */ /* 0x004fe400000001ff */
[----:B------:R-:W-:Y:S01]  /*11710*/  IMAD.MOV.U32 R157, RZ, RZ, RZ ;  /* 0x000000ffff9d7224 */ /* 0x000fe200078e00ff */
[----:B------:R-:W-:Y:S01]  /*11720*/  MOV R145, RZ ;  /* 0x000000ff00917202 */ /* 0x000fe20000000f00 */
[----:B------:R-:W-:Y:S01]  /*11730*/  HFMA2 R24, -RZ, RZ, 0, 0 ;  /* 0x00000000ff187431 */ /* 0x000fe200000001ff */
        /* <DEDUP_REMOVED lines=44> */
.L_x_175:
[----:B------:R-:W-:Y:S05]  /*11a00*/  BSYNC.RECONVERGENT B0 ;  /* 0x0000000000007941 */ /* 0x000fea0003800200 */
.L_x_174:
[----:B--2---:R-:W-:Y:S01]  /*11a10*/  MOV R144, RZ ;  /* 0x000000ff00907202 */ /* 0x004fe20000000f00 */
[----:B------:R-:W-:Y:S02]  /*11a20*/  HFMA2 R143, -RZ, RZ, 0, 0 ;  /* 0x00000000ff8f7431 */ /* 0x000fe400000001ff */
[----:B------:R-:W-:Y:S01]  /*11a30*/  IMAD.MOV.U32 R156, RZ, RZ, RZ ;  /* 0x000000ffff9c7224 */ /* 0x000fe200078e00ff */
[----:B------:R-:W-:Y:S01]  /*11a40*/  ISETP.GE.U32.AND P3, PT, R6, R133, PT ;  /* 0x000000850600720c */ /* 0x000fe20003f66070 */
[----:B------:R1:W-:Y:S01]  /*11a50*/  STL [R1+0x3e0], RZ ;  /* 0x0003e0ff01007387 */ /* 0x0003e20000100800 */
[----:B0-----:R-:W-:Y:S01]  /*11a60*/  IADD3 R6, PT, PT, R122, 0x2f00, RZ ;  /* 0x00002f007a067810 */ /* 0x001fe20007ffe0ff */
[----:B------:R-:W-:Y:S01]  /*11a70*/  BSSY.RECONVERGENT B0, `(.L_x_176) ;  /* 0x0000029000007945 */ /* 0x000fe20003800200 */
[----:B------:R-:W-:Y:S01]  /*11a80*/  MOV R155, RZ ;  /* 0x000000ff009b7202 */ /* 0x000fe20000000f00 */
        /* <DEDUP_REMOVED lines=39> */
.L_x_177:
[----:B------:R-:W-:Y:S05]  /*11d00*/  BSYNC.RECONVERGENT B0 ;  /* 0x0000000000007941 */ /* 0x000fea0003800200 */
.L_x_176:
[----:B--2---:R-:W-:Y:S02]  /*11d10*/  HFMA2 R19, -RZ, RZ, 0, 0 ;  /* 0x00000000ff137431 */ /* 0x004fe400000001ff */
[----:B------:R-:W-:Y:S01]  /*11d20*/  IMAD.MOV.U32 R16, RZ, RZ, RZ ;  /* 0x000000ffff107224 */ /* 0x000fe200078e00ff */
[----:B------:R-:W-:Y:S01]  /*11d30*/  MOV R142, RZ ;  /* 0x000000ff008e7202 */ /* 0x000fe20000000f00 */
[----:B------:R-:W-:Y:S01]  /*11d40*/  HFMA2 R20, -RZ, RZ, 0, 0 ;  /* 0x00000000ff147431 */ /* 0x000fe200000001ff */
[----:B------:R-:W-:Y:S01]  /*11d50*/  ISETP.GE.U32.AND P2, PT, R6, R133, PT ;  /* 0x000000850600720c */ /* 0x000fe20003f46070 */
        /* <DEDUP_REMOVED lines=42> */
.L_x_179:
[----:B------:R-:W-:Y:S05]  /*12000*/  BSYNC.RECONVERGENT B0 ;  /* 0x0000000000007941 */ /* 0x000fea0003800200 */
.L_x_178:
[----:B-1----:R-:W-:Y:S02]  /*12010*/  IMAD.MOV.U32 R154, RZ, RZ, RZ ;  /* 0x000000ffff9a7224 */ /* 0x002fe400078e00ff */
[----:B------:R-:W-:Y:S01]  /*12020*/  HFMA2 R12, -RZ, RZ, 0, 0 ;  /* 0x00000000ff0c7431 */ /* 0x000fe200000001ff */
[----:B------:R-:W-:Y:S01]  /*12030*/  MOV R153, RZ ;  /* 0x000000ff00997202 */ /* 0x000fe20000000f00 */
[----:B------:R-:W-:Y:S01]  /*12040*/  IMAD.MOV.U32 R10, RZ, RZ, RZ ;  /* 0x000000ffff0a7224 */ /* 0x000fe200078e00ff */
[----:B------:R-:W-:Y:S01]  /*12050*/  ISETP.GE.U32.AND P1, PT, R6, R133, PT ;  /* 0x000000850600720c */ /* 0x000fe20003f26070 */
[----:B------:R1:W-:Y:S01]  /*12060*/  STL [R1+0x1cc], R154 ;  /* 0x0001cc9a01007387 */ /* 0x0003e20000100800 */
[----:B0-----:R-:W-:Y:S01]  /*12070*/  LOP3.LUT R6, R122, 0x3000, RZ, 0xfc, !PT ;  /* 0x000030007a067812 */ /* 0x001fe200078efcff */
        /* <DEDUP_REMOVED lines=41> */
.L_x_181:
[----:B------:R-:W-:Y:S05]  /*12310*/  BSYNC.RECONVERGENT B0 ;  /* 0x0000000000007941 */ /* 0x000fea0003800200 */
.L_x_180:
[----:B--2---:R-:W-:Y:S01]  /*12320*/  HFMA2 R18, -RZ, RZ, 0, 0 ;  /* 0x00000000ff127431 */ /* 0x004fe200000001ff */
[----:B------:R-:W-:Y:S01]  /*12330*/  MOV R152, RZ ;  /* 0x000000ff00987202 */ /* 0x000fe20000000f00 */
[----:B------:R-:W-:Y:S02]  /*12340*/  IMAD.MOV.U32 R151, RZ, RZ, RZ ;  /* 0x000000ffff977224 */ /* 0x000fe400078e00ff */
[----:B------:R-:W-:Y:S01]  /*12350*/  HFMA2 R11, -RZ, RZ, 0, 0 ;  /* 0x00000000ff0b7431 */ /* 0x000fe200000001ff */
[----:B------:R-:W-:Y:S01]  /*12360*/  ISETP.GE.U32.AND P0, PT, R6, R133, PT ;  /* 0x000000850600720c */ /* 0x000fe20003f06070 */
[----:B------:R0:W-:Y:S01]  /*12370*/  STL [R1+0x1a4], RZ ;  /* 0x0001a4ff01007387 */ /* 0x0001e20000100800 */
[----:B-1----:R-:W-:Y:S01]  /*12380*/  IADD3 R6, PT, PT, R122, 0x3080, RZ ;  /* 0x000030807a067810 */ /* 0x002fe20007ffe0ff */
        /* <DEDUP_REMOVED lines=40> */
.L_x_183:
[----:B------:R-:W-:Y:S05]  /*12610*/  BSYNC.RECONVERGENT B0 ;  /* 0x0000000000007941 */ /* 0x000fea0003800200 */
.L_x_182:
[----:B--2---:R-:W-:Y:S01]  /*12620*/  MOV R7, RZ ;  /* 0x000000ff00077202 */ /* 0x004fe20000000f00 */
[----:B------:R-:W-:Y:S02]  /*12630*/  IMAD.MOV.U32 R139, RZ, RZ, RZ ;  /* 0x000000ffff8b7224 */ /* 0x000fe400078e00ff */
[----:B------:R-:W-:Y:S01]  /*12640*/  HFMA2 R14, -RZ, RZ, 0, 0 ;  /* 0x00000000ff0e7431 */ /* 0x000fe200000001ff */
[----:B------:R-:W-:Y:S01]  /*12650*/  MOV R150, RZ ;  /* 0x000000ff00967202 */ /* 0x000fe20000000f00 */
[----:B------:R1:W-:Y:S01]  /*12660*/  STL [R1+0x194], RZ ;  /* 0x000194ff01007387 */ /* 0x0003e20000100800 */
[----:B------:R-:W-:Y:S01]  /*12670*/  ISETP.GE.U32.AND P5, PT, R6, R133, PT ;  /* 0x000000850600720c */ /* 0x000fe20003fa6070 */
        /* <DEDUP_REMOVED lines=41> */
.L_x_185:
[----:B------:R-:W-:Y:S05]  /*12910*/  BSYNC.RECONVERGENT B0 ;  /* 0x0000000000007941 */ /* 0x000fea0003800200 */
.L_x_184:
        /* <DEDUP_REMOVED lines=47> */
.L_x_187:
[----:B------:R-:W-:Y:S05]  /*12c10*/  BSYNC.RECONVERGENT B0 ;  /* 0x0000000000007941 */ /* 0x000fea0003800200 */
.L_x_186:
[----:B--2---:R-:W-:Y:S01]  /*12c20*/  HFMA2 R131, -RZ, RZ, 0, 0 ;  /* 0x00000000ff837431 */ /* 0x004fe200000001ff */
[----:B------:R-:W-:Y:S02]  /*12c30*/  CS2R R148, SRZ ;  /* 0x0000000000947805 */ /* 0x000fe4000001ff00 */
[----:B------:R-:W-:Y:S02]  /*12c40*/  CS2R R8, SRZ ;  /* 0x0000000000087805 */ /* 0x000fe4000001ff00 */
[----:B------:R-:W-:Y:S01]  /*12c50*/  ISETP.GE.U32.AND P3, PT, R6, R133, PT ;  /* 0x000000850600720c */ /* 0x000fe20003f66070 */
[----:B------:R-:W-:Y:S01]  /*12c60*/  BSSY.RECONVERGENT B0, `(.L_x_188) ;  /* 0x000002a000007945 */ /* 0x000fe20003800200 */
[----:B0-----:R-:W-:Y:S01]  /*12c70*/  IADD3 R6, PT, PT, R122, 0x3200, RZ ;  /* 0x000032007a067810 */ /* 0x001fe20007ffe0ff */
        /* <DEDUP_REMOVED lines=40> */
.L_x_189:
[----:B------:R-:W-:Y:S05]  /*12f00*/  BSYNC.RECONVERGENT B0 ;  /* 0x0000000000007941 */ /* 0x000fea0003800200 */
.L_x_188:
[----:B--2---:R-:W-:Y:S02]  /*12f10*/  MOV R136, RZ ;  /* 0x000000ff00887202 */ /* 0x004fe40000000f00 */
[----:B------:R-:W-:Y:S01]  /*12f20*/  CS2R R146, SRZ ;  /* 0x0000000000927805 */ /* 0x000fe2000001ff00 */
[----:B------:R-:W-:Y:S01]  /*12f30*/  IMAD.MOV.U32 R128, RZ, RZ, RZ ;  /* 0x000000ffff807224 */ /* 0x000fe200078e00ff */
[----:B------:R-:W-:Y:S01]  /*12f40*/  ISETP.GE.U32.AND P2, PT, R6, R133, PT ;  /* 0x000000850600720c */ /* 0x000fe20003f46070 */
[----:B------:R1:W-:Y:S01]  /*12f50*/  STL [R1+0x150], RZ ;  /* 0x000150ff01007387 */ /* 0x0003e20000100800 */
[----:B0-----:R-:W-:Y:S01]  /*12f60*/  IADD3 R6, PT, PT, R122, 0x3280, RZ ;  /* 0x000032807a067810 */ /* 0x001fe20007ffe0ff */
        /* <DEDUP_REMOVED lines=40> */
.L_x_191:
[----:B------:R-:W-:Y:S05]  /*131f0*/  BSYNC.RECONVERGENT B0 ;  /* 0x0000000000007941 */ /* 0x000fea0003800200 */
.L_x_190:
        /* <DEDUP_REMOVED lines=28> */
[----:B------:R-:W-:Y:S02]  /*133c0*/  PRMT R0, R4, 0x7632, R0 ;  /* 0x0000763204007816 */ /* 0x000fe40000000000 */
[----:B------:R-:W-:-:S02]  /*133d0*/  @!P0 PRMT R5, R5, 0x7632, R5 ;  /* 0x0000763205058816 */ /* 0x000fc40000000005 */
[----:B------:R-:W-:-:S07]  /*133e0*/  @!P0 PRMT R3, R3, 0x7632, R3 ;  /* 0x0000763203038816 */ /* 0x000fce0000000003 */
[----:B------:R-:W-:Y:S01]  /*133f0*/  @!P6 IMAD.U32 R145, R0, 0x10000, RZ ;  /* 0x000100000091e824 */ /* 0x000fe200078e00ff */
[----:B------:R-:W-:Y:S02]  /*13400*/  PRMT R0, R2, 0x7632, R0 ;  /* 0x0000763202007816 */ /* 0x000fe40000000000 */
[----:B-1----:R-:W-:Y:S02]  /*13410*/  SHF.L.U32 R15, R4, 0x10, RZ ;  /* 0x00000010040f7819 */ /* 0x002fe400000006ff */
[----:B------:R-:W-:Y:S02]  /*13420*/  @!P6 SHF.L.U32 R0, R0, 0x10, RZ ;  /* 0x000000100000e819 */ /* 0x000fe400000006ff */
[----:B------:R-:W-:Y:S01]  /*13430*/  SHF.L.U32 R2, R2, 0x10, RZ ;  /* 0x0000001002027819 */ /* 0x000fe200000006ff */
[----:B------:R-:W-:Y:S01]  /*13440*/  @!P0 IMAD.U32 R3, R3, 0x10000, RZ ;  /* 0x0001000003038824 */ /* 0x000fe200078e00ff */
[----:B------:R-:W-:Y:S01]  /*13450*/  @!P0 SHF.L.U32 R135, R5, 0x10, RZ ;  /* 0x0000001005878819 */ /* 0x000fe200000006ff */
[----:B------:R-:W-:-:S02]  /*13460*/  @!P6 FMUL R137, R145, R0 ;  /* 0x000000009189e220 */ /* 0x000fc40000400000 */
[----:B------:R-:W-:Y:S02]  /*13470*/  FMUL R0, R15, R2 ;  /* 0x000000020f007220 */ /* 0x000fe40000400000 */
[----:B------:R1:W-:Y:S01]  /*13480*/  @!P0 STL [R1+0x454], R135 ;  /* 0x0004548701008387 */ /* 0x0003e20000100800 */
[----:B------:R-:W-:-:S03]  /*13490*/  @!P0 FMUL R22, R135, R3 ;  /* 0x0000000387168220 */ /* 0x000fc60000400000 */
[----:B------:R1:W-:Y:S04]  /*134a0*/  @!P6 STL [R1+0x448], R145 ;  /* 0x000448910100e387 */ /* 0x0003e80000100800 */
[----:B------:R1:W-:Y:S04]  /*134b0*/  STL [R1+0xb8], R15 ;  /* 0x0000b80f01007387 */ /* 0x0003e80000100800 */
[----:B------:R1:W-:Y:S04]  /*134c0*/  STL [R1+0x444], R0 ;  /* 0x0004440001007387 */ /* 0x0003e80000100800 */
[----:B------:R1:W-:Y:S04]  /*134d0*/  @!P6 STL [R1+0x49c], R137 ;  /* 0x00049c890100e387 */ /* 0x0003e80000100800 */
[----:B------:R1:W-:Y:S02]  /*134e0*/  @!P0 STL [R1+0x4ac], R22 ;  /* 0x0004ac1601008387 */ /* 0x0003e40000100800 */
.L_x_193:
[----:B------:R-:W-:Y:S05]  /*134f0*/  BSYNC.RECONVERGENT B0 ;  /* 0x0000000000007941 */ /* 0x000fea0003800200 */
.L_x_192:
[----:B-1----:R-:W-:Y:S01]  /*13500*/  MOV R145, RZ ;  /* 0x000000ff00917202 */ /* 0x002fe20000000f00 */
[----:B------:R-:W-:Y:S02]  /*13510*/  HFMA2 R22, -RZ, RZ, 0, 0 ;  /* 0x00000000ff167431 */ /* 0x000fe400000001ff */
[----:B------:R-:W-:Y:S01]  /*13520*/  IMAD.MOV.U32 R137, RZ, RZ, RZ ;  /* 0x000000ffff897224 */ /* 0x000fe200078e00ff */
[----:B------:R-:W-:Y:S01]  /*13530*/  MOV R15, RZ ;  /* 0x000000ff000f7202 */ /* 0x000fe20000000f00 */
[----:B------:R-:W-:Y:S01]  /*13540*/  IMAD.MOV.U32 R135, RZ, RZ, RZ ;  /* 0x000000ffff877224 */ /* 0x000fe200078e00ff */
[----:B------:R-:W-:Y:S01]  /*13550*/  ISETP.GE.U32.AND P0, PT, R6, R133, PT ;  /* 0x000000850600720c */ /* 0x000fe20003f06070 */
[----:B------:R1:W-:Y:S01]  /*13560*/  STL [R1+0x138], R145 ;  /* 0x0001389101007387 */ /* 0x0003e20000100800 */
        /* <DEDUP_REMOVED lines=41> */
.L_x_195:
[----:B------:R-:W-:Y:S05]  /*13800*/  BSYNC.RECONVERGENT B0 ;  /* 0x0000000000007941 */ /* 0x000fea0003800200 */
.L_x_194:
        /* <DEDUP_REMOVED lines=47> */
.L_x_197:
[----:B------:R-:W-:Y:S05]  /*13b00*/  BSYNC.RECONVERGENT B0 ;  /* 0x0000000000007941 */ /* 0x000fea0003800200 */
.L_x_196:
        /* <DEDUP_REMOVED lines=47> */
.L_x_199:
[----:B------:R-:W-:Y:S05]  /*13e00*/  BSYNC.RECONVERGENT B0 ;  /* 0x0000000000007941 */ /* 0x000fea0003800200 */
.L_x_198:
        /* <DEDUP_REMOVED lines=47> */
.L_x_201:
[----:B------:R-:W-:Y:S05]  /*14100*/  BSYNC.RECONVERGENT B0 ;  /* 0x0000000000007941 */ /* 0x000fea0003800200 */
.L_x_200:
[----:B--2---:R-:W-:Y:S01]  /*14110*/  HFMA2 R14, -RZ, RZ, 0, 0 ;  /* 0x00000000ff0e7431 */ /* 0x004fe200000001ff */
[----:B------:R-:W-:Y:S01]  /*14120*/  MOV R140, RZ ;  /* 0x000000ff008c7202 */ /* 0x000fe20000000f00 */
[----:B------:R-:W-:Y:S02]  /*14130*/  IMAD.MOV.U32 R139, RZ, RZ, RZ ;  /* 0x000000ffff8b7224 */ /* 0x000fe400078e00ff */
[----:B------:R-:W-:Y:S01]  /*14140*/  HFMA2 R11, -RZ, RZ, 0, 0 ;  /* 0x00000000ff0b7431 */ /* 0x000fe200000001ff */
[----:B------:R-:W-:Y:S01]  /*14150*/  ISETP.GE.U32.AND P2, PT, R6, R133, PT ;  /* 0x000000850600720c */ /* 0x000fe20003f46070 */
[----:B0-----:R-:W-:Y:S01]  /*14160*/  VIADD R6, R122, 0x3580 ;  /* 0x000035807a067836 */ /* 0x001fe20000000000 */
[----:B------:R-:W-:Y:S01]  /*14170*/  MOV R7, RZ ;  /* 0x000000ff00077202 */ /* 0x000fe20000000f00 */
        /* <DEDUP_REMOVED lines=41> */
.L_x_203:
[----:B------:R-:W-:Y:S05]  /*14410*/  BSYNC.RECONVERGENT B0 ;  /* 0x0000000000007941 */ /* 0x000fea0003800200 */
.L_x_202:
        /* <DEDUP_REMOVED lines=47> */
.L_x_205:
[----:B------:R-:W-:Y:S05]  /*14710*/  BSYNC.RECONVERGENT B0 ;  /* 0x0000000000007941 */ /* 0x000fea0003800200 */
.L_x_204:
[----:B--2---:R-:W-:Y:S01]  /*14720*/  HFMA2 R136, -RZ, RZ, 0, 0 ;  /* 0x00000000ff887431 */ /* 0x004fe200000001ff */
[----:B------:R-:W-:Y:S02]  /*14730*/  CS2R R8, SRZ ;  /* 0x0000000000087805 */ /* 0x000fe4000001ff00 */
[----:B------:R-:W-:Y:S01]  /*14740*/  MOV R128, RZ ;  /* 0x000000ff00807202 */ /* 0x000fe20000000f00 */
[----:B------:R0:W-:Y:S01]  /*14750*/  STL [R1+0x8c], RZ ;  /* 0x00008cff01007387 */ /* 0x0001e20000100800 */
[----:B------:R-:W-:Y:S01]  /*14760*/  ISETP.GE.U32.AND P0, PT, R6, R133, PT ;  /* 0x000000850600720c */ /* 0x000fe20003f06070 */
[----:B-1----:R-:W-:Y:S01]  /*14770*/  VIADD R6, R122, 0x3680 ;  /* 0x000036807a067836 */ /* 0x002fe20000000000 */
        /* <DEDUP_REMOVED lines=40> */
.L_x_207:
[----:B------:R-:W-:Y:S05]  /*14a00*/  BSYNC.RECONVERGENT B0 ;  /* 0x0000000000007941 */ /* 0x000fea0003800200 */
.L_x_206:
[----:B-1----:R-:W-:Y:S02]  /*14a10*/  HFMA2 R130, -RZ, RZ, 0, 0 ;  /* 0x00000000ff827431 */ /* 0x002fe400000001ff */
[----:B------:R-:W-:Y:S01]  /*14a20*/  IMAD.MOV.U32 R137, RZ, RZ, RZ ;  /* 0x000000ffff897224 */ /* 0x000fe200078e00ff */
[----:B------:R-:W-:Y:S01]  /*14a30*/  MOV R21, RZ ;  /* 0x000000ff00157202 */ /* 0x000fe20000000f00 */
[----:B------:R-:W-:Y:S01]  /*14a40*/  IMAD.MOV.U32 R134, RZ, RZ, RZ ;  /* 0x000000ffff867224 */ /* 0x000fe200078e00ff */
[----:B------:R-:W-:Y:S01]  /*14a50*/  ISETP.GE.U32.AND P5, PT, R6, R133, PT ;  /* 0x000000850600720c */ /* 0x000fe20003fa6070 */
[----:B------:R-:W-:Y:S01]  /*14a60*/  HFMA2 R23, -RZ, RZ, 0, 0 ;  /* 0x00000000ff177431 */ /* 0x000fe200000001ff */
        /* <DEDUP_REMOVED lines=42> */
.L_x_209:
[----:B------:R-:W-:Y:S05]  /*14d10*/  BSYNC.RECONVERGENT B0 ;  /* 0x0000000000007941 */ /* 0x000fea0003800200 */
.L_x_208:
[----:B--2---:R-:W-:Y:S01]  /*14d20*/  MOV R22, RZ ;  /* 0x000000ff00167202 */ /* 0x004fe20000000f00 */
[----:B------:R-:W-:Y:S02]  /*14d30*/  HFMA2 R24, -RZ, RZ, 0, 0 ;  /* 0x00000000ff187431 */ /* 0x000fe400000001ff */
[----:B------:R-:W-:Y:S01]  /*14d40*/  IMAD.MOV.U32 R135, RZ, RZ, RZ ;  /* 0x000000ffff877224 */ /* 0x000fe200078e00ff */
[----:B------:R-:W-:Y:S01]  /*14d50*/  ISETP.GE.U32.AND P4, PT, R6, R133, PT ;  /* 0x000000850600720c */ /* 0x000fe20003f86070 */
[----:B------:R0:W-:Y:S01]  /*14d60*/  STL [R1+0x54], RZ ;  /* 0x000054ff01007387 */ /* 0x0001e20000100800 */
[----:B------:R-:W-:Y:S01]  /*14d70*/  MOV R15, RZ ;  /* 0x000000ff000f7202 */ /* 0x000fe20000000f00 */
        /* <DEDUP_REMOVED lines=41> */
.L_x_211:
[----:B------:R-:W-:Y:S05]  /*15010*/  BSYNC.RECONVERGENT B0 ;  /* 0x0000000000007941 */ /* 0x000fea0003800200 */
.L_x_210:
[----:B-1----:R-:W-:Y:S01]  /*15020*/  IMAD.MOV.U32 R19, RZ, RZ, RZ ;  /* 0x000000ffff137224 */ /* 0x002fe200078e00ff */
[----:B------:R-:W-:Y:S01]  /*15030*/  CS2R R16, SRZ ;  /* 0x0000000000107805 */ /* 0x000fe2000001ff00 */
[----:B------:R-:W-:Y:S01]  /*15040*/  HFMA2 R20, -RZ, RZ, 0, 0 ;  /* 0x00000000ff147431 */ /* 0x000fe200000001ff */
[----:B------:R-:W-:Y:S01]  /*15050*/  ISETP.GE.U32.AND P3, PT, R6, R133, PT ;  /* 0x000000850600720c */ /* 0x000fe20003f66070 */
[----:B------:R1:W-:Y:S01]  /*15060*/  STL [R1+0x40], RZ ;  /* 0x000040ff01007387 */ /* 0x0003e20000100800 */
[----:B0-----:R-:W-:Y:S01]  /*15070*/  IADD3 R6, PT, PT, R122, 0x3800, RZ ;  /* 0x000038007a067810 */ /* 0x001fe20007ffe0ff */
        /* <DEDUP_REMOVED lines=40> */
.L_x_213:
[----:B------:R-:W-:Y:S05]  /*15300*/  BSYNC.RECONVERGENT B0 ;  /* 0x0000000000007941 */ /* 0x000fea0003800200 */
.L_x_212:
[----:B--2---:R-:W-:Y:S01]  /*15310*/  MOV R18, RZ ;  /* 0x000000ff00127202 */ /* 0x004fe20000000f00 */
[----:B------:R-:W-:Y:S02]  /*15320*/  HFMA2 R14, -RZ, RZ, 0, 0 ;  /* 0x00000000ff0e7431 */ /* 0x000fe400000001ff */
[----:B------:R-:W-:Y:S01]  /*15330*/  IMAD.MOV.U32 R10, RZ, RZ, RZ ;  /* 0x000000ffff0a7224 */ /* 0x000fe200078e00ff */
[----:B------:R-:W-:Y:S01]  /*15340*/  MOV R12, RZ ;  /* 0x000000ff000c7202 */ /* 0x000fe20000000f00 */
[----:B------:R-:W-:Y:S01]  /*15350*/  BSSY.RECONVERGENT B0, `(.L_x_214) ;  /* 0x000002b000007945 */ /* 0x000fe20003800200 */
[----:B------:R-:W-:Y:S01]  /*15360*/  ISETP.GE.U32.AND P2, PT, R6, R133, PT ;  /* 0x000000850600720c */ /* 0x000fe20003f46070 */
[----:B------:R0:W-:Y:S01]  /*15370*/  STL [R1+0x3c], R18 ;  /* 0x00003c1201007387 */ /* 0x0001e20000100800 */
[----:B-1----:R-:W-:-:S03]  /*15380*/  VIADD R6, R122, 0x3880 ;  /* 0x000038807a067836 */ /* 0x002fc60000000000 */
[----:B------:R0:W-:Y:S04]  /*15390*/  STL [R1+0x2c], RZ ;  /* 0x00002cff01007387 */ /* 0x0001e80000100800 */
[----:B------:R0:W-:Y:S04]  /*153a0*/  STL [R1+0x50], R10 ;  /* 0x0000500a01007387 */ /* 0x0001e80000100800 */
[----:B------:R0:W-:Y:S04]  /*153b0*/  STL [R1+0x4c], R14 ;  /* 0x00004c0e01007387 */ /* 0x0001e80000100800 */
[----:B------:R0:W-:Y:S04]  /*153c0*/  STL [R1+0x48], R12 ;  /* 0x0000480c01007387 */ /* 0x0001e80000100800 */
[----:B------:R0:W-:Y:S04]  /*153d0*/  STL [R1], RZ ;  /* 0x000000ff01007387 */ /* 0x0001e80000100800 */
        /* <DEDUP_REMOVED lines=30> */
[----:B------:R1:W-:Y:S04]  /*155c0*/  STL [R1], R7 ;  /* 0x0000000701007387 */ /* 0x0003e80000100800 */
[----:B------:R1:W-:Y:S04]  /*155d0*/  STL [R1+0xa0], R0 ;  /* 0x0000a00001007387 */ /* 0x0003e80000100800 */
[----:B------:R1:W-:Y:S04]  /*155e0*/  @!P6 STL [R1+0xc8], R129 ;  /* 0x0000c8810100e387 */ /* 0x0003e80000100800 */
[----:B------:R1:W-:Y:S02]  /*155f0*/  @!P1 STL [R1+0xe8], R11 ;  /* 0x0000e80b01009387 */ /* 0x0003e40000100800 */
.L_x_215:
[----:B------:R-:W-:Y:S05]  /*15600*/  BSYNC.RECONVERGENT B0 ;  /* 0x0000000000007941 */ /* 0x000fea0003800200 */
.L_x_214:
[----:B-1----:R-:W-:Y:S02]  /*15610*/  HFMA2 R131, -RZ, RZ, 0, 0 ;  /* 0x00000000ff837431 */ /* 0x002fe400000001ff */
[----:B------:R-:W-:Y:S01]  /*15620*/  IMAD.MOV.U32 R11, RZ, RZ, RZ ;  /* 0x000000ffff0b7224 */ /* 0x000fe200078e00ff */
[----:B------:R-:W-:Y:S01]  /*15630*/  MOV R13, RZ ;  /* 0x000000ff000d7202 */ /* 0x000fe20000000f00 */
[----:B------:R-:W-:Y:S02]  /*15640*/  HFMA2 R129, -RZ, RZ, 0, 0 ;  /* 0x00000000ff817431 */ /* 0x000fe400000001ff */
[----:B------:R-:W-:Y:S01]  /*15650*/  IMAD.MOV.U32 R7, RZ, RZ, RZ ;  /* 0x000000ffff077224 */ /* 0x000fe200078e00ff */
[----:B------:R-:W-:Y:S01]  /*15660*/  ISETP.GE.U32.AND P1, PT, R6, R133, PT ;  /* 0x000000850600720c */ /* 0x000fe20003f26070 */
[----:B------:R1:W-:Y:S01]  /*15670*/  STL [R1+0x28], R11 ;  /* 0x0000280b01007387 */ /* 0x0003e20000100800 */
[----:B0-----:R-:W-:Y:S01]  /*15680*/  IADD3 R6, PT, PT, R122, 0x3900, RZ ;  /* 0x000039007a067810 */ /* 0x001fe20007ffe0ff */
[----:B------:R-:W-:Y:S01]  /*15690*/  BSSY.RECONVERGENT B0, `(.L_x_216) ;  /* 0x0000027000007945 */ /* 0x000fe20003800200 */
[----:B------:R-:W-:Y:S01]  /*156a0*/  IMAD.MOV.U32 R251, RZ, RZ, RZ ;  /* 0x000000fffffb7224 */ /* 0x000fe200078e00ff */
[----:B------:R1:W-:Y:S04]  /*156b0*/  STL [R1+0x24], R131 ;  /* 0x0000248301007387 */ /* 0x0003e80000100800 */
[----:B------:R1:W-:Y:S04]  /*156c0*/  STL [R1+0x20], R13 ;  /* 0x0000200d01007387 */ /* 0x0003e80000100800 */
        /* <DEDUP_REMOVED lines=14> */
[----:B------:R0:W-:Y:S04]  /*157b0*/  @!P6 STL [R1+0x88], R137 ;  /* 0x000088890100e387 */ /* 0x0001e80000100800 */
[----:B------:R0:W-:Y:S01]  /*157c0*/  @!P6 STL [R1+0xb0], R136 ;  /* 0x0000b0880100e387 */ /* 0x0001e20000100800 */
[----:B------:R-:W-:Y:S02]  /*157d0*/  ISETP.GE.U32.AND P6, PT, R0, R133, PT ;  /* 0x000000850000720c */ /* 0x000fe40003fc6070 */
[----:B------:R-:W-:Y:S02]  /*157e0*/  PRMT R0, R4, 0x7632, R0 ;  /* 0x0000763204007816 */ /* 0x000fe40000000000 */
[----:B------:R-:W-:-:S02]  /*157f0*/  @!P0 PRMT R5, R5, 0x7632, R5 ;  /* 0x0000763205058816 */ /* 0x000fc40000000005 */
[----:B------:R-:W-:-:S07]  /*15800*/  @!P0 PRMT R3, R3, 0x7632, R3 ;  /* 0x0000763203038816 */ /* 0x000fce0000000003 */
[----:B------:R-:W-:Y:S02]  /*15810*/  @!P6 SHF.L.U32 R130, R0, 0x10, RZ ;  /* 0x000000100082e819 */ /* 0x000fe400000006ff */
[----:B------:R-:W-:Y:S02]  /*15820*/  PRMT R0, R2, 0x7632, R0 ;  /* 0x0000763202007816 */ /* 0x000fe40000000000 */
[----:B------:R-:W-:Y:S02]  /*15830*/  SHF.L.U32 R251, R4, 0x10, RZ ;  /* 0x0000001004fb7819 */ /* 0x000fe400000006ff */
        /* <DEDUP_REMOVED lines=10> */
[----:B------:R0:W-:Y:S04]  /*158e0*/  @!P6 STL [R1+0xac], R128 ;  /* 0x0000ac800100e387 */ /* 0x0001e80000100800 */
[----:B------:R0:W-:Y:S02]  /*158f0*/  @!P0 STL [R1+0xb4], R8 ;  /* 0x0000b40801008387 */ /* 0x0001e40000100800 */
.L_x_217:
[----:B------:R-:W-:Y:S05]  /*15900*/  BSYNC.RECONVERGENT B0 ;  /* 0x0000000000007941 */ /* 0x000fea0003800200 */
.L_x_216:
[----:B0-----:R-:W-:Y:S02]  /*15910*/  CS2R R8, SRZ ;  /* 0x0000000000087805 */ /* 0x001fe4000001ff00 */
[----:B------:R-:W-:Y:S01]  /*15920*/  MOV R130, RZ ;  /* 0x000000ff00827202 */ /* 0x000fe20000000f00 */
[----:B------:R-:W-:Y:S01]  /*15930*/  HFMA2 R128, -RZ, RZ, 0, 0 ;  /* 0x00000000ff807431 */ /* 0x000fe200000001ff */
[----:B------:R-:W-:Y:S01]  /*15940*/  ISETP.GE.U32.AND P0, PT, R6, R133, PT ;  /* 0x000000850600720c */ /* 0x000fe20003f06070 */
[----:B-1----:R-:W-:Y:S01]  /*15950*/  VIADD R6, R122, 0x3980 ;  /* 0x000039807a067836 */ /* 0x002fe20000000000 */
[----:B------:R0:W-:Y:S01]  /*15960*/  STL [R1+0x18], R9 ;  /* 0x0000180901007387 */ /* 0x0001e20000100800 */
[----:B------:R-:W-:Y:S01]  /*15970*/  BSSY.RECONVERGENT B0, `(.L_x_218) ;  /* 0x0000027000007945 */ /* 0x000fe20003800200 */
[----:B------:R-:W-:Y:S01]  /*15980*/  IMAD.MOV.U32 R252, RZ, RZ, RZ ;  /* 0x000000fffffc7224 */ /* 0x000fe200078e00ff */
[----:B------:R-:W-:Y:S01]  /*15990*/  MOV R249, RZ ;  /* 0x000000ff00f97202 */ /* 0x000fe20000000f00 */
        /* <DEDUP_REMOVED lines=11> */
[----:B--2---:R-:W-:Y:S01]  /*15a50*/  @!P6 SHF.L.U32 R135, R5, 0x10, RZ ;  /* 0x000000100587e819 */ /* 0x004fe200000006ff */
[----:B------:R-:W-:-:S05]  /*15a60*/  IMAD.U32 R249, R4, 0x10000, RZ ;  /* 0x0001000004f97824 */ /* 0x000fca00078e00ff */
[----:B------:R-:W-:Y:S02]  /*15a70*/  @!P5 PRMT R5, R5, 0x7632, R5 ;  /* 0x000076320505d816 */ /* 0x000fe40000000005 */
[C---:B---3--:R-:W-:Y:S01]  /*15a80*/  @!P6 SHF.L.U32 R0, R3.reuse, 0x10, RZ ;  /* 0x000000100300e819 */ /* 0x048fe200000006ff */
[----:B------:R1:W-:Y:S01]  /*15a90*/  @!P6 STL [R1+0x74], R135 ;  /* 0x000074870100e387 */ /* 0x0003e20000100800 */
        /* <DEDUP_REMOVED lines=8> */
[----:B------:R-:W-:Y:S01]  /*15b20*/  PRMT R0, R4, 0x7632, R0 ;  /* 0x0000763204007816 */ /* 0x000fe20000000000 */
[----:B------:R1:W-:Y:S10]  /*15b30*/  @!P5 STL [R1+0x78], R22 ;  /* 0x000078160100d387 */ /* 0x0003f40000100800 */
[----:B------:R-:W-:-:S02]  /*15b40*/  @!P6 SHF.L.U32 R24, R0, 0x10, RZ ;  /* 0x000000100018e819 */ /* 0x000fc400000006ff */
[C---:B------:R-:W-:Y:S01]  /*15b50*/  PRMT R0, R2.reuse, 0x7632, R0 ;  /* 0x0000763202007816 */ /* 0x040fe20000000000 */
[----:B------:R-:W-:Y:S02]  /*15b60*/  IMAD.U32 R2, R2, 0x10000, RZ ;  /* 0x0001000002027824 */ /* 0x000fe400078e00ff */
[----:B------:R1:W-:Y:S01]  /*15b70*/  @!P6 STL [R1+0x70], R24 ;  /* 0x000070180100e387 */ /* 0x0003e20000100800 */
[----:B------:R-:W-:-:S05]  /*15b80*/  @!P6 SHF.L.U32 R0, R0, 0x10, RZ ;  /* 0x000000100000e819 */ /* 0x000fca00000006ff */
[----:B------:R-:W-:Y:S01]  /*15b90*/  @!P6 FMUL R23, R24, R0 ;  /* 0x000000001817e220 */ /* 0x000fe20000400000 */
[----:B------:R-:W-:-:S05]  /*15ba0*/  FMUL R0, R249, R2 ;  /* 0x00000002f9007220 */ /* 0x000fca0000400000 */
[----:B------:R1:W-:Y:S04]  /*15bb0*/  STL [R1+0x54], R0 ;  /* 0x0000540001007387 */ /* 0x0003e80000100800 */
[----:B------:R1:W-:Y:S04]  /*15bc0*/  @!P6 STL [R1+0x94], R23 ;  /* 0x000094170100e387 */ /* 0x0003e80000100800 */
[----:B------:R1:W-:Y:S02]  /*15bd0*/  @!P5 STL [R1+0x9c], R21 ;  /* 0x00009c150100d387 */ /* 0x0003e40000100800 */
.L_x_219:
[----:B------:R-:W-:Y:S05]  /*15be0*/  BSYNC.RECONVERGENT B0 ;  /* 0x0000000000007941 */ /* 0x000fea0003800200 */
.L_x_218:
[----:B------:R-:W-:Y:S01]  /*15bf0*/  ISETP.GE.U32.AND P5, PT, R6, R133, PT ;  /* 0x000000850600720c */ /* 0x000fe20003fa6070 */
[----:B------:R-:W-:Y:S01]  /*15c00*/  BSSY.RECONVERGENT B0, `(.L_x_220) ;  /* 0x0000028000007945 */ /* 0x000fe20003800200 */
[----:B0-----:R-:W-:Y:S01]  /*15c10*/  IADD3 R6, PT, PT, R122, 0x3a00, RZ ;  /* 0x00003a007a067810 */ /* 0x001fe20007ffe0ff */
[----:B------:R-:W-:Y:S01]  /*15c20*/  HFMA2 R250, -RZ, RZ, 0, 0 ;  /* 0x00000000fffa7431 */ /* 0x000fe200000001ff */
[----:B------:R-:W-:Y:S01]  /*15c30*/  MOV R248, RZ ;  /* 0x000000ff00f87202 */ /* 0x000fe20000000f00 */
[----:B-1----:R-:W-:Y:S02]  /*15c40*/  HFMA2 R21, -RZ, RZ, 0, 0 ;  /* 0x00000000ff157431 */ /* 0x002fe400000001ff */
[----:B------:R-:W-:Y:S01]  /*15c50*/  IMAD.MOV.U32 R24, RZ, RZ, RZ ;  /* 0x000000ffff187224 */ /* 0x000fe200078e00ff */
[----:B------:R0:W-:Y:S01]  /*15c60*/  STL [R1+0xc7c], R6 ;  /* 0x000c7c0601007387 */ /* 0x0001e20000100800 */
[----:B------:R-:W-:Y:S01]  /*15c70*/  CS2R R22, SRZ ;  /* 0x0000000000167805 */ /* 0x000fe2000001ff00 */
[----:B------:R-:W-:Y:S06]  /*15c80*/  @P4 BRA `(.L_x_221) ;  /* 0x00000000007c4947 */ /* 0x000fec0003800000 */
        /* <DEDUP_REMOVED lines=9> */
[----:B------:R1:W-:Y:S01]  /*15d20*/  @!P6 STL [R1+0x5c], R20 ;  /* 0x00005c140100e387 */ /* 0x0003e20000100800 */
[----:B------:R-:W-:Y:S02]  /*15d30*/  @!P4 PRMT R3, R3, 0x7632, R3 ;  /* 0x000076320303c816 */ /* 0x000fe40000000003 */
[----:B------:R-:W-:Y:S01]  /*15d40*/  @!P6 FMUL R19, R20, R0 ;  /* 0x000000001413e220 */ /* 0x000fe20000400000 */
[----:B------:R-:W-:Y:S02]  /*15d50*/  IADD3 R0, PT, PT, R122, 0x3701, RZ ;  /* 0x000037017a007810 */ /* 0x000fe40007ffe0ff */
[----:B------:R-:W-:Y:S01]  /*15d60*/  SHF.L.U32 R21, R4, 0x10, RZ ;  /* 0x0000001004157819 */ /* 0x000fe200000006ff */
[----:B------:R-:W-:Y:S01]  /*15d70*/  @!P4 IMAD.U32 R3, R3, 0x10000, RZ ;  /* 0x000100000303c824 */ /* 0x000fe200078e00ff */
[----:B------:R1:W-:Y:S01]  /*15d80*/  @!P6 STL [R1+0x68], R19 ;  /* 0x000068130100e387 */ /* 0x0003e20000100800 */
[----:B------:R-:W-:-:S02]  /*15d90*/  ISETP.GE.U32.AND P6, PT, R0, R133, PT ;  /* 0x000000850000720c */ /* 0x000fc40003fc6070 */
[----:B------:R-:W-:Y:S02]  /*15da0*/  PRMT R0, R4, 0x7632, R0 ;  /* 0x0000763204007816 */ /* 0x000fe40000000000 */
[----:B------:R-:W-:-:S05]  /*15db0*/  @!P4 SHF.L.U32 R16, R5, 0x10, RZ ;  /* 0x000000100510c819 */ /* 0x000fca00000006ff */
[----:B------:R-:W-:Y:S01]  /*15dc0*/  @!P4 FMUL R15, R16, R3 ;  /* 0x00000003100fc220 */ /* 0x000fe20000400000 */
[----:B------:R1:W-:Y:S03]  /*15dd0*/  @!P4 STL [R1+0x60], R16 ;  /* 0x000060100100c387 */ /* 0x0003e60000100800 */
[----:B------:R-:W-:Y:S01]  /*15de0*/  @!P6 IMAD.U32 R18, R0, 0x10000, RZ ;  /* 0x000100000012e824 */ /* 0x000fe200078e00ff */
[C---:B------:R-:W-:Y:S02]  /*15df0*/  PRMT R0, R2.reuse, 0x7632, R0 ;  /* 0x0000763202007816 */ /* 0x040fe40000000000 */
[----:B------:R-:W-:Y:S02]  /*15e00*/  SHF.L.U32 R2, R2, 0x10, RZ ;  /* 0x0000001002027819 */ /* 0x000fe400000006ff */
[----:B------:R-:W-:Y:S01]  /*15e10*/  @!P6 SHF.L.U32 R0, R0, 0x10, RZ ;  /* 0x000000100000e819 */ /* 0x000fe200000006ff */
[----:B------:R1:W-:Y:S04]  /*15e20*/  @!P6 STL [R1+0x3c], R18 ;  /* 0x00003c120100e387 */ /* 0x0003e80000100800 */
[----:B------:R-:W-:Y:S01]  /*15e30*/  @!P6 FMUL R17, R18, R0 ;  /* 0x000000001211e220 */ /* 0x000fe20000400000 */
[----:B------:R-:W-:-:S05]  /*15e40*/  FMUL R0, R21, R2 ;  /* 0x0000000215007220 */ /* 0x000fca0000400000 */
[----:B------:R1:W-:Y:S04]  /*15e50*/  STL [R1+0x40], R0 ;  /* 0x0000400001007387 */ /* 0x0003e80000100800 */
[----:B------:R1:W-:Y:S04]  /*15e60*/  @!P6 STL [R1+0x64], R17 ;  /* 0x000064110100e387 */ /* 0x0003e80000100800 */
[----:B------:R1:W-:Y:S02]  /*15e70*/  @!P4 STL [R1+0x80], R15 ;  /* 0x0000800f0100c387 */ /* 0x0003e40000100800 */
.L_x_221:
[----:B------:R-:W-:Y:S05]  /*15e80*/  BSYNC.RECONVERGENT B0 ;  /* 0x0000000000007941 */ /* 0x000fea0003800200 */
.L_x_220:
[----:B------:R-:W-:Y:S01]  /*15e90*/  ISETP.GE.U32.AND P4, PT, R6, R133, PT ;  /* 0x000000850600720c */ /* 0x000fe20003f86070 */
[----:B0-----:R-:W-:Y:S01]  /*15ea0*/  VIADD R6, R122, 0x3a80 ;  /* 0x00003a807a067836 */ /* 0x001fe20000000000 */
[----:B------:R-:W-:Y:S01]  /*15eb0*/  BSSY.RECONVERGENT B0, `(.L_x_222) ;  /* 0x0000026000007945 */ /* 0x000fe20003800200 */
[----:B-1----:R-:W-:Y:S01]  /*15ec0*/  HFMA2 R15, -RZ, RZ, 0, 0 ;  /* 0x00000000ff0f7431 */ /* 0x002fe200000001ff */
[----:B------:R-:W-:Y:S02]  /*15ed0*/  MOV R20, RZ ;  /* 0x000000ff00147202 */ /* 0x000fe40000000f00 */
[----:B------:R-:W-:Y:S01]  /*15ee0*/  CS2R R18, SRZ ;  /* 0x0000000000127805 */ /* 0x000fe2000001ff00 */
[----:B------:R0:W-:Y:S01]  /*15ef0*/  STL [R1+0xc74], R6 ;  /* 0x000c740601007387 */ /* 0x0001e20000100800 */
[----:B------:R-:W-:Y:S01]  /*15f00*/  CS2R R16, SRZ ;  /* 0x0000000000107805 */ /* 0x000fe2000001ff00 */
[----:B------:R-:W-:Y:S06]  /*15f10*/  @P3 BRA `(.L_x_223) ;  /* 0x00000000007c3947 */ /* 0x000fec0003800000 */
        /* <DEDUP_REMOVED lines=31> */
.L_x_223:
[----:B------:R-:W-:Y:S05]  /*16110*/  BSYNC.RECONVERGENT B0 ;  /* 0x0000000000007941 */ /* 0x000fea0003800200 */
.L_x_222:
        /* <DEDUP_REMOVED lines=26> */
[----:B------:R-:W-:Y:S01]  /*162c0*/  PRMT R0, R2, 0x7632, R0 ;  /* 0x0000763202007816 */ /* 0x000fe20000000000 */
[----:B------:R-:W-:Y:S01]  /*162d0*/  @!P2 IMAD.U32 R8, R5, 0x10000, RZ ;  /* 0x000100000508a824 */ /* 0x000fe200078e00ff */
[----:B------:R-:W-:-:S03]  /*162e0*/  @!P2 SHF.L.U32 R3, R3, 0x10, RZ ;  /* 0x000000100303a819 */ /* 0x000fc600000006ff */
[----:B------:R-:W-:Y:S02]  /*162f0*/  @!P6 IMAD.U32 R0, R0, 0x10000, RZ ;  /* 0x000100000000e824 */ /* 0x000fe400078e00ff */
[----:B------:R-:W-:Y:S02]  /*16300*/  @!P2 FMUL R7, R8, R3 ;  /* 0x000000030807a220 */ /* 0x000fe40000400000 */
[----:B------:R-:W-:Y:S01]  /*16310*/  @!P6 FMUL R9, R128, R0 ;  /* 0x000000008009e220 */ /* 0x000fe20000400000 */
[----:B------:R1:W-:Y:S04]  /*16320*/  @!P2 STL [R1+0x14], R8 ;  /* 0x000014080100a387 */ /* 0x0003e80000100800 */
[----:B------:R1:W-:Y:S04]  /*16330*/  @!P6 STL [R1+0xc], R128 ;  /* 0x00000c800100e387 */ /* 0x0003e80000100800 */
[----:B------:R1:W-:Y:S04]  /*16340*/  @!P2 STL [R1+0x38], R7 ;  /* 0x000038070100a387 */ /* 0x0003e80000100800 */
[----:B------:R1:W-:Y:S01]  /*16350*/  @!P6 STL [R1+0x18], R9 ;  /* 0x000018090100e387 */ /* 0x0003e20000100800 */
[----:B------:R-:W-:-:S02]  /*16360*/  SHF.L.U32 R10, R4, 0x10, RZ ;  /* 0x00000010040a7819 */ /* 0x000fc400000006ff */
[----:B------:R-:W-:-:S05]  /*16370*/  SHF.L.U32 R2, R2, 0x10, RZ ;  /* 0x0000001002027819 */ /* 0x000fca00000006ff */
[----:B------:R-:W-:-:S07]  /*16380*/  FMUL R252, R10, R2 ;  /* 0x000000020afc7220 */ /* 0x000fce0000400000 */
.L_x_225:
[----:B------:R-:W-:Y:S05]  /*16390*/  BSYNC.RECONVERGENT B0 ;  /* 0x0000000000007941 */ /* 0x000fea0003800200 */
.L_x_224:
[----:B-1----:R-:W-:Y:S01]  /*163a0*/  IADD3 R128, PT, PT, R122, 0x3b80, RZ ;  /* 0x00003b807a807810 */ /* 0x002fe20007ffe0ff */
[----:B------:R-:W-:Y:S01]  /*163b0*/  BSSY.RECONVERGENT B0, `(.L_x_226) ;  /* 0x0000020000007945 */ /* 0x000fe20003800200 */
[----:B------:R-:W-:Y:S02]  /*163c0*/  ISETP.GE.U32.AND P2, PT, R6, R133, PT ;  /* 0x000000850600720c */ /* 0x000fe40003f46070 */
[----:B------:R-:W-:Y:S01]  /*163d0*/  CS2R R8, SRZ ;  /* 0x0000000000087805 */ /* 0x000fe2000001ff00 */
[----:B------:R-:W-:Y:S01]  /*163e0*/  IMAD.MOV.U32 R141, RZ, RZ, RZ ;  /* 0x000000ffff8d7224 */ /* 0x000fe200078e00ff */
[----:B------:R1:W-:Y:S01]  /*163f0*/  STL [R1+0xc68], R128 ;  /* 0x000c688001007387 */ /* 0x0003e20000100800 */
[----:B0-----:R-:W-:Y:S02]  /*16400*/  CS2R R6, SRZ ;  /* 0x0000000000067805 */ /* 0x001fe4000001ff00 */
[----:B------:R-:W-:Y:S01]  /*16410*/  MOV R5, RZ ;  /* 0x000000ff00057202 */ /* 0x000fe20000000f00 */
        /* <DEDUP_REMOVED lines=10> */
[----:B------:R-:W-:Y:S02]  /*164c0*/  @!P1 PRMT R3, R3, 0x7632, R3 ;  /* 0x0000763203039816 */ /* 0x000fe40000000003 */
[----:B------:R-:W-:Y:S01]  /*164d0*/  @!P1 SHF.L.U32 R22, R5, 0x10, RZ ;  /* 0x0000001005169819 */ /* 0x000fe200000006ff */
[----:B------:R-:W-:Y:S01]  /*164e0*/  @!P6 FMUL R248, R20, R0 ;  /* 0x0000000014f8e220 */ /* 0x000fe20000400000 */
[----:B------:R-:W-:Y:S01]  /*164f0*/  IADD3 R0, PT, PT, R122, 0x3881, RZ ;  /* 0x000038817a007810 */ /* 0x000fe20007ffe0ff */
[----:B------:R-:W-:Y:S01]  /*16500*/  @!P1 IMAD.U32 R3, R3, 0x10000, RZ ;  /* 0x0001000003039824 */ /* 0x000fe200078e00ff */
[----:B------:R-:W-:Y:S02]  /*16510*/  SHF.L.U32 R5, R4, 0x10, RZ ;  /* 0x0000001004057819 */ /* 0x000fe400000006ff */
[----:B------:R-:W-:Y:S01]  /*16520*/  ISETP.GE.U32.AND P6, PT, R0, R133, PT ;  /* 0x000000850000720c */ /* 0x000fe20003fc6070 */
[----:B------:R-:W-:Y:S01]  /*16530*/  @!P1 FMUL R250, R22, R3 ;  /* 0x0000000316fa9220 */ /* 0x000fe20000400000 */
[----:B------:R-:W-:-:S11]  /*16540*/  PRMT R0, R4, 0x7632, R0 ;  /* 0x0000763204007816 */ /* 0x000fd60000000000 */
[----:B------:R-:W-:Y:S01]  /*16550*/  @!P6 IMAD.U32 R19, R0, 0x10000, RZ ;  /* 0x000100000013e824 */ /* 0x000fe200078e00ff */
[C---:B------:R-:W-:Y:S02]  /*16560*/  PRMT R0, R2.reuse, 0x7632, R0 ;  /* 0x0000763202007816 */ /* 0x040fe40000000000 */
[----:B------:R-:W-:Y:S02]  /*16570*/  SHF.L.U32 R2, R2, 0x10, RZ ;  /* 0x0000001002027819 */ /* 0x000fe400000006ff */
[----:B------:R-:W-:-:S03]  /*16580*/  @!P6 SHF.L.U32 R0, R0, 0x10, RZ ;  /* 0x000000100000e819 */ /* 0x000fc600000006ff */
[----:B------:R-:W-:Y:S02]  /*16590*/  FMUL R23, R5, R2 ;  /* 0x0000000205177220 */ /* 0x000fe40000400000 */
[----:B------:R-:W-:-:S07]  /*165a0*/  @!P6 FMUL R24, R19, R0 ;  /* 0x000000001318e220 */ /* 0x000fce0000400000 */
.L_x_227:
[----:B------:R-:W-:Y:S05]  /*165b0*/  BSYNC.RECONVERGENT B0 ;  /* 0x0000000000007941 */ /* 0x000fea0003800200 */
.L_x_226:
[----:B------:R-:W-:Y:S01]  /*165c0*/  IADD3 R135, PT, PT, R122, 0x3c00, RZ ;  /* 0x00003c007a877810 */ /* 0x000fe20007ffe0ff */
[----:B------:R-:W-:Y:S01]  /*165d0*/  BSSY.RECONVERGENT B0, `(.L_x_228) ;  /* 0x0000021000007945 */ /* 0x000fe20003800200 */
[----:B------:R-:W-:Y:S01]  /*165e0*/  HFMA2 R4, -RZ, RZ, 0, 0 ;  /* 0x00000000ff047431 */ /* 0x000fe200000001ff */
[----:B------:R-:W-:Y:S02]  /*165f0*/  ISETP.GE.U32.AND P1, PT, R128, R133, PT ;  /* 0x000000858000720c */ /* 0x000fe40003f26070 */
[----:B------:R-:W-:Y:S01]  /*16600*/  CS2R R2, SRZ ;  /* 0x0000000000027805 */ /* 0x000fe2000001ff00 */
[----:B------:R0:W-:Y:S01]  /*16610*/  STL [R1+0xc5c], R135 ;  /* 0x000c5c8701007387 */ /* 0x0001e20000100800 */
[----:B------:R-:W-:Y:S01]  /*16620*/  IMAD.MOV.U32 R0, RZ, RZ, RZ ;  /* 0x000000ffff007224 */ /* 0x000fe200078e00ff */
[----:B------:R-:W-:Y:S01]  /*16630*/  MOV R140, RZ ;  /* 0x000000ff008c7202 */ /* 0x000fe20000000f00 */
[----:B------:R-:W-:Y:S01]  /*16640*/  IMAD.MOV.U32 R134, RZ, RZ, RZ ;  /* 0x000000ffff867224 */ /* 0x000fe200078e00ff */
[----:B------:R-:W-:Y:S06]  /*16650*/  @P0 BRA `(.L_x_229) ;  /* 0x0000000000600947 */ /* 0x000fec0003800000 */
[----:B------:R-:W2:Y:S04]  /*16660*/  LDG.E.64 R130, desc[UR4][R124.64+0x7200] ;  /* 0x007200047c827981 */ /* 0x000ea8000c1e1b00 */
[----:B-1----:R-:W3:Y:S01]  /*16670*/  LDG.E.64 R128, desc[UR4][R126.64+0x7200] ;  /* 0x007200047e807981 */ /* 0x002ee2000c1e1b00 */
[----:B------:R-:W-:-:S04]  /*16680*/  IADD3 R134, PT, PT, R122, 0x3902, RZ ;  /* 0x000039027a867810 */ /* 0x000fc80007ffe0ff */
[----:B------:R-:W-:Y:S02]  /*16690*/  ISETP.GE.U32.AND P6, PT, R134, R133, PT ;  /* 0x000000858600720c */ /* 0x000fe40003fc6070 */
[----:B------:R-:W-:-:S04]  /*166a0*/  IADD3 R134, PT, PT, R122, 0x3903, RZ ;  /* 0x000039037a867810 */ /* 0x000fc80007ffe0ff */
[----:B------:R-:W-:-:S07]  /*166b0*/  ISETP.GE.U32.AND P0, PT, R134, R133, PT ;  /* 0x000000858600720c */ /* 0x000fce0003f06070 */
[----:B--2---:R-:W-:Y:S01]  /*166c0*/  @!P6 SHF.L.U32 R134, R131, 0x10, RZ ;  /* 0x000000108386e819 */ /* 0x004fe200000006ff */
[----:B---3--:R-:W-:-:S04]  /*166d0*/  @!P6 IMAD.U32 R13, R129, 0x10000, RZ ;  /* 0x00010000810de824 */ /* 0x008fc800078e00ff */
[----:B------:R-:W-:Y:S01]  /*166e0*/  @!P6 FMUL R17, R13, R134 ;  /* 0x000000860d11e220 */ /* 0x000fe20000400000 */
[----:B------:R-:W-:-:S04]  /*166f0*/  IADD3 R134, PT, PT, R122, 0x3901, RZ ;  /* 0x000039017a867810 */ /* 0x000fc80007ffe0ff */
[----:B------:R-:W-:Y:S02]  /*16700*/  ISETP.GE.U32.AND P6, PT, R134, R133, PT ;  /* 0x000000858600720c */ /* 0x000fe40003fc6070 */
[----:B------:R-:W-:-:S05]  /*16710*/  @!P0 PRMT R129, R129, 0x7632, R129 ;  /* 0x0000763281818816 */ /* 0x000fca0000000081 */
[----:B------:R-:W-:Y:S01]  /*16720*/  @!P0 IMAD.U32 R14, R129, 0x10000, RZ ;  /* 0x00010000810e8824 */ /* 0x000fe200078e00ff */
[----:B------:R-:W-:Y:S02]  /*16730*/  PRMT R129, R128, 0x7632, R129 ;  /* 0x0000763280817816 */ /* 0x000fe40000000081 */
[----:B------:R-:W-:-:S03]  /*16740*/  @!P0 PRMT R131, R131, 0x7632, R131 ;  /* 0x0000763283838816 */ /* 0x000fc60000000083 */
[----:B------:R-:W-:Y:S02]  /*16750*/  @!P6 SHF.L.U32 R12, R129, 0x10, RZ ;  /* 0x00000010810ce819 */ /* 0x000fe400000006ff */
[----:B------:R-:W-:Y:S02]  /*16760*/  PRMT R129, R130, 0x7632, R129 ;  /* 0x0000763282817816 */ /* 0x000fe40000000081 */
[----:B------:R-:W-:Y:S02]  /*16770*/  SHF.L.U32 R134, R128, 0x10, RZ ;  /* 0x0000001080867819 */ /* 0x000fe400000006ff */
[----:B------:R-:W-:Y:S01]  /*16780*/  @!P0 SHF.L.U32 R131, R131, 0x10, RZ ;  /* 0x0000001083838819 */ /* 0x000fe200000006ff */
[----:B------:R-:W-:Y:S01]  /*16790*/  @!P6 IMAD.U32 R129, R129, 0x10000, RZ ;  /* 0x000100008181e824 */ /* 0x000fe200078e00ff */
[----:B------:R-:W-:-:S03]  /*167a0*/  SHF.L.U32 R130, R130, 0x10, RZ ;  /* 0x0000001082827819 */ /* 0x000fc600000006ff */
[----:B------:R-:W-:Y:S01]  /*167b0*/  @!P6 FMUL R16, R12, R129 ;  /* 0x000000810c10e220 */ /* 0x000fe20000400000 */
[----:B------:R-:W-:Y:S01]  /*167c0*/  @!P0 FMUL R18, R14, R131 ;  /* 0x000000830e128220 */ /* 0x000fe20000400000 */
[----:B------:R-:W-:-:S07]  /*167d0*/  FMUL R142, R134, R130 ;  /* 0x00000082868e7220 */ /* 0x000fce0000400000 */
.L_x_229:
[----:B------:R-:W-:Y:S05]  /*167e0*/  BSYNC.RECONVERGENT B0 ;  /* 0x0000000000007941 */ /* 0x000fea0003800200 */
.L_x_228:
[----:B------:R-:W-:Y:S01]  /*167f0*/  IADD3 R144, PT, PT, R122, 0x3c80, RZ ;  /* 0x00003c807a907810 */ /* 0x000fe20007ffe0ff */
[----:B------:R-:W-:Y:S01]  /*16800*/  BSSY.RECONVERGENT B0, `(.L_x_230) ;  /* 0x0000020000007945 */ /* 0x000fe20003800200 */
[----:B------:R-:W-:Y:S01]  /*16810*/  HFMA2 R143, -RZ, RZ, 0, 0 ;  /* 0x00000000ff8f7431 */ /* 0x000fe200000001ff */
[----:B------:R-:W-:Y:S02]  /*16820*/  ISETP.GE.U32.AND P0, PT, R135, R133, PT ;  /* 0x000000858700720c */ /* 0x000fe40003f06070 */
[----:B------:R-:W-:Y:S01]  /*16830*/  CS2R R138, SRZ ;  /* 0x00000000008a7805 */ /* 0x000fe2000001ff00 */
[----:B------:R2:W-:Y:S01]  /*16840*/  STL [R1+0xc4c], R144 ;  /* 0x000c4c9001007387 */ /* 0x0005e20000100800 */
[----:B------:R-:W-:Y:S01]  /*16850*/  CS2R R136, SRZ ;  /* 0x0000000000887805 */ /* 0x000fe2000001ff00 */
[----:B0-----:R-:W-:Y:S01]  /*16860*/  IMAD.MOV.U32 R135, RZ, RZ, RZ ;  /* 0x000000ffff877224 */ /* 0x001fe200078e00ff */
[----:B------:R-:W-:Y:S07]  /*16870*/  @P5 BRA `(.L_x_231) ;  /* 0x0000000000605947 */ /* 0x000fee0003800000 */
[----:B-1----:R-:W3:Y:S04]  /*16880*/  LDG.E.64 R128, desc[UR4][R126.64+0x7300] ;  /* 0x007300047e807981 */ /* 0x002ee8000c1e1b00 */
[----:B------:R-:W4:Y:S01]  /*16890*/  LDG.E.64 R130, desc[UR4][R124.64+0x7300] ;  /* 0x007300047c827981 */ /* 0x000f22000c1e1b00 */
[----:B------:R-:W-:-:S05]  /*168a0*/  VIADD R141, R122, 0x3982 ;  /* 0x000039827a8d7836 */ /* 0x000fca0000000000 */
[----:B------:R-:W-:Y:S02]  /*168b0*/  ISETP.GE.U32.AND P6, PT, R141, R133, PT ;  /* 0x000000858d00720c */ /* 0x000fe40003fc6070 */
[----:B------:R-:W-:-:S04]  /*168c0*/  IADD3 R141, PT, PT, R122, 0x3983, RZ ;  /* 0x000039837a8d7810 */ /* 0x000fc80007ffe0ff */
[----:B------:R-:W-:-:S07]  /*168d0*/  ISETP.GE.U32.AND P5, PT, R141, R133, PT ;  /* 0x000000858d00720c */ /* 0x000fce0003fa6070 */
[----:B---3--:R-:W-:-:S06]  /*168e0*/  @!P6 SHF.L.U32 R6, R129, 0x10, RZ ;  /* 0x000000108106e819 */ /* 0x008fcc00000006ff */
[----:B------:R-:W-:Y:S01]  /*168f0*/  @!P5 PRMT R129, R129, 0x7632, R129 ;  /* 0x000076328181d816 */ /* 0x000fe20000000081 */
[C---:B----4-:R-:W-:Y:S01]  /*16900*/  @!P6 IMAD.U32 R141, R131.reuse, 0x10000, RZ ;  /* 0x00010000838de824 */ /* 0x050fe200078e00ff */
[----:B------:R-:W-:Y:S02]  /*16910*/  @!P5 PRMT R131, R131, 0x7632, R131 ;  /* 0x000076328383d816 */ /* 0x000fe40000000083 */
[----:B------:R-:W-:Y:S01]  /*16920*/  @!P5 SHF.L.U32 R7, R129, 0x10, RZ ;  /* 0x000000108107d819 */ /* 0x000fe200000006ff */
[----:B------:R-:W-:Y:S01]  /*16930*/  @!P6 FMUL R9, R6, R141 ;  /* 0x0000008d0609e220 */ /* 0x000fe20000400000 */
[----:B------:R-:W-:Y:S01]  /*16940*/  IADD3 R141, PT, PT, R122, 0x3981, RZ ;  /* 0x000039817a8d7810 */ /* 0x000fe20007ffe0ff */
[----:B------:R-:W-:Y:S01]  /*16950*/  @!P5 IMAD.U32 R131, R131, 0x10000, RZ ;  /* 0x000100008383d824 */ /* 0x000fe200078e00ff */
[C---:B------:R-:W-:Y:S02]  /*16960*/  PRMT R129, R128.reuse, 0x7632, R129 ;  /* 0x0000763280817816 */ /* 0x040fe40000000081 */
[----:B------:R-:W-:Y:S01]  /*16970*/  ISETP.GE.U32.AND P6, PT, R141, R133, PT ;  /* 0x000000858d00720c */ /* 0x000fe20003fc6070 */
[----:B------:R-:W-:Y:S01]  /*16980*/  @!P5 FMUL R11, R7, R131 ;  /* 0x00000083070bd220 */ /* 0x000fe20000400000 */
[----:B------:R-:W-:-:S11]  /*16990*/  SHF.L.U32 R143, R128, 0x10, RZ ;  /* 0x00000010808f7819 */ /* 0x000fd600000006ff */
[----:B------:R-:W-:Y:S01]  /*169a0*/  @!P6 IMAD.U32 R4, R129, 0x10000, RZ ;  /* 0x000100008104e824 */ /* 0x000fe200078e00ff */
[C---:B------:R-:W-:Y:S02]  /*169b0*/  PRMT R129, R130.reuse, 0x7632, R129 ;  /* 0x0000763282817816 */ /* 0x040fe40000000081 */
[----:B------:R-:W-:Y:S02]  /*169c0*/  SHF.L.U32 R130, R130, 0x10, RZ ;  /* 0x0000001082827819 */ /* 0x000fe400000006ff */
[----:B------:R-:W-:-:S03]  /*169d0*/  @!P6 SHF.L.U32 R128, R129, 0x10, RZ ;  /* 0x000000108180e819 */ /* 0x000fc600000006ff */
[----:B------:R-:W-:Y:S02]  /*169e0*/  FMUL R141, R143, R130 ;  /* 0x000000828f8d7220 */ /* 0x000fe40000400000 */
[----:B------:R-:W-:-:S07]  /*169f0*/  @!P6 FMUL R8, R4, R128 ;  /* 0x000000800408e220 */ /* 0x000fce0000400000 */
.L_x_231:
[----:B------:R-:W-:Y:S05]  /*16a00*/  BSYNC.RECONVERGENT B0 ;  /* 0x0000000000007941 */ /* 0x000fea0003800200 */
.L_x_230:
[----:B------:R-:W-:Y:S01]  /*16a10*/  VIADD R149, R122, 0x3d00 ;  /* 0x00003d007a957836 */ /* 0x000fe20000000000 */
[----:B------:R-:W-:Y:S01]  /*16a20*/  BSSY.RECONVERGENT B0, `(.L_x_232) ;  /* 0x0000020000007945 */ /* 0x000fe20003800200 */
[----:B------:R-:W-:Y:S01]  /*16a30*/  HFMA2 R148, -RZ, RZ, 0, 0 ;  /* 0x00000000ff947431 */ /* 0x000fe200000001ff */
[----:B------:R-:W-:Y:S02]  /*16a40*/  ISETP.GE.U32.AND P5, PT, R144, R133, PT ;  /* 0x000000859000720c */ /* 0x000fe40003fa6070 */
[----:B------:R-:W-:Y:S01]  /*16a50*/  CS2R R146, SRZ ;  /* 0x0000000000927805 */ /* 0x000fe2000001ff00 */
[----:B------:R0:W-:Y:S01]  /*16a60*/  STL [R1+0xc48], R149 ;  /* 0x000c489501007387 */ /* 0x0001e20000100800 */
[----:B------:R-:W-:Y:S02]  /*16a70*/  MOV R153, RZ ;  /* 0x000000ff00997202 */ /* 0x000fe40000000f00 */
[----:B--2---:R-:W-:Y:S01]  /*16a80*/  CS2R R144, SRZ ;  /* 0x0000000000907805 */ /* 0x004fe2000001ff00 */
[----:B------:R-:W-:Y:S06]  /*16a90*/  @P4 BRA `(.L_x_233) ;  /* 0x0000000000604947 */ /* 0x000fec0003800000 */
[----:B-1----:R-:W2:Y:S04]  /*16aa0*/  LDG.E.64 R128, desc[UR4][R126.64+0x7400] ;  /* 0x007400047e807981 */ /* 0x002ea8000c1e1b00 */
        /* <DEDUP_REMOVED lines=8> */
[----:B---3--:R-:W-:Y:S02]  /*16b30*/  @!P6 SHF.L.U32 R140, R131, 0x10, RZ ;  /* 0x00000010838ce819 */ /* 0x008fe400000006ff */
[----:B------:R-:W-:Y:S02]  /*16b40*/  @!P4 SHF.L.U32 R139, R129, 0x10, RZ ;  /* 0x00000010818bc819 */ /* 0x000fe400000006ff */
[----:B------:R-:W-:Y:S01]  /*16b50*/  PRMT R129, R128, 0x7632, R129 ;  /* 0x0000763280817816 */ /* 0x000fe20000000081 */
[----:B------:R-:W-:Y:S01]  /*16b60*/  @!P6 FMUL R2, R138, R140 ;  /* 0x0000008c8a02e220 */ /* 0x000fe20000400000 */
[----:B------:R-:W-:Y:S01]  /*16b70*/  VIADD R140, R122, 0x3a01 ;  /* 0x00003a017a8c7836 */ /* 0x000fe20000000000 */
[----:B------:R-:W-:-:S04]  /*16b80*/  @!P4 PRMT R131, R131, 0x7632, R131 ;  /* 0x000076328383c816 */ /* 0x000fc80000000083 */
[----:B------:R-:W-:Y:S02]  /*16b90*/  ISETP.GE.U32.AND P6, PT, R140, R133, PT ;  /* 0x000000858c00720c */ /* 0x000fe40003fc6070 */
[----:B------:R-:W-:-:S05]  /*16ba0*/  @!P4 SHF.L.U32 R131, R131, 0x10, RZ ;  /* 0x000000108383c819 */ /* 0x000fca00000006ff */
[----:B------:R-:W-:-:S06]  /*16bb0*/  @!P4 FMUL R3, R139, R131 ;  /* 0x000000838b03c220 */ /* 0x000fcc0000400000 */
[----:B------:R-:W-:Y:S02]  /*16bc0*/  @!P6 SHF.L.U32 R137, R129, 0x10, RZ ;  /* 0x000000108189e819 */ /* 0x000fe400000006ff */
[C---:B------:R-:W-:Y:S01]  /*16bd0*/  PRMT R129, R130.reuse, 0x7632, R129 ;  /* 0x0000763282817816 */ /* 0x040fe20000000081 */
[----:B------:R-:W-:-:S03]  /*16be0*/  IMAD.U32 R130, R130, 0x10000, RZ ;  /* 0x0001000082827824 */ /* 0x000fc600078e00ff */
[----:B------:R-:W-:Y:S01]  /*16bf0*/  @!P6 SHF.L.U32 R128, R129, 0x10, RZ ;  /* 0x000000108180e819 */ /* 0x000fe200000006ff */
[----:B------:R-:W-:-:S04]  /*16c00*/  FMUL R140, R148, R130 ;  /* 0x00000082948c7220 */ /* 0x000fc80000400000 */
[----:B------:R-:W-:-:S07]  /*16c10*/  @!P6 FMUL R0, R137, R128 ;  /* 0x000000808900e220 */ /* 0x000fce0000400000 */
.L_x_233:
[----:B------:R-:W-:Y:S05]  /*16c20*/  BSYNC.RECONVERGENT B0 ;  /* 0x0000000000007941 */ /* 0x000fea0003800200 */
.L_x_232:
[----:B------:R-:W-:Y:S01]  /*16c30*/  VIADD R156, R122, 0x3d80 ;  /* 0x00003d807a9c7836 */ /* 0x000fe20000000000 */
[----:B------:R-:W-:Y:S01]  /*16c40*/  ISETP.GE.U32.AND P4, PT, R149, R133, PT ;  /* 0x000000859500720c */ /* 0x000fe20003f86070 */
[----:B------:R-:W-:Y:S01]  /*16c50*/  BSSY.RECONVERGENT B0, `(.L_x_234) ;  /* 0x000001f000007945 */ /* 0x000fe20003800200 */
[----:B0-----:R-:W-:Y:S01]  /*16c60*/  HFMA2 R149, -RZ, RZ, 0, 0 ;  /* 0x00000000ff957431 */ /* 0x001fe200000001ff */
[----:B------:R-:W-:Y:S01]  /*16c70*/  MOV R152, RZ ;  /* 0x000000ff00987202 */ /* 0x000fe20000000f00 */
[----:B------:R0:W-:Y:S01]  /*16c80*/  STL [R1+0xc44], R156 ;  /* 0x000c449c01007387 */ /* 0x0001e20000100800 */
[----:B------:R-:W-:Y:S02]  /*16c90*/  CS2R R150, SRZ ;  /* 0x0000000000967805 */ /* 0x000fe4000001ff00 */
[----:B------:R-:W-:Y:S01]  /*16ca0*/  CS2R R154, SRZ ;  /* 0x00000000009a7805 */ /* 0x000fe2000001ff00 */
        /* <DEDUP_REMOVED lines=25> */
.L_x_235:
[----:B------:R-:W-:Y:S05]  /*16e40*/  BSYNC.RECONVERGENT B0 ;  /* 0x0000000000007941 */ /* 0x000fea0003800200 */
.L_x_234:
[----:B------:R-:W-:Y:S01]  /*16e50*/  VIADD R162, R122, 0x3e00 ;  /* 0x00003e007aa27836 */ /* 0x000fe20000000000 */
[----:B------:R-:W-:Y:S01]  /*16e60*/  BSSY.RECONVERGENT B0, `(.L_x_236) ;  /* 0x000001f000007945 */ /* 0x000fe20003800200 */
[----:B------:R-:W-:Y:S02]  /*16e70*/  ISETP.GE.U32.AND P3, PT, R156, R133, PT ;  /* 0x000000859c00720c */ /* 0x000fe40003f66070 */
[----:B0-----:R-:W-:Y:S02]  /*16e80*/  CS2R R156, SRZ ;  /* 0x00000000009c7805 */ /* 0x001fe4000001ff00 */
[----:B------:R-:W-:Y:S01]  /*16e90*/  CS2R R158, SRZ ;  /* 0x00000000009e7805 */ /* 0x000fe2000001ff00 */
[----:B------:R0:W-:Y:S01]  /*16ea0*/  STL [R1+0xc40], R162 ;  /* 0x000c40a201007387 */ /* 0x0001e20000100800 */
        /* <DEDUP_REMOVED lines=26> */
.L_x_237:
[----:B------:R-:W-:Y:S05]  /*17050*/  BSYNC.RECONVERGENT B0 ;  /* 0x0000000000007941 */ /* 0x000fea0003800200 */
.L_x_236:
[----:B------:R-:W-:Y:S01]  /*17060*/  IADD3 R167, PT, PT, R122, 0x3e80, RZ ;  /* 0x00003e807aa77810 */ /* 0x000fe20007ffe0ff */
[----:B------:R-:W-:Y:S01]  /*17070*/  BSSY.RECONVERGENT B0, `(.L_x_238) ;  /* 0x0000020000007945 */ /* 0x000fe20003800200 */
[----:B------:R-:W-:Y:S01]  /*17080*/  ISETP.GE.U32.AND P2, PT, R162, R133, PT ;  /* 0x00000085a200720c */ /* 0x000fe20003f46070 */
[----:B------:R-:W-:Y:S01]  /*17090*/  IMAD.MOV.U32 R172, RZ, RZ, RZ ;  /* 0x000000ffffac7224 */ /* 0x000fe200078e00ff */
[----:B------:R-:W-:Y:S01]  /*170a0*/  CS2R R164, SRZ ;  /* 0x0000000000a47805 */ /* 0x000fe2000001ff00 */
[----:B------:R2:W-:Y:S01]  /*170b0*/  STL [R1+0xc3c], R167 ;  /* 0x000c3ca701007387 */ /* 0x0005e20000100800 */
[----:B0-----:R-:W-:Y:S02]  /*170c0*/  CS2R R162, SRZ ;  /* 0x0000000000a27805 */ /* 0x001fe4000001ff00 */
[----:B------:R-:W-:Y:S01]  /*170d0*/  MOV R166, RZ ;  /* 0x000000ff00a67202 */ /* 0x000fe20000000f00 */
[----:B------:R-:W-:Y:S06]  /*170e0*/  @P1 BRA `(.L_x_239) ;  /* 0x0000000000601947 */ /* 0x000fec0003800000 */
        /* <DEDUP_REMOVED lines=14> */
[----:B------:R-:W-:Y:S02]  /*171d0*/  PRMT R129, R128, 0x7632, R129 ;  /* 0x0000763280817816 */ /* 0x000fe40000000081 */
        /* <DEDUP_REMOVED lines=9> */
.L_x_239:
[----:B------:R-:W-:Y:S05]  /*17270*/  BSYNC.RECONVERGENT B0 ;  /* 0x0000000000007941 */ /* 0x000fea0003800200 */
.L_x_238:
[----:B------:R-:W-:Y:S01]  /*17280*/  IADD3 R174, PT, PT, R122, 0x3f00, RZ ;  /* 0x00003f007aae7810 */ /* 0x000fe20007ffe0ff */
[----:B------:R-:W-:Y:S01]  /*17290*/  BSSY.RECONVERGENT B0, `(.L_x_240) ;  /* 0x0000021000007945 */ /* 0x000fe20003800200 */
[----:B------:R-:W-:Y:S01]  /*172a0*/  HFMA2 R180, -RZ, RZ, 0, 0 ;  /* 0x00000000ffb47431 */ /* 0x000fe200000001ff */
[----:B------:R-:W-:Y:S02]  /*172b0*/  ISETP.GE.U32.AND P1, PT, R167, R133, PT ;  /* 0x00000085a700720c */ /* 0x000fe40003f26070 */
[----:B------:R-:W-:Y:S01]  /*172c0*/  CS2R R170, SRZ ;  /* 0x0000000000aa7805 */ /* 0x000fe2000001ff00 */
[----:B------:R0:W-:Y:S01]  /*172d0*/  STL [R1+0xc38], R174 ;  /* 0x000c38ae01007387 */ /* 0x0001e20000100800 */
[----:B------:R-:W-:Y:S01]  /*172e0*/  CS2R R168, SRZ ;  /* 0x0000000000a87805 */ /* 0x000fe2000001ff00 */
[----:B--2---:R-:W-:Y:S01]  /*172f0*/  IMAD.MOV.U32 R167, RZ, RZ, RZ ;  /* 0x000000ffffa77224 */ /* 0x004fe200078e00ff */
[----:B------:R-:W-:Y:S01]  /*17300*/  MOV R173, RZ ;  /* 0x000000ff00ad7202 */ /* 0x000fe20000000f00 */
[----:B------:R-:W-:Y:S06]  /*17310*/  @P0 BRA `(.L_x_241) ;  /* 0x0000000000600947 */ /* 0x000fec0003800000 */
[----:B-1----:R-:W2:Y:S04]  /*17320*/  LDG.E.64 R128, desc[UR4][R126.64+0x7800] ;  /* 0x007800047e807981 */ /* 0x002ea8000c1e1b00 */
        /* <DEDUP_REMOVED lines=23> */
.L_x_241:
[----:B------:R-:W-:Y:S05]  /*174a0*/  BSYNC.RECONVERGENT B0 ;  /* 0x0000000000007941 */ /* 0x000fea0003800200 */
.L_x_240:
[----:B------:R-:W-:Y:S01]  /*174b0*/  VIADD R182, R122, 0x3f80 ;  /* 0x00003f807ab67836 */ /* 0x000fe20000000000 */
[----:B------:R-:W-:Y:S01]  /*174c0*/  BSSY.RECONVERGENT B0, `(.L_x_242) ;  /* 0x0000021000007945 */ /* 0x000fe20003800200 */
[----:B------:R-:W-:Y:S01]  /*174d0*/  HFMA2 R188, -RZ, RZ, 0, 0 ;  /* 0x00000000ffbc7431 */ /* 0x000fe200000001ff */
[----:B------:R-:W-:Y:S02]  /*174e0*/  ISETP.GE.U32.AND P0, PT, R174, R133, PT ;  /* 0x00000085ae00720c */ /* 0x000fe40003f06070 */
[----:B------:R-:W-:Y:S01]  /*174f0*/  CS2R R178, SRZ ;  /* 0x0000000000b27805 */ /* 0x000fe2000001ff00 */
[----:B------:R2:W-:Y:S01]  /*17500*/  STL [R1+0xc34], R182 ;  /* 0x000c34b601007387 */ /* 0x0005e20000100800 */
[----:B------:R-:W-:Y:S02]  /*17510*/  CS2R R176, SRZ ;  /* 0x0000000000b07805 */ /* 0x000fe4000001ff00 */
[----:B0-----:R-:W-:Y:S02]  /*17520*/  CS2R R174, SRZ ;  /* 0x0000000000ae7805 */ /* 0x001fe4000001ff00 */
[----:B------:R-:W-:Y:S01]  /*17530*/  MOV R181, RZ ;  /* 0x000000ff00b57202 */ /* 0x000fe20000000f00 */
[----:B------:R-:W-:Y:S06]  /*17540*/  @P5 BRA `(.L_x_243) ;  /* 0x0000000000605947 */ /* 0x000fec0003800000 */
[----:B-1----:R-:W3:Y:S04]  /*17550*/  LDG.E.64 R128, desc[UR4][R126.64+0x7900] ;  /* 0x007900047e807981 */ /* 0x002ee8000c1e1b00 */
[----:B------:R-:W4:Y:S01]  /*17560*/  LDG.E.64 R130, desc[UR4][R124.64+0x7900] ;  /* 0x007900047c827981 */ /* 0x000f22000c1e1b00 */
[----:B------:R-:W-:-:S04]  /*17570*/  IADD3 R181, PT, PT, R122, 0x3c82, RZ ;  /* 0x00003c827ab57810 */ /* 0x000fc80007ffe0ff */
[----:B------:R-:W-:Y:S01]  /*17580*/  ISETP.GE.U32.AND P6, PT, R181, R133, PT ;  /* 0x00000085b500720c */ /* 0x000fe20003fc6070 */
[----:B------:R-:W-:-:S05]  /*17590*/  VIADD R181, R122, 0x3c83 ;  /* 0x00003c837ab57836 */ /* 0x000fca0000000000 */
[----:B------:R-:W-:-:S07]  /*175a0*/  ISETP.GE.U32.AND P5, PT, R181, R133, PT ;  /* 0x00000085b500720c */ /* 0x000fce0003fa6070 */
[----:B---3--:R-:W-:-:S06]  /*175b0*/  @!P6 SHF.L.U32 R175, R129, 0x10, RZ ;  /* 0x0000001081afe819 */ /* 0x008fcc00000006ff */
[----:B------:R-:W-:Y:S02]  /*175c0*/  @!P5 PRMT R129, R129, 0x7632, R129 ;  /* 0x000076328181d816 */ /* 0x000fe40000000081 */
[----:B----4-:R-:W-:Y:S02]  /*175d0*/  @!P6 SHF.L.U32 R181, R131, 0x10, RZ ;  /* 0x0000001083b5e819 */ /* 0x010fe400000006ff */
[----:B------:R-:W-:Y:S02]  /*175e0*/  @!P5 SHF.L.U32 R176, R129, 0x10, RZ ;  /* 0x0000001081b0d819 */ /* 0x000fe400000006ff */
[----:B------:R-:W-:Y:S01]  /*175f0*/  PRMT R129, R128, 0x7632, R129 ;  /* 0x0000763280817816 */ /* 0x000fe20000000081 */
[----:B------:R-:W-:Y:S01]  /*17600*/  @!P6 FMUL R178, R175, R181 ;  /* 0x000000b5afb2e220 */ /* 0x000fe20000400000 */
[----:B------:R-:W-:Y:S01]  /*17610*/  VIADD R181, R122, 0x3c81 ;  /* 0x00003c817ab57836 */ /* 0x000fe20000000000 */
[----:B------:R-:W-:-:S04]  /*17620*/  @!P5 PRMT R131, R131, 0x7632, R131 ;  /* 0x000076328383d816 */ /* 0x000fc80000000083 */
[----:B------:R-:W-:Y:S01]  /*17630*/  ISETP.GE.U32.AND P6, PT, R181, R133, PT ;  /* 0x00000085b500720c */ /* 0x000fe20003fc6070 */
[----:B------:R-:W-:Y:S01]  /*17640*/  IMAD.U32 R181, R128, 0x10000, RZ ;  /* 0x0001000080b57824 */ /* 0x000fe200078e00ff */
        /* <DEDUP_REMOVED lines=8> */
.L_x_243:
[----:B------:R-:W-:Y:S05]  /*176d0*/  BSYNC.RECONVERGENT B0 ;  /* 0x0000000000007941 */ /* 0x000fea0003800200 */
.L_x_242:
[----:B------:R-:W-:Y:S01]  /*176e0*/  BSSY.RECONVERGENT B0, `(.L_x_244) ;  /* 0x0000020000007945 */ /* 0x000fe20003800200 */
[----:B------:R-:W-:Y:S01]  /*176f0*/  HFMA2 R190, -RZ, RZ, 0, 0 ;  /* 0x00000000ffbe7431 */ /* 0x000fe200000001ff */
[----:B------:R-:W-:Y:S02]  /*17700*/  ISETP.GE.U32.AND P5, PT, R182, R133, PT ;  /* 0x00000085b600720c */ /* 0x000fe40003fa6070 */
[----:B------:R-:W-:Y:S02]  /*17710*/  CS2R R186, SRZ ;  /* 0x0000000000ba7805 */ /* 0x000fe4000001ff00 */
[----:B------:R-:W-:Y:S02]  /*17720*/  CS2R R184, SRZ ;  /* 0x0000000000b87805 */ /* 0x000fe4000001ff00 */
[----:B--2---:R-:W-:Y:S02]  /*17730*/  CS2R R182, SRZ ;  /* 0x0000000000b67805 */ /* 0x004fe4000001ff00 */
        /* <DEDUP_REMOVED lines=26> */
.L_x_245:
[----:B------:R-:W-:Y:S05]  /*178e0*/  BSYNC.RECONVERGENT B0 ;  /* 0x0000000000007941 */ /* 0x000fea0003800200 */
.L_x_244:
[----:B------:R-:W-:Y:S01]  /*178f0*/  BSSY.RECONVERGENT B0, `(.L_x_246) ;  /* 0x000001f000007945 */ /* 0x000fe20003800200 */
[----:B------:R-:W-:Y:S01]  /*17900*/  HFMA2 R191, -RZ, RZ, 0, 0 ;  /* 0x00000000ffbf7431 */ /* 0x000fe200000001ff */
[----:B------:R-:W-:Y:S01]  /*17910*/  CS2R R192, SRZ ;  /* 0x0000000000c07805 */ /* 0x000fe2000001ff00 */
[----:B------:R-:W-:Y:S01]  /*17920*/  IMAD.MOV.U32 R204, RZ, RZ, RZ ;  /* 0x000000ffffcc7224 */ /* 0x000fe200078e00ff */
[----:B------:R-:W-:Y:S02]  /*17930*/  CS2R R194, SRZ ;  /* 0x0000000000c27805 */ /* 0x000fe4000001ff00 */
[----:B------:R-:W-:Y:S01]  /*17940*/  CS2R R196, SRZ ;  /* 0x0000000000c47805 */ /* 0x000fe2000001ff00 */
[----:B------:R-:W-:Y:S06]  /*17950*/  @P3 BRA `(.L_x_247) ;  /* 0x0000000000603947 */ /* 0x000fec0003800000 */
[----:B-1----:R-:W2:Y:S04]  /*17960*/  LDG.E.64 R128, desc[UR4][R126.64+0x7b00] ;  /* 0x007b00047e807981 */ /* 0x002ea8000c1e1b00 */
[----:B------:R-:W3:Y:S01]  /*17970*/  LDG.E.64 R130, desc[UR4][R124.64+0x7b00] ;  /* 0x007b00047c827981 */ /* 0x000ee2000c1e1b00 */
[----:B------:R-:W-:-:S04]  /*17980*/  IADD3 R197, PT, PT, R122, 0x3d83, RZ ;  /* 0x00003d837ac57810 */ /* 0x000fc80007ffe0ff */
[----:B------:R-:W-:Y:S02]  /*17990*/  ISETP.GE.U32.AND P6, PT, R197, R133, PT ;  /* 0x00000085c500720c */ /* 0x000fe40003fc6070 */
[----:B------:R-:W-:-:S04]  /*179a0*/  IADD3 R197, PT, PT, R122, 0x3d82, RZ ;  /* 0x00003d827ac57810 */ /* 0x000fc80007ffe0ff */
[----:B------:R-:W-:Y:S01]  /*179b0*/  ISETP.GE.U32.AND P4, PT, R197, R133, PT ;  /* 0x00000085c500720c */ /* 0x000fe20003f86070 */
[----:B------:R-:W-:-:S05]  /*179c0*/  VIADD R197, R122, 0x3d81 ;  /* 0x00003d817ac57836 */ /* 0x000fca0000000000 */
[----:B------:R-:W-:Y:S02]  /*179d0*/  ISETP.GE.U32.AND P3, PT, R197, R133, PT ;  /* 0x00000085c500720c */ /* 0x000fe40003f66070 */
[----:B--2---:R-:W-:-:S05]  /*179e0*/  @!P6 PRMT R197, R129, 0x7632, R197 ;  /* 0x0000763281c5e816 */ /* 0x004fca00000000c5 */
[----:B------:R-:W-:Y:S01]  /*179f0*/  @!P4 SHF.L.U32 R195, R129, 0x10, RZ ;  /* 0x0000001081c3c819 */ /* 0x000fe200000006ff */
[----:B---3--:R-:W-:Y:S01]  /*17a00*/  @!P4 IMAD.U32 R129, R131, 0x10000, RZ ;  /* 0x000100008381c824 */ /* 0x008fe200078e00ff */
[----:B------:R-:W-:Y:S02]  /*17a10*/  @!P6 SHF.L.U32 R194, R197, 0x10, RZ ;  /* 0x00000010c5c2e819 */ /* 0x000fe400000006ff */
[----:B------:R-:W-:Y:S01]  /*17a20*/  PRMT R197, R128, 0x7632, R197 ;  /* 0x0000763280c57816 */ /* 0x000fe200000000c5 */
[----:B------:R-:W-:Y:S01]  /*17a30*/  @!P4 FMUL R192, R195, R129 ;  /* 0x00000081c3c0c220 */ /* 0x000fe20000400000 */
[----:B------:R-:W-:Y:S02]  /*17a40*/  @!P6 PRMT R131, R131, 0x7632, R131 ;  /* 0x000076328383e816 */ /* 0x000fe40000000083 */
[----:B------:R-:W-:Y:S02]  /*17a50*/  PRMT R129, R130, 0x7632, R129 ;  /* 0x0000763282817816 */ /* 0x000fe40000000081 */
[----:B------:R-:W-:-:S02]  /*17a60*/  @!P3 SHF.L.U32 R196, R197, 0x10, RZ ;  /* 0x00000010c5c4b819 */ /* 0x000fc400000006ff */
[----:B------:R-:W-:Y:S01]  /*17a70*/  SHF.L.U32 R197, R128, 0x10, RZ ;  /* 0x0000001080c57819 */ /* 0x000fe200000006ff */
[----:B------:R-:W-:Y:S01]  /*17a80*/  @!P3 IMAD.U32 R128, R129, 0x10000, RZ ;  /* 0x000100008180b824 */ /* 0x000fe200078e00ff */
[----:B------:R-:W-:Y:S02]  /*17a90*/  @!P6 SHF.L.U32 R131, R131, 0x10, RZ ;  /* 0x000000108383e819 */ /* 0x000fe400000006ff */
[----:B------:R-:W-:Y:S01]  /*17aa0*/  SHF.L.U32 R130, R130, 0x10, RZ ;  /* 0x0000001082827819 */ /* 0x000fe200000006ff */
[----:B------:R-:W-:Y:S02]  /*17ab0*/  @!P3 FMUL R193, R196, R128 ;  /* 0x00000080c4c1b220 */ /* 0x000fe40000400000 */
[----:B------:R-:W-:Y:S02]  /*17ac0*/  @!P6 FMUL R191, R194, R131 ;  /* 0x00000083c2bfe220 */ /* 0x000fe40000400000 */
[----:B------:R-:W-:-:S07]  /*17ad0*/  FMUL R204, R197, R130 ;  /* 0x00000082c5cc7220 */ /* 0x000fce0000400000 */
.L_x_247:
[----:B------:R-:W-:Y:S05]  /*17ae0*/  BSYNC.RECONVERGENT B0 ;  /* 0x0000000000007941 */ /* 0x000fea0003800200 */
.L_x_246:
[----:B------:R-:W-:Y:S01]  /*17af0*/  BSSY.RECONVERGENT B0, `(.L_x_248) ;  /* 0x000001f000007945 */ /* 0x000fe20003800200 */
[----:B------:R-:W-:Y:S02]  /*17b00*/  CS2R R202, SRZ ;  /* 0x0000000000ca7805 */ /* 0x000fe4000001ff00 */
[----:B------:R-:W-:Y:S01]  /*17b10*/  CS2R R200, SRZ ;  /* 0x0000000000c87805 */ /* 0x000fe2000001ff00 */
[----:B------:R-:W-:Y:S01]  /*17b20*/  IMAD.MOV.U32 R212, RZ, RZ, RZ ;  /* 0x000000ffffd47224 */ /* 0x000fe200078e00ff */
[----:B------:R-:W-:Y:S02]  /*17b30*/  CS2R R198, SRZ ;  /* 0x0000000000c67805 */ /* 0x000fe4000001ff00 */
[----:B------:R-:W-:Y:S01]  /*17b40*/  MOV R205, RZ ;  /* 0x000000ff00cd7202 */ /* 0x000fe20000000f00 */
[----:B------:R-:W-:Y:S06]  /*17b50*/  @P2 BRA `(.L_x_249) ;  /* 0x0000000000602947 */ /* 0x000fec0003800000 */
[----:B-1----:R-:W2:Y:S04]  /*17b60*/  LDG.E.64 R128, desc[UR4][R126.64+0x7c00] ;  /* 0x007c00047e807981 */ /* 0x002ea8000c1e1b00 */
[----:B------:R-:W3:Y:S01]  /*17b70*/  LDG.E.64 R130, desc[UR4][R124.64+0x7c00] ;  /* 0x007c00047c827981 */ /* 0x000ee2000c1e1b00 */
[----:B------:R-:W-:-:S04]  /*17b80*/  IADD3 R205, PT, PT, R122, 0x3e03, RZ ;  /* 0x00003e037acd7810 */ /* 0x000fc80007ffe0ff */
[----:B------:R-:W-:Y:S01]  /*17b90*/  ISETP.GE.U32.AND P4, PT, R205, R133, PT ;  /* 0x00000085cd00720c */ /* 0x000fe20003f86070 */
[----:B------:R-:W-:-:S05]  /*17ba0*/  VIADD R205, R122, 0x3e02 ;  /* 0x00003e027acd7836 */ /* 0x000fca0000000000 */
[----:B------:R-:W-:Y:S02]  /*17bb0*/  ISETP.GE.U32.AND P3, PT, R205, R133, PT ;  /* 0x00000085cd00720c */ /* 0x000fe40003f66070 */
[----:B------:R-:W-:-:S04]  /*17bc0*/  IADD3 R205, PT, PT, R122, 0x3e01, RZ ;  /* 0x00003e017acd7810 */ /* 0x000fc80007ffe0ff */
[----:B------:R-:W-:Y:S02]  /*17bd0*/  ISETP.GE.U32.AND P2, PT, R205, R133, PT ;  /* 0x00000085cd00720c */ /* 0x000fe40003f46070 */
[----:B--2---:R-:W-:-:S05]  /*17be0*/  @!P4 PRMT R205, R129, 0x7632, R205 ;  /* 0x0000763281cdc816 */ /* 0x004fca00000000cd */
[----:B------:R-:W-:Y:S02]  /*17bf0*/  @!P3 SHF.L.U32 R199, R129, 0x10, RZ ;  /* 0x0000001081c7b819 */ /* 0x000fe400000006ff */
[----:B---3--:R-:W-:Y:S01]  /*17c00*/  @!P3 SHF.L.U32 R129, R131, 0x10, RZ ;  /* 0x000000108381b819 */ /* 0x008fe200000006ff */
[----:B------:R-:W-:Y:S01]  /*17c10*/  @!P4 IMAD.U32 R200, R205, 0x10000, RZ ;  /* 0x00010000cdc8c824 */ /* 0x000fe200078e00ff */
[----:B------:R-:W-:Y:S02]  /*17c20*/  PRMT R205, R128, 0x7632, R205 ;  /* 0x0000763280cd7816 */ /* 0x000fe400000000cd */
[----:B------:R-:W-:Y:S01]  /*17c30*/  @!P4 PRMT R131, R131, 0x7632, R131 ;  /* 0x000076328383c816 */ /* 0x000fe20000000083 */
[----:B------:R-:W-:Y:S01]  /*17c40*/  @!P3 FMUL R202, R199, R129 ;  /* 0x00000081c7cab220 */ /* 0x000fe20000400000 */
[C---:B------:R-:W-:Y:S01]  /*17c50*/  PRMT R129, R130.reuse, 0x7632, R129 ;  /* 0x0000763282817816 */ /* 0x040fe20000000081 */
[----:B------:R-:W-:Y:S01]  /*17c60*/  IMAD.U32 R130, R130, 0x10000, RZ ;  /* 0x0001000082827824 */ /* 0x000fe200078e00ff */
[----:B------:R-:W-:Y:S01]  /*17c70*/  @!P2 SHF.L.U32 R198, R205, 0x10, RZ ;  /* 0x00000010cdc6a819 */ /* 0x000fe200000006ff */
[----:B------:R-:W-:Y:S01]  /*17c80*/  IMAD.U32 R205, R128, 0x10000, RZ ;  /* 0x0001000080cd7824 */ /* 0x000fe200078e00ff */
[----:B------:R-:W-:-:S02]  /*17c90*/  @!P2 SHF.L.U32 R128, R129, 0x10, RZ ;  /* 0x000000108180a819 */ /* 0x000fc400000006ff */
[----:B------:R-:W-:Y:S01]  /*17ca0*/  @!P4 SHF.L.U32 R131, R131, 0x10, RZ ;  /* 0x000000108383c819 */ /* 0x000fe200000006ff */
[----:B------:R-:W-:Y:S02]  /*17cb0*/  FMUL R212, R205, R130 ;  /* 0x00000082cdd47220 */ /* 0x000fe40000400000 */
[----:B------:R-:W-:Y:S02]  /*17cc0*/  @!P2 FMUL R201, R198, R128 ;  /* 0x00000080c6c9a220 */ /* 0x000fe40000400000 */
[----:B------:R-:W-:-:S07]  /*17cd0*/  @!P4 FMUL R203, R200, R131 ;  /* 0x00000083c8cbc220 */ /* 0x000fce0000400000 */
.L_x_249:
[----:B------:R-:W-:Y:S05]  /*17ce0*/  BSYNC.RECONVERGENT B0 ;  /* 0x0000000000007941 */ /* 0x000fea0003800200 */
.L_x_248:
[----:B------:R-:W-:Y:S01]  /*17cf0*/  BSSY.RECONVERGENT B0, `(.L_x_250) ;  /* 0x000001f000007945 */ /* 0x000fe20003800200 */
[----:B------:R-:W-:Y:S01]  /*17d00*/  HFMA2 R220, -RZ, RZ, 0, 0 ;  /* 0x00000000ffdc7431 */ /* 0x000fe200000001ff */
[----:B------:R-:W-:Y:S02]  /*17d10*/  CS2R R210, SRZ ;  /* 0x0000000000d27805 */ /* 0x000fe4000001ff00 */
[----:B------:R-:W-:Y:S02]  /*17d20*/  CS2R R208, SRZ ;  /* 0x0000000000d07805 */ /* 0x000fe4000001ff00 */
[----:B------:R-:W-:Y:S02]  /*17d30*/  CS2R R206, SRZ ;  /* 0x0000000000ce7805 */ /* 0x000fe4000001ff00 */
[----:B------:R-:W-:Y:S01]  /*17d40*/  MOV R213, RZ ;  /* 0x000000ff00d57202 */ /* 0x000fe20000000f00 */
[----:B------:R-:W-:Y:S06]  /*17d50*/  @P1 BRA `(.L_x_251) ;  /* 0x0000000000601947 */ /* 0x000fec0003800000 */
[----:B-1----:R-:W2:Y:S04]  /*17d60*/  LDG.E.64 R128, desc[UR4][R126.64+0x7d00] ;  /* 0x007d00047e807981 */ /* 0x002ea8000c1e1b00 */
[----:B------:R-:W3:Y:S01]  /*17d70*/  LDG.E.64 R130, desc[UR4][R124.64+0x7d00] ;  /* 0x007d00047c827981 */ /* 0x000ee2000c1e1b00 */
[----:B------:R-:W-:-:S05]  /*17d80*/  VIADD R213, R122, 0x3e83 ;  /* 0x00003e837ad57836 */ /* 0x000fca0000000000 */
[----:B------:R-:W-:Y:S02]  /*17d90*/  ISETP.GE.U32.AND P3, PT, R213, R133, PT ;  /* 0x00000085d500720c */ /* 0x000fe40003f66070 */
[----:B------:R-:W-:-:S04]  /*17da0*/  IADD3 R213, PT, PT, R122, 0x3e82, RZ ;  /* 0x00003e827ad57810 */ /* 0x000fc80007ffe0ff */
[----:B------:R-:W-:Y:S02]  /*17db0*/  ISETP.GE.U32.AND P2, PT, R213, R133, PT ;  /* 0x00000085d500720c */ /* 0x000fe40003f46070 */
[----:B------:R-:W-:-:S04]  /*17dc0*/  IADD3 R213, PT, PT, R122, 0x3e81, RZ ;  /* 0x00003e817ad57810 */ /* 0x000fc80007ffe0ff */
[----:B------:R-:W-:Y:S02]  /*17dd0*/  ISETP.GE.U32.AND P1, PT, R213, R133, PT ;  /* 0x00000085d500720c */ /* 0x000fe40003f26070 */
[----:B--2---:R-:W-:-:S05]  /*17de0*/  @!P3 PRMT R213, R129, 0x7632, R213 ;  /* 0x0000763281d5b816 */ /* 0x004fca00000000d5 */
[----:B------:R-:W-:Y:S01]  /*17df0*/  @!P2 IMAD.U32 R207, R129, 0x10000, RZ ;  /* 0x0001000081cfa824 */ /* 0x000fe200078e00ff */
[----:B---3--:R-:W-:Y:S02]  /*17e00*/  @!P2 SHF.L.U32 R129, R131, 0x10, RZ ;  /* 0x000000108381a819 */ /* 0x008fe400000006ff */
[----:B------:R-:W-:Y:S02]  /*17e10*/  @!P3 SHF.L.U32 R208, R213, 0x10, RZ ;  /* 0x00000010d5d0b819 */ /* 0x000fe400000006ff */
[----:B------:R-:W-:Y:S01]  /*17e20*/  PRMT R213, R128, 0x7632, R213 ;  /* 0x0000763280d57816 */ /* 0x000fe200000000d5 */
[----:B------:R-:W-:Y:S01]  /*17e30*/  @!P2 FMUL R210, R207, R129 ;  /* 0x00000081cfd2a220 */ /* 0x000fe20000400000 */
[----:B------:R-:W-:Y:S02]  /*17e40*/  @!P3 PRMT R131, R131, 0x7632, R131 ;  /* 0x000076328383b816 */ /* 0x000fe40000000083 */
[----:B------:R-:W-:Y:S01]  /*17e50*/  PRMT R129, R130, 0x7632, R129 ;  /* 0x0000763282817816 */ /* 0x000fe20000000081 */
[----:B------:R-:W-:Y:S01]  /*17e60*/  @!P1 IMAD.U32 R206, R213, 0x10000, RZ ;  /* 0x00010000d5ce9824 */ /* 0x000fe200078e00ff */
[----:B------:R-:W-:Y:S01]  /*17e70*/  SHF.L.U32 R213, R128, 0x10, RZ ;  /* 0x0000001080d57819 */ /* 0x000fe200000006ff */
[----:B------:R-:W-:Y:S01]  /*17e80*/  @!P3 IMAD.U32 R131, R131, 0x10000, RZ ;  /* 0x000100008383b824 */ /* 0x000fe200078e00ff */
[----:B------:R-:W-:-:S02]  /*17e90*/  @!P1 SHF.L.U32 R128, R129, 0x10, RZ ;  /* 0x0000001081809819 */ /* 0x000fc400000006ff */
[----:B------:R-:W-:Y:S01]  /*17ea0*/  SHF.L.U32 R130, R130, 0x10, RZ ;  /* 0x0000001082827819 */ /* 0x000fe200000006ff */
[----:B------:R-:W-:Y:S02]  /*17eb0*/  @!P3 FMUL R211, R208, R131 ;  /* 0x00000083d0d3b220 */ /* 0x000fe40000400000 */
[----:B------:R-:W-:Y:S02]  /*17ec0*/  @!P1 FMUL R209, R206, R128 ;  /* 0x00000080ced19220 */ /* 0x000fe40000400000 */
[----:B------:R-:W-:-:S07]  /*17ed0*/  FMUL R220, R213, R130 ;  /* 0x00000082d5dc7220 */ /* 0x000fce0000400000 */
.L_x_251:
[----:B------:R-:W-:Y:S05]  /*17ee0*/  BSYNC.RECONVERGENT B0 ;  /* 0x0000000000007941 */ /* 0x000fea0003800200 */
.L_x_250:
[----:B------:R-:W-:Y:S01]  /*17ef0*/  BSSY.RECONVERGENT B0, `(.L_x_252) ;  /* 0x000001e000007945 */ /* 0x000fe20003800200 */
[----:B------:R-:W-:Y:S02]  /*17f00*/  CS2R R218, SRZ ;  /* 0x0000000000da7805 */ /* 0x000fe4000001ff00 */
[----:B------:R-:W-:Y:S02]  /*17f10*/  CS2R R216, SRZ ;  /* 0x0000000000d87805 */ /* 0x000fe4000001ff00 */
[----:B-1----:R-:W-:Y:S02]  /*17f20*/  CS2R R128, SRZ ;  /* 0x0000000000807805 */ /* 0x002fe4000001ff00 */
[----:B------:R-:W-:Y:S01]  /*17f30*/  CS2R R214, SRZ ;  /* 0x0000000000d67805 */ /* 0x000fe2000001ff00 */
[----:B------:R-:W-:Y:S06]  /*17f40*/  @P0 BRA `(.L_x_253) ;  /* 0x0000000000600947 */ /* 0x000fec0003800000 */
[----:B------:R-:W2:Y:S04]  /*17f50*/  LDG.E.64 R128, desc[UR4][R126.64+0x7e00] ;  /* 0x007e00047e807981 */ /* 0x000ea8000c1e1b00 */
        /* <DEDUP_REMOVED lines=11> */
[C---:B------:R-:W-:Y:S01]  /*18010*/  PRMT R221, R128.reuse, 0x7632, R221 ;  /* 0x0000763280dd7816 */ /* 0x040fe200000000dd */
[----:B------:R-:W-:Y:S01]  /*18020*/  IMAD.U32 R128, R128, 0x10000, RZ ;  /* 0x0001000080807824 */ /* 0x000fe200078e00ff */
[----:B------:R-:W-:Y:S01]  /*18030*/  @!P2 PRMT R131, R131, 0x7632, R131 ;  /* 0x000076328383a816 */ /* 0x000fe20000000083 */
[----:B------:R-:W-:Y:S01]  /*18040*/  @!P1 FMUL R218, R215, R129 ;  /* 0x00000081d7da9220 */ /* 0x000fe20000400000 */
[C---:B------:R-:W-:Y:S01]  /*18050*/  PRMT R129, R130.reuse, 0x7632, R129 ;  /* 0x0000763282817816 */ /* 0x040fe20000000081 */
[----:B------:R-:W-:Y:S01]  /*18060*/  IMAD.U32 R130, R130, 0x10000, RZ ;  /* 0x0001000082827824 */ /* 0x000fe200078e00ff */
[----:B------:R-:W-:-:S02]  /*18070*/  @!P0 SHF.L.U32 R214, R221, 0x10, RZ ;  /* 0x00000010ddd68819 */ /* 0x000fc400000006ff */
[----:B------:R-:W-:Y:S02]  /*18080*/  @!P0 SHF.L.U32 R129, R129, 0x10, RZ ;  /* 0x0000001081818819 */ /* 0x000fe400000006ff */
[----:B------:R-:W-:-:S03]  /*18090*/  @!P2 SHF.L.U32 R131, R131, 0x10, RZ ;  /* 0x000000108383a819 */ /* 0x000fc600000006ff */
[----:B------:R-:W-:Y:S01]  /*180a0*/  @!P0 FMUL R217, R214, R129 ;  /* 0x00000081d6d98220 */ /* 0x000fe20000400000 */
[----:B------:R-:W-:Y:S01]  /*180b0*/  FMUL R129, R128, R130 ;  /* 0x0000008280817220 */ /* 0x000fe20000400000 */
[----:B------:R-:W-:-:S07]  /*180c0*/  @!P2 FMUL R219, R216, R131 ;  /* 0x00000083d8dba220 */ /* 0x000fce0000400000 */
.L_x_253:
[----:B------:R-:W-:Y:S05]  /*180d0*/  BSYNC.RECONVERGENT B0 ;  /* 0x0000000000007941 */ /* 0x000fea0003800200 */
.L_x_252:
[----:B------:R-:W-:Y:S01]  /*180e0*/  BSSY.RECONVERGENT B0, `(.L_x_254) ;  /* 0x0000020000007945 */ /* 0x000fe20003800200 */
[----:B------:R-:W-:Y:S01]  /*180f0*/  HFMA2 R221, -RZ, RZ, 0, 0 ;  /* 0x00000000ffdd7431 */ /* 0x000fe200000001ff */
[----:B------:R-:W-:Y:S01]  /*18100*/  CS2R R130, SRZ ;  /* 0x0000000000827805 */ /* 0x000fe2000001ff00 */
[----:B------:R-:W-:Y:S01]  /*18110*/  HFMA2 R228, -RZ, RZ, 0, 0 ;  /* 0x00000000ffe47431 */ /* 0x000fe200000001ff */
[----:B------:R-:W-:Y:S02]  /*18120*/  MOV R227, RZ ;  /* 0x000000ff00e37202 */ /* 0x000fe40000000f00 */
[----:B------:R-:W-:Y:S01]  /*18130*/  CS2R R222, SRZ ;  /* 0x0000000000de7805 */ /* 0x000fe2000001ff00 */
[----:B------:R-:W-:Y:S01]  /*18140*/  IMAD.MOV.U32 R224, RZ, RZ, RZ ;  /* 0x000000ffffe07224 */ /* 0x000fe200078e00ff */
        /* <DEDUP_REMOVED lines=9> */
[----:B--2---:R-:W-:Y:S01]  /*181e0*/  @!P2 PRMT R133, R127, 0x7632, R133 ;  /* 0x000076327f85a816 */ /* 0x004fe20000000085 */
[----:B------:R-:W-:-:S04]  /*181f0*/  IMAD.U32 R228, R126, 0x10000, RZ ;  /* 0x000100007ee47824 */ /* 0x000fc800078e00ff */
[----:B------:R-:W-:Y:S02]  /*18200*/  @!P1 SHF.L.U32 R223, R127, 0x10, RZ ;  /* 0x000000107fdf9819 */ /* 0x000fe400000006ff */
[----:B---3--:R-:W-:Y:S01]  /*18210*/  @!P1 SHF.L.U32 R127, R125, 0x10, RZ ;  /* 0x000000107d7f9819 */ /* 0x008fe200000006ff */
[----:B------:R-:W-:Y:S01]  /*18220*/  @!P2 IMAD.U32 R222, R133, 0x10000, RZ ;  /* 0x0001000085dea824 */ /* 0x000fe200078e00ff */
[----:B------:R-:W-:Y:S01]  /*18230*/  PRMT R133, R126, 0x7632, R133 ;  /* 0x000076327e857816 */ /* 0x000fe20000000085 */
[C---:B------:R-:W-:Y:S01]  /*18240*/  IMAD.U32 R227, R124.reuse, 0x10000, RZ ;  /* 0x000100007ce37824 */ /* 0x040fe200078e00ff */
[----:B------:R-:W-:Y:S01]  /*18250*/  @!P2 PRMT R125, R125, 0x7632, R125 ;  /* 0x000076327d7da816 */ /* 0x000fe2000000007d */
[----:B------:R-:W-:Y:S01]  /*18260*/  @!P1 FMUL R131, R223, R127 ;  /* 0x0000007fdf839220 */ /* 0x000fe20000400000 */
[----:B------:R-:W-:Y:S01]  /*18270*/  PRMT R127, R124, 0x7632, R127 ;  /* 0x000076327c7f7816 */ /* 0x000fe2000000007f */
[----:B------:R-:W-:Y:S01]  /*18280*/  FMUL R227, R228, R227 ;  /* 0x000000e3e4e37220 */ /* 0x000fe20000400000 */
[----:B------:R-:W-:-:S02]  /*18290*/  @!P0 SHF.L.U32 R224, R133, 0x10, RZ ;  /* 0x0000001085e08819 */ /* 0x000fc400000006ff */
[----:B------:R-:W-:Y:S02]  /*182a0*/  @!P0 SHF.L.U32 R124, R127, 0x10, RZ ;  /* 0x000000107f7c8819 */ /* 0x000fe400000006ff */
[----:B------:R-:W-:-:S03]  /*182b0*/  @!P2 SHF.L.U32 R125, R125, 0x10, RZ ;  /* 0x000000107d7da819 */ /* 0x000fc600000006ff */
[----:B------:R-:W-:Y:S02]  /*182c0*/  @!P0 FMUL R221, R224, R124 ;  /* 0x0000007ce0dd8220 */ /* 0x000fe40000400000 */
[----:B------:R-:W-:-:S07]  /*182d0*/  @!P2 FMUL R130, R222, R125 ;  /* 0x0000007dde82a220 */ /* 0x000fce0000400000 */
.L_x_255:
[----:B------:R-:W-:Y:S05]  /*182e0*/  BSYNC.RECONVERGENT B0 ;  /* 0x0000000000007941 */ /* 0x000fea0003800200 */
.L_x_254:
[----:B------:R-:W2:Y:S04]  /*182f0*/  LDL R125, [R1+0x294] ;  /* 0x00029400017d7983 */ /* 0x000ea80000100800 */
[----:B------:R0:W-:Y:S04]  /*18300*/  STL [R1+0xe18], R45 ;  /* 0x000e182d01007387 */ /* 0x0001e80000100800 */
[----:B0-----:R-:W3:Y:S04]  /*18310*/  LDL R45, [R1+0x27c] ;  /* 0x00027c00012d7983 */ /* 0x001ee80000100800 */
[----:B------:R0:W-:Y:S04]  /*18320*/  STL [R1+0xe14], R40 ;  /* 0x000e142801007387 */ /* 0x0001e80000100800 */
[----:B0-----:R-:W4:Y:S04]  /*18330*/  LDL R40, [R1+0x298] ;  /* 0x0002980001287983 */ /* 0x001f280000100800 */
[----:B------:R0:W-:Y:S04]  /*18340*/  STL [R1+0xe10], R39 ;  /* 0x000e102701007387 */ /* 0x0001e80000100800 */
[----:B------:R-:W2:Y:S04]  /*18350*/  LDL R124, [R1+0x1d8] ;  /* 0x0001d800017c7983 */ /* 0x000ea80000100800 */
[----:B------:R-:W3:Y:S04]  /*18360*/  LDL R133, [R1+0x274] ;  /* 0x0002740001857983 */ /* 0x000ee80000100800 */
[----:B0-----:R-:W4:Y:S04]  /*18370*/  LDL R39, [R1+0x28c] ;  /* 0x00028c0001277983 */ /* 0x001f280000100800 */
[----:B------:R-:W3:Y:S04]  /*18380*/  LDL R126, [R1+0x1e4] ;  /* 0x0001e400017e7983 */ /* 0x000ee80000100800 */
[----:B------:R-:W4:Y:S04]  /*18390*/  LDL R127, [R1+0x1ec] ;  /* 0x0001ec00017f7983 */ /* 0x000f280000100800 */
[----:B------:R0:W-:Y:S04]  /*183a0*/  STL [R1+0xe0c], R38 ;  /* 0x000e0c2601007387 */ /* 0x0001e80000100800 */
[----:B0-----:R-:W4:Y:S04]  /*183b0*/  LDL R38, [R1+0x258] ;  /* 0x0002580001267983 */ /* 0x001f280000100800 */
        /* <DEDUP_REMOVED lines=30> */
[----:B------:R-:W-:Y:S04]  /*185a0*/  STL [R1+0xdcc], R15 ;  /* 0x000dcc0f01007387 */ /* 0x000fe80000100800 */
[----:B------:R-:W-:Y:S04]  /*185b0*/  STL [R1+0xdc8], R14 ;  /* 0x000dc80e01007387 */ /* 0x000fe80000100800 */
[----:B------:R2:W-:Y:S02]  /*185c0*/  STL [R1+0xdc4], R13 ;  /* 0x000dc40d01007387 */ /* 0x0005e40000100800 */
[----:B--2---:R-:W-:-:S02]  /*185d0*/  IMAD.MOV.U32 R13, RZ, RZ, R124 ;  /* 0x000000ffff0d7224 */ /* 0x004fc400078e007c */
[----:B------:R-:W-:-:S04]  /*185e0*/  FADD R124, R117, R118 ;  /* 0x00000076757c7221 */ /* 0x000fc80000000000 */
        /* <DEDUP_REMOVED lines=51> */
[----:B------:R-:W-:Y:S01]  /*18920*/  FADD R124, R124, R241 ;  /* 0x000000f17c7c7221 */ /* 0x000fe20000000000 */
[----:B------:R-:W-:Y:S03]  /*18930*/  STL [R1+0xdc0], R12 ;  /* 0x000dc00c01007387 */ /* 0x000fe60000100800 */
[----:B------:R-:W-:Y:S01]  /*18940*/  FADD R124, R124, R242 ;  /* 0x000000f27c7c7221 */ /* 0x000fe20000000000 */
[----:B------:R0:W-:Y:S03]  /*18950*/  STL [R1+0xdbc], R10 ;  /* 0x000dbc0a01007387 */ /* 0x0001e60000100800 */
[----:B------:R-:W-:Y:S01]  /*18960*/  FADD R124, R124, R243 ;  /* 0x000000f37c7c7221 */ /* 0x000fe20000000000 */
[----:B------:R-:W-:Y:S04]  /*18970*/  STL [R1+0xdb8], R7 ;  /* 0x000db80701007387 */ /* 0x000fe80000100800 */
[----:B------:R-:W-:Y:S01]  /*18980*/  STL [R1+0xdb4], R6 ;  /* 0x000db40601007387 */ /* 0x000fe20000100800 */
[----:B------:R-:W-:-:S03]  /*18990*/  FADD R124, R124, R246 ;  /* 0x000000f67c7c7221 */ /* 0x000fc60000000000 */
[----:B------:R-:W-:Y:S04]  /*189a0*/  STL [R1+0xdb0], R5 ;  /* 0x000db00501007387 */ /* 0x000fe80000100800 */
[----:B------:R1:W-:Y:S01]  /*189b0*/  STL [R1+0xdac], R4 ;  /* 0x000dac0401007387 */ /* 0x0003e20000100800 */
[----:B------:R-:W-:-:S03]  /*189c0*/  FADD R124, R124, R247 ;  /* 0x000000f77c7c7221 */ /* 0x000fc60000000000 */
[----:B0-----:R-:W2:Y:S01]  /*189d0*/  LDL R10, [R1+0x2a4] ;  /* 0x0002a400010a7983 */ /* 0x001ea20000100800 */
[----:B---3--:R-:W-:-:S03]  /*189e0*/  MOV R14, R126 ;  /* 0x0000007e000e7202 */ /* 0x008fc60000000f00 */
[----:B------:R-:W3:Y:S01]  /*189f0*/  LDL R12, [R1+0x2b8] ;  /* 0x0002b800010c7983 */ /* 0x000ee20000100800 */
[----:B------:R-:W-:Y:S01]  /*18a00*/  FADD R124, R124, R13 ;  /* 0x0000000d7c7c7221 */ /* 0x000fe20000000000 */
[----:B----4-:R-:W-:Y:S02]  /*18a10*/  MOV R15, R127 ;  /* 0x0000007f000f7202 */ /* 0x010fe40000000f00 */
[----:B------:R-:W4:Y:S01]  /*18a20*/  LDL R13, [R1+0x29c] ;  /* 0x00029c00010d7983 */ /* 0x000f220000100800 */
[----:B------:R-:W-:-:S03]  /*18a30*/  FADD R124, R124, R14 ;  /* 0x0000000e7c7c7221 */ /* 0x000fc60000000000 */
        /* <DEDUP_REMOVED lines=35> */
[----:B-1----:R-:W-:-:S03]  /*18c70*/  MOV R4, R39 ;  /* 0x0000002700047202 */ /* 0x002fc60000000f00 */
[----:B------:R-:W4:Y:S01]  /*18c80*/  LDL R39, [R1+0x358] ;  /* 0x0003580001277983 */ /* 0x000f220000100800 */
[----:B------:R-:W-:-:S03]  /*18c90*/  MOV R5, R40 ;  /* 0x0000002800057202 */ /* 0x000fc60000000f00 */
[----:B------:R-:W4:Y:S01]  /*18ca0*/  LDL R40, [R1+0x33c] ;  /* 0x00033c0001287983 */ /* 0x000f220000100800 */
[----:B------:R-:W-:-:S03]  /*18cb0*/  IMAD.MOV.U32 R6, RZ, RZ, R45 ;  /* 0x000000ffff067224 */ /* 0x000fc600078e002d */
[----:B------:R-:W4:Y:S01]  /*18cc0*/  LDL R45, [R1+0x354] ;  /* 0x00035400012d7983 */ /* 0x000f220000100800 */
[----:B------:R-:W-:-:S03]  /*18cd0*/  MOV R7, R125 ;  /* 0x0000007d00077202 */ /* 0x000fc60000000f00 */
        /* <DEDUP_REMOVED lines=10> */
[----:B------:R-:W4:Y:S04]  /*18d80*/  LDL R7, [R1+0x37c] ;  /* 0x00037c0001077983 */ /* 0x000f280000100800 */
[----:B------:R-:W4:Y:S04]  /*18d90*/  LDL R127, [R1+0x34] ;  /* 0x00003400017f7983 */ /* 0x000f280000100800 */
[----:B------:R-:W4:Y:S01]  /*18da0*/  LDL R126, [R1+0x38] ;  /* 0x00003800017e7983 */ /* 0x000f220000100800 */
[----:B--2---:R-:W-:-:S03]  /*18db0*/  FADD R124, R124, R10 ;  /* 0x0000000a7c7c7221 */ /* 0x004fc60000000000 */
[----:B------:R-:W2:Y:S01]  /*18dc0*/  LDL R10, [R1+0x398] ;  /* 0x00039800010a7983 */ /* 0x000ea20000100800 */
[----:B---3--:R-:W-:-:S03]  /*18dd0*/  FADD R124, R124, R12 ;  /* 0x0000000c7c7c7221 */ /* 0x008fc60000000000 */
[----:B------:R-:W3:Y:S01]  /*18de0*/  LDL R12, [R1+0x3a0] ;  /* 0x0003a000010c7983 */ /* 0x000ee20000100800 */
[----:B----4-:R-:W-:-:S03]  /*18df0*/  FADD R124, R124, R13 ;  /* 0x0000000d7c7c7221 */ /* 0x010fc60000000000 */
        /* <DEDUP_REMOVED lines=44> */
[----:B------:R-:W2:Y:S01]  /*190c0*/  LDL R125, [R1+0x35c] ;  /* 0x00035c00017d7983 */ /* 0x000ea20000100800 */
[----:B------:R-:W-:-:S03]  /*190d0*/  FADD R124, R124, R133 ;  /* 0x000000857c7c7221 */ /* 0x000fc60000000000 */
[----:B------:R-:W4:Y:S01]  /*190e0*/  LDL R133, [R1+0xbc4] ;  /* 0x000bc40001857983 */ /* 0x000f220000100800 */
[----:B--2---:R-:W-:-:S03]  /*190f0*/  FADD R124, R124, R125 ;  /* 0x0000007d7c7c7221 */ /* 0x004fc60000000000 */
[----:B------:R-:W2:Y:S01]  /*19100*/  LDL R125, [R1+0xbc8] ;  /* 0x000bc800017d7983 */ /* 0x000ea20000100800 */
[----:B------:R-:W-:-:S03]  /*19110*/  FADD R124, R124, R4 ;  /* 0x000000047c7c7221 */ /* 0x000fc60000000000 */
        /* <DEDUP_REMOVED lines=56> */
[----:B------:R-:W3:Y:S01]  /*194a0*/  LDL R133, [R1+0xbd0] ;  /* 0x000bd00001857983 */ /* 0x000ee20000100800 */
[----:B--2---:R-:W-:-:S03]  /*194b0*/  FADD R124, R124, R125 ;  /* 0x0000007d7c7c7221 */ /* 0x004fc60000000000 */
[----:B------:R-:W2:Y:S01]  /*194c0*/  LDL R125, [R1+0xa00] ;  /* 0x000a0000017d7983 */ /* 0x000ea20000100800 */
[----:B---3--:R-:W-:-:S03]  /*194d0*/  FADD R124, R124, R133 ;  /* 0x000000857c7c7221 */ /* 0x008fc60000000000 */
[----:B------:R-:W3:Y:S01]  /*194e0*/  LDL R133, [R1+0xaa0] ;  /* 0x000aa00001857983 */ /* 0x000ee20000100800 */
[----:B------:R-:W-:-:S03]  /*194f0*/  FADD R124, R124, R4 ;  /* 0x000000047c7c7221 */ /* 0x000fc60000000000 */
        /* <DEDUP_REMOVED lines=55> */
[----:B--2---:R-:W-:-:S03]  /*19870*/  FADD R124, R124, R125 ;  /* 0x0000007d7c7c7221 */ /* 0x004fc60000000000 */
[----:B------:R-:W2:Y:S01]  /*19880*/  LDL R125, [R1+0xab4] ;  /* 0x000ab400017d7983 */ /* 0x000ea20000100800 */
[----:B---3--:R-:W-:-:S03]  /*19890*/  FADD R124, R124, R133 ;  /* 0x000000857c7c7221 */ /* 0x008fc60000000000 */
[----:B------:R-:W3:Y:S01]  /*198a0*/  LDL R133, [R1+0x90c] ;  /* 0x00090c0001857983 */ /* 0x000ee20000100800 */
        /* <DEDUP_REMOVED lines=58> */
[----:B---3--:R-:W-:-:S03]  /*19c50*/  FADD R124, R124, R133 ;  /* 0x000000857c7c7221 */ /* 0x008fc60000000000 */
        /* <DEDUP_REMOVED lines=439> */
[----:B----4-:R-:W-:-:S03]  /*1b7d0*/  FADD R124, R124, R45 ;  /* 0x0000002d7c7c7221 */ /* 0x010fc60000000000 */
[----:B------:R0:W5:Y:S01]  /*1b7e0*/  LDL.LU R45, [R1+0xe18] ;  /* 0x000e1800012d7983 */ /* 0x0001620000300800 */
[----:B------:R-:W-:-:S03]  /*1b7f0*/  FADD R124, R124, R40 ;  /* 0x000000287c7c7221 */ /* 0x000fc60000000000 */
        /* <DEDUP_REMOVED lines=53> */
[----:B---3--:R-:W-:-:S03]  /*1bb50*/  FADD R124, R124, R133 ;  /* 0x000000857c7c7221 */ /* 0x008fc60000000000 */
[----:B------:R-:W3:Y:S01]  /*1bb60*/  LDL.LU R133, [R1+0xc78] ;  /* 0x000c780001857983 */ /* 0x000ee20000300800 */
[----:B------:R-:W-:-:S04]  /*1bb70*/  FADD R124, R124, R252 ;  /* 0x000000fc7c7c7221 */ /* 0x000fc80000000000 */
[----:B--2---:R-:W-:-:S04]  /*1bb80*/  FADD R124, R124, R125 ;  /* 0x0000007d7c7c7221 */ /* 0x004fc80000000000 */
        /* <DEDUP_REMOVED lines=61> */
[----:B------:R-:W-:-:S05]  /*1bf60*/  FADD R124, R124, R130 ;  /* 0x000000827c7c7221 */ /* 0x000fca0000000000 */
[----:B------:R-:W1:Y:S02]  /*1bf70*/  SHFL.BFLY PT, R125, R124, 0x10, 0x1f ;  /* 0x0e001f007c7d7f89 */ /* 0x000e6400000e0000 */
[----:B-1----:R-:W-:-:S05]  /*1bf80*/  FADD R125, R124, R125 ;  /* 0x0000007d7c7d7221 */ /* 0x002fca0000000000 */
[----:B------:R-:W1:Y:S02]  /*1bf90*/  SHFL.BFLY PT, R124, R125, 0x8, 0x1f ;  /* 0x0d001f007d7c7f89 */ /* 0x000e6400000e0000 */
[----:B-1----:R-:W-:-:S05]  /*1bfa0*/  FADD R124, R125, R124 ;  /* 0x0000007c7d7c7221 */ /* 0x002fca0000000000 */
[----:B------:R-:W1:Y:S01]  /*1bfb0*/  SHFL.BFLY PT, R125, R124, 0x4, 0x1f ;  /* 0x0c801f007c7d7f89 */ /* 0x000e6200000e0000 */
[----:B---3--:R-:W-:Y:S01]  /*1bfc0*/  ISETP.GE.AND P0, PT, R133, 0x1, PT ;  /* 0x000000018500780c */ /* 0x008fe20003f06270 */
[----:B-1----:R-:W-:-:S05]  /*1bfd0*/  FADD R124, R124, R125 ;  /* 0x0000007d7c7c7221 */ /* 0x002fca0000000000 */
[----:B------:R-:W1:Y:S02]  /*1bfe0*/  SHFL.BFLY PT, R125, R124, 0x2, 0x1f ;  /* 0x0c401f007c7d7f89 */ /* 0x000e6400000e0000 */
[----:B-1----:R-:W-:-:S05]  /*1bff0*/  FADD R124, R124, R125 ;  /* 0x0000007d7c7c7221 */ /* 0x002fca0000000000 */
[----:B------:R0:W1:Y:S01]  /*1c000*/  SHFL.BFLY PT, R125, R124, 0x1, 0x1f ;  /* 0x0c201f007c7d7f89 */ /* 0x00006200000e0000 */
[----:B------:R-:W-:Y:S05]  /*1c010*/  @!P0 EXIT ;  /* 0x000000000000894d */ /* 0x000fea0003800000 */
[----:B------:R-:W2:Y:S01]  /*1c020*/  LDCU UR6, c[0x0][0x3a4] ;  /* 0x00007480ff0677ac */ /* 0x000ea20008000800 */
[----:B------:R-:W-:Y:S01]  /*1c030*/  BSSY.RECONVERGENT B0, `(.L_x_256) ;  /* 0x0000013000007945 */ /* 0x000fe20003800200 */
[----:B------:R-:W3:Y:S01]  /*1c040*/  LDCU.64 UR8, c[0x0][0x380] ;  /* 0x00007000ff0877ac */ /* 0x000ee20008000a00 */
[----:B--2---:R-:W-:Y:S01]  /*1c050*/  ISETP.GE.AND P0, PT, R122, UR6, PT ;  /* 0x000000067a007c0c */ /* 0x004fe2000bf06270 */
[----:B-1----:R-:W-:Y:S01]  /*1c060*/  FADD R122, R124, R125 ;  /* 0x0000007d7c7a7221 */ /* 0x002fe20000000000 */
[----:B---3--:R-:W-:-:S04]  /*1c070*/  IADD3 R132, P1, PT, R132, UR8, RZ ;  /* 0x0000000884847c10 */ /* 0x008fc8000ff3e0ff */
[----:B------:R-:W-:-:S07]  /*1c080*/  IADD3.X R133, PT, PT, R121, UR9, RZ, P1, !PT ;  /* 0x0000000979857c10 */ /* 0x000fce0008ffe4ff */
[----:B------:R-:W-:Y:S05]  /*1c090*/  @P0 BRA `(.L_x_257) ;  /* 0x0000000000300947 */ /* 0x000fea0003800000 */
[----:B------:R-:W1:Y:S01]  /*1c0a0*/  LDCU UR7, c[0x0][0x398] ;  /* 0x00007300ff0777ac */ /* 0x000e620008000800 */
[C---:B------:R-:W-:Y:S01]  /*1c0b0*/  FFMA R113, -R122.reuse, R113, R117 ;  /* 0x000000717a717223 */ /* 0x040fe20000000175 */
[C---:B------:R-:W-:Y:S01]  /*1c0c0*/  FFMA R115, -R122.reuse, R115, R119 ;  /* 0x000000737a737223 */ /* 0x040fe20000000177 */
[C---:B------:R-:W-:Y:S01]  /*1c0d0*/  FFMA R114, -R122.reuse, R114, R118 ;  /* 0x000000727a727223 */ /* 0x040fe20000000176 */
[----:B------:R-:W-:Y:S01]  /*1c0e0*/  FFMA R116, -R122, R116, R120 ;  /* 0x000000747a747223 */ /* 0x000fe20000000178 */
[----:B-1----:R-:W-:Y:S01]  /*1c0f0*/  FMUL R117, R113, UR7 ;  /* 0x0000000771757c20 */ /* 0x002fe20008400000 */
[----:B------:R-:W-:Y:S01]  /*1c100*/  FMUL R113, R115, UR7 ;  /* 0x0000000773717c20 */ /* 0x000fe20008400000 */
[----:B------:R-:W-:Y:S01]  /*1c110*/  FMUL R114, R114, UR7 ;  /* 0x0000000772727c20 */ /* 0x000fe20008400000 */
[----:B------:R-:W-:-:S04]  /*1c120*/  FMUL R115, R116, UR7 ;  /* 0x0000000774737c20 */ /* 0x000fc80008400000 */
[----:B------:R-:W-:Y:S02]  /*1c130*/  F2FP.BF16.F32.PACK_AB R114, R114, R117 ;  /* 0x000000757272723e */ /* 0x000fe400000010ff */
[----:B------:R-:W-:-:S05]  /*1c140*/  F2FP.BF16.F32.PACK_AB R115, R115, R113 ;  /* 0x000000717373723e */ /* 0x000fca00000010ff */
[----:B------:R1:W-:Y:S02]  /*1c150*/  STG.E.64 desc[UR4][R132.64], R114 ;  /* 0x0000007284007986 */ /* 0x0003e4000c101b04 */
.L_x_257:
[----:B------:R-:W-:Y:S05]  /*1c160*/  BSYNC.RECONVERGENT B0 ;  /* 0x0000000000007941 */ /* 0x000fea0003800200 */
.L_x_256:
[----:B------:R-:W2:Y:S01]  /*1c170*/  LDL.LU R113, [R1+0xd08] ;  /* 0x000d080001717983 */ /* 0x000ea20000300800 */
[----:B------:R-:W-:Y:S01]  /*1c180*/  BSSY.RECONVERGENT B0, `(.L_x_258) ;  /* 0x000000f000007945 */ /* 0x000fe20003800200 */
[----:B--2---:R-:W-:-:S13]  /*1c190*/  ISETP.GE.AND P0, PT, R113, UR6, PT ;  /* 0x0000000671007c0c */ /* 0x004fda000bf06270 */
[----:B------:R-:W-:Y:S05]  /*1c1a0*/  @P0 BRA `(.L_x_259) ;  /* 0x0000000000300947 */ /* 0x000fea0003800000 */
[----:B------:R-:W2:Y:S01]  /*1c1b0*/  LDCU UR7, c[0x0][0x398] ;  /* 0x00007300ff0777ac */ /* 0x000ea20008000800 */
[C---:B------:R-:W-:Y:S01]  /*1c1c0*/  FFMA R105, -R122.reuse, R105, R109 ;  /* 0x000000697a697223 */ /* 0x040fe2000000016d */
[C---:B------:R-:W-:Y:S01]  /*1c1d0*/  FFMA R107, -R122.reuse, R107, R111 ;  /* 0x0000006b7a6b7223 */ /* 0x040fe2000000016f */
[C---:B------:R-:W-:Y:S01]  /*1c1e0*/  FFMA R106, -R122.reuse, R106, R110 ;  /* 0x0000006a7a6a7223 */ /* 0x040fe2000000016e */
[----:B------:R-:W-:Y:S01]  /*1c1f0*/  FFMA R108, -R122, R108, R112 ;  /* 0x0000006c7a6c7223 */ /* 0x000fe20000000170 */
[----:B--2---:R-:W-:Y:S01]  /*1c200*/  FMUL R109, R105, UR7 ;  /* 0x00000007696d7c20 */ /* 0x004fe20008400000 */
[----:B------:R-:W-:Y:S01]  /*1c210*/  FMUL R105, R107, UR7 ;  /* 0x000000076b697c20 */ /* 0x000fe20008400000 */
[----:B------:R-:W-:Y:S01]  /*1c220*/  FMUL R106, R106, UR7 ;  /* 0x000000076a6a7c20 */ /* 0x000fe20008400000 */
[----:B------:R-:W-:-:S04]  /*1c230*/  FMUL R107, R108, UR7 ;  /* 0x000000076c6b7c20 */ /* 0x000fc80008400000 */
[----:B------:R-:W-:Y:S02]  /*1c240*/  F2FP.BF16.F32.PACK_AB R106, R106, R109 ;  /* 0x0000006d6a6a723e */ /* 0x000fe400000010ff */
[----:B------:R-:W-:-:S05]  /*1c250*/  F2FP.BF16.F32.PACK_AB R107, R107, R105 ;  /* 0x000000696b6b723e */ /* 0x000fca00000010ff */
[----:B------:R2:W-:Y:S02]  /*1c260*/  STG.E.64 desc[UR4][R132.64+0x100], R106 ;  /* 0x0001006a84007986 */ /* 0x0005e4000c101b04 */
.L_x_259:
[----:B------:R-:W-:Y:S05]  /*1c270*/  BSYNC.RECONVERGENT B0 ;  /* 0x0000000000007941 */ /* 0x000fea0003800200 */
.L_x_258:
[----:B------:R-:W3:Y:S01]  /*1c280*/  LDL.LU R105, [R1+0xd14] ;  /* 0x000d140001697983 */ /* 0x000ee20000300800 */
[----:B------:R-:W-:Y:S01]  /*1c290*/  BSSY.RECONVERGENT B0, `(.L_x_260) ;  /* 0x000000f000007945 */ /* 0x000fe20003800200 */
[----:B---3--:R-:W-:-:S13]  /*1c2a0*/  ISETP.GE.AND P0, PT, R105, UR6, PT ;  /* 0x0000000669007c0c */ /* 0x008fda000bf06270 */
[----:B------:R-:W-:Y:S05]  /*1c2b0*/  @P0 BRA `(.L_x_261) ;  /* 0x0000000000300947 */ /* 0x000fea0003800000 */
[----:B------:R-:W3:Y:S01]  /*1c2c0*/  LDCU UR7, c[0x0][0x398] ;  /* 0x00007300ff0777ac */ /* 0x000ee20008000800 */
[C---:B------:R-:W-:Y:S01]  /*1c2d0*/  FFMA R97, -R122.reuse, R97, R101 ;  /* 0x000000617a617223 */ /* 0x040fe20000000165 */
[C---:B------:R-:W-:Y:S01]  /*1c2e0*/  FFMA R99, -R122.reuse, R99, R103 ;  /* 0x000000637a637223 */ /* 0x040fe20000000167 */
[C---:B------:R-:W-:Y:S01]  /*1c2f0*/  FFMA R98, -R122.reuse, R98, R102 ;  /* 0x000000627a627223 */ /* 0x040fe20000000166 */
[----:B------:R-:W-:Y:S01]  /*1c300*/  FFMA R100, -R122, R100, R104 ;  /* 0x000000647a647223 */ /* 0x000fe20000000168 */
[----:B---3--:R-:W-:Y:S01]  /*1c310*/  FMUL R101, R97, UR7 ;  /* 0x0000000761657c20 */ /* 0x008fe20008400000 */
[----:B------:R-:W-:Y:S01]  /*1c320*/  FMUL R97, R99, UR7 ;  /* 0x0000000763617c20 */ /* 0x000fe20008400000 */
[----:B------:R-:W-:Y:S01]  /*1c330*/  FMUL R98, R98, UR7 ;  /* 0x0000000762627c20 */ /* 0x000fe20008400000 */
[----:B------:R-:W-:-:S04]  /*1c340*/  FMUL R99, R100, UR7 ;  /* 0x0000000764637c20 */ /* 0x000fc80008400000 */
[----:B------:R-:W-:Y:S02]  /*1c350*/  F2FP.BF16.F32.PACK_AB R98, R98, R101 ;  /* 0x000000656262723e */ /* 0x000fe400000010ff */
[----:B------:R-:W-:-:S05]  /*1c360*/  F2FP.BF16.F32.PACK_AB R99, R99, R97 ;  /* 0x000000616363723e */ /* 0x000fca00000010ff */
[----:B------:R3:W-:Y:S02]  /*1c370*/  STG.E.64 desc[UR4][R132.64+0x200], R98 ;  /* 0x0002006284007986 */ /* 0x0007e4000c101b04 */
.L_x_261:
[----:B------:R-:W-:Y:S05]  /*1c380*/  BSYNC.RECONVERGENT B0 ;  /* 0x0000000000007941 */ /* 0x000fea0003800200 */
.L_x_260:
[----:B------:R-:W4:Y:S01]  /*1c390*/  LDL.LU R97, [R1+0xd1c] ;  /* 0x000d1c0001617983 */ /* 0x000f220000300800 */
[----:B------:R-:W-:Y:S01]  /*1c3a0*/  BSSY.RECONVERGENT B0, `(.L_x_262) ;  /* 0x000000f000007945 */ /* 0x000fe20003800200 */
[----:B----4-:R-:W-:-:S13]  /*1c3b0*/  ISETP.GE.AND P0, PT, R97, UR6, PT ;  /* 0x0000000661007c0c */ /* 0x010fda000bf06270 */
[----:B------:R-:W-:Y:S05]  /*1c3c0*/  @P0 BRA `(.L_x_263) ;  /* 0x0000000000300947 */ /* 0x000fea0003800000 */
[----:B------:R-:W4:Y:S01]  /*1c3d0*/  LDCU UR7, c[0x0][0x398] ;  /* 0x00007300ff0777ac */ /* 0x000f220008000800 */
[C---:B------:R-:W-:Y:S01]  /*1c3e0*/  FFMA R89, -R122.reuse, R89, R93 ;  /* 0x000000597a597223 */ /* 0x040fe2000000015d */
[C---:B------:R-:W-:Y:S01]  /*1c3f0*/  FFMA R90, -R122.reuse, R90, R94 ;  /* 0x0000005a7a5a7223 */ /* 0x040fe2000000015e */
[C---:B------:R-:W-:Y:S01]  /*1c400*/  FFMA R91, -R122.reuse, R91, R95 ;  /* 0x0000005b7a5b7223 */ /* 0x040fe2000000015f */
[----:B------:R-:W-:Y:S01]  /*1c410*/  FFMA R92, -R122, R92, R96 ;  /* 0x0000005c7a5c7223 */ /* 0x000fe20000000160 */
[----:B----4-:R-:W-:Y:S01]  /*1c420*/  FMUL R89, R89, UR7 ;  /* 0x0000000759597c20 */ /* 0x010fe20008400000 */
[----:B------:R-:W-:Y:S01]  /*1c430*/  FMUL R90, R90, UR7 ;  /* 0x000000075a5a7c20 */ /* 0x000fe20008400000 */
[----:B------:R-:W-:Y:S01]  /*1c440*/  FMUL R91, R91, UR7 ;  /* 0x000000075b5b7c20 */ /* 0x000fe20008400000 */
[----:B------:R-:W-:-:S03]  /*1c450*/  FMUL R92, R92, UR7 ;  /* 0x000000075c5c7c20 */ /* 0x000fc60008400000 */
[----:B------:R-:W-:Y:S02]  /*1c460*/  F2FP.BF16.F32.PACK_AB R90, R90, R89 ;  /* 0x000000595a5a723e */ /* 0x000fe400000010ff */
[----:B------:R-:W-:-:S05]  /*1c470*/  F2FP.BF16.F32.PACK_AB R91, R92, R91 ;  /* 0x0000005b5c5b723e */ /* 0x000fca00000010ff */
[----:B------:R4:W-:Y:S02]  /*1c480*/  STG.E.64 desc[UR4][R132.64+0x300], R90 ;  /* 0x0003005a84007986 */ /* 0x0009e4000c101b04 */
.L_x_263:
[----:B------:R-:W-:Y:S05]  /*1c490*/  BSYNC.RECONVERGENT B0 ;  /* 0x0000000000007941 */ /* 0x000fea0003800200 */
.L_x_262:
        /* <DEDUP_REMOVED lines=12> */
[----:B------:R-:W-:-:S03]  /*1c560*/  FMUL R84, R84, UR7 ;  /* 0x0000000754547c20 */ /* 0x000fc60008400000 */
[----:B------:R-:W-:Y:S02]  /*1c570*/  F2FP.BF16.F32.PACK_AB R82, R82, R81 ;  /* 0x000000515252723e */ /* 0x000fe400000010ff */
[----:B------:R-:W-:-:S05]  /*1c580*/  F2FP.BF16.F32.PACK_AB R83, R84, R83 ;  /* 0x000000535453723e */ /* 0x000fca00000010ff */
[----:B------:R2:W-:Y:S02]  /*1c590*/  STG.E.64 desc[UR4][R132.64+0x400], R82 ;  /* 0x0004005284007986 */ /* 0x0005e4000c101b04 */
.L_x_265:
[----:B------:R-:W-:Y:S05]  /*1c5a0*/  BSYNC.RECONVERGENT B0 ;  /* 0x0000000000007941 */ /* 0x000fea0003800200 */
.L_x_264:
        /* <DEDUP_REMOVED lines=12> */
[----:B------:R-:W-:-:S03]  /*1c670*/  FMUL R76, R76, UR7 ;  /* 0x000000074c4c7c20 */ /* 0x000fc60008400000 */
[----:B------:R-:W-:Y:S02]  /*1c680*/  F2FP.BF16.F32.PACK_AB R74, R74, R73 ;  /* 0x000000494a4a723e */ /* 0x000fe400000010ff */
[----:B------:R-:W-:-:S05]  /*1c690*/  F2FP.BF16.F32.PACK_AB R75, R76, R75 ;  /* 0x0000004b4c4b723e */ /* 0x000fca00000010ff */
[----:B------:R3:W-:Y:S02]  /*1c6a0*/  STG.E.64 desc[UR4][R132.64+0x500], R74 ;  /* 0x0005004a84007986 */ /* 0x0007e4000c101b04 */
.L_x_267:
[----:B------:R-:W-:Y:S05]  /*1c6b0*/  BSYNC.RECONVERGENT B0 ;  /* 0x0000000000007941 */ /* 0x000fea0003800200 */
.L_x_266:
[----:B--2---:R-:W2:Y:S04]  /*1c6c0*/  LDL.LU R82, [R1+0xd34] ;  /* 0x000d340001527983 */ /* 0x004ea80000300800 */
[----:B------:R-:W4:Y:S04]  /*1c6d0*/  LDL.LU R81, [R1+0xd4c] ;  /* 0x000d4c0001517983 */ /* 0x000f280000300800 */
[----:B------:R-:W4:Y:S04]  /*1c6e0*/  LDL.LU R80, [R1+0xd44] ;  /* 0x000d440001507983 */ /* 0x000f280000300800 */
[----:B------:R-:W4:Y:S04]  /*1c6f0*/  LDL.LU R79, [R1+0xd40] ;  /* 0x000d4000014f7983 */ /* 0x000f280000300800 */
[----:B------:R-:W4:Y:S04]  /*1c700*/  LDL.LU R78, [R1+0xd3c] ;  /* 0x000d3c00014e7983 */ /* 0x000f280000300800 */
[----:B------:R-:W4:Y:S04]  /*1c710*/  LDL.LU R77, [R1+0xd38] ;  /* 0x000d3800014d7983 */ /* 0x000f280000300800 */
[----:B------:R-:W4:Y:S04]  /*1c720*/  LDL.LU R76, [R1+0xd2c] ;  /* 0x000d2c00014c7983 */ /* 0x000f280000300800 */
[----:B---3--:R-:W3:Y:S01]  /*1c730*/  LDL.LU R75, [R1+0xd28] ;  /* 0x000d2800014b7983 */ /* 0x008ee20000300800 */
[----:B------:R-:W-:Y:S01]  /*1c740*/  LOP3.LUT R73, R73, 0xfffffff7, RZ, 0xc0, !PT ;  /* 0xfffffff749497812 */ /* 0x000fe200078ec0ff */
[----:B------:R-:W-:Y:S01]  /*1c750*/  BSSY.RECONVERGENT B0, `(.L_x_268) ;  /* 0x000001b000007945 */ /* 0x000fe20003800200 */
[----:B------:R-:W0:Y:S01]  /*1c760*/  S2R R74, SR_TID.X ;  /* 0x00000000004a7919 */ /* 0x000e220000002100 */
[----:B--2---:R-:W-:-:S02]  /*1c770*/  ISETP.GE.AND P5, PT, R82, UR6, PT ;  /* 0x0000000652007c0c */ /* 0x004fc4000bfa6270 */
[----:B----4-:R-:W-:Y:S02]  /*1c780*/  ISETP.GE.AND P0, PT, R81, UR6, PT ;  /* 0x0000000651007c0c */ /* 0x010fe4000bf06270 */
[----:B------:R-:W-:Y:S02]  /*1c790*/  ISETP.GE.AND P4, PT, R80, UR6, PT ;  /* 0x0000000650007c0c */ /* 0x000fe4000bf86270 */
[----:B------:R-:W-:-:S07]  /*1c7a0*/  ISETP.GE.AND P1, PT, R79, UR6, PT ;  /* 0x000000064f007c0c */ /* 0x000fce000bf26270 */
[----:B------:R-:W-:Y:S02]  /*1c7b0*/  @P5 LOP3.LUT R73, R73, 0x8, RZ, 0xfc, !PT ;  /* 0x0000000849495812 */ /* 0x000fe400078efcff */
[----:B------:R-:W-:Y:S02]  /*1c7c0*/  ISETP.GE.AND P2, PT, R78, UR6, PT ;  /* 0x000000064e007c0c */ /* 0x000fe4000bf46270 */
[----:B------:R-:W-:Y:S02]  /*1c7d0*/  LOP3.LUT R73, R73, 0xfffffffd, RZ, 0xc0, !PT ;  /* 0xfffffffd49497812 */ /* 0x000fe400078ec0ff */
[----:B------:R-:W-:Y:S02]  /*1c7e0*/  ISETP.GE.AND P3, PT, R77, UR6, PT ;  /* 0x000000064d007c0c */ /* 0x000fe4000bf66270 */
[----:B------:R-:W-:Y:S02]  /*1c7f0*/  ISETP.GE.AND P6, PT, R76, UR6, PT ;  /* 0x000000064c007c0c */ /* 0x000fe4000bfc6270 */
[----:B---3--:R-:W-:-:S13]  /*1c800*/  ISETP.GE.AND P5, PT, R75, UR6, PT ;  /* 0x000000064b007c0c */ /* 0x008fda000bfa6270 */
[----:B------:R-:W-:-:S04]  /*1c810*/  @P5 LOP3.LUT R73, R73, 0x2, RZ, 0xfc, !PT ;  /* 0x0000000249495812 */ /* 0x000fc800078efcff */
[----:B------:R-:W-:-:S13]  /*1c820*/  LOP3.LUT P5, RZ, R73, 0x8, RZ, 0xc0, !PT ;  /* 0x0000000849ff7812 */ /* 0x000fda00078ac0ff */
[----:B0-----:R-:W-:Y:S05]  /*1c830*/  @P5 BRA `(.L_x_269) ;  /* 0x0000000000305947 */ /* 0x001fea0003800000 */
[----:B------:R-:W0:Y:S01]  /*1c840*/  LDCU UR7, c[0x0][0x398] ;  /* 0x00007300ff0777ac */ /* 0x000e220008000800 */
[C---:B-----5:R-:W-:Y:S01]  /*1c850*/  FFMA R35, -R122.reuse, R35, R69 ;  /* 0x000000237a237223 */ /* 0x060fe20000000145 */
[C---:B------:R-:W-:Y:S01]  /*1c860*/  FFMA R66, -R122.reuse, R66, R70 ;  /* 0x000000427a427223 */ /* 0x040fe20000000146 */
[C---:B------:R-:W-:Y:S01]  /*1c870*/  FFMA R67, -R122.reuse, R67, R71 ;  /* 0x000000437a437223 */ /* 0x040fe20000000147 */
[----:B------:R-:W-:Y:S01]  /*1c880*/  FFMA R68, -R122, R68, R72 ;  /* 0x000000447a447223 */ /* 0x000fe20000000148 */
[----:B0-----:R-:W-:Y:S01]  /*1c890*/  FMUL R35, R35, UR7 ;  /* 0x0000000723237c20 */ /* 0x001fe20008400000 */
[----:B------:R-:W-:Y:S01]  /*1c8a0*/  FMUL R66, R66, UR7 ;  /* 0x0000000742427c20 */ /* 0x000fe20008400000 */
[----:B------:R-:W-:Y:S01]  /*1c8b0*/  FMUL R67, R67, UR7 ;  /* 0x0000000743437c20 */ /* 0x000fe20008400000 */
[----:B------:R-:W-:-:S03]  /*1c8c0*/  FMUL R68, R68, UR7 ;  /* 0x0000000744447c20 */ /* 0x000fc60008400000 */
[----:B------:R-:W-:Y:S02]  /*1c8d0*/  F2FP.BF16.F32.PACK_AB R66, R66, R35 ;  /* 0x000000234242723e */ /* 0x000fe400000010ff */
[----:B------:R-:W-:-:S05]  /*1c8e0*/  F2FP.BF16.F32.PACK_AB R67, R68, R67 ;  /* 0x000000434443723e */ /* 0x000fca00000010ff */
[----:B------:R0:W-:Y:S02]  /*1c8f0*/  STG.E.64 desc[UR4][R132.64+0x600], R66 ;  /* 0x0006004284007986 */ /* 0x0001e4000c101b04 */
.L_x_269:
[----:B------:R-:W-:Y:S05]  /*1c900*/  BSYNC.RECONVERGENT B0 ;  /* 0x0000000000007941 */ /* 0x000fea0003800200 */
.L_x_268:
[----:B-----5:R-:W2:Y:S01]  /*1c910*/  LDL.LU R35, [R1+0xd30] ;  /* 0x000d300001237983 */ /* 0x020ea20000300800 */
[----:B------:R-:W-:Y:S01]  /*1c920*/  BSSY.RECONVERGENT B0, `(.L_x_270) ;  /* 0x000000f000007945 */ /* 0x000fe20003800200 */
[----:B--2---:R-:W-:-:S03]  /*1c930*/  ISETP.GE.AND P5, PT, R35, UR6, PT ;  /* 0x0000000623007c0c */ /* 0x004fc6000bfa6270 */
[----:B------:R-:W-:Y:S10]  /*1c940*/  @P0 BRA `(.L_x_271) ;  /* 0x0000000000300947 */ /* 0x000ff40003800000 */
        /* <DEDUP_REMOVED lines=12> */
.L_x_271:
[----:B------:R-:W-:Y:S05]  /*1ca10*/  BSYNC.RECONVERGENT B0 ;  /* 0x0000000000007941 */ /* 0x000fea0003800200 */
.L_x_270:
[----:B------:R-:W3:Y:S01]  /*1ca20*/  LDL.LU R31, [R1+0xd48] ;  /* 0x000d4800011f7983 */ /* 0x000ee20000300800 */
[----:B------:R-:W-:Y:S01]  /*1ca30*/  BSSY.RECONVERGENT B0, `(.L_x_272) ;  /* 0x000000f000007945 */ /* 0x000fe20003800200 */
[----:B---3--:R-:W-:-:S03]  /*1ca40*/  ISETP.GE.AND P0, PT, R31, UR6, PT ;  /* 0x000000061f007c0c */ /* 0x008fc6000bf06270 */
[----:B------:R-:W-:Y:S10]  /*1ca50*/  @P4 BRA `(.L_x_273) ;  /* 0x0000000000304947 */ /* 0x000ff40003800000 */
        /* <DEDUP_REMOVED lines=12> */
.L_x_273:
[----:B------:R-:W-:Y:S05]  /*1cb20*/  BSYNC.RECONVERGENT B0 ;  /* 0x0000000000007941 */ /* 0x000fea0003800200 */
.L_x_272:
[----:B---3--:R-:W3:Y:S01]  /*1cb30*/  LDL.LU R30, [R1+0xd50] ;  /* 0x000d5000011e7983 */ /* 0x008ee20000300800 */
        /* <DEDUP_REMOVED lines=15> */
.L_x_275:
[----:B------:R-:W-:Y:S05]  /*1cc30*/  BSYNC.RECONVERGENT B0 ;  /* 0x0000000000007941 */ /* 0x000fea0003800200 */
.L_x_274:
[----:B------:R-:W4:Y:S01]  /*1cc40*/  LDL.LU R29, [R1+0xd54] ;  /* 0x000d5400011d7983 */ /* 0x000f220000300800 */
[----:B------:R-:W-:Y:S01]  /*1cc50*/  BSSY.RECONVERGENT B0, `(.L_x_276) ;  /* 0x000000f000007945 */ /* 0x000fe20003800200 */
[----:B----4-:R-:W-:-:S03]  /*1cc60*/  ISETP.GE.AND P1, PT, R29, UR6, PT ;  /* 0x000000061d007c0c */ /* 0x010fc6000bf26270 */
[----:B------:R-:W-:Y:S10]  /*1cc70*/  @P2 BRA `(.L_x_277) ;  /* 0x0000000000302947 */ /* 0x000ff40003800000 */
        /* <DEDUP_REMOVED lines=12> */
.L_x_277:
[----:B------:R-:W-:Y:S05]  /*1cd40*/  BSYNC.RECONVERGENT B0 ;  /* 0x0000000000007941 */ /* 0x000fea0003800200 */
.L_x_276:
[----:B----4-:R-:W4:Y:S01]  /*1cd50*/  LDL.LU R28, [R1+0xd5c] ;  /* 0x000d5c00011c7983 */ /* 0x010f220000300800 */
        /* <DEDUP_REMOVED lines=15> */
.L_x_279:
[----:B------:R-:W-:Y:S05]  /*1ce50*/  BSYNC.RECONVERGENT B0 ;  /* 0x0000000000007941 */ /* 0x000fea0003800200 */
.L_x_278:
[----:B------:R-:W5:Y:S01]  /*1ce60*/  LDL.LU R27, [R1+0xd64] ;  /* 0x000d6400011b7983 */ /* 0x000f620000300800 */
[----:B------:R-:W-:Y:S01]  /*1ce70*/  BSSY.RECONVERGENT B0, `(.L_x_280) ;  /* 0x000000f000007945 */ /* 0x000fe20003800200 */
[----:B-----5:R-:W-:-:S03]  /*1ce80*/  ISETP.GE.AND P3, PT, R27, UR6, PT ;  /* 0x000000061b007c0c */ /* 0x020fc6000bf66270 */
[----:B------:R-:W-:Y:S10]  /*1ce90*/  @P6 BRA `(.L_x_281) ;  /* 0x0000000000306947 */ /* 0x000ff40003800000 */
[----:B------:R-:W5:Y:S01]  /*1cea0*/  LDCU UR7, c[0x0][0x398] ;  /* 0x00007300ff0777ac */ /* 0x000f620008000800 */
[C---:B------:R-:W-:Y:S01]  /*1ceb0*/  FFMA R26, -R122.reuse, R26, R232 ;  /* 0x0000001a7a1a7223 */ /* 0x040fe200000001e8 */
[C---:B------:R-:W-:Y:S01]  /*1cec0*/  FFMA R229, -R122.reuse, R229, R233 ;  /* 0x000000e57ae57223 */ /* 0x040fe200000001e9 */
[C---:B------:R-:W-:Y:S01]  /*1ced0*/  FFMA R230, -R122.reuse, R230, R234 ;  /* 0x000000e67ae67223 */ /* 0x040fe200000001ea */
[----:B------:R-:W-:Y:S01]  /*1cee0*/  FFMA R231, -R122, R231, R235 ;  /* 0x000000e77ae77223 */ /* 0x000fe200000001eb */
[----:B-----5:R-:W-:Y:S01]  /*1cef0*/  FMUL R26, R26, UR7 ;  /* 0x000000071a1a7c20 */ /* 0x020fe20008400000 */
[----:B------:R-:W-:Y:S01]  /*1cf00*/  FMUL R229, R229, UR7 ;  /* 0x00000007e5e57c20 */ /* 0x000fe20008400000 */
[----:B------:R-:W-:Y:S01]  /*1cf10*/  FMUL R27, R230, UR7 ;  /* 0x00000007e61b7c20 */ /* 0x000fe20008400000 */
[----:B------:R-:W-:-:S03]  /*1cf20*/  FMUL R231, R231, UR7 ;  /* 0x00000007e7e77c20 */ /* 0x000fc60008400000 */
[----:B------:R-:W-:Y:S02]  /*1cf30*/  F2FP.BF16.F32.PACK_AB R26, R229, R26 ;  /* 0x0000001ae51a723e */ /* 0x000fe400000010ff */
[----:B------:R-:W-:-:S05]  /*1cf40*/  F2FP.BF16.F32.PACK_AB R27, R231, R27 ;  /* 0x0000001be71b723e */ /* 0x000fca00000010ff */
[----:B------:R0:W-:Y:S02]  /*1cf50*/  STG.E.64 desc[UR4][R132.64+0xc00], R26 ;  /* 0x000c001a84007986 */ /* 0x0001e4000c101b04 */
.L_x_281:
[----:B------:R-:W-:Y:S05]  /*1cf60*/  BSYNC.RECONVERGENT B0 ;  /* 0x0000000000007941 */ /* 0x000fea0003800200 */
.L_x_280:
[----:B0-----:R-:W5:Y:S01]  /*1cf70*/  LDL.LU R26, [R1+0xd6c] ;  /* 0x000d6c00011a7983 */ /* 0x001f620000300800 */
[----:B------:R-:W-:Y:S01]  /*1cf80*/  LOP3.LUT R73, R73, 0xfffffff7, RZ, 0xc0, !PT ;  /* 0xfffffff749497812 */ /* 0x000fe200078ec0ff */
[----:B------:R-:W-:Y:S03]  /*1cf90*/  BSSY.RECONVERGENT B0, `(.L_x_282) ;  /* 0x0000014000007945 */ /* 0x000fe60003800200 */
[----:B------:R-:W-:-:S04]  /*1cfa0*/  @P0 LOP3.LUT R73, R73, 0x8, RZ, 0xfc, !PT ;  /* 0x0000000849490812 */ /* 0x000fc800078efcff */
[C---:B------:R-:W-:Y:S02]  /*1cfb0*/  LOP3.LUT P6, RZ, R73.reuse, 0x2, RZ, 0xc0, !PT ;  /* 0x0000000249ff7812 */ /* 0x040fe400078cc0ff */
[----:B------:R-:W-:Y:S02]  /*1cfc0*/  LOP3.LUT R73, R73, 0xfffffffe, RZ, 0xc0, !PT ;  /* 0xfffffffe49497812 */ /* 0x000fe400078ec0ff */
[----:B-----5:R-:W-:-:S13]  /*1cfd0*/  ISETP.GE.AND P0, PT, R26, UR6, PT ;  /* 0x000000061a007c0c */ /* 0x020fda000bf06270 */
[----:B------:R-:W-:-:S04]  /*1cfe0*/  @P0 LOP3.LUT R73, R73, 0x1, RZ, 0xfc, !PT ;  /* 0x0000000149490812 */ /* 0x000fc800078efcff */
[----:B------:R-:W-:Y:S01]  /*1cff0*/  LOP3.LUT P0, RZ, R73, 0x8, RZ, 0xc0, !PT ;  /* 0x0000000849ff7812 */ /* 0x000fe2000780c0ff */
[----:B------:R-:W-:-:S12]  /*1d000*/  @P6 BRA `(.L_x_283) ;  /* 0x0000000000306947 */ /* 0x000fd80003800000 */
[----:B------:R-:W0:Y:S01]  /*1d010*/  LDCU UR7, c[0x0][0x398] ;  /* 0x00007300ff0777ac */ /* 0x000e220008000800 */
[C---:B------:R-:W-:Y:S01]  /*1d020*/  FFMA R236, -R122.reuse, R236, R240 ;  /* 0x000000ec7aec7223 */ /* 0x040fe200000001f0 */
        /* <DEDUP_REMOVED lines=10> */
.L_x_283:
[----:B------:R-:W-:Y:S05]  /*1d0d0*/  BSYNC.RECONVERGENT B0 ;  /* 0x0000000000007941 */ /* 0x000fea0003800200 */
.L_x_282:
[----:B0-----:R-:W5:Y:S01]  /*1d0e0*/  LDL.LU R26, [R1+0xd7c] ;  /* 0x000d7c00011a7983 */ /* 0x001f620000300800 */
[----:B------:R-:W-:Y:S01]  /*1d0f0*/  LOP3.LUT R73, R73, 0xfffffffd, RZ, 0xc0, !PT ;  /* 0xfffffffd49497812 */ /* 0x000fe200078ec0ff */
[----:B------:R-:W-:Y:S01]  /*1d100*/  BSSY.RECONVERGENT B0, `(.L_x_284) ;  /* 0x0000013000007945 */ /* 0x000fe20003800200 */
[----:B-----5:R-:W-:-:S13]  /*1d110*/  ISETP.GE.AND P6, PT, R26, UR6, PT ;  /* 0x000000061a007c0c */ /* 0x020fda000bfc6270 */
[----:B------:R-:W-:Y:S01]  /*1d120*/  @P6 LOP3.LUT R73, R73, 0x2, RZ, 0xfc, !PT ;  /* 0x0000000249496812 */ /* 0x000fe200078efcff */
[----:B------:R-:W-:Y:S06]  /*1d130*/  @P5 BRA `(.L_x_285) ;  /* 0x00000000003c5947 */ /* 0x000fec0003800000 */
[----:B----4-:R-:W4:Y:S01]  /*1d140*/  LDL.LU R28, [R1+0x1d8] ;  /* 0x0001d800011c7983 */ /* 0x010f220000300800 */
[----:B------:R-:W0:Y:S03]  /*1d150*/  LDCU UR7, c[0x0][0x398] ;  /* 0x00007300ff0777ac */ /* 0x000e260008000800 */
[----:B------:R-:W5:Y:S04]  /*1d160*/  LDL.LU R27, [R1+0x1e4] ;  /* 0x0001e400011b7983 */ /* 0x000f680000300800 */
[----:B------:R-:W5:Y:S01]  /*1d170*/  LDL.LU R26, [R1+0x1dc] ;  /* 0x0001dc00011a7983 */ /* 0x000f620000300800 */
[C---:B------:R-:W-:Y:S01]  /*1d180*/  FFMA R25, -R122.reuse, R25, R246 ;  /* 0x000000197a197223 */ /* 0x040fe200000001f6 */
[----:B------:R-:W-:-:S03]  /*1d190*/  FFMA R244, -R122, R244, R247 ;  /* 0x000000f47af47223 */ /* 0x000fc600000001f7 */
[----:B0-----:R-:W-:Y:S01]  /*1d1a0*/  FMUL R25, R25, UR7 ;  /* 0x0000000719197c20 */ /* 0x001fe20008400000 */
[----:B------:R-:W-:Y:S01]  /*1d1b0*/  FMUL R244, R244, UR7 ;  /* 0x00000007f4f47c20 */ /* 0x000fe20008400000 */
[C---:B----4-:R-:W-:Y:S01]  /*1d1c0*/  FFMA R245, -R122.reuse, R245, R28 ;  /* 0x000000f57af57223 */ /* 0x050fe2000000011c */
[----:B-----5:R-:W-:-:S03]  /*1d1d0*/  FFMA R26, -R122, R26, R27 ;  /* 0x0000001a7a1a7223 */ /* 0x020fc6000000011b */
[----:B------:R-:W-:Y:S01]  /*1d1e0*/  FMUL R27, R245, UR7 ;  /* 0x00000007f51b7c20 */ /* 0x000fe20008400000 */
[----:B------:R-:W-:Y:S01]  /*1d1f0*/  FMUL R28, R26, UR7 ;  /* 0x000000071a1c7c20 */ /* 0x000fe20008400000 */
[----:B------:R-:W-:-:S04]  /*1d200*/  F2FP.BF16.F32.PACK_AB R26, R244, R25 ;  /* 0x00000019f41a723e */ /* 0x000fc800000010ff */
[----:B------:R-:W-:-:S05]  /*1d210*/  F2FP.BF16.F32.PACK_AB R27, R28, R27 ;  /* 0x0000001b1c1b723e */ /* 0x000fca00000010ff */
[----:B------:R0:W-:Y:S02]  /*1d220*/  STG.E.64 desc[UR4][R132.64+0xe00], R26 ;  /* 0x000e001a84007986 */ /* 0x0001e4000c101b04 */
.L_x_285:
[----:B------:R-:W-:Y:S05]  /*1d230*/  BSYNC.RECONVERGENT B0 ;  /* 0x0000000000007941 */ /* 0x000fea0003800200 */
.L_x_284:
[----:B------:R-:W5:Y:S01]  /*1d240*/  LDL.LU R25, [R1+0xd84] ;  /* 0x000d840001197983 */ /* 0x000f620000300800 */
[----:B------:R-:W-:Y:S01]  /*1d250*/  BSSY.RECONVERGENT B0, `(.L_x_286) ;  /* 0x0000017000007945 */ /* 0x000fe20003800200 */
[----:B-----5:R-:W-:-:S03]  /*1d260*/  ISETP.GE.AND P5, PT, R25, UR6, PT ;  /* 0x0000000619007c0c */ /* 0x020fc6000bfa6270 */
[----:B------:R-:W-:Y:S10]  /*1d270*/  @P0 BRA `(.L_x_287) ;  /* 0x0000000000500947 */ /* 0x000ff40003800000 */
[----:B------:R-:W5:Y:S01]  /*1d280*/  LDL.LU R32, [R1+0x1ec] ;  /* 0x0001ec0001207983 */ /* 0x000f620000300800 */
[----:B------:R-:W1:Y:S03]  /*1d290*/  LDCU UR7, c[0x0][0x398] ;  /* 0x00007300ff0777ac */ /* 0x000e660008000800 */
[----:B0-----:R-:W5:Y:S04]  /*1d2a0*/  LDL.LU R26, [R1+0x1e0] ;  /* 0x0001e000011a7983 */ /* 0x001f680000300800 */
[----:B---3--:R-:W3:Y:S04]  /*1d2b0*/  LDL.LU R31, [R1+0x1f8] ;  /* 0x0001f800011f7983 */ /* 0x008ee80000300800 */
[----:B----4-:R-:W3:Y:S04]  /*1d2c0*/  LDL.LU R28, [R1+0x1f4] ;  /* 0x0001f400011c7983 */ /* 0x010ee80000300800 */
[----:B------:R-:W4:Y:S04]  /*1d2d0*/  LDL.LU R30, [R1+0x208] ;  /* 0x00020800011e7983 */ /* 0x000f280000300800 */
[----:B------:R-:W4:Y:S04]  /*1d2e0*/  LDL.LU R27, [R1+0x204] ;  /* 0x00020400011b7983 */ /* 0x000f280000300800 */
[----:B------:R-:W2:Y:S04]  /*1d2f0*/  LDL.LU R29, [R1+0x214] ;  /* 0x00021400011d7983 */ /* 0x000ea80000300800 */
[----:B------:R-:W2:Y:S01]  /*1d300*/  LDL.LU R25, [R1+0x210] ;  /* 0x0002100001197983 */ /* 0x000ea20000300800 */
[----:B-----5:R-:W-:-:S04]  /*1d310*/  FFMA R26, -R122, R26, R32 ;  /* 0x0000001a7a1a7223 */ /* 0x020fc80000000120 */
[----:B-1----:R-:W-:Y:S01]  /*1d320*/  FMUL R26, R26, UR7 ;  /* 0x000000071a1a7c20 */ /* 0x002fe20008400000 */
[----:B---3--:R-:W-:-:S04]  /*1d330*/  FFMA R28, -R122, R28, R31 ;  /* 0x0000001c7a1c7223 */ /* 0x008fc8000000011f */
[----:B------:R-:W-:Y:S01]  /*1d340*/  FMUL R28, R28, UR7 ;  /* 0x000000071c1c7c20 */ /* 0x000fe20008400000 */
[----:B----4-:R-:W-:-:S04]  /*1d350*/  FFMA R27, -R122, R27, R30 ;  /* 0x0000001b7a1b7223 */ /* 0x010fc8000000011e */
[----:B------:R-:W-:Y:S01]  /*1d360*/  F2FP.BF16.F32.PACK_AB R26, R28, R26 ;  /* 0x0000001a1c1a723e */ /* 0x000fe200000010ff */
[----:B------:R-:W-:Y:S01]  /*1d370*/  FMUL R27, R27, UR7 ;  /* 0x000000071b1b7c20 */ /* 0x000fe20008400000 */
[----:B--2---:R-:W-:-:S04]  /*1d380*/  FFMA R25, -R122, R25, R29 ;  /* 0x000000197a197223 */ /* 0x004fc8000000011d */
[----:B------:R-:W-:-:S05]  /*1d390*/  FMUL R25, R25, UR7 ;  /* 0x0000000719197c20 */ /* 0x000fca0008400000 */
[----:B------:R-:W-:-:S05]  /*1d3a0*/  F2FP.BF16.F32.PACK_AB R27, R25, R27 ;  /* 0x0000001b191b723e */ /* 0x000fca00000010ff */
[----:B------:R0:W-:Y:S02]  /*1d3b0*/  STG.E.64 desc[UR4][R132.64+0xf00], R26 ;  /* 0x000f001a84007986 */ /* 0x0001e4000c101b04 */
.L_x_287:
[----:B------:R-:W-:Y:S05]  /*1d3c0*/  BSYNC.RECONVERGENT B0 ;  /* 0x0000000000007941 */ /* 0x000fea0003800200 */
.L_x_286:
        /* <DEDUP_REMOVED lines=24> */
.L_x_289:
[----:B------:R-:W-:Y:S05]  /*1d550*/  BSYNC.RECONVERGENT B0 ;  /* 0x0000000000007941 */ /* 0x000fea0003800200 */
.L_x_288:
        /* <DEDUP_REMOVED lines=24> */
.L_x_291:
[----:B------:R-:W-:Y:S05]  /*1d6e0*/  BSYNC.RECONVERGENT B0 ;  /* 0x0000000000007941 */ /* 0x000fea0003800200 */
.L_x_290:
        /* <DEDUP_REMOVED lines=24> */
.L_x_293:
[----:B------:R-:W-:Y:S05]  /*1d870*/  BSYNC.RECONVERGENT B0 ;  /* 0x0000000000007941 */ /* 0x000fea0003800200 */
.L_x_292:
        /* <DEDUP_REMOVED lines=24> */
.L_x_295:
[----:B------:R-:W-:Y:S05]  /*1da00*/  BSYNC.RECONVERGENT B0 ;  /* 0x0000000000007941 */ /* 0x000fea0003800200 */
.L_x_294:
[----:B------:R-:W5:Y:S01]  /*1da10*/  LDL.LU R25, [R1+0xda4] ;  /* 0x000da40001197983 */ /* 0x000f620000300800 */
[----:B------:R-:W-:Y:S01]  /*1da20*/  LOP3.LUT P6, RZ, R73, 0x1, RZ, 0xc0, !PT ;  /* 0x0000000149ff7812 */ /* 0x000fe200078cc0ff */
[----:B------:R-:W-:Y:S01]  /*1da30*/  BSSY.RECONVERGENT B0, `(.L_x_296) ;  /* 0x0000017000007945 */ /* 0x000fe20003800200 */
[----:B-----5:R-:W-:-:S11]  /*1da40*/  ISETP.GE.AND P3, PT, R25, UR6, PT ;  /* 0x0000000619007c0c */ /* 0x020fd6000bf66270 */
[----:B------:R-:W-:Y:S05]  /*1da50*/  @P6 BRA `(.L_x_297) ;  /* 0x0000000000506947 */ /* 0x000fea0003800000 */
        /* <DEDUP_REMOVED lines=20> */
.L_x_297:
[----:B------:R-:W-:Y:S05]  /*1dba0*/  BSYNC.RECONVERGENT B0 ;  /* 0x0000000000007941 */ /* 0x000fea0003800200 */
.L_x_296:
[----:B------:R-:W5:Y:S01]  /*1dbb0*/  LDL.LU R25, [R1+0xd9c] ;  /* 0x000d9c0001197983 */ /* 0x000f620000300800 */
        /* <DEDUP_REMOVED lines=29> */
.L_x_299:
[----:B------:R-:W-:Y:S05]  /*1dd90*/  BSYNC.RECONVERGENT B0 ;  /* 0x0000000000007941 */ /* 0x000fea0003800200 */
.L_x_298:
[----:B------:R-:W5:Y:S01]  /*1dda0*/  LDL.LU R25, [R1+0xd94] ;  /* 0x000d940001197983 */ /* 0x000f620000300800 */
[----:B------:R-:W-:Y:S01]  /*1ddb0*/  LOP3.LUT R73, R73, 0xfffffffd, RZ, 0xc0, !PT ;  /* 0xfffffffd49497812 */ /* 0x000fe200078ec0ff */
[----:B------:R-:W-:Y:S01]  /*1ddc0*/  BSSY.RECONVERGENT B0, `(.L_x_300) ;  /* 0x0000018000007945 */ /* 0x000fe20003800200 */
[----:B-----5:R-:W-:-:S13]  /*1ddd0*/  ISETP.GE.AND P6, PT, R25, UR6, PT ;  /* 0x0000000619007c0c */ /* 0x020fda000bfc6270 */
[----:B------:R-:W-:Y:S01]  /*1dde0*/  @P6 LOP3.LUT R73, R73, 0x2, RZ, 0xfc, !PT ;  /* 0x0000000249496812 */ /* 0x000fe200078efcff */
[----:B------:R-:W-:Y:S06]  /*1ddf0*/  @P5 BRA `(.L_x_301) ;  /* 0x0000000000505947 */ /* 0x000fec0003800000 */
        /* <DEDUP_REMOVED lines=20> */
.L_x_301:
[----:B------:R-:W-:Y:S05]  /*1df40*/  BSYNC.RECONVERGENT B0 ;  /* 0x0000000000007941 */ /* 0x000fea0003800200 */
.L_x_300:
        /* <DEDUP_REMOVED lines=24> */
.L_x_303:
[----:B------:R-:W-:Y:S05]  /*1e0d0*/  BSYNC.RECONVERGENT B0 ;  /* 0x0000000000007941 */ /* 0x000fea0003800200 */
.L_x_302:
        /* <DEDUP_REMOVED lines=24> */
.L_x_305:
[----:B------:R-:W-:Y:S05]  /*1e260*/  BSYNC.RECONVERGENT B0 ;  /* 0x0000000000007941 */ /* 0x000fea0003800200 */
.L_x_304:
        /* <DEDUP_REMOVED lines=24> */
.L_x_307:
[----:B------:R-:W-:Y:S05]  /*1e3f0*/  BSYNC.RECONVERGENT B0 ;  /* 0x0000000000007941 */ /* 0x000fea0003800200 */
.L_x_306:
        /* <DEDUP_REMOVED lines=24> */
.L_x_309:
[----:B------:R-:W-:Y:S05]  /*1e580*/  BSYNC.RECONVERGENT B0 ;  /* 0x0000000000007941 */ /* 0x000fea0003800200 */
.L_x_308:
        /* <DEDUP_REMOVED lines=24> */
.L_x_311:
[----:B------:R-:W-:Y:S05]  /*1e710*/  BSYNC.RECONVERGENT B0 ;  /* 0x0000000000007941 */ /* 0x000fea0003800200 */
.L_x_310:
        /* <DEDUP_REMOVED lines=25> */
.L_x_313:
[----:B------:R-:W-:Y:S05]  /*1e8b0*/  BSYNC.RECONVERGENT B0 ;  /* 0x0000000000007941 */ /* 0x000fea0003800200 */
.L_x_312:
        /* <DEDUP_REMOVED lines=30> */
.L_x_315:
[----:B------:R-:W-:Y:S05]  /*1eaa0*/  BSYNC.RECONVERGENT B0 ;  /* 0x0000000000007941 */ /* 0x000fea0003800200 */
.L_x_314:
        /* <DEDUP_REMOVED lines=24> */
.L_x_317:
[----:B------:R-:W-:Y:S05]  /*1ec30*/  BSYNC.RECONVERGENT B0 ;  /* 0x0000000000007941 */ /* 0x000fea0003800200 */
.L_x_316:
        /* <DEDUP_REMOVED lines=24> */
.L_x_319:
[----:B------:R-:W-:Y:S05]  /*1edc0*/  BSYNC.RECONVERGENT B0 ;  /* 0x0000000000007941 */ /* 0x000fea0003800200 */
.L_x_318:
        /* <DEDUP_REMOVED lines=26> */
.L_x_321:
[----:B------:R-:W-:Y:S05]  /*1ef70*/  BSYNC.RECONVERGENT B0 ;  /* 0x0000000000007941 */ /* 0x000fea0003800200 */
.L_x_320:
        /* <DEDUP_REMOVED lines=24> */
.L_x_323:
[----:B------:R-:W-:Y:S05]  /*1f100*/  BSYNC.RECONVERGENT B0 ;  /* 0x0000000000007941 */ /* 0x000fea0003800200 */
.L_x_322:
        /* <DEDUP_REMOVED lines=24> */
.L_x_325:
[----:B------:R-:W-:Y:S05]  /*1f290*/  BSYNC.RECONVERGENT B0 ;  /* 0x0000000000007941 */ /* 0x000fea0003800200 */
.L_x_324:
        /* <DEDUP_REMOVED lines=24> */
.L_x_327:
[----:B------:R-:W-:Y:S05]  /*1f420*/  BSYNC.RECONVERGENT B0 ;  /* 0x0000000000007941 */ /* 0x000fea0003800200 */
.L_x_326:
[----:B0-----:R-:W5:Y:S01]  /*1f430*/  LDL.LU R26, [R1+0xc54] ;  /* 0x000c5400011a7983 */ /* 0x001f620000300800 */
[----:B------:R-:W-:Y:S01]  /*1f440*/  LOP3.LUT P6, RZ, R73, 0x1, RZ, 0xc0, !PT ;  /* 0x0000000149ff7812 */ /* 0x000fe200078cc0ff */
[----:B------:R-:W-:Y:S01]  /*1f450*/  BSSY.RECONVERGENT B0, `(.L_x_328) ;  /* 0x0000018000007945 */ /* 0x000fe20003800200 */
[----:B------:R-:W-:Y:S02]  /*1f460*/  SHF.L.U32 R25, R74, 0x2, RZ ;  /* 0x000000024a197819 */ /* 0x000fe400000006ff */
[----:B-----5:R-:W-:-:S09]  /*1f470*/  ISETP.GE.AND P3, PT, R26, UR6, PT ;  /* 0x000000061a007c0c */ /* 0x020fd2000bf66270 */
[----:B------:R-:W-:Y:S05]  /*1f480*/  @P6 BRA `(.L_x_329) ;  /* 0x0000000000506947 */ /* 0x000fea0003800000 */
[----:B------:R-:W5:Y:S01]  /*1f490*/  LDL.LU R33, [R1+0xb0c] ;  /* 0x000b0c0001217983 */ /* 0x000f620000300800 */
[----:B------:R-:W0:Y:S03]  /*1f4a0*/  LDCU UR7, c[0x0][0x398] ;  /* 0x00007300ff0777ac */ /* 0x000e260008000800 */
[----:B------:R-:W5:Y:S04]  /*1f4b0*/  LDL.LU R26, [R1+0xb10] ;  /* 0x000b1000011a7983 */ /* 0x000f680000300800 */
[----:B------:R-:W2:Y:S04]  /*1f4c0*/  LDL.LU R32, [R1+0xba4] ;  /* 0x000ba40001207983 */ /* 0x000ea80000300800 */
[----:B----4-:R-:W2:Y:S04]  /*1f4d0*/  LDL.LU R29, [R1+0xb60] ;  /* 0x000b6000011d7983 */ /* 0x010ea80000300800 */
[----:B---3--:R-:W3:Y:S04]  /*1f4e0*/  LDL.LU R31, [R1+0xba8] ;  /* 0x000ba800011f7983 */ /* 0x008ee80000300800 */
[----:B------:R-:W3:Y:S04]  /*1f4f0*/  LDL.LU R27, [R1+0xb64] ;  /* 0x000b6400011b7983 */ /* 0x000ee80000300800 */
[----:B------:R-:W4:Y:S04]  /*1f500*/  LDL.LU R30, [R1+0xbb0] ;  /* 0x000bb000011e7983 */ /* 0x000f280000300800 */
[----:B------:R-:W4:Y:S01]  /*1f510*/  LDL.LU R28, [R1+0xb68] ;  /* 0x000b6800011c7983 */ /* 0x000f220000300800 */
[----:B-----5:R-:W-:-:S04]  /*1f520*/  FFMA R26, -R122, R26, R33 ;  /* 0x0000001a7a1a7223 */ /* 0x020fc80000000121 */
[----:B0-----:R-:W-:Y:S01]  /*1f530*/  FMUL R26, R26, UR7 ;  /* 0x000000071a1a7c20 */ /* 0x001fe20008400000 */
[----:B--2---:R-:W-:-:S04]  /*1f540*/  FFMA R29, -R122, R29, R32 ;  /* 0x0000001d7a1d7223 */ /* 0x004fc80000000120 */
[----:B------:R-:W-:Y:S01]  /*1f550*/  FMUL R29, R29, UR7 ;  /* 0x000000071d1d7c20 */ /* 0x000fe20008400000 */
[----:B---3--:R-:W-:-:S04]  /*1f560*/  FFMA R27, -R122, R27, R31 ;  /* 0x0000001b7a1b7223 */ /* 0x008fc8000000011f */
[----:B------:R-:W-:Y:S01]  /*1f570*/  F2FP.BF16.F32.PACK_AB R26, R29, R26 ;  /* 0x0000001a1d1a723e */ /* 0x000fe200000010ff */
[----:B------:R-:W-:Y:S01]  /*1f580*/  FMUL R27, R27, UR7 ;  /* 0x000000071b1b7c20 */ /* 0x000fe20008400000 */
[----:B----4-:R-:W-:-:S04]  /*1f590*/  FFMA R28, -R122, R28, R30 ;  /* 0x0000001c7a1c7223 */ /* 0x010fc8000000011e */
[----:B------:R-:W-:-:S05]  /*1f5a0*/  FMUL R28, R28, UR7 ;  /* 0x000000071c1c7c20 */ /* 0x000fca0008400000 */
[----:B------:R-:W-:-:S05]  /*1f5b0*/  F2FP.BF16.F32.PACK_AB R27, R28, R27 ;  /* 0x0000001b1c1b723e */ /* 0x000fca00000010ff */
[----:B------:R0:W-:Y:S02]  /*1f5c0*/  STG.E.64 desc[UR4][R132.64+0x2400], R26 ;  /* 0x0024001a84007986 */ /* 0x0001e4000c101b04 */
.L_x_329:
[----:B------:R-:W-:Y:S05]  /*1f5d0*/  BSYNC.RECONVERGENT B0 ;  /* 0x0000000000007941 */ /* 0x000fea0003800200 */
.L_x_328:
[----:B0-----:R-:W5:Y:S01]  /*1f5e0*/  LDL.LU R26, [R1+0xc50] ;  /* 0x000c5000011a7983 */ /* 0x001f620000300800 */
[----:B------:R-:W-:Y:S01]  /*1f5f0*/  LOP3.LUT R73, R73, 0xfffffffd, RZ, 0xc0, !PT ;  /* 0xfffffffd49497812 */ /* 0x000fe200078ec0ff */
[----:B------:R-:W-:Y:S01]  /*1f600*/  BSSY.RECONVERGENT B0, `(.L_x_330) ;  /* 0x0000019000007945 */ /* 0x000fe20003800200 */
[----:B---3--:R-:W-:Y:S01]  /*1f610*/  VIADD R30, R25, 0x1380 ;  /* 0x00001380191e7836 */ /* 0x008fe20000000000 */
[----:B-----5:R-:W-:-:S13]  /*1f620*/  ISETP.GE.AND P6, PT, R26, UR6, PT ;  /* 0x000000061a007c0c */ /* 0x020fda000bfc6270 */
[----:B------:R-:W-:Y:S01]  /*1f630*/  @P6 LOP3.LUT R73, R73, 0x2, RZ, 0xfc, !PT ;  /* 0x0000000249496812 */ /* 0x000fe200078efcff */
[----:B------:R-:W-:Y:S06]  /*1f640*/  @P4 BRA `(.L_x_331) ;  /* 0x0000000000504947 */ /* 0x000fec0003800000 */
[----:B------:R-:W3:Y:S01]  /*1f650*/  LDL.LU R34, [R1+0xaec] ;  /* 0x000aec0001227983 */ /* 0x000ee20000300800 */
[----:B------:R-:W0:Y:S03]  /*1f660*/  LDCU UR7, c[0x0][0x398] ;  /* 0x00007300ff0777ac */ /* 0x000e260008000800 */
[----:B------:R-:W3:Y:S04]  /*1f670*/  LDL.LU R26, [R1+0xb08] ;  /* 0x000b0800011a7983 */ /* 0x000ee80000300800 */
[----:B------:R-:W5:Y:S04]  /*1f680*/  LDL.LU R33, [R1+0xb50] ;  /* 0x000b500001217983 */ /* 0x000f680000300800 */
[----:B----4-:R-:W5:Y:S04]  /*1f690*/  LDL.LU R29, [R1+0xb4c] ;  /* 0x000b4c00011d7983 */ /* 0x010f680000300800 */
[----:B------:R-:W4:Y:S04]  /*1f6a0*/  LDL.LU R32, [R1+0xb94] ;  /* 0x000b940001207983 */ /* 0x000f280000300800 */
[----:B------:R-:W4:Y:S04]  /*1f6b0*/  LDL.LU R27, [R1+0xb54] ;  /* 0x000b5400011b7983 */ /* 0x000f280000300800 */
[----:B------:R-:W2:Y:S04]  /*1f6c0*/  LDL.LU R31, [R1+0xb9c] ;  /* 0x000b9c00011f7983 */ /* 0x000ea80000300800 */
[----:B------:R-:W2:Y:S01]  /*1f6d0*/  LDL.LU R28, [R1+0xb58] ;  /* 0x000b5800011c7983 */ /* 0x000ea20000300800 */
[----:B---3--:R-:W-:-:S04]  /*1f6e0*/  FFMA R26, -R122, R26, R34 ;  /* 0x0000001a7a1a7223 */ /* 0x008fc80000000122 */
[----:B0-----:R-:W-:Y:S01]  /*1f6f0*/  FMUL R26, R26, UR7 ;  /* 0x000000071a1a7c20 */ /* 0x001fe20008400000 */
[----:B-----5:R-:W-:-:S04]  /*1f700*/  FFMA R29, -R122, R29, R33 ;  /* 0x0000001d7a1d7223 */ /* 0x020fc80000000121 */
        /* <DEDUP_REMOVED lines=8> */
.L_x_331:
[----:B------:R-:W-:Y:S05]  /*1f790*/  BSYNC.RECONVERGENT B0 ;  /* 0x0000000000007941 */ /* 0x000fea0003800200 */
.L_x_330:
[----:B------:R-:W-:Y:S01]  /*1f7a0*/  BSSY.RECONVERGENT B0, `(.L_x_332) ;  /* 0x0000018000007945 */ /* 0x000fe20003800200 */
[----:B------:R-:W-:Y:S02]  /*1f7b0*/  IADD3 R31, PT, PT, R25, 0x1400, RZ ;  /* 0x00001400191f7810 */ /* 0x000fe40007ffe0ff */
[----:B------:R-:W-:Y:S01]  /*1f7c0*/  ISETP.GE.AND P4, PT, R30, UR6, PT ;  /* 0x000000061e007c0c */ /* 0x000fe2000bf86270 */
[----:B------:R-:W-:-:S12]  /*1f7d0*/  @P5 BRA `(.L_x_333) ;  /* 0x0000000000505947 */ /* 0x000fd80003800000 */
[----:B------:R-:W3:Y:S01]  /*1f7e0*/  LDL.LU R35, [R1+0xad4] ;  /* 0x000ad40001237983 */ /* 0x000ee20000300800 */
[----:B------:R-:W5:Y:S03]  /*1f7f0*/  LDCU UR7, c[0x0][0x398] ;  /* 0x00007300ff0777ac */ /* 0x000f660008000800 */
[----:B0-----:R-:W3:Y:S04]  /*1f800*/  LDL.LU R26, [R1+0xae8] ;  /* 0x000ae800011a7983 */ /* 0x001ee80000300800 */
[----:B------:R-:W2:Y:S04]  /*1f810*/  LDL.LU R34, [R1+0xb38] ;  /* 0x000b380001227983 */ /* 0x000ea80000300800 */
[----:B----4-:R-:W2:Y:S04]  /*1f820*/  LDL.LU R29, [R1+0xb34] ;  /* 0x000b3400011d7983 */ /* 0x010ea80000300800 */
[----:B------:R-:W4:Y:S04]  /*1f830*/  LDL.LU R33, [R1+0xb40] ;  /* 0x000b400001217983 */ /* 0x000f280000300800 */
[----:B------:R-:W4:Y:S04]  /*1f840*/  LDL.LU R27, [R1+0xb3c] ;  /* 0x000b3c00011b7983 */ /* 0x000f280000300800 */
[----:B------:R-:W4:Y:S04]  /*1f850*/  LDL.LU R32, [R1+0xb80] ;  /* 0x000b800001207983 */ /* 0x000f280000300800 */
[----:B------:R-:W4:Y:S01]  /*1f860*/  LDL.LU R28, [R1+0xb44] ;  /* 0x000b4400011c7983 */ /* 0x000f220000300800 */
[----:B---3--:R-:W-:-:S04]  /*1f870*/  FFMA R26, -R122, R26, R35 ;  /* 0x0000001a7a1a7223 */ /* 0x008fc80000000123 */
[----:B-----5:R-:W-:Y:S01]  /*1f880*/  FMUL R26, R26, UR7 ;  /* 0x000000071a1a7c20 */ /* 0x020fe20008400000 */
[----:B--2---:R-:W-:-:S04]  /*1f890*/  FFMA R29, -R122, R29, R34 ;  /* 0x0000001d7a1d7223 */ /* 0x004fc80000000122 */
[----:B------:R-:W-:Y:S01]  /*1f8a0*/  FMUL R29, R29, UR7 ;  /* 0x000000071d1d7c20 */ /* 0x000fe20008400000 */
[----:B----4-:R-:W-:-:S04]  /*1f8b0*/  FFMA R27, -R122, R27, R33 ;  /* 0x0000001b7a1b7223 */ /* 0x010fc80000000121 */
[----:B------:R-:W-:Y:S01]  /*1f8c0*/  F2FP.BF16.F32.PACK_AB R26, R29, R26 ;  /* 0x0000001a1d1a723e */ /* 0x000fe200000010ff */
[----:B------:R-:W-:Y:S01]  /*1f8d0*/  FMUL R27, R27, UR7 ;  /* 0x000000071b1b7c20 */ /* 0x000fe20008400000 */
[----:B------:R-:W-:-:S04]  /*1f8e0*/  FFMA R28, -R122, R28, R32 ;  /* 0x0000001c7a1c7223 */ /* 0x000fc80000000120 */
[----:B------:R-:W-:-:S05]  /*1f8f0*/  FMUL R28, R28, UR7 ;  /* 0x000000071c1c7c20 */ /* 0x000fca0008400000 */
[----:B------:R-:W-:-:S05]  /*1f900*/  F2FP.BF16.F32.PACK_AB R27, R28, R27 ;  /* 0x0000001b1c1b723e */ /* 0x000fca00000010ff */
[----:B------:R3:W-:Y:S02]  /*1f910*/  STG.E.64 desc[UR4][R132.64+0x2600], R26 ;  /* 0x0026001a84007986 */ /* 0x0007e4000c101b04 */
.L_x_333:
[----:B------:R-:W-:Y:S05]  /*1f920*/  BSYNC.RECONVERGENT B0 ;  /* 0x0000000000007941 */ /* 0x000fea0003800200 */
.L_x_332:
[----:B------:R-:W-:Y:S01]  /*1f930*/  BSSY.RECONVERGENT B0, `(.L_x_334) ;  /* 0x0000018000007945 */ /* 0x000fe20003800200 */
[----:B------:R-:W-:Y:S02]  /*1f940*/  IADD3 R30, PT, PT, R25, 0x1480, RZ ;  /* 0x00001480191e7810 */ /* 0x000fe40007ffe0ff */
[----:B------:R-:W-:Y:S01]  /*1f950*/  ISETP.GE.AND P5, PT, R31, UR6, PT ;  /* 0x000000061f007c0c */ /* 0x000fe2000bfa6270 */
[----:B------:R-:W-:-:S12]  /*1f960*/  @P4 BRA `(.L_x_335) ;  /* 0x0000000000504947 */ /* 0x000fd80003800000 */
[----:B------:R-:W5:Y:S01]  /*1f970*/  LDL.LU R35, [R1+0xaa4] ;  /* 0x000aa40001237983 */ /* 0x000f620000300800 */
[----:B------:R-:W1:Y:S03]  /*1f980*/  LDCU UR7, c[0x0][0x398] ;  /* 0x00007300ff0777ac */ /* 0x000e660008000800 */
[----:B0--3--:R-:W5:Y:S04]  /*1f990*/  LDL.LU R26, [R1+0xac8] ;  /* 0x000ac800011a7983 */ /* 0x009f680000300800 */
[----:B------:R-:W3:Y:S04]  /*1f9a0*/  LDL.LU R34, [R1+0xb18] ;  /* 0x000b180001227983 */ /* 0x000ee80000300800 */
        /* <DEDUP_REMOVED lines=16> */
.L_x_335:
[----:B------:R-:W-:Y:S05]  /*1fab0*/  BSYNC.RECONVERGENT B0 ;  /* 0x0000000000007941 */ /* 0x000fea0003800200 */
.L_x_334:
[----:B------:R-:W-:Y:S01]  /*1fac0*/  BSSY.RECONVERGENT B0, `(.L_x_336) ;  /* 0x0000018000007945 */ /* 0x000fe20003800200 */
[----:B------:R-:W-:Y:S01]  /*1fad0*/  VIADD R31, R25, 0x1500 ;  /* 0x00001500191f7836 */ /* 0x000fe20000000000 */
[----:B------:R-:W-:Y:S02]  /*1fae0*/  ISETP.GE.AND P4, PT, R30, UR6, PT ;  /* 0x000000061e007c0c */ /* 0x000fe4000bf86270 */
[----:B------:R-:W-:Y:S11]  /*1faf0*/  @P5 BRA `(.L_x_337) ;  /* 0x0000000000505947 */ /* 0x000ff60003800000 */
        /* <DEDUP_REMOVED lines=20> */
.L_x_337:
[----:B------:R-:W-:Y:S05]  /*1fc40*/  BSYNC.RECONVERGENT B0 ;  /* 0x0000000000007941 */ /* 0x000fea0003800200 */
.L_x_336:
        /* <DEDUP_REMOVED lines=24> */
.L_x_339:
[----:B------:R-:W-:Y:S05]  /*1fdd0*/  BSYNC.RECONVERGENT B0 ;  /* 0x0000000000007941 */ /* 0x000fea0003800200 */
.L_x_338:
        /* <DEDUP_REMOVED lines=24> */
.L_x_341:
[----:B------:R-:W-:Y:S05]  /*1ff60*/  BSYNC.RECONVERGENT B0 ;  /* 0x0000000000007941 */ /* 0x000fea0003800200 */
.L_x_340:
        /* <DEDUP_REMOVED lines=24> */
.L_x_343:
[----:B------:R-:W-:Y:S05]  /*200f0*/  BSYNC.RECONVERGENT B0 ;  /* 0x0000000000007941 */ /* 0x000fea0003800200 */
.L_x_342:
        /* <DEDUP_REMOVED lines=24> */
.L_x_345:
[----:B------:R-:W-:Y:S05]  /*20280*/  BSYNC.RECONVERGENT B0 ;  /* 0x0000000000007941 */ /* 0x000fea0003800200 */
.L_x_344:
        /* <DEDUP_REMOVED lines=24> */
.L_x_347:
[----:B------:R-:W-:Y:S05]  /*20410*/  BSYNC.RECONVERGENT B0 ;  /* 0x0000000000007941 */ /* 0x000fea0003800200 */
.L_x_346:
        /* <DEDUP_REMOVED lines=24> */
.L_x_349:
[----:B------:R-:W-:Y:S05]  /*205a0*/  BSYNC.RECONVERGENT B0 ;  /* 0x0000000000007941 */ /* 0x000fea0003800200 */
.L_x_348:
        /* <DEDUP_REMOVED lines=24> */
.L_x_351:
[----:B------:R-:W-:Y:S05]  /*20730*/  BSYNC.RECONVERGENT B0 ;  /* 0x0000000000007941 */ /* 0x000fea0003800200 */
.L_x_350:
        /* <DEDUP_REMOVED lines=24> */
.L_x_353:
[----:B------:R-:W-:Y:S05]  /*208c0*/  BSYNC.RECONVERGENT B0 ;  /* 0x0000000000007941 */ /* 0x000fea0003800200 */
.L_x_352:
        /* <DEDUP_REMOVED lines=24> */
.L_x_355:
[----:B------:R-:W-:Y:S05]  /*20a50*/  BSYNC.RECONVERGENT B0 ;  /* 0x0000000000007941 */ /* 0x000fea0003800200 */
.L_x_354:
        /* <DEDUP_REMOVED lines=24> */
.L_x_357:
[----:B------:R-:W-:Y:S05]  /*20be0*/  BSYNC.RECONVERGENT B0 ;  /* 0x0000000000007941 */ /* 0x000fea0003800200 */
.L_x_356:
        /* <DEDUP_REMOVED lines=24> */
.L_x_359:
[----:B------:R-:W-:Y:S05]  /*20d70*/  BSYNC.RECONVERGENT B0 ;  /* 0x0000000000007941 */ /* 0x000fea0003800200 */
.L_x_358:
        /* <DEDUP_REMOVED lines=24> */
.L_x_361:
[----:B------:R-:W-:Y:S05]  /*20f00*/  BSYNC.RECONVERGENT B0 ;  /* 0x0000000000007941 */ /* 0x000fea0003800200 */
.L_x_360:
        /* <DEDUP_REMOVED lines=24> */
.L_x_363:
[----:B------:R-:W-:Y:S05]  /*21090*/  BSYNC.RECONVERGENT B0 ;  /* 0x0000000000007941 */ /* 0x000fea0003800200 */
.L_x_362:
        /* <DEDUP_REMOVED lines=24> */
.L_x_365:
[----:B------:R-:W-:Y:S05]  /*21220*/  BSYNC.RECONVERGENT B0 ;  /* 0x0000000000007941 */ /* 0x000fea0003800200 */
.L_x_364:
        /* <DEDUP_REMOVED lines=24> */
.L_x_367:
[----:B------:R-:W-:Y:S05]  /*213b0*/  BSYNC.RECONVERGENT B0 ;  /* 0x0000000000007941 */ /* 0x000fea0003800200 */
.L_x_366:
        /* <DEDUP_REMOVED lines=24> */
.L_x_369:
[----:B------:R-:W-:Y:S05]  /*21540*/  BSYNC.RECONVERGENT B0 ;  /* 0x0000000000007941 */ /* 0x000fea0003800200 */
.L_x_368:
        /* <DEDUP_REMOVED lines=24> */
.L_x_371:
[----:B------:R-:W-:Y:S05]  /*216d0*/  BSYNC.RECONVERGENT B0 ;  /* 0x0000000000007941 */ /* 0x000fea0003800200 */
.L_x_370:
        /* <DEDUP_REMOVED lines=24> */
.L_x_373:
[----:B------:R-:W-:Y:S05]  /*21860*/  BSYNC.RECONVERGENT B0 ;  /* 0x0000000000007941 */ /* 0x000fea0003800200 */
.L_x_372:
        /* <DEDUP_REMOVED lines=24> */
.L_x_375:
[----:B------:R-:W-:Y:S05]  /*219f0*/  BSYNC.RECONVERGENT B0 ;  /* 0x0000000000007941 */ /* 0x000fea0003800200 */
.L_x_374:
        /* <DEDUP_REMOVED lines=24> */
.L_x_377:
[----:B------:R-:W-:Y:S05]  /*21b80*/  BSYNC.RECONVERGENT B0 ;  /* 0x0000000000007941 */ /* 0x000fea0003800200 */
.L_x_376:
        /* <DEDUP_REMOVED lines=24> */
.L_x_379:
[----:B------:R-:W-:Y:S05]  /*21d10*/  BSYNC.RECONVERGENT B0 ;  /* 0x0000000000007941 */ /* 0x000fea0003800200 */
.L_x_378:
[----:B------:R-:W-:Y:S01]  /*21d20*/  BSSY.RECONVERGENT B0, `(.L_x_380) ;  /* 0x0000018000007945 */ /* 0x000fe20003800200 */
[----:B------:R-:W-:Y:S02]  /*21d30*/  LOP3.LUT R31, R25, 0x2000, RZ, 0xfc, !PT ;  /* 0x00002000191f7812 */ /* 0x000fe400078efcff */
        /* <DEDUP_REMOVED lines=22> */
.L_x_381:
[----:B------:R-:W-:Y:S05]  /*21ea0*/  BSYNC.RECONVERGENT B0 ;  /* 0x0000000000007941 */ /* 0x000fea0003800200 */
.L_x_380:
        /* <DEDUP_REMOVED lines=24> */
.L_x_383:
[----:B------:R-:W-:Y:S05]  /*22030*/  BSYNC.RECONVERGENT B0 ;  /* 0x0000000000007941 */ /* 0x000fea0003800200 */
.L_x_382:
        /* <DEDUP_REMOVED lines=24> */
.L_x_385:
[----:B------:R-:W-:Y:S05]  /*221c0*/  BSYNC.RECONVERGENT B0 ;  /* 0x0000000000007941 */ /* 0x000fea0003800200 */
.L_x_384:
        /* <DEDUP_REMOVED lines=24> */
.L_x_387:
[----:B------:R-:W-:Y:S05]  /*22350*/  BSYNC.RECONVERGENT B0 ;  /* 0x0000000000007941 */ /* 0x000fea0003800200 */
.L_x_386:
        /* <DEDUP_REMOVED lines=24> */
.L_x_389:
[----:B------:R-:W-:Y:S05]  /*224e0*/  BSYNC.RECONVERGENT B0 ;  /* 0x0000000000007941 */ /* 0x000fea0003800200 */
.L_x_388:
        /* <DEDUP_REMOVED lines=24> */
.L_x_391:
[----:B------:R-:W-:Y:S05]  /*22670*/  BSYNC.RECONVERGENT B0 ;  /* 0x0000000000007941 */ /* 0x000fea0003800200 */
.L_x_390:
        /* <DEDUP_REMOVED lines=24> */
.L_x_393:
[----:B------:R-:W-:Y:S05]  /*22800*/  BSYNC.RECONVERGENT B0 ;  /* 0x0000000000007941 */ /* 0x000fea0003800200 */
.L_x_392:
        /* <DEDUP_REMOVED lines=24> */
.L_x_395:
[----:B------:R-:W-:Y:S05]  /*22990*/  BSYNC.RECONVERGENT B0 ;  /* 0x0000000000007941 */ /* 0x000fea0003800200 */
.L_x_394:
[----:B------:R-:W-:Y:S01]  /*229a0*/  BSSY.RECONVERGENT B0, `(.L_x_396) ;  /* 0x0000018000007945 */ /* 0x000fe20003800200 */
[----:B----4-:R-:W-:Y:S02]  /*229b0*/  IADD3 R29, PT, PT, R25, 0x2400, RZ ;  /* 0x00002400191d7810 */ /* 0x010fe40007ffe0ff */
[----:B------:R-:W-:Y:S01]  /*229c0*/  ISETP.GE.AND P4, PT, R30, UR6, PT ;  /* 0x000000061e007c0c */ /* 0x000fe2000bf86270 */
[----:B------:R-:W-:-:S12]  /*229d0*/  @P5 BRA `(.L_x_397) ;  /* 0x0000000000505947 */ /* 0x000fd80003800000 */
[----:B------:R-:W4:Y:S01]  /*229e0*/  LDL.LU R35, [R1+0x500] ;  /* 0x0005000001237983 */ /* 0x000f220000300800 */
[----:B------:R-:W5:Y:S03]  /*229f0*/  LDCU UR7, c[0x0][0x398] ;  /* 0x00007300ff0777ac */ /* 0x000f660008000800 */
[----:B0--3--:R-:W4:Y:S04]  /*22a00*/  LDL.LU R26, [R1+0x428] ;  /* 0x00042800011a7983 */ /* 0x009f280000300800 */
[----:B------:R-:W3:Y:S04]  /*22a10*/  LDL.LU R34, [R1+0x598] ;  /* 0x0005980001227983 */ /* 0x000ee80000300800 */
[----:B------:R-:W3:Y:S04]  /*22a20*/  LDL.LU R28, [R1+0x594] ;  /* 0x00059400011c7983 */ /* 0x000ee80000300800 */
[----:B------:R-:W2:Y:S04]  /*22a30*/  LDL.LU R33, [R1+0x5ac] ;  /* 0x0005ac0001217983 */ /* 0x000ea80000300800 */
[----:B------:R-:W2:Y:S04]  /*22a40*/  LDL.LU R27, [R1+0x5a8] ;  /* 0x0005a800011b7983 */ /* 0x000ea80000300800 */
[----:B------:R-:W2:Y:S04]  /*22a50*/  LDL.LU R32, [R1+0x5c0] ;  /* 0x0005c00001207983 */ /* 0x000ea80000300800 */
[----:B------:R-:W2:Y:S01]  /*22a60*/  LDL.LU R31, [R1+0x5bc] ;  /* 0x0005bc00011f7983 */ /* 0x000ea20000300800 */
[----:B----4-:R-:W-:-:S04]  /*22a70*/  FFMA R26, -R122, R26, R35 ;  /* 0x0000001a7a1a7223 */ /* 0x010fc80000000123 */
[----:B-----5:R-:W-:Y:S01]  /*22a80*/  FMUL R26, R26, UR7 ;  /* 0x000000071a1a7c20 */ /* 0x020fe20008400000 */
[----:B---3--:R-:W-:-:S04]  /*22a90*/  FFMA R28, -R122, R28, R34 ;  /* 0x0000001c7a1c7223 */ /* 0x008fc80000000122 */
[----:B------:R-:W-:Y:S01]  /*22aa0*/  FMUL R28, R28, UR7 ;  /* 0x000000071c1c7c20 */ /* 0x000fe20008400000 */
[----:B--2---:R-:W-:-:S04]  /*22ab0*/  FFMA R27, -R122, R27, R33 ;  /* 0x0000001b7a1b7223 */ /* 0x004fc80000000121 */
[----:B------:R-:W-:Y:S01]  /*22ac0*/  F2FP.BF16.F32.PACK_AB R26, R28, R26 ;  /* 0x0000001a1c1a723e */ /* 0x000fe200000010ff */
[----:B------:R-:W-:Y:S01]  /*22ad0*/  FMUL R27, R27, UR7 ;  /* 0x000000071b1b7c20 */ /* 0x000fe20008400000 */
[----:B------:R-:W-:-:S04]  /*22ae0*/  FFMA R25, -R122, R31, R32 ;  /* 0x0000001f7a197223 */ /* 0x000fc80000000120 */
[----:B------:R-:W-:-:S05]  /*22af0*/  FMUL R25, R25, UR7 ;  /* 0x0000000719197c20 */ /* 0x000fca0008400000 */
[----:B------:R-:W-:-:S05]  /*22b00*/  F2FP.BF16.F32.PACK_AB R27, R25, R27 ;  /* 0x0000001b191b723e */ /* 0x000fca00000010ff */
[----:B------:R4:W-:Y:S02]  /*22b10*/  STG.E.64 desc[UR4][R132.64+0x4600], R26 ;  /* 0x0046001a84007986 */ /* 0x0009e4000c101b04 */
.L_x_397:
[----:B------:R-:W-:Y:S05]  /*22b20*/  BSYNC.RECONVERGENT B0 ;  /* 0x0000000000007941 */ /* 0x000fea0003800200 */
.L_x_396:
[----:B------:R-:W-:Y:S01]  /*22b30*/  BSSY.RECONVERGENT B0, `(.L_x_398) ;  /* 0x0000017000007945 */ /* 0x000fe20003800200 */
[----:B------:R-:W-:-:S03]  /*22b40*/  ISETP.GE.AND P5, PT, R29, UR6, PT ;  /* 0x000000061d007c0c */ /* 0x000fc6000bfa6270 */
[----:B------:R-:W-:Y:S10]  /*22b50*/  @P4 BRA `(.L_x_399) ;  /* 0x0000000000504947 */ /* 0x000ff40003800000 */
[----:B------:R-:W5:Y:S01]  /*22b60*/  LDL.LU R33, [R1+0x568] ;  /* 0x0005680001217983 */ /* 0x000f620000300800 */
[----:B------:R-:W1:Y:S03]  /*22b70*/  LDCU UR7, c[0x0][0x398] ;  /* 0x00007300ff0777ac */ /* 0x000e660008000800 */
[----:B0--34-:R-:W5:Y:S04]  /*22b80*/  LDL.LU R26, [R1+0x424] ;  /* 0x00042400011a7983 */ /* 0x019f680000300800 */
[----:B------:R-:W3:Y:S04]  /*22b90*/  LDL.LU R32, [R1+0x614] ;  /* 0x0006140001207983 */ /* 0x000ee80000300800 */
[----:B------:R-:W3:Y:S04]  /*22ba0*/  LDL.LU R28, [R1+0x610] ;  /* 0x00061000011c7983 */ /* 0x000ee80000300800 */
        /* <DEDUP_REMOVED lines=15> */
.L_x_399:
[----:B------:R-:W-:Y:S05]  /*22ca0*/  BSYNC.RECONVERGENT B0 ;  /* 0x0000000000007941 */ /* 0x000fea0003800200 */
.L_x_398:
[----:B------:R-:W5:Y:S01]  /*22cb0*/  LDL.LU R25, [R1+0xd18] ;  /* 0x000d180001197983 */ /* 0x000f620000300800 */
[----:B------:R-:W-:Y:S01]  /*22cc0*/  BSSY.RECONVERGENT B0, `(.L_x_400) ;  /* 0x0000017000007945 */ /* 0x000fe20003800200 */
[----:B-----5:R-:W-:-:S03]  /*22cd0*/  ISETP.GE.AND P4, PT, R25, UR6, PT ;  /* 0x0000000619007c0c */ /* 0x020fc6000bf86270 */
        /* <DEDUP_REMOVED lines=21> */
.L_x_401:
[----:B------:R-:W-:Y:S05]  /*22e30*/  BSYNC.RECONVERGENT B0 ;  /* 0x0000000000007941 */ /* 0x000fea0003800200 */
.L_x_400:
[----:B------:R-:W5:Y:S01]  /*22e40*/  LDL.LU R25, [R1+0xd10] ;  /* 0x000d100001197983 */ /* 0x000f620000300800 */
[----:B------:R-:W-:Y:S01]  /*22e50*/  LOP3.LUT P6, RZ, R73, 0x4, RZ, 0xc0, !PT ;  /* 0x0000000449ff7812 */ /* 0x000fe200078cc0ff */
[----:B------:R-:W-:Y:S01]  /*22e60*/  BSSY.RECONVERGENT B0, `(.L_x_402) ;  /* 0x0000017000007945 */ /* 0x000fe20003800200 */
[----:B-----5:R-:W-:-:S11]  /*22e70*/  ISETP.GE.AND P5, PT, R25, UR6, PT ;  /* 0x0000000619007c0c */ /* 0x020fd6000bfa6270 */
[----:B------:R-:W-:Y:S05]  /*22e80*/  @P6 BRA `(.L_x_403) ;  /* 0x0000000000506947 */ /* 0x000fea0003800000 */
        /* <DEDUP_REMOVED lines=20> */
.L_x_403:
[----:B------:R-:W-:Y:S05]  /*22fd0*/  BSYNC.RECONVERGENT B0 ;  /* 0x0000000000007941 */ /* 0x000fea0003800200 */
.L_x_402:
        /* <DEDUP_REMOVED lines=26> */
.L_x_405:
[----:B------:R-:W-:Y:S05]  /*23180*/  BSYNC.RECONVERGENT B0 ;  /* 0x0000000000007941 */ /* 0x000fea0003800200 */
.L_x_404:
        /* <DEDUP_REMOVED lines=24> */
.L_x_407:
[----:B------:R-:W-:Y:S05]  /*23310*/  BSYNC.RECONVERGENT B0 ;  /* 0x0000000000007941 */ /* 0x000fea0003800200 */
.L_x_406:
        /* <DEDUP_REMOVED lines=24> */
.L_x_409:
[----:B------:R-:W-:Y:S05]  /*234a0*/  BSYNC.RECONVERGENT B0 ;  /* 0x0000000000007941 */ /* 0x000fea0003800200 */
.L_x_408:
        /* <DEDUP_REMOVED lines=24> */
.L_x_411:
[----:B------:R-:W-:Y:S05]  /*23630*/  BSYNC.RECONVERGENT B0 ;  /* 0x0000000000007941 */ /* 0x000fea0003800200 */
.L_x_410:
        /* <DEDUP_REMOVED lines=25> */
.L_x_413:
[----:B------:R-:W-:Y:S05]  /*237d0*/  BSYNC.RECONVERGENT B0 ;  /* 0x0000000000007941 */ /* 0x000fea0003800200 */
.L_x_412:
        /* <DEDUP_REMOVED lines=26> */
.L_x_415:
[----:B------:R-:W-:Y:S05]  /*23980*/  BSYNC.RECONVERGENT B0 ;  /* 0x0000000000007941 */ /* 0x000fea0003800200 */
.L_x_414:
        /* <DEDUP_REMOVED lines=24> */
.L_x_417:
[----:B------:R-:W-:Y:S05]  /*23b10*/  BSYNC.RECONVERGENT B0 ;  /* 0x0000000000007941 */ /* 0x000fea0003800200 */
.L_x_416:
        /* <DEDUP_REMOVED lines=25> */
.L_x_419:
[----:B------:R-:W-:Y:S05]  /*23cb0*/  BSYNC.RECONVERGENT B0 ;  /* 0x0000000000007941 */ /* 0x000fea0003800200 */
.L_x_418:
        /* <DEDUP_REMOVED lines=26> */
.L_x_421:
[----:B------:R-:W-:Y:S05]  /*23e60*/  BSYNC.RECONVERGENT B0 ;  /* 0x0000000000007941 */ /* 0x000fea0003800200 */
.L_x_420:
        /* <DEDUP_REMOVED lines=24> */
.L_x_423:
[----:B------:R-:W-:Y:S05]  /*23ff0*/  BSYNC.RECONVERGENT B0 ;  /* 0x0000000000007941 */ /* 0x000fea0003800200 */
.L_x_422:
        /* <DEDUP_REMOVED lines=24> */
.L_x_425:
[----:B------:R-:W-:Y:S05]  /*24180*/  BSYNC.RECONVERGENT B0 ;  /* 0x0000000000007941 */ /* 0x000fea0003800200 */
.L_x_424:
        /* <DEDUP_REMOVED lines=24> */
.L_x_427:
[----:B------:R-:W-:Y:S05]  /*24310*/  BSYNC.RECONVERGENT B0 ;  /* 0x0000000000007941 */ /* 0x000fea0003800200 */
.L_x_426:
        /* <DEDUP_REMOVED lines=25> */
.L_x_429:
[----:B------:R-:W-:Y:S05]  /*244b0*/  BSYNC.RECONVERGENT B0 ;  /* 0x0000000000007941 */ /* 0x000fea0003800200 */
.L_x_428:
        /* <DEDUP_REMOVED lines=26> */
.L_x_431:
[----:B------:R-:W-:Y:S05]  /*24660*/  BSYNC.RECONVERGENT B0 ;  /* 0x0000000000007941 */ /* 0x000fea0003800200 */
.L_x_430:
        /* <DEDUP_REMOVED lines=24> */
.L_x_433:
[----:B------:R-:W-:Y:S05]  /*247f0*/  BSYNC.RECONVERGENT B0 ;  /* 0x0000000000007941 */ /* 0x000fea0003800200 */
.L_x_432:
        /* <DEDUP_REMOVED lines=25> */
.L_x_435:
[----:B------:R-:W-:Y:S05]  /*24990*/  BSYNC.RECONVERGENT B0 ;  /* 0x0000000000007941 */ /* 0x000fea0003800200 */
.L_x_434:
        /* <DEDUP_REMOVED lines=26> */
.L_x_437:
[----:B------:R-:W-:Y:S05]  /*24b40*/  BSYNC.RECONVERGENT B0 ;  /* 0x0000000000007941 */ /* 0x000fea0003800200 */
.L_x_436:
        /* <DEDUP_REMOVED lines=24> */
.L_x_439:
[----:B------:R-:W-:Y:S05]  /*24cd0*/  BSYNC.RECONVERGENT B0 ;  /* 0x0000000000007941 */ /* 0x000fea0003800200 */
.L_x_438:
        /* <DEDUP_REMOVED lines=24> */
.L_x_441:
[----:B------:R-:W-:Y:S05]  /*24e60*/  BSYNC.RECONVERGENT B0 ;  /* 0x0000000000007941 */ /* 0x000fea0003800200 */
.L_x_440:
        /* <DEDUP_REMOVED lines=24> */
.L_x_443:
[----:B------:R-:W-:Y:S05]  /*24ff0*/  BSYNC.RECONVERGENT B0 ;  /* 0x0000000000007941 */ /* 0x000fea0003800200 */
.L_x_442:
        /* <DEDUP_REMOVED lines=25> */
.L_x_445:
[----:B------:R-:W-:Y:S05]  /*25190*/  BSYNC.RECONVERGENT B0 ;  /* 0x0000000000007941 */ /* 0x000fea0003800200 */
.L_x_444:
        /* <DEDUP_REMOVED lines=26> */
.L_x_447:
[----:B------:R-:W-:Y:S05]  /*25340*/  BSYNC.RECONVERGENT B0 ;  /* 0x0000000000007941 */ /* 0x000fea0003800200 */
.L_x_446:
        /* <DEDUP_REMOVED lines=24> */
.L_x_449:
[----:B------:R-:W-:Y:S05]  /*254d0*/  BSYNC.RECONVERGENT B0 ;  /* 0x0000000000007941 */ /* 0x000fea0003800200 */
.L_x_448:
[----:B------:R-:W5:Y:S01]  /*254e0*/  LDL.LU R25, [R1+0xcac] ;  /* 0x000cac0001197983 */ /* 0x000f620000300800 */
[----:B------:R-:W-:Y:S01]  /*254f0*/  LOP3.LUT P6, RZ, R73, 0x1, RZ, 0xc0, !PT ;  /* 0x0000000149ff7812 */ /* 0x000fe200078cc0ff */
[----:B------:R-:W-:Y:S01]  /*25500*/  BSSY.RECONVERGENT B0, `(.L_x_450) ;  /* 0x0000017000007945 */ /* 0x000fe20003800200 */
[----:B-----5:R-:W-:-:S11]  /*25510*/  ISETP.GE.AND P5, PT, R25, UR6, PT ;  /* 0x0000000619007c0c */ /* 0x020fd6000bfa6270 */
[----:B------:R-:W-:Y:S05]  /*25520*/  @P6 BRA `(.L_x_451) ;  /* 0x0000000000506947 */ /* 0x000fea0003800000 */
[----:B------:R-:W5:Y:S01]  /*25530*/  LDL.LU R32, [R1+0x3e0] ;  /* 0x0003e00001207983 */ /* 0x000f620000300800 */
[----:B------:R-:W1:Y:S03]  /*25540*/  LDCU UR7, c[0x0][0x398] ;  /* 0x00007300ff0777ac */ /* 0x000e660008000800 */
[----:B------:R-:W5:Y:S04]  /*25550*/  LDL.LU R25, [R1+0xa4] ;  /* 0x0000a40001197983 */ /* 0x000f680000300800 */
[----:B------:R-:W2:Y:S04]  /*25560*/  LDL.LU R31, [R1+0x438] ;  /* 0x00043800011f7983 */ /* 0x000ea80000300800 */
[----:B0--34-:R-:W2:Y:S04]  /*25570*/  LDL.LU R26, [R1+0x420] ;  /* 0x00042000011a7983 */ /* 0x019ea80000300800 */
[----:B------:R-:W3:Y:S04]  /*25580*/  LDL.LU R30, [R1+0x46c] ;  /* 0x00046c00011e7983 */ /* 0x000ee80000300800 */
[----:B------:R-:W3:Y:S04]  /*25590*/  LDL.LU R27, [R1+0x42c] ;  /* 0x00042c00011b7983 */ /* 0x000ee80000300800 */
[----:B------:R-:W4:Y:S04]  /*255a0*/  LDL.LU R29, [R1+0x470] ;  /* 0x00047000011d7983 */ /* 0x000f280000300800 */
[----:B------:R-:W4:Y:S01]  /*255b0*/  LDL.LU R28, [R1+0x434] ;  /* 0x00043400011c7983 */ /* 0x000f220000300800 */
[----:B-----5:R-:W-:-:S04]  /*255c0*/  FFMA R25, -R122, R25, R32 ;  /* 0x000000197a197223 */ /* 0x020fc80000000120 */
[----:B-1----:R-:W-:Y:S01]  /*255d0*/  FMUL R25, R25, UR7 ;  /* 0x0000000719197c20 */ /* 0x002fe20008400000 */
        /* <DEDUP_REMOVED lines=9> */
.L_x_451:
[----:B------:R-:W-:Y:S05]  /*25670*/  BSYNC.RECONVERGENT B0 ;  /* 0x0000000000007941 */ /* 0x000fea0003800200 */
.L_x_450:
        /* <DEDUP_REMOVED lines=26> */
.L_x_453:
[----:B------:R-:W-:Y:S05]  /*25820*/  BSYNC.RECONVERGENT B0 ;  /* 0x0000000000007941 */ /* 0x000fea0003800200 */
.L_x_452:
[----:B------:R-:W5:Y:S01]  /*25830*/  LDL.LU R25, [R1+0xca4] ;  /* 0x000ca40001197983 */ /* 0x000f620000300800 */
[----:B------:R-:W-:Y:S01]  /*25840*/  BSSY.RECONVERGENT B0, `(.L_x_454) ;  /* 0x0000017000007945 */ /* 0x000fe20003800200 */
[----:B-----5:R-:W-:-:S03]  /*25850*/  ISETP.GE.AND P0, PT, R25, UR6, PT ;  /* 0x0000000619007c0c */ /* 0x020fc6000bf06270 */
[----:B------:R-:W-:Y:S10]  /*25860*/  @P1 BRA `(.L_x_455) ;  /* 0x0000000000501947 */ /* 0x000ff40003800000 */
        /* <DEDUP_REMOVED lines=20> */
.L_x_455:
[----:B------:R-:W-:Y:S05]  /*259b0*/  BSYNC.RECONVERGENT B0 ;  /* 0x0000000000007941 */ /* 0x000fea0003800200 */
.L_x_454:
        /* <DEDUP_REMOVED lines=24> */
.L_x_457:
[----:B------:R-:W-:Y:S05]  /*25b40*/  BSYNC.RECONVERGENT B0 ;  /* 0x0000000000007941 */ /* 0x000fea0003800200 */
.L_x_456:
        /* <DEDUP_REMOVED lines=24> */
.L_x_459:
[----:B------:R-:W-:Y:S05]  /*25cd0*/  BSYNC.RECONVERGENT B0 ;  /* 0x0000000000007941 */ /* 0x000fea0003800200 */
.L_x_458:
        /* <DEDUP_REMOVED lines=25> */
.L_x_461:
[----:B------:R-:W-:Y:S05]  /*25e70*/  BSYNC.RECONVERGENT B0 ;  /* 0x0000000000007941 */ /* 0x000fea0003800200 */
.L_x_460:
        /* <DEDUP_REMOVED lines=24> */
.L_x_463:
[----:B------:R-:W-:Y:S05]  /*26000*/  BSYNC.RECONVERGENT B0 ;  /* 0x0000000000007941 */ /* 0x000fea0003800200 */
.L_x_462:
[----:B------:R-:W5:Y:S01]  /*26010*/  LDL.LU R25, [R1+0xc90] ;  /* 0x000c900001197983 */ /* 0x000f620000300800 */
[----:B------:R-:W-:Y:S01]  /*26020*/  BSSY.RECONVERGENT B0, `(.L_x_464) ;  /* 0x0000018000007945 */ /* 0x000fe20003800200 */
[----:B-----5:R-:W-:-:S04]  /*26030*/  ISETP.GE.AND P4, PT, R25, UR6, PT ;  /* 0x0000000619007c0c */ /* 0x020fc8000bf86270 */
[----:B------:R-:W-:Y:S01]  /*26040*/  P2R R29, PR, RZ, 0x10 ;  /* 0x00000010ff1d7803 */ /* 0x000fe20000000000 */
[----:B------:R-:W-:Y:S08]  /*26050*/  @P5 BRA `(.L_x_465) ;  /* 0x0000000000505947 */ /* 0x000ff00003800000 */
        /* <DEDUP_REMOVED lines=20> */
.L_x_465:
[----:B------:R-:W-:Y:S05]  /*261a0*/  BSYNC.RECONVERGENT B0 ;  /* 0x0000000000007941 */ /* 0x000fea0003800200 */
.L_x_464:
        /* <DEDUP_REMOVED lines=25> */
.L_x_467:
[----:B------:R-:W-:Y:S05]  /*26340*/  BSYNC.RECONVERGENT B0 ;  /* 0x0000000000007941 */ /* 0x000fea0003800200 */
.L_x_466:
        /* <DEDUP_REMOVED lines=24> */
.L_x_469:
[----:B------:R-:W-:Y:S05]  /*264d0*/  BSYNC.RECONVERGENT B0 ;  /* 0x0000000000007941 */ /* 0x000fea0003800200 */
.L_x_468:
[----:B------:R-:W5:Y:S01]  /*264e0*/  LDL.LU R25, [R1+0xc84] ;  /* 0x000c840001197983 */ /* 0x000f620000300800 */
[----:B------:R-:W-:Y:S01]  /*264f0*/  BSSY.RECONVERGENT B0, `(.L_x_470) ;  /* 0x0000017000007945 */ /* 0x000fe20003800200 */
[----:B-----5:R-:W-:-:S03]  /*26500*/  ISETP.GE.AND P0, PT, R25, UR6, PT ;  /* 0x0000000619007c0c */ /* 0x020fc6000bf06270 */
[----:B------:R-:W-:Y:S10]  /*26510*/  @P1 BRA `(.L_x_471) ;  /* 0x0000000000501947 */ /* 0x000ff40003800000 */
[----:B------:R-:W5:Y:S01]  /*26520*/  LDL.LU R33, [R1+0xa0] ;  /* 0x0000a00001217983 */ /* 0x000f620000300800 */
[----:B------:R-:W1:Y:S03]  /*26530*/  LDCU UR7, c[0x0][0x398] ;  /* 0x00007300ff0777ac */ /* 0x000e660008000800 */
[----:B------:R-:W5:Y:S04]  /*26540*/  LDL.LU R25, [R1] ;  /* 0x0000000001197983 */ /* 0x000f680000300800 */
        /* <DEDUP_REMOVED lines=17> */
.L_x_471:
[----:B------:R-:W-:Y:S05]  /*26660*/  BSYNC.RECONVERGENT B0 ;  /* 0x0000000000007941 */ /* 0x000fea0003800200 */
.L_x_470:
[----:B------:R-:W5:Y:S01]  /*26670*/  LDL.LU R25, [R1+0xc80] ;  /* 0x000c800001197983 */ /* 0x000f620000300800 */
[----:B------:R-:W-:Y:S01]  /*26680*/  BSSY.RECONVERGENT B0, `(.L_x_472) ;  /* 0x0000016000007945 */ /* 0x000fe20003800200 */
[----:B-----5:R-:W-:-:S03]  /*26690*/  ISETP.GE.AND P1, PT, R25, UR6, PT ;  /* 0x0000000619007c0c */ /* 0x020fc6000bf26270 */
[----:B------:R-:W-:Y:S10]  /*266a0*/  @P2 BRA `(.L_x_473) ;  /* 0x00000000004c2947 */ /* 0x000ff40003800000 */
[----:B------:R-:W5:Y:S01]  /*266b0*/  LDL.LU R32, [R1+0x8c] ;  /* 0x00008c0001207983 */ /* 0x000f620000300800 */
[----:B------:R-:W1:Y:S03]  /*266c0*/  LDCU UR7, c[0x0][0x398] ;  /* 0x00007300ff0777ac */ /* 0x000e660008000800 */
[----:B------:R-:W2:Y:S04]  /*266d0*/  LDL.LU R31, [R1+0xac] ;  /* 0x0000ac00011f7983 */ /* 0x000ea80000300800 */
[----:B------:R-:W2:Y:S04]  /*266e0*/  LDL.LU R25, [R1+0x84] ;  /* 0x0000840001197983 */ /* 0x000ea80000300800 */
[----:B------:R-:W2:Y:S04]  /*266f0*/  LDL.LU R30, [R1+0xb0] ;  /* 0x0000b000011e7983 */ /* 0x000ea80000300800 */
[----:B0--34-:R-:W3:Y:S04]  /*26700*/  LDL.LU R27, [R1+0x88] ;  /* 0x00008800011b7983 */ /* 0x019ee80000300800 */
[----:B------:R-:W4:Y:S04]  /*26710*/  LDL.LU R28, [R1+0xb4] ;  /* 0x0000b400011c7983 */ /* 0x000f280000300800 */
[----:B------:R-:W4:Y:S01]  /*26720*/  LDL.LU R26, [R1+0xa8] ;  /* 0x0000a800011a7983 */ /* 0x000f220000300800 */
[C---:B-----5:R-:W-:Y:S01]  /*26730*/  FFMA R251, -R122.reuse, R251, R32 ;  /* 0x000000fb7afb7223 */ /* 0x060fe20000000120 */
[----:B--2---:R-:W-:-:S04]  /*26740*/  FFMA R25, -R122, R25, R31 ;  /* 0x000000197a197223 */ /* 0x004fc8000000011f */
[----:B-1----:R-:W-:Y:S01]  /*26750*/  FMUL R25, R25, UR7 ;  /* 0x0000000719197c20 */ /* 0x002fe20008400000 */
[----:B---3--:R-:W-:-:S04]  /*26760*/  FFMA R27, -R122, R27, R30 ;  /* 0x0000001b7a1b7223 */ /* 0x008fc8000000011e */
[----:B------:R-:W-:Y:S01]  /*26770*/  FMUL R27, R27, UR7 ;  /* 0x000000071b1b7c20 */ /* 0x000fe20008400000 */
[----:B----4-:R-:W-:Y:S01]  /*26780*/  FFMA R28, -R122, R26, R28 ;  /* 0x0000001a7a1c7223 */ /* 0x010fe2000000011c */
[----:B------:R-:W-:-:S03]  /*26790*/  FMUL R26, R251, UR7 ;  /* 0x00000007fb1a7c20 */ /* 0x000fc60008400000 */
[----:B------:R-:W-:Y:S02]  /*267a0*/  FMUL R28, R28, UR7 ;  /* 0x000000071c1c7c20 */ /* 0x000fe40008400000 */
[----:B------:R-:W-:-:S03]  /*267b0*/  F2FP.BF16.F32.PACK_AB R26, R25, R26 ;  /* 0x0000001a191a723e */ /* 0x000fc600000010ff */
[----:B------:R-:W-:-:S05]  /*267c0*/  F2FP.BF16.F32.PACK_AB R27, R28, R27 ;  /* 0x0000001b1c1b723e */ /* 0x000fca00000010ff */
[----:B------:R0:W-:Y:S02]  /*267d0*/  STG.E.64 desc[UR4][R132.64+0x6c00], R26 ;  /* 0x006c001a84007986 */ /* 0x0001e4000c101b04 */
.L_x_473:
[----:B------:R-:W-:Y:S05]  /*267e0*/  BSYNC.RECONVERGENT B0 ;  /* 0x0000000000007941 */ /* 0x000fea0003800200 */
.L_x_472:
        /* <DEDUP_REMOVED lines=23> */
.L_x_475:
[----:B------:R-:W-:Y:S05]  /*26960*/  BSYNC.RECONVERGENT B0 ;  /* 0x0000000000007941 */ /* 0x000fea0003800200 */
.L_x_474:
        /* <DEDUP_REMOVED lines=12> */
[----:B-----5:R-:W-:-:S04]  /*26a30*/  FFMA R21, -R122, R21, R32 ;  /* 0x000000157a157223 */ /* 0x020fc80000000120 */
[----:B-1----:R-:W-:Y:S01]  /*26a40*/  FMUL R21, R21, UR7 ;  /* 0x0000000715157c20 */ /* 0x002fe20008400000 */
[C---:B--2---:R-:W-:Y:S01]  /*26a50*/  FFMA R25, -R122.reuse, R25, R31 ;  /* 0x000000197a197223 */ /* 0x044fe2000000011f */
        /* <DEDUP_REMOVED lines=8> */
.L_x_477:
[----:B------:R-:W-:Y:S05]  /*26ae0*/  BSYNC.RECONVERGENT B0 ;  /* 0x0000000000007941 */ /* 0x000fea0003800200 */
.L_x_476:
[----:B------:R-:W5:Y:S01]  /*26af0*/  LDL.LU R25, [R1+0xc70] ;  /* 0x000c700001197983 */ /* 0x000f620000300800 */
[----:B------:R-:W-:Y:S01]  /*26b00*/  ISETP.NE.AND P6, PT, R29, RZ, PT ;  /* 0x000000ff1d00720c */ /* 0x000fe20003fc5270 */
[----:B------:R-:W-:Y:S01]  /*26b10*/  BSSY.RECONVERGENT B0, `(.L_x_478) ;  /* 0x0000019000007945 */ /* 0x000fe20003800200 */
[----:B------:R-:W-:Y:S02]  /*26b20*/  P2R R21, PR, RZ, 0x1 ;  /* 0x00000001ff157803 */ /* 0x000fe40000000000 */
[----:B-----5:R-:W-:-:S04]  /*26b30*/  ISETP.GE.AND P0, PT, R25, UR6, PT ;  /* 0x0000000619007c0c */ /* 0x020fc8000bf06270 */
[----:B------:R-:W-:Y:S02]  /*26b40*/  P2R R29, PR, RZ, 0x1 ;  /* 0x00000001ff1d7803 */ /* 0x000fe40000000000 */
[----:B------:R-:W-:-:S03]  /*26b50*/  ISETP.NE.AND P0, PT, R21, RZ, PT ;  /* 0x000000ff1500720c */ /* 0x000fc60003f05270 */
[----:B------:R-:W-:Y:S10]  /*26b60*/  @P6 BRA `(.L_x_479) ;  /* 0x00000000004c6947 */ /* 0x000ff40003800000 */
[----:B------:R-:W5:Y:S01]  /*26b70*/  LDL.LU R32, [R1+0x2c] ;  /* 0x00002c0001207983 */ /* 0x000f620000300800 */
[----:B------:R-:W1:Y:S03]  /*26b80*/  LDCU UR7, c[0x0][0x398] ;  /* 0x00007300ff0777ac */ /* 0x000e660008000800 */
[----:B------:R-:W2:Y:S04]  /*26b90*/  LDL.LU R31, [R1+0x48] ;  /* 0x00004800011f7983 */ /* 0x000ea80000300800 */
[----:B------:R-:W2:Y:S04]  /*26ba0*/  LDL.LU R30, [R1+0x20] ;  /* 0x00002000011e7983 */ /* 0x000ea80000300800 */
[----:B------:R-:W2:Y:S04]  /*26bb0*/  LDL.LU R28, [R1+0x4c] ;  /* 0x00004c00011c7983 */ /* 0x000ea80000300800 */
[----:B------:R-:W2:Y:S04]  /*26bc0*/  LDL.LU R25, [R1+0x24] ;  /* 0x0000240001197983 */ /* 0x000ea80000300800 */
[----:B0--34-:R-:W3:Y:S04]  /*26bd0*/  LDL.LU R27, [R1+0x50] ;  /* 0x00005000011b7983 */ /* 0x019ee80000300800 */
[----:B------:R-:W3:Y:S01]  /*26be0*/  LDL.LU R26, [R1+0x28] ;  /* 0x00002800011a7983 */ /* 0x000ee20000300800 */
[----:B-----5:R-:W-:-:S04]  /*26bf0*/  FFMA R15, -R122, R15, R32 ;  /* 0x0000000f7a0f7223 */ /* 0x020fc80000000120 */
[----:B-1----:R-:W-:Y:S01]  /*26c00*/  FMUL R15, R15, UR7 ;  /* 0x000000070f0f7c20 */ /* 0x002fe20008400000 */
[C---:B--2---:R-:W-:Y:S01]  /*26c10*/  FFMA R21, -R122.reuse, R30, R31 ;  /* 0x0000001e7a157223 */ /* 0x044fe2000000011f */
[----:B------:R-:W-:-:S04]  /*26c20*/  FFMA R25, -R122, R25, R28 ;  /* 0x000000197a197223 */ /* 0x000fc8000000011c */
[----:B------:R-:W-:Y:S01]  /*26c30*/  FMUL R25, R25, UR7 ;  /* 0x0000000719197c20 */ /* 0x000fe20008400000 */
[----:B---3--:R-:W-:Y:S01]  /*26c40*/  FFMA R27, -R122, R26, R27 ;  /* 0x0000001a7a1b7223 */ /* 0x008fe2000000011b */
[----:B------:R-:W-:-:S03]  /*26c50*/  FMUL R26, R21, UR7 ;  /* 0x00000007151a7c20 */ /* 0x000fc60008400000 */
[----:B------:R-:W-:Y:S02]  /*26c60*/  FMUL R28, R27, UR7 ;  /* 0x000000071b1c7c20 */ /* 0x000fe40008400000 */
[----:B------:R-:W-:-:S03]  /*26c70*/  F2FP.BF16.F32.PACK_AB R26, R26, R15 ;  /* 0x0000000f1a1a723e */ /* 0x000fc600000010ff */
[----:B------:R-:W-:-:S05]  /*26c80*/  F2FP.BF16.F32.PACK_AB R27, R28, R25 ;  /* 0x000000191c1b723e */ /* 0x000fca00000010ff */
[----:B------:R0:W-:Y:S02]  /*26c90*/  STG.E.64 desc[UR4][R132.64+0x6f00], R26 ;  /* 0x006f001a84007986 */ /* 0x0001e4000c101b04 */
.L_x_479:
[----:B------:R-:W-:Y:S05]  /*26ca0*/  BSYNC.RECONVERGENT B0 ;  /* 0x0000000000007941 */ /* 0x000fea0003800200 */
.L_x_478:
[----:B------:R-:W5:Y:S01]  /*26cb0*/  LDL.LU R15, [R1+0xc68] ;  /* 0x000c6800010f7983 */ /* 0x000f620000300800 */
[----:B------:R-:W-:Y:S01]  /*26cc0*/  BSSY.RECONVERGENT B0, `(.L_x_480) ;  /* 0x0000013000007945 */ /* 0x000fe20003800200 */
[----:B-----5:R-:W-:-:S03]  /*26cd0*/  ISETP.GE.AND P6, PT, R15, UR6, PT ;  /* 0x000000060f007c0c */ /* 0x020fc6000bfc6270 */
[----:B------:R-:W-:Y:S10]  /*26ce0*/  @P4 BRA `(.L_x_481) ;  /* 0x0000000000404947 */ /* 0x000ff40003800000 */
[----:B0--34-:R-:W3:Y:S01]  /*26cf0*/  LDL.LU R26, [R1+0x18] ;  /* 0x00001800011a7983 */ /* 0x019ee20000300800 */
[----:B------:R-:W0:Y:S03]  /*26d00*/  LDCU UR7, c[0x0][0x398] ;  /* 0x00007300ff0777ac */ /* 0x000e260008000800 */
[----:B------:R-:W3:Y:S04]  /*26d10*/  LDL.LU R15, [R1+0xc] ;  /* 0x00000c00010f7983 */ /* 0x000ee80000300800 */
[----:B------:R-:W4:Y:S04]  /*26d20*/  LDL.LU R21, [R1+0x10] ;  /* 0x0000100001157983 */ /* 0x000f280000300800 */
[----:B------:R-:W5:Y:S01]  /*26d30*/  LDL.LU R25, [R1+0x14] ;  /* 0x0000140001197983 */ /* 0x000f620000300800 */
[----:B------:R-:W-:-:S04]  /*26d40*/  FFMA R10, -R122, R10, R252 ;  /* 0x0000000a7a0a7223 */ /* 0x000fc800000001fc */
[----:B0-----:R-:W-:Y:S01]  /*26d50*/  FMUL R10, R10, UR7 ;  /* 0x000000070a0a7c20 */ /* 0x001fe20008400000 */
[C---:B---3--:R-:W-:Y:S01]  /*26d60*/  FFMA R15, -R122.reuse, R15, R26 ;  /* 0x0000000f7a0f7223 */ /* 0x048fe2000000011a */
[----:B----4-:R-:W-:-:S03]  /*26d70*/  FFMA R21, -R122, R21, R127 ;  /* 0x000000157a157223 */ /* 0x010fc6000000017f */
[----:B------:R-:W-:Y:S01]  /*26d80*/  FMUL R15, R15, UR7 ;  /* 0x000000070f0f7c20 */ /* 0x000fe20008400000 */
[----:B-----5:R-:W-:Y:S01]  /*26d90*/  FFMA R25, -R122, R25, R126 ;  /* 0x000000197a197223 */ /* 0x020fe2000000017e */
[----:B------:R-:W-:-:S03]  /*26da0*/  FMUL R21, R21, UR7 ;  /* 0x0000000715157c20 */ /* 0x000fc60008400000 */
[----:B------:R-:W-:Y:S01]  /*26db0*/  F2FP.BF16.F32.PACK_AB R26, R15, R10 ;  /* 0x0000000a0f1a723e */ /* 0x000fe200000010ff */
[----:B------:R-:W-:-:S05]  /*26dc0*/  FMUL R28, R25, UR7 ;  /* 0x00000007191c7c20 */ /* 0x000fca0008400000 */
[----:B------:R-:W-:-:S05]  /*26dd0*/  F2FP.BF16.F32.PACK_AB R27, R28, R21 ;  /* 0x000000151c1b723e */ /* 0x000fca00000010ff */
[----:B------:R0:W-:Y:S02]  /*26de0*/  STG.E.64 desc[UR4][R132.64+0x7000], R26 ;  /* 0x0070001a84007986 */ /* 0x0001e4000c101b04 */
.L_x_481:
[----:B------:R-:W-:Y:S05]  /*26df0*/  BSYNC.RECONVERGENT B0 ;  /* 0x0000000000007941 */ /* 0x000fea0003800200 */
.L_x_480:
[----:B------:R-:W5:Y:S01]  /*26e00*/  LDL.LU R10, [R1+0xc5c] ;  /* 0x000c5c00010a7983 */ /* 0x000f620000300800 */
[----:B------:R-:W-:Y:S01]  /*26e10*/  BSSY.RECONVERGENT B0, `(.L_x_482) ;  /* 0x0000010000007945 */ /* 0x000fe20003800200 */
[----:B-----5:R-:W-:-:S04]  /*26e20*/  ISETP.GE.AND P4, PT, R10, UR6, PT ;  /* 0x000000060a007c0c */ /* 0x020fc8000bf86270 */
[----:B------:R-:W-:Y:S01]  /*26e30*/  P2R R10, PR, RZ, 0x10 ;  /* 0x00000010ff0a7803 */ /* 0x000fe20000000000 */
[----:B------:R-:W-:Y:S08]  /*26e40*/  @P5 BRA `(.L_x_483) ;  /* 0x0000000000305947 */ /* 0x000ff00003800000 */
        /* <DEDUP_REMOVED lines=12> */
.L_x_483:
[----:B------:R-:W-:Y:S05]  /*26f10*/  BSYNC.RECONVERGENT B0 ;  /* 0x0000000000007941 */ /* 0x000fea0003800200 */
.L_x_482:
        /* <DEDUP_REMOVED lines=17> */
.L_x_485:
[----:B------:R-:W-:Y:S05]  /*27030*/  BSYNC.RECONVERGENT B0 ;  /* 0x0000000000007941 */ /* 0x000fea0003800200 */
.L_x_484:
        /* <DEDUP_REMOVED lines=16> */
.L_x_487:
[----:B------:R-:W-:Y:S05]  /*27140*/  BSYNC.RECONVERGENT B0 ;  /* 0x0000000000007941 */ /* 0x000fea0003800200 */
.L_x_486:
[----:B0-----:R-:W5:Y:S01]  /*27150*/  LDL.LU R4, [R1+0xc44] ;  /* 0x000c440001047983 */ /* 0x001f620000300800 */
[----:B------:R-:W-:Y:S01]  /*27160*/  BSSY.RECONVERGENT B0, `(.L_x_488) ;  /* 0x000000f000007945 */ /* 0x000fe20003800200 */
[----:B-----5:R-:W-:-:S03]  /*27170*/  ISETP.GE.AND P1, PT, R4, UR6, PT ;  /* 0x0000000604007c0c */ /* 0x020fc6000bf26270 */
[----:B------:R-:W-:Y:S10]  /*27180*/  @P2 BRA `(.L_x_489) ;  /* 0x0000000000302947 */ /* 0x000ff40003800000 */
        /* <DEDUP_REMOVED lines=12> */
.L_x_489:
[----:B------:R-:W-:Y:S05]  /*27250*/  BSYNC.RECONVERGENT B0 ;  /* 0x0000000000007941 */ /* 0x000fea0003800200 */
.L_x_488:
        /* <DEDUP_REMOVED lines=16> */
.L_x_491:
[----:B------:R-:W-:Y:S05]  /*27360*/  BSYNC.RECONVERGENT B0 ;  /* 0x0000000000007941 */ /* 0x000fea0003800200 */
.L_x_490:
[----:B------:R-:W5:Y:S01]  /*27370*/  LDL.LU R0, [R1+0xc3c] ;  /* 0x000c3c0001007983 */ /* 0x000f620000300800 */
[----:B------:R-:W-:Y:S01]  /*27380*/  ISETP.NE.AND P4, PT, R29, RZ, PT ;  /* 0x000000ff1d00720c */ /* 0x000fe20003f85270 */
[----:B------:R-:W-:Y:S01]  /*27390*/  BSSY.RECONVERGENT B0, `(.L_x_492) ;  /* 0x000000f000007945 */ /* 0x000fe20003800200 */
[----:B-----5:R-:W-:-:S11]  /*273a0*/  ISETP.GE.AND P3, PT, R0, UR6, PT ;  /* 0x0000000600007c0c */ /* 0x020fd6000bf66270 */
[----:B------:R-:W-:Y:S05]  /*273b0*/  @P4 BRA `(.L_x_493) ;  /* 0x0000000000304947 */ /* 0x000fea0003800000 */
        /* <DEDUP_REMOVED lines=12> */
.L_x_493:
[----:B------:R-:W-:Y:S05]  /*27480*/  BSYNC.RECONVERGENT B0 ;  /* 0x0000000000007941 */ /* 0x000fea0003800200 */
.L_x_492:
        /* <DEDUP_REMOVED lines=16> */
.L_x_495:
[----:B------:R-:W-:Y:S05]  /*27590*/  BSYNC.RECONVERGENT B0 ;  /* 0x0000000000007941 */ /* 0x000fea0003800200 */
.L_x_494:
        /* <DEDUP_REMOVED lines=13> */
[----:B0-----:R-:W-:-:S03]  /*27670*/  FMUL R3, R162, UR7 ;  /* 0x00000007a2037c20 */ /* 0x001fc60008400000 */
[----:B------:R-:W-:Y:S02]  /*27680*/  F2FP.BF16.F32.PACK_AB R2, R0, R173 ;  /* 0x000000ad0002723e */ /* 0x000fe400000010ff */
[----:B------:R-:W-:-:S05]  /*27690*/  F2FP.BF16.F32.PACK_AB R3, R3, R168 ;  /* 0x000000a80303723e */ /* 0x000fca00000010ff */
[----:B------:R0:W-:Y:S02]  /*276a0*/  STG.E.64 desc[UR4][R132.64+0x7800], R2 ;  /* 0x0078000284007986 */ /* 0x0001e4000c101b04 */
.L_x_497:
[----:B------:R-:W-:Y:S05]  /*276b0*/  BSYNC.RECONVERGENT B0 ;  /* 0x0000000000007941 */ /* 0x000fea0003800200 */
.L_x_496:
[----:B------:R-:W-:Y:S01]  /*276c0*/  ISETP.NE.AND P6, PT, R15, RZ, PT ;  /* 0x000000ff0f00720c */ /* 0x000fe20003fc5270 */
[----:B------:R-:W-:-:S12]  /*276d0*/  BSSY.RECONVERGENT B0, `(.L_x_498) ;  /* 0x000000e000007945 */ /* 0x000fd80003800200 */
        /* <DEDUP_REMOVED lines=13> */
.L_x_499:
[----:B------:R-:W-:Y:S05]  /*277b0*/  BSYNC.RECONVERGENT B0 ;  /* 0x0000000000007941 */ /* 0x000fea0003800200 */
.L_x_498:
[----:B------:R-:W-:Y:S04]  /*277c0*/  BSSY.RECONVERGENT B0, `(.L_x_500) ;  /* 0x000000e000007945 */ /* 0x000fe80003800200 */
        /* <DEDUP_REMOVED lines=13> */
.L_x_501:
[----:B------:R-:W-:Y:S05]  /*278a0*/  BSYNC.RECONVERGENT B0 ;  /* 0x0000000000007941 */ /* 0x000fea0003800200 */
.L_x_500:
        /* <DEDUP_REMOVED lines=14> */
.L_x_503:
[----:B------:R-:W-:Y:S05]  /*27990*/  BSYNC.RECONVERGENT B0 ;  /* 0x0000000000007941 */ /* 0x000fea0003800200 */
.L_x_502:
        /* <DEDUP_REMOVED lines=14> */
.L_x_505:
[----:B------:R-:W-:Y:S05]  /*27a80*/  BSYNC.RECONVERGENT B0 ;  /* 0x0000000000007941 */ /* 0x000fea0003800200 */
.L_x_504:
        /* <DEDUP_REMOVED lines=14> */
.L_x_507:
[----:B------:R-:W-:Y:S05]  /*27b70*/  BSYNC.RECONVERGENT B0 ;  /* 0x0000000000007941 */ /* 0x000fea0003800200 */
.L_x_506:
        /* <DEDUP_REMOVED lines=8> */
[----:B0-----:R-:W-:Y:S01]  /*27c00*/  FMUL R3, R214, UR7 ;  /* 0x00000007d6037c20 */ /* 0x001fe20008400000 */
[----:B------:R-:W-:Y:S01]  /*27c10*/  FMUL R215, R215, UR7 ;  /* 0x00000007d7d77c20 */ /* 0x000fe20008400000 */
[----:B------:R-:W-:-:S03]  /*27c20*/  FMUL R216, R216, UR7 ;  /* 0x00000007d8d87c20 */ /* 0x000fc60008400000 */
[----:B------:R-:W-:Y:S02]  /*27c30*/  F2FP.BF16.F32.PACK_AB R128, R3, R128 ;  /* 0x000000800380723e */ /* 0x000fe400000010ff */
[----:B------:R-:W-:-:S05]  /*27c40*/  F2FP.BF16.F32.PACK_AB R129, R216, R215 ;  /* 0x000000d7d881723e */ /* 0x000fca00000010ff */
[----:B------:R0:W-:Y:S02]  /*27c50*/  STG.E.64 desc[UR4][R132.64+0x7e00], R128 ;  /* 0x007e008084007986 */ /* 0x0001e4000c101b04 */
.L_x_509:
[----:B------:R-:W-:Y:S05]  /*27c60*/  BSYNC.RECONVERGENT B0 ;  /* 0x0000000000007941 */ /* 0x000fea0003800200 */
.L_x_508:
[----:B------:R-:W-:Y:S05]  /*27c70*/  @P5 EXIT ;  /* 0x000000000000594d */ /* 0x000fea0003800000 */
        /* <DEDUP_REMOVED lines=11> */
[----:B------:R-:W-:Y:S01]  /*27d30*/  STG.E.64 desc[UR4][R132.64+0x7f00], R130 ;  /* 0x007f008284007986 */ /* 0x000fe2000c101b04 */
[----:B------:R-:W-:Y:S05]  /*27d40*/  EXIT ;  /* 0x000000000000794d */ /* 0x000fea0003800000 */
.L_x_510:
[----:B------:R-:W-:-:S00]  /*27d50*/  BRA `(.L_x_510) ;  /* 0xfffffffc00fc7947 */ /* 0x000fc0000383ffff */
[----:B------:R-:W-:-:S00]  /*27d60*/  NOP ;  /* 0x0000000000007918 */ /* 0x000fc00000000000 */
        /* <DEDUP_REMOVED lines=9> */
.L_x_15812:


//--------------------- .text._ZN18transformer_engine48scaled_upper_triang_masked_softmax_warp_backwardI13__nv_bfloat16S1_fLi13EEEvPT0_PKT_S6_T1_iii --------------------------
	.section	.text._ZN18transformer_engine48scaled_upper_triang_masked_softmax_warp_backwardI13__nv_bfloat16S1_fLi13EEEvPT0_PKT_S6_T1_iii,"ax",@progbits
	.align	128
        .global         _ZN18transformer_engine48scaled_upper_triang_masked_softmax_warp_backwardI13__nv_bfloat16S1_fLi13EEEvPT0_PKT_S6_T1_iii
        .type           _ZN18transformer_engine48scaled_upper_triang_masked_softmax_warp_backwardI13__nv_bfloat16S1_fLi13EEEvPT0_PKT_S6_T1_iii,@function
        .size           _ZN18transformer_engine48scaled_upper_triang_masked_softmax_warp_backwardI13__nv_bfloat16S1_fLi13EEEvPT0_PKT_S6_T1_iii,(.L_x_15813 - _ZN18transformer_engine48scaled_upper_triang_masked_softmax_warp_backwardI13__nv_bfloat16S1_fLi13EEEvPT0_PKT_S6_T1_iii)
        .other          _ZN18transformer_engine48scaled_upper_triang_masked_softmax_warp_backwardI13__nv_bfloat16S1_fLi13EEEvPT0_PKT_S6_T1_iii,@"STO_CUDA_ENTRY STV_DEFAULT"
_ZN18transformer_engine48scaled_upper_triang_masked_softmax_warp_backwardI13__nv_bfloat16S1_fLi13EEEvPT0_PKT_S6_T1_iii:
.text._ZN18transformer_engine48scaled_upper_triang_masked_softmax_warp_backwardI13__nv_bfloat16S1_fLi13EEEvPT0_PKT_S6_T1_iii:
        /* <DEDUP_REMOVED lines=8> */
[----:B------:R-:W-:Y:S01]  /*0080*/  IMAD.MOV.U32 R118, RZ, RZ, RZ ;  /* 0x000000ffff767224 */ /* 0x000fe200078e00ff */
[----:B------:R-:W2:Y:S01]  /*0090*/  S2R R122, SR_TID.X ;  /* 0x00000000007a7919 */ /* 0x000ea20000002100 */
[----:B------:R-:W3:Y:S01]  /*00a0*/  LDCU UR5, c[0x0][0x370] ;  /* 0x00006e00ff0577ac */ /* 0x000ee20008000800 */
[----:B------:R-:W-:-:S02]  /*00b0*/  CS2R R116, SRZ ;  /* 0x0000000000747805 */ /* 0x000fc4000001ff00 */
[----:B------:R-:W-:Y:S01]  /*00c0*/  CS2R R114, SRZ ;  /* 0x0000000000727805 */ /* 0x000fe2000001ff00 */
[----:B------:R-:W3:Y:S01]  /*00d0*/  S2R R121, SR_CTAID.X ;  /* 0x0000000000797919 */ /* 0x000ee20000002500 */
[----:B------:R-:W4:Y:S01]  /*00e0*/  LDCU UR7, c[0x0][0x39c] ;  /* 0x00007380ff0777ac */ /* 0x000f220008000800 */
[----:B------:R-:W-:Y:S02]  /*00f0*/  CS2R R112, SRZ ;  /* 0x0000000000707805 */ /* 0x000fe4000001ff00 */
[----:B------:R-:W-:Y:S02]  /*0100*/  CS2R R110, SRZ ;  /* 0x00000000006e7805 */ /* 0x000fe4000001ff00 */
[----:B------:R-:W-:Y:S01]  /*0110*/  CS2R R108, SRZ ;  /* 0x00000000006c7805 */ /* 0x000fe2000001ff00 */
[----:B------:R-:W5:Y:S01]  /*0120*/  LDCU.64 UR8, c[0x0][0x388] ;  /* 0x00007100ff0877ac */ /* 0x000f620008000a00 */
[----:B------:R-:W-:Y:S02]  /*0130*/  CS2R R106, SRZ ;  /* 0x00000000006a7805 */ /* 0x000fe4000001ff00 */
[----:B------:R-:W-:-:S02]  /*0140*/  CS2R R104, SRZ ;  /* 0x0000000000687805 */ /* 0x000fc4000001ff00 */
[----:B------:R-:W-:Y:S01]  /*0150*/  MOV R102, RZ ;  /* 0x000000ff00667202 */ /* 0x000fe20000000f00 */
[----:B------:R-:W5:Y:S01]  /*0160*/  LDCU.64 UR10, c[0x0][0x390] ;  /* 0x00007200ff0a77ac */ /* 0x000f620008000a00 */
        /* <DEDUP_REMOVED lines=8> */
[----:B--2---:R-:W-:-:S02]  /*01f0*/  IMAD.SHL.U32 R122, R122, 0x4, RZ ;  /* 0x000000047a7a7824 */ /* 0x004fc400078e00ff */
[----:B---3--:R-:W-:-:S03]  /*0200*/  IMAD R5, R0, UR5, R121 ;  /* 0x0000000500057c24 */ /* 0x008fc6000f8e0279 */
[C---:B------:R-:W-:Y:S01]  /*0210*/  IADD3 R7, PT, PT, R122.reuse, 0x80, RZ ;  /* 0x000000807a077810 */ /* 0x040fe20007ffe0ff */
[----:B------:R-:W-:Y:S01]  /*0220*/  VIADD R121, R121, 0x1 ;  /* 0x0000000179797836 */ /* 0x000fe20000000000 */
[----:B------:R-:W-:Y:S01]  /*0230*/  IADD3 R0, PT, PT, R122, 0xa00, RZ ;  /* 0x00000a007a007810 */ /* 0x000fe20007ffe0ff */
[C---:B------:R-:W-:Y:S01]  /*0240*/  IMAD.WIDE.U32 R2, R5.reuse, UR6, R122 ;  /* 0x0000000605027c25 */ /* 0x040fe2000f8e007a */
[----:B----4-:R-:W-:-:S03]  /*0250*/  IADD3 R4, PT, PT, -R5, UR7, RZ ;  /* 0x0000000705047c10 */ /* 0x010fc6000fffe1ff */
[----:B------:R-:W-:Y:S01]  /*0260*/  IMAD R119, R5, UR4, RZ ;  /* 0x0000000405777c24 */ /* 0x000fe2000f8e02ff */
[----:B------:R-:W-:Y:S01]  /*0270*/  SHF.L.U32 R120, R2, 0x1, RZ ;  /* 0x0000000102787819 */ /* 0x000fe200000006ff */
[----:B------:R0:W-:Y:S01]  /*0280*/  STL [R1+0x434], R4 ;  /* 0x0004340401007387 */ /* 0x0001e20000100800 */
[----:B------:R-:W-:Y:S01]  /*0290*/  ISETP.GT.AND P0, PT, R4, RZ, PT ;  /* 0x000000ff0400720c */ /* 0x000fe20003f04270 */
[----:B------:R-:W-:Y:S01]  /*02a0*/  VIADD R6, R122, 0xb00 ;  /* 0x00000b007a067836 */ /* 0x000fe20000000000 */
[----:B------:R-:W-:Y:S01]  /*02b0*/  IADD3 R119, PT, PT, R3, R119, RZ ;  /* 0x0000007703777210 */ /* 0x000fe20007ffe0ff */
[----:B------:R1:W-:Y:S01]  /*02c0*/  STL [R1+0x454], R7 ;  /* 0x0004540701007387 */ /* 0x0003e20000100800 */
[----:B-----5:R-:W-:Y:S01]  /*02d0*/  IADD3 R124, P5, PT, R120, UR8, RZ ;  /* 0x00000008787c7c10 */ /* 0x020fe2000ffbe0ff */
[----:B------:R-:W2:Y:S01]  /*02e0*/  LDCU.64 UR4, c[0x0][0x358] ;  /* 0x00006b00ff0477ac */ /* 0x000ea20008000a00 */
[----:B------:R-:W-:Y:S02]  /*02f0*/  SHF.L.U64.HI R119, R2, 0x1, R119 ;  /* 0x0000000102777819 */ /* 0x000fe40000010277 */
[----:B------:R-:W-:Y:S01]  /*0300*/  SEL R121, R121, RZ, P0 ;  /* 0x000000ff79797207 */ /* 0x000fe20000000000 */
[----:B0-----:R-:W-:Y:S01]  /*0310*/  VIADD R4, R122, 0xa80 ;  /* 0x00000a807a047836 */ /* 0x001fe20000000000 */
[----:B------:R-:W-:-:S02]  /*0320*/  IADD3.X R125, PT, PT, R119, UR9, RZ, P5, !PT ;  /* 0x00000009777d7c10 */ /* 0x000fc4000affe4ff */
[-C--:B------:R-:W-:Y:S02]  /*0330*/  ISETP.GE.U32.AND P5, PT, R122, R121.reuse, PT ;  /* 0x000000797a00720c */ /* 0x080fe40003fa6070 */
[----:B------:R-:W-:Y:S02]  /*0340*/  IADD3 R126, P6, PT, R120, UR10, RZ ;  /* 0x0000000a787e7c10 */ /* 0x000fe4000ffde0ff */
[-C--:B------:R-:W-:Y:S01]  /*0350*/  ISETP.GE.U32.AND P4, PT, R0, R121.reuse, PT ;  /* 0x000000790000720c */ /* 0x080fe20003f86070 */
[C---:B------:R-:W-:Y:S01]  /*0360*/  VIADD R0, R122.reuse, 0xb80 ;  /* 0x00000b807a007836 */ /* 0x040fe20000000000 */
[----:B------:R-:W-:Y:S02]  /*0370*/  IADD3 R2, PT, PT, R122, 0xc00, RZ ;  /* 0x00000c007a027810 */ /* 0x000fe40007ffe0ff */
[----:B------:R-:W-:Y:S02]  /*0380*/  IADD3.X R127, PT, PT, R119, UR11, RZ, P6, !PT ;  /* 0x0000000b777f7c10 */ /* 0x000fe4000b7fe4ff */
[----:B------:R-:W-:-:S02]  /*0390*/  ISETP.GE.U32.AND P0, PT, R4, R121, PT ;  /* 0x000000790400720c */ /* 0x000fc40003f06070 */
[-C--:B------:R-:W-:Y:S02]  /*03a0*/  ISETP.GE.U32.AND P1, PT, R6, R121.reuse, PT ;  /* 0x000000790600720c */ /* 0x080fe40003f26070 */
[-C--:B------:R-:W-:Y:S02]  /*03b0*/  ISETP.GE.U32.AND P2, PT, R0, R121.reuse, PT ;  /* 0x000000790000720c */ /* 0x080fe40003f46070 */
[----:B------:R-:W-:Y:S01]  /*03c0*/  ISETP.GE.U32.AND P3, PT, R2, R121, PT ;  /* 0x000000790200720c */ /* 0x000fe20003f66070 */
[----:B-12---:R-:W-:-:S12]  /*03d0*/  @P5 BRA `(.L_x_512) ;  /* 0x0000000000605947 */ /* 0x006fd80003800000 */
        /* <DEDUP_REMOVED lines=24> */
.L_x_512:
[----:B------:R-:W-:Y:S05]  /*0560*/  BSYNC.RECONVERGENT B0 ;  /* 0x0000000000007941 */ /* 0x000fea0003800200 */
.L_x_511:
[----:B------:R-:W-:Y:S01]  /*0570*/  ISETP.GE.U32.AND P5, PT, R7, R121, PT ;  /* 0x000000790700720c */ /* 0x000fe20003fa6070 */
[----:B------:R-:W-:Y:S01]  /*0580*/  BSSY.RECONVERGENT B0, `(.L_x_513) ;  /* 0x0000020000007945 */ /* 0x000fe20003800200 */
[----:B------:R-:W-:Y:S02]  /*0590*/  IADD3 R7, PT, PT, R122, 0x100, RZ ;  /* 0x000001007a077810 */ /* 0x000fe40007ffe0ff */
        /* <DEDUP_REMOVED lines=30> */
.L_x_514:
[----:B------:R-:W-:Y:S05]  /*0780*/  BSYNC.RECONVERGENT B0 ;  /* 0x0000000000007941 */ /* 0x000fea0003800200 */
.L_x_513:
[----:B------:R-:W-:Y:S01]  /*0790*/  ISETP.GE.U32.AND P5, PT, R7, R121, PT ;  /* 0x000000790700720c */ /* 0x000fe20003fa6070 */
[----:B0-----:R-:W-:Y:S01]  /*07a0*/  VIADD R7, R122, 0x180 ;  /* 0x000001807a077836 */ /* 0x001fe20000000000 */
[----:B------:R-:W-:Y:S01]  /*07b0*/  BSSY.RECONVERGENT B0, `(.L_x_515) ;  /* 0x0000020000007945 */ /* 0x000fe20003800200 */
[----:B------:R-:W-:Y:S01]  /*07c0*/  HFMA2 R75, -RZ, RZ, 0, 0 ;  /* 0x00000000ff4b7431 */ /* 0x000fe200000001ff */
[----:B------:R-:W-:Y:S01]  /*07d0*/  CS2R R80, SRZ ;  /* 0x0000000000507805 */ /* 0x000fe2000001ff00 */
[----:B------:R-:W-:Y:S01]  /*07e0*/  IMAD.MOV.U32 R79, RZ, RZ, RZ ;  /* 0x000000ffff4f7224 */ /* 0x000fe200078e00ff */
[----:B------:R0:W-:Y:S01]  /*07f0*/  STL [R1+0x460], R7 ;  /* 0x0004600701007387 */ /* 0x0001e20000100800 */
[----:B------:R-:W-:Y:S02]  /*0800*/  CS2R R76, SRZ ;  /* 0x00000000004c7805 */ /* 0x000fe4000001ff00 */
        /* <DEDUP_REMOVED lines=26> */
.L_x_516:
[----:B------:R-:W-:Y:S05]  /*09b0*/  BSYNC.RECONVERGENT B0 ;  /* 0x0000000000007941 */ /* 0x000fea0003800200 */
.L_x_515:
[----:B------:R-:W-:Y:S01]  /*09c0*/  ISETP.GE.U32.AND P5, PT, R7, R121, PT ;  /* 0x000000790700720c */ /* 0x000fe20003fa6070 */
[----:B------:R-:W-:Y:S01]  /*09d0*/  BSSY.RECONVERGENT B0, `(.L_x_517) ;  /* 0x0000021000007945 */ /* 0x000fe20003800200 */
[----:B0-----:R-:W-:Y:S01]  /*09e0*/  IADD3 R7, PT, PT, R122, 0x200, RZ ;  /* 0x000002007a077810 */ /* 0x001fe20007ffe0ff */
[----:B------:R-:W-:Y:S01]  /*09f0*/  HFMA2 R74, -RZ, RZ, 0, 0 ;  /* 0x00000000ff4a7431 */ /* 0x000fe200000001ff */
[----:B------:R-:W-:Y:S02]  /*0a00*/  CS2R R72, SRZ ;  /* 0x0000000000487805 */ /* 0x000fe4000001ff00 */
[----:B------:R-:W-:Y:S01]  /*0a10*/  CS2R R70, SRZ ;  /* 0x0000000000467805 */ /* 0x000fe2000001ff00 */
[----:B------:R-:W-:Y:S01]  /*0a20*/  IMAD.MOV.U32 R69, RZ, RZ, RZ ;  /* 0x000000ffff457224 */ /* 0x000fe200078e00ff */
[----:B------:R0:W-:Y:S01]  /*0a30*/  STL [R1+0x484], R7 ;  /* 0x0004840701007387 */ /* 0x0001e20000100800 */
[----:B------:R-:W-:-:S04]  /*0a40*/  IMAD.MOV.U32 R87, RZ, RZ, RZ ;  /* 0x000000ffff577224 */ /* 0x000fc800078e00ff */
        /* <DEDUP_REMOVED lines=25> */
.L_x_518:
[----:B------:R-:W-:Y:S05]  /*0be0*/  BSYNC.RECONVERGENT B0 ;  /* 0x0000000000007941 */ /* 0x000fea0003800200 */
.L_x_517:
        /* <DEDUP_REMOVED lines=34> */
.L_x_520:
[----:B------:R-:W-:Y:S05]  /*0e10*/  BSYNC.RECONVERGENT B0 ;  /* 0x0000000000007941 */ /* 0x000fea0003800200 */
.L_x_519:
[----:B------:R-:W-:Y:S01]  /*0e20*/  ISETP.GE.U32.AND P5, PT, R8, R121, PT ;  /* 0x000000790800720c */ /* 0x000fe20003fa6070 */
[----:B-1----:R-:W-:Y:S01]  /*0e30*/  VIADD R8, R122, 0x300 ;  /* 0x000003007a087836 */ /* 0x002fe20000000000 */
[----:B------:R-:W-:Y:S01]  /*0e40*/  BSSY.RECONVERGENT B0, `(.L_x_521) ;  /* 0x000001f000007945 */ /* 0x000fe20003800200 */
[----:B------:R-:W-:Y:S02]  /*0e50*/  MOV R62, RZ ;  /* 0x000000ff003e7202 */ /* 0x000fe40000000f00 */
[----:B------:R-:W-:Y:S02]  /*0e60*/  CS2R R60, SRZ ;  /* 0x00000000003c7805 */ /* 0x000fe4000001ff00 */
[----:B------:R-:W-:Y:S01]  /*0e70*/  CS2R R58, SRZ ;  /* 0x00000000003a7805 */ /* 0x000fe2000001ff00 */
[----:B------:R1:W-:Y:S01]  /*0e80*/  STL [R1+0x478], R8 ;  /* 0x0004780801007387 */ /* 0x0003e20000100800 */
[----:B------:R-:W-:-:S04]  /*0e90*/  CS2R R56, SRZ ;  /* 0x0000000000387805 */ /* 0x000fc8000001ff00 */
        /* <DEDUP_REMOVED lines=25> */
.L_x_522:
[----:B------:R-:W-:Y:S05]  /*1030*/  BSYNC.RECONVERGENT B0 ;  /* 0x0000000000007941 */ /* 0x000fea0003800200 */
.L_x_521:
[----:B0-----:R-:W-:Y:S01]  /*1040*/  VIADD R7, R122, 0x380 ;  /* 0x000003807a077836 */ /* 0x001fe20000000000 */
[----:B------:R-:W-:Y:S01]  /*1050*/  ISETP.GE.U32.AND P5, PT, R8, R121, PT ;  /* 0x000000790800720c */ /* 0x000fe20003fa6070 */
[----:B------:R-:W-:Y:S01]  /*1060*/  BSSY.RECONVERGENT B0, `(.L_x_523) ;  /* 0x000001f000007945 */ /* 0x000fe20003800200 */
[----:B------:R-:W-:Y:S01]  /*1070*/  HFMA2 R49, -RZ, RZ, 0, 0 ;  /* 0x00000000ff317431 */ /* 0x000fe200000001ff */
[----:B------:R-:W-:Y:S01]  /*1080*/  CS2R R54, SRZ ;  /* 0x0000000000367805 */ /* 0x000fe2000001ff00 */
[----:B------:R0:W-:Y:S01]  /*1090*/  STL [R1+0x470], R7 ;  /* 0x0004700701007387 */ /* 0x0001e20000100800 */
[----:B------:R-:W-:Y:S02]  /*10a0*/  CS2R R52, SRZ ;  /* 0x0000000000347805 */ /* 0x000fe4000001ff00 */
[----:B------:R-:W-:-:S06]  /*10b0*/  CS2R R50, SRZ ;  /* 0x0000000000327805 */ /* 0x000fcc000001ff00 */
[----:B------:R-:W-:Y:S05]  /*10c0*/  @P5 BRA `(.L_x_524) ;  /* 0x0000000000605947 */ /* 0x000fea0003800000 */
[----:B------:R-:W1:Y:S04]  /*10d0*/  LDG.E.64 R2, desc[UR4][R124.64+0x600] ;  /* 0x000600047c027981 */ /* 0x000e68000c1e1b00 */
[----:B------:R-:W2:Y:S01]  /*10e0*/  LDG.E.64 R4, desc[UR4][R126.64+0x600] ;  /* 0x000600047e047981 */ /* 0x000ea2000c1e1b00 */
[----:B------:R-:W-:-:S05]  /*10f0*/  VIADD R0, R122, 0x302 ;  /* 0x000003027a007836 */ /* 0x000fca0000000000 */
[----:B------:R-:W-:Y:S01]  /*1100*/  ISETP.GE.U32.AND P6, PT, R0, R121, PT ;  /* 0x000000790000720c */ /* 0x000fe20003fc6070 */
[C---:B------:R-:W-:Y:S01]  /*1110*/  VIADD R0, R122.reuse, 0x301 ;  /* 0x000003017a007836 */ /* 0x040fe20000000000 */
[----:B------:R-:W-:-:S04]  /*1120*/  IADD3 R6, PT, PT, R122, 0x303, RZ ;  /* 0x000003037a067810 */ /* 0x000fc80007ffe0ff */
[----:B------:R-:W-:-:S07]  /*1130*/  ISETP.GE.U32.AND P5, PT, R6, R121, PT ;  /* 0x000000790600720c */ /* 0x000fce0003fa6070 */
[----:B-1----:R-:W-:Y:S01]  /*1140*/  @!P6 SHF.L.U32 R8, R3, 0x10, RZ ;  /* 0x000000100308e819 */ /* 0x002fe200000006ff */
[----:B--2---:R-:W-:-:S04]  /*1150*/  @!P6 IMAD.U32 R65, R5, 0x10000, RZ ;  /* 0x000100000541e824 */ /* 0x004fc800078e00ff */
        /* <DEDUP_REMOVED lines=15> */
.L_x_524:
[----:B------:R-:W-:Y:S05]  /*1250*/  BSYNC.RECONVERGENT B0 ;  /* 0x0000000000007941 */ /* 0x000fea0003800200 */
.L_x_523:
[----:B-1----:R-:W-:Y:S01]  /*1260*/  VIADD R8, R122, 0x400 ;  /* 0x000004007a087836 */ /* 0x002fe20000000000 */
[----:B------:R-:W-:Y:S01]  /*1270*/  ISETP.GE.U32.AND P5, PT, R7, R121, PT ;  /* 0x000000790700720c */ /* 0x000fe20003fa6070 */
[----:B------:R-:W-:Y:S01]  /*1280*/  BSSY.RECONVERGENT B0, `(.L_x_525) ;  /* 0x000001f000007945 */ /* 0x000fe20003800200 */
[----:B------:R-:W-:Y:S02]  /*1290*/  MOV R48, RZ ;  /* 0x000000ff00307202 */ /* 0x000fe40000000f00 */
[----:B------:R-:W-:Y:S01]  /*12a0*/  CS2R R46, SRZ ;  /* 0x00000000002e7805 */ /* 0x000fe2000001ff00 */
[----:B------:R1:W-:Y:S01]  /*12b0*/  STL [R1+0x46c], R8 ;  /* 0x00046c0801007387 */ /* 0x0003e20000100800 */
[----:B------:R-:W-:Y:S02]  /*12c0*/  CS2R R44, SRZ ;  /* 0x00000000002c7805 */ /* 0x000fe4000001ff00 */
[----:B------:R-:W-:-:S05]  /*12d0*/  CS2R R42, SRZ ;  /* 0x00000000002a7805 */ /* 0x000fca000001ff00 */
        /* <DEDUP_REMOVED lines=25> */
.L_x_526:
[----:B------:R-:W-:Y:S05]  /*1470*/  BSYNC.RECONVERGENT B0 ;  /* 0x0000000000007941 */ /* 0x000fea0003800200 */
.L_x_525:
[----:B------:R-:W-:Y:S01]  /*1480*/  ISETP.GE.U32.AND P5, PT, R8, R121, PT ;  /* 0x000000790800720c */ /* 0x000fe20003fa6070 */
[----:B-1----:R-:W-:Y:S01]  /*1490*/  VIADD R8, R122, 0x480 ;  /* 0x000004807a087836 */ /* 0x002fe20000000000 */
[----:B------:R-:W-:Y:S01]  /*14a0*/  BSSY.RECONVERGENT B0, `(.L_x_527) ;  /* 0x000001f000007945 */ /* 0x000fe20003800200 */
[----:B------:R-:W-:Y:S01]  /*14b0*/  HFMA2 R35, -RZ, RZ, 0, 0 ;  /* 0x00000000ff237431 */ /* 0x000fe200000001ff */
[----:B------:R-:W-:Y:S02]  /*14c0*/  CS2R R40, SRZ ;  /* 0x0000000000287805 */ /* 0x000fe4000001ff00 */
[----:B------:R-:W-:Y:S01]  /*14d0*/  CS2R R38, SRZ ;  /* 0x0000000000267805 */ /* 0x000fe2000001ff00 */
[----:B------:R1:W-:Y:S01]  /*14e0*/  STL [R1+0x468], R8 ;  /* 0x0004680801007387 */ /* 0x0003e20000100800 */
[----:B------:R-:W-:-:S05]  /*14f0*/  CS2R R36, SRZ ;  /* 0x0000000000247805 */ /* 0x000fca000001ff00 */
        /* <DEDUP_REMOVED lines=17> */
[----:B------:R-:W-:Y:S01]  /*1610*/  PRMT R0, R2, 0x7632, R0 ;  /* 0x0000763202007816 */ /* 0x000fe20000000000 */
[----:B------:R-:W-:Y:S01]  /*1620*/  @!P5 IMAD.U32 R51, R5, 0x10000, RZ ;  /* 0x000100000533d824 */ /* 0x000fe200078e00ff */
[----:B------:R-:W-:Y:S01]  /*1630*/  @!P5 SHF.L.U32 R6, R6, 0x10, RZ ;  /* 0x000000100606d819 */ /* 0x000fe200000006ff */
[----:B------:R-:W-:Y:S02]  /*1640*/  IMAD.U32 R2, R2, 0x10000, RZ ;  /* 0x0001000002027824 */ /* 0x000fe400078e00ff */
[----:B------:R-:W-:Y:S02]  /*1650*/  @!P6 IMAD.U32 R3, R0, 0x10000, RZ ;  /* 0x000100000003e824 */ /* 0x000fe400078e00ff */
[----:B------:R-:W-:Y:S01]  /*1660*/  @!P5 FMUL R55, R51, R6 ;  /* 0x000000063337d220 */ /* 0x000fe20000400000 */
[----:B------:R-:W-:Y:S01]  /*1670*/  FMUL R52, R35, R2 ;  /* 0x0000000223347220 */ /* 0x000fe20000400000 */
[----:B------:R-:W-:-:S07]  /*1680*/  @!P6 FMUL R53, R48, R3 ;  /* 0x000000033035e220 */ /* 0x000fce0000400000 */
.L_x_528:
[----:B------:R-:W-:Y:S05]  /*1690*/  BSYNC.RECONVERGENT B0 ;  /* 0x0000000000007941 */ /* 0x000fea0003800200 */
.L_x_527:
[----:B0-----:R-:W-:Y:S01]  /*16a0*/  VIADD R7, R122, 0x500 ;  /* 0x000005007a077836 */ /* 0x001fe20000000000 */
[----:B------:R-:W-:Y:S01]  /*16b0*/  ISETP.GE.U32.AND P5, PT, R8, R121, PT ;  /* 0x000000790800720c */ /* 0x000fe20003fa6070 */
[----:B------:R-:W-:Y:S01]  /*16c0*/  BSSY.RECONVERGENT B0, `(.L_x_529) ;  /* 0x0000020000007945 */ /* 0x000fe20003800200 */
[----:B------:R-:W-:Y:S01]  /*16d0*/  HFMA2 R225, -RZ, RZ, 0, 0 ;  /* 0x00000000ffe17431 */ /* 0x000fe200000001ff */
[----:B------:R-:W-:Y:S01]  /*16e0*/  MOV R34, RZ ;  /* 0x000000ff00227202 */ /* 0x000fe20000000f00 */
[----:B------:R0:W-:Y:S01]  /*16f0*/  STL [R1+0x464], R7 ;  /* 0x0004640701007387 */ /* 0x0001e20000100800 */
[----:B------:R-:W-:Y:S01]  /*1700*/  CS2R R32, SRZ ;  /* 0x0000000000207805 */ /* 0x000fe2000001ff00 */
[----:B------:R-:W-:Y:S01]  /*1710*/  IMAD.MOV.U32 R226, RZ, RZ, RZ ;  /* 0x000000ffffe27224 */ /* 0x000fe200078e00ff */
[----:B------:R-:W-:-:S06]  /*1720*/  CS2R R30, SRZ ;  /* 0x00000000001e7805 */ /* 0x000fcc000001ff00 */
[----:B------:R-:W-:Y:S05]  /*1730*/  @P5 BRA `(.L_x_530) ;  /* 0x0000000000605947 */ /* 0x000fea0003800000 */
        /* <DEDUP_REMOVED lines=24> */
.L_x_530:
[----:B------:R-:W-:Y:S05]  /*18c0*/  BSYNC.RECONVERGENT B0 ;  /* 0x0000000000007941 */ /* 0x000fea0003800200 */
.L_x_529:
        /* <DEDUP_REMOVED lines=33> */
.L_x_532:
[----:B------:R-:W-:Y:S05]  /*1ae0*/  BSYNC.RECONVERGENT B0 ;  /* 0x0000000000007941 */ /* 0x000fea0003800200 */
.L_x_531:
        /* <DEDUP_REMOVED lines=34> */
.L_x_534:
[----:B------:R-:W-:Y:S05]  /*1d10*/  BSYNC.RECONVERGENT B0 ;  /* 0x0000000000007941 */ /* 0x000fea0003800200 */
.L_x_533:
[----:B-1----:R-:W-:Y:S01]  /*1d20*/  VIADD R8, R122, 0x680 ;  /* 0x000006807a087836 */ /* 0x002fe20000000000 */
        /* <DEDUP_REMOVED lines=33> */
.L_x_536:
[----:B------:R-:W-:Y:S05]  /*1f40*/  BSYNC.RECONVERGENT B0 ;  /* 0x0000000000007941 */ /* 0x000fea0003800200 */
.L_x_535:
[----:B------:R-:W-:Y:S01]  /*1f50*/  ISETP.GE.U32.AND P5, PT, R8, R121, PT ;  /* 0x000000790800720c */ /* 0x000fe20003fa6070 */
[----:B------:R-:W-:Y:S01]  /*1f60*/  HFMA2 R11, -RZ, RZ, 0, 0 ;  /* 0x00000000ff0b7431 */ /* 0x000fe200000001ff */
[----:B-1----:R-:W-:Y:S01]  /*1f70*/  MOV R8, RZ ;  /* 0x000000ff00087202 */ /* 0x002fe20000000f00 */
[----:B------:R-:W-:Y:S01]  /*1f80*/  IMAD.MOV.U32 R14, RZ, RZ, RZ ;  /* 0x000000ffff0e7224 */ /* 0x000fe200078e00ff */
[----:B------:R-:W-:Y:S01]  /*1f90*/  IADD3 R9, PT, PT, R122, 0x700, RZ ;  /* 0x000007007a097810 */ /* 0x000fe20007ffe0ff */
[----:B------:R-:W-:Y:S01]  /*1fa0*/  BSSY.RECONVERGENT B0, `(.L_x_537) ;  /* 0x0000021000007945 */ /* 0x000fe20003800200 */
[----:B------:R-:W-:Y:S01]  /*1fb0*/  CS2R R246, SRZ ;  /* 0x0000000000f67805 */ /* 0x000fe2000001ff00 */
[----:B------:R1:W-:Y:S01]  /*1fc0*/  STL [R1+0x1e0], R8 ;  /* 0x0001e00801007387 */ /* 0x0003e20000100800 */
[----:B------:R-:W-:Y:S02]  /*1fd0*/  IMAD.MOV.U32 R245, RZ, RZ, RZ ;  /* 0x000000fffff57224 */ /* 0x000fe400078e00ff */
[----:B------:R-:W-:Y:S01]  /*1fe0*/  IMAD.MOV.U32 R236, RZ, RZ, RZ ;  /* 0x000000ffffec7224 */ /* 0x000fe200078e00ff */
[----:B------:R1:W-:Y:S04]  /*1ff0*/  STL [R1+0x1d8], R14 ;  /* 0x0001d80e01007387 */ /* 0x0003e80000100800 */
[----:B------:R1:W-:Y:S04]  /*2000*/  STL [R1+0x1d4], R11 ;  /* 0x0001d40b01007387 */ /* 0x0003e80000100800 */
[----:B------:R1:W-:Y:S01]  /*2010*/  STL [R1+0x4b4], R9 ;  /* 0x0004b40901007387 */ /* 0x0003e20000100800 */
        /* <DEDUP_REMOVED lines=25> */
.L_x_538:
[----:B------:R-:W-:Y:S05]  /*21b0*/  BSYNC.RECONVERGENT B0 ;  /* 0x0000000000007941 */ /* 0x000fea0003800200 */
.L_x_537:
[----:B0-----:R-:W-:Y:S02]  /*21c0*/  MOV R7, RZ ;  /* 0x000000ff00077202 */ /* 0x001fe40000000f00 */
[----:B------:R-:W-:Y:S02]  /*21d0*/  CS2R R12, SRZ ;  /* 0x00000000000c7805 */ /* 0x000fe4000001ff00 */
[----:B------:R-:W-:Y:S01]  /*21e0*/  ISETP.GE.U32.AND P5, PT, R9, R121, PT ;  /* 0x000000790900720c */ /* 0x000fe20003fa6070 */
[----:B-1----:R-:W-:Y:S01]  /*21f0*/  IMAD.MOV.U32 R9, RZ, RZ, RZ ;  /* 0x000000ffff097224 */ /* 0x002fe200078e00ff */
[----:B------:R0:W-:Y:S01]  /*2200*/  STL [R1+0x1ec], RZ ;  /* 0x0001ecff01007387 */ /* 0x0001e20000100800 */
[----:B------:R-:W-:Y:S01]  /*2210*/  IADD3 R10, PT, PT, R122, 0x780, RZ ;  /* 0x000007807a0a7810 */ /* 0x000fe20007ffe0ff */
[----:B------:R-:W-:Y:S01]  /*2220*/  BSSY.RECONVERGENT B0, `(.L_x_539) ;  /* 0x0000027000007945 */ /* 0x000fe20003800200 */
[----:B------:R-:W-:Y:S01]  /*2230*/  IMAD.MOV.U32 R244, RZ, RZ, RZ ;  /* 0x000000fffff47224 */ /* 0x000fe200078e00ff */
[----:B------:R0:W-:Y:S01]  /*2240*/  STL [R1+0x208], R7 ;  /* 0x0002080701007387 */ /* 0x0001e20000100800 */
[----:B------:R-:W-:-:S03]  /*2250*/  IMAD.MOV.U32 R22, RZ, RZ, RZ ;  /* 0x000000ffff167224 */ /* 0x000fc600078e00ff */
[----:B------:R0:W-:Y:S04]  /*2260*/  STL [R1+0x200], R13 ;  /* 0x0002000d01007387 */ /* 0x0001e80000100800 */
[----:B------:R0:W-:Y:S04]  /*2270*/  STL [R1+0x1f4], R12 ;  /* 0x0001f40c01007387 */ /* 0x0001e80000100800 */
[----:B------:R0:W-:Y:S04]  /*2280*/  STL [R1+0x204], R9 ;  /* 0x0002040901007387 */ /* 0x0001e80000100800 */
[----:B------:R0:W-:Y:S01]  /*2290*/  STL [R1+0x4b8], R10 ;  /* 0x0004b80a01007387 */ /* 0x0001e20000100800 */
[----:B------:R-:W-:Y:S05]  /*22a0*/  @P5 BRA `(.L_x_540) ;  /* 0x0000000000785947 */ /* 0x000fea0003800000 */
[----:B------:R-:W2:Y:S01]  /*22b0*/  LDG.E.64 R2, desc[UR4][R124.64+0xe00] ;  /* 0x000e00047c027981 */ /* 0x000ea2000c1e1b00 */
[----:B------:R-:W-:-:S03]  /*22c0*/  MOV R15, R14 ;  /* 0x0000000e000f7202 */ /* 0x000fc60000000f00 */
[----:B------:R-:W3:Y:S01]  /*22d0*/  LDG.E.64 R4, desc[UR4][R126.64+0xe00] ;  /* 0x000e00047e047981 */ /* 0x000ee2000c1e1b00 */
[----:B------:R-:W-:Y:S02]  /*22e0*/  VIADD R0, R122, 0x702 ;  /* 0x000007027a007836 */ /* 0x000fe40000000000 */
[----:B------:R-:W-:Y:S01]  /*22f0*/  IMAD.MOV.U32 R14, RZ, RZ, R11 ;  /* 0x000000ffff0e7224 */ /* 0x000fe200078e000b */
[----:B------:R-:W-:Y:S02]  /*2300*/  MOV R11, R8 ;  /* 0x00000008000b7202 */ /* 0x000fe40000000f00 */
[----:B------:R-:W-:Y:S01]  /*2310*/  ISETP.GE.U32.AND P6, PT, R0, R121, PT ;  /* 0x000000790000720c */ /* 0x000fe20003fc6070 */
[C---:B------:R-:W-:Y:S01]  /*2320*/  VIADD R0, R122.reuse, 0x701 ;  /* 0x000007017a007836 */ /* 0x040fe20000000000 */
[----:B------:R-:W-:-:S04]  /*2330*/  IADD3 R6, PT, PT, R122, 0x703, RZ ;  /* 0x000007037a067810 */ /* 0x000fc80007ffe0ff */
[----:B------:R-:W-:-:S07]  /*2340*/  ISETP.GE.U32.AND P5, PT, R6, R121, PT ;  /* 0x000000790600720c */ /* 0x000fce0003fa6070 */
[----:B--2---:R-:W-:Y:S01]  /*2350*/  @!P6 SHF.L.U32 R8, R3, 0x10, RZ ;  /* 0x000000100308e819 */ /* 0x004fe200000006ff */
[----:B---3--:R-:W-:-:S04]  /*2360*/  @!P6 IMAD.U32 R245, R5, 0x10000, RZ ;  /* 0x0001000005f5e824 */ /* 0x008fc800078e00ff */
[----:B------:R-:W-:-:S05]  /*2370*/  @!P6 FMUL R15, R245, R8 ;  /* 0x00000008f50fe220 */ /* 0x000fca0000400000 */
[----:B------:R1:W-:Y:S01]  /*2380*/  @!P6 STL [R1+0x1d8], R15 ;  /* 0x0001d80f0100e387 */ /* 0x0003e20000100800 */
[----:B------:R-:W-:Y:S02]  /*2390*/  ISETP.GE.U32.AND P6, PT, R0, R121, PT ;  /* 0x000000790000720c */ /* 0x000fe40003fc6070 */
[----:B------:R-:W-:Y:S02]  /*23a0*/  PRMT R0, R4, 0x7632, R0 ;  /* 0x0000763204007816 */ /* 0x000fe40000000000 */
[----:B------:R-:W-:Y:S02]  /*23b0*/  @!P5 PRMT R5, R5, 0x7632, R5 ;  /* 0x000076320505d816 */ /* 0x000fe40000000005 */
[----:B------:R-:W-:-:S03]  /*23c0*/  @!P5 PRMT R6, R3, 0x7632, R6 ;  /* 0x000076320306d816 */ /* 0x000fc60000000006 */
[----:B------:R-:W-:-:S04]  /*23d0*/  @!P5 IMAD.U32 R246, R5, 0x10000, RZ ;  /* 0x0001000005f6d824 */ /* 0x000fc800078e00ff */
[----:B------:R-:W-:Y:S02]  /*23e0*/  @!P6 SHF.L.U32 R244, R0, 0x10, RZ ;  /* 0x0000001000f4e819 */ /* 0x000fe400000006ff */
[----:B------:R-:W-:Y:S02]  /*23f0*/  PRMT R0, R2, 0x7632, R0 ;  /* 0x0000763202007816 */ /* 0x000fe40000000000 */
[----:B------:R-:W-:-:S03]  /*2400*/  @!P5 SHF.L.U32 R5, R6, 0x10, RZ ;  /* 0x000000100605d819 */ /* 0x000fc600000006ff */
[----:B------:R-:W-:Y:S02]  /*2410*/  @!P6 IMAD.U32 R3, R0, 0x10000, RZ ;  /* 0x000100000003e824 */ /* 0x000fe400078e00ff */
[----:B------:R-:W-:Y:S02]  /*2420*/  @!P5 FMUL R11, R246, R5 ;  /* 0x00000005f60bd220 */ /* 0x000fe40000400000 */
[----:B------:R-:W-:-:S03]  /*2430*/  @!P6 FMUL R14, R244, R3 ;  /* 0x00000003f40ee220 */ /* 0x000fc60000400000 */
[----:B------:R1:W-:Y:S04]  /*2440*/  @!P5 STL [R1+0x1e0], R11 ;  /* 0x0001e00b0100d387 */ /* 0x0003e80000100800 */
[----:B------:R1:W-:Y:S01]  /*2450*/  @!P6 STL [R1+0x1d4], R14 ;  /* 0x0001d40e0100e387 */ /* 0x0003e20000100800 */
[----:B------:R-:W-:Y:S01]  /*2460*/  SHF.L.U32 R22, R4, 0x10, RZ ;  /* 0x0000001004167819 */ /* 0x000fe200000006ff */
[----:B------:R-:W-:-:S04]  /*2470*/  IMAD.U32 R247, R2, 0x10000, RZ ;  /* 0x0001000002f77824 */ /* 0x000fc800078e00ff */
[----:B------:R-:W-:-:S07]  /*2480*/  FMUL R247, R22, R247 ;  /* 0x000000f716f77220 */ /* 0x000fce0000400000 */
.L_x_540:
[----:B------:R-:W-:Y:S05]  /*2490*/  BSYNC.RECONVERGENT B0 ;  /* 0x0000000000007941 */ /* 0x000fea0003800200 */
.L_x_539:
[----:B------:R-:W-:Y:S02]  /*24a0*/  HFMA2 R2, -RZ, RZ, 0, 0 ;  /* 0x00000000ff027431 */ /* 0x000fe400000001ff */
[----:B------:R-:W-:Y:S01]  /*24b0*/  IMAD.MOV.U32 R0, RZ, RZ, RZ ;  /* 0x000000ffff007224 */ /* 0x000fe200078e00ff */
[----:B------:R-:W-:Y:S02]  /*24c0*/  ISETP.GE.U32.AND P5, PT, R10, R121, PT ;  /* 0x000000790a00720c */ /* 0x000fe40003fa6070 */
[----:B01----:R-:W-:Y:S02]  /*24d0*/  CS2R R10, SRZ ;  /* 0x00000000000a7805 */ /* 0x003fe4000001ff00 */
[----:B------:R-:W-:Y:S01]  /*24e0*/  MOV R14, RZ ;  /* 0x000000ff000e7202 */ /* 0x000fe20000000f00 */
[----:B------:R-:W-:Y:S01]  /*24f0*/  VIADD R8, R122, 0x800 ;  /* 0x000008007a087836 */ /* 0x000fe20000000000 */
[----:B------:R-:W-:Y:S01]  /*2500*/  BSSY.RECONVERGENT B0, `(.L_x_541) ;  /* 0x0000030000007945 */ /* 0x000fe20003800200 */
[----:B------:R0:W-:Y:S04]  /*2510*/  STL [R1+0x1e8], R2 ;  /* 0x0001e80201007387 */ /* 0x0001e80000100800 */
        /* <DEDUP_REMOVED lines=8> */
[----:B------:R-:W-:Y:S01]  /*25a0*/  MOV R17, R2 ;  /* 0x0000000200117202 */ /* 0x000fe20000000f00 */
[----:B------:R-:W2:Y:S01]  /*25b0*/  LDG.E.64 R4, desc[UR4][R124.64+0xf00] ;  /* 0x000f00047c047981 */ /* 0x000ea2000c1e1b00 */
[----:B------:R-:W-:Y:S01]  /*25c0*/  MOV R15, R0 ;  /* 0x00000000000f7202 */ /* 0x000fe20000000f00 */
[----:B------:R-:W-:Y:S02]  /*25d0*/  IMAD.MOV.U32 R16, RZ, RZ, R13 ;  /* 0x000000ffff107224 */ /* 0x000fe400078e000d */
[----:B0-----:R-:W3:Y:S01]  /*25e0*/  LDG.E.64 R2, desc[UR4][R126.64+0xf00] ;  /* 0x000f00047e027981 */ /* 0x001ee2000c1e1b00 */
[----:B------:R-:W-:Y:S01]  /*25f0*/  IADD3 R0, PT, PT, R122, 0x782, RZ ;  /* 0x000007827a007810 */ /* 0x000fe20007ffe0ff */
[----:B------:R-:W-:Y:S01]  /*2600*/  IMAD.MOV.U32 R13, RZ, RZ, R12 ;  /* 0x000000ffff0d7224 */ /* 0x000fe200078e000c */
[----:B------:R-:W-:Y:S01]  /*2610*/  MOV R12, R9 ;  /* 0x00000009000c7202 */ /* 0x000fe20000000f00 */
[----:B------:R-:W-:Y:S01]  /*2620*/  IMAD.MOV.U32 R9, RZ, RZ, R7 ;  /* 0x000000ffff097224 */ /* 0x000fe200078e0007 */
[----:B------:R-:W-:-:S02]  /*2630*/  ISETP.GE.U32.AND P6, PT, R0, R121, PT ;  /* 0x000000790000720c */ /* 0x000fc40003fc6070 */
[C---:B------:R-:W-:Y:S01]  /*2640*/  IADD3 R0, PT, PT, R122.reuse, 0x781, RZ ;  /* 0x000007817a007810 */ /* 0x040fe20007ffe0ff */
[----:B------:R-:W-:-:S05]  /*2650*/  VIADD R6, R122, 0x783 ;  /* 0x000007837a067836 */ /* 0x000fca0000000000 */
[----:B------:R-:W-:-:S05]  /*2660*/  ISETP.GE.U32.AND P5, PT, R6, R121, PT ;  /* 0x000000790600720c */ /* 0x000fca0003fa6070 */
[----:B--2---:R-:W-:Y:S01]  /*2670*/  @!P6 IMAD.U32 R7, R5, 0x10000, RZ ;  /* 0x000100000507e824 */ /* 0x004fe200078e00ff */
[----:B---3--:R-:W-:-:S05]  /*2680*/  @!P6 SHF.L.U32 R17, R3, 0x10, RZ ;  /* 0x000000100311e819 */ /* 0x008fca00000006ff */
[----:B------:R-:W-:Y:S01]  /*2690*/  @!P6 FMUL R16, R17, R7 ;  /* 0x000000071110e220 */ /* 0x000fe20000400000 */
[----:B------:R1:W-:Y:S04]  /*26a0*/  @!P6 STL [R1+0x1e8], R17 ;  /* 0x0001e8110100e387 */ /* 0x0003e80000100800 */
[----:B------:R1:W-:Y:S01]  /*26b0*/  @!P6 STL [R1+0x200], R16 ;  /* 0x000200100100e387 */ /* 0x0003e20000100800 */
[----:B------:R-:W-:Y:S02]  /*26c0*/  ISETP.GE.U32.AND P6, PT, R0, R121, PT ;  /* 0x000000790000720c */ /* 0x000fe40003fc6070 */
[----:B------:R-:W-:Y:S02]  /*26d0*/  PRMT R0, R2, 0x7632, R0 ;  /* 0x0000763202007816 */ /* 0x000fe40000000000 */
[----:B------:R-:W-:-:S02]  /*26e0*/  @!P5 PRMT R3, R3, 0x7632, R3 ;  /* 0x000076320303d816 */ /* 0x000fc40000000003 */
[----:B------:R-:W-:-:S07]  /*26f0*/  @!P5 PRMT R5, R5, 0x7632, R5 ;  /* 0x000076320505d816 */ /* 0x000fce0000000005 */
[----:B------:R-:W-:Y:S01]  /*2700*/  @!P6 IMAD.U32 R15, R0, 0x10000, RZ ;  /* 0x00010000000fe824 */ /* 0x000fe200078e00ff */
[----:B------:R-:W-:Y:S01]  /*2710*/  PRMT R0, R4, 0x7632, R0 ;  /* 0x0000763204007816 */ /* 0x000fe20000000000 */
[----:B------:R-:W-:Y:S01]  /*2720*/  IMAD.U32 R6, R2, 0x10000, RZ ;  /* 0x0001000002067824 */ /* 0x000fe200078e00ff */
[----:B------:R-:W-:Y:S02]  /*2730*/  SHF.L.U32 R4, R4, 0x10, RZ ;  /* 0x0000001004047819 */ /* 0x000fe400000006ff */
[----:B------:R-:W-:Y:S01]  /*2740*/  @!P6 SHF.L.U32 R0, R0, 0x10, RZ ;  /* 0x000000100000e819 */ /* 0x000fe200000006ff */
[----:B------:R-:W-:Y:S01]  /*2750*/  @!P5 IMAD.U32 R5, R5, 0x10000, RZ ;  /* 0x000100000505d824 */ /* 0x000fe200078e00ff */
[----:B------:R-:W-:-:S03]  /*2760*/  @!P5 SHF.L.U32 R12, R3, 0x10, RZ ;  /* 0x00000010030cd819 */ /* 0x000fc600000006ff */
        /* <DEDUP_REMOVED lines=9> */
.L_x_542:
[----:B------:R-:W-:Y:S05]  /*2800*/  BSYNC.RECONVERGENT B0 ;  /* 0x0000000000007941 */ /* 0x000fea0003800200 */
.L_x_541:
[----:B01----:R-:W-:Y:S01]  /*2810*/  IMAD.MOV.U32 R0, RZ, RZ, RZ ;  /* 0x000000ffff007224 */ /* 0x003fe200078e00ff */
[----:B------:R-:W-:Y:S01]  /*2820*/  CS2R R2, SRZ ;  /* 0x0000000000027805 */ /* 0x000fe2000001ff00 */
[----:B------:R-:W-:Y:S01]  /*2830*/  HFMA2 R9, -RZ, RZ, 0, 0 ;  /* 0x00000000ff097431 */ /* 0x000fe200000001ff */
[----:B------:R-:W-:Y:S02]  /*2840*/  CS2R R12, SRZ ;  /* 0x00000000000c7805 */ /* 0x000fe4000001ff00 */
[----:B------:R-:W-:Y:S01]  /*2850*/  ISETP.GE.U32.AND P5, PT, R8, R121, PT ;  /* 0x000000790800720c */ /* 0x000fe20003fa6070 */
[----:B------:R0:W-:Y:S01]  /*2860*/  STL [R1+0x218], R0 ;  /* 0x0002180001007387 */ /* 0x0001e20000100800 */
[----:B------:R-:W-:Y:S01]  /*2870*/  VIADD R8, R122, 0x880 ;  /* 0x000008807a087836 */ /* 0x000fe20000000000 */
        /* <DEDUP_REMOVED lines=11> */
[----:B------:R-:W-:Y:S01]  /*2930*/  MOV R15, R2 ;  /* 0x00000002000f7202 */ /* 0x000fe20000000f00 */
[----:B------:R-:W-:Y:S02]  /*2940*/  IMAD.MOV.U32 R16, RZ, RZ, R14 ;  /* 0x000000ffff107224 */ /* 0x000fe400078e000e */
[----:B0-----:R-:W3:Y:S01]  /*2950*/  LDG.E.64 R2, desc[UR4][R126.64+0x1000] ;  /* 0x001000047e027981 */ /* 0x001ee2000c1e1b00 */
[----:B------:R-:W-:Y:S01]  /*2960*/  IMAD.MOV.U32 R14, RZ, RZ, R11 ;  /* 0x000000ffff0e7224 */ /* 0x000fe200078e000b */
[----:B------:R-:W-:Y:S01]  /*2970*/  MOV R11, R0 ;  /* 0x00000000000b7202 */ /* 0x000fe20000000f00 */
        /* <DEDUP_REMOVED lines=30> */
.L_x_544:
[----:B------:R-:W-:Y:S05]  /*2b60*/  BSYNC.RECONVERGENT B0 ;  /* 0x0000000000007941 */ /* 0x000fea0003800200 */
.L_x_543:
[----:B01----:R-:W-:Y:S02]  /*2b70*/  MOV R0, RZ ;  /* 0x000000ff00007202 */ /* 0x003fe40000000f00 */
[----:B------:R-:W-:Y:S01]  /*2b80*/  CS2R R2, SRZ ;  /* 0x0000000000027805 */ /* 0x000fe2000001ff00 */
[----:B------:R0:W-:Y:S01]  /*2b90*/  STL [R1+0x20c], RZ ;  /* 0x00020cff01007387 */ /* 0x0001e20000100800 */
[----:B------:R-:W-:Y:S02]  /*2ba0*/  CS2R R10, SRZ ;  /* 0x00000000000a7805 */ /* 0x000fe4000001ff00 */
[----:B------:R-:W-:Y:S01]  /*2bb0*/  ISETP.GE.U32.AND P5, PT, R8, R121, PT ;  /* 0x000000790800720c */ /* 0x000fe20003fa6070 */
[----:B------:R-:W-:Y:S01]  /*2bc0*/  VIADD R8, R122, 0x900 ;  /* 0x000009007a087836 */ /* 0x000fe20000000000 */
        /* <DEDUP_REMOVED lines=46> */
.L_x_546:
[----:B------:R-:W-:Y:S05]  /*2eb0*/  BSYNC.RECONVERGENT B0 ;  /* 0x0000000000007941 */ /* 0x000fea0003800200 */
.L_x_545:
[----:B0-----:R-:W-:Y:S01]  /*2ec0*/  CS2R R2, SRZ ;  /* 0x0000000000027805 */ /* 0x001fe2000001ff00 */
[----:B-1----:R-:W-:Y:S02]  /*2ed0*/  HFMA2 R0, -RZ, RZ, 0, 0 ;  /* 0x00000000ff007431 */ /* 0x002fe400000001ff */
[----:B------:R-:W-:Y:S01]  /*2ee0*/  IMAD.MOV.U32 R4, RZ, RZ, RZ ;  /* 0x000000ffff047224 */ /* 0x000fe200078e00ff */
[----:B------:R0:W-:Y:S01]  /*2ef0*/  STL [R1+0x22c], RZ ;  /* 0x00022cff01007387 */ /* 0x0001e20000100800 */
[----:B------:R-:W-:Y:S01]  /*2f00*/  ISETP.GE.U32.AND P5, PT, R8, R121, PT ;  /* 0x000000790800720c */ /* 0x000fe20003fa6070 */
[----:B------:R-:W-:Y:S01]  /*2f10*/  VIADD R8, R122, 0x980 ;  /* 0x000009807a087836 */ /* 0x000fe20000000000 */
[----:B------:R-:W-:Y:S01]  /*2f20*/  MOV R9, RZ ;  /* 0x000000ff00097202 */ /* 0x000fe20000000f00 */
        /* <DEDUP_REMOVED lines=46> */
.L_x_548:
[----:B------:R-:W-:Y:S05]  /*3210*/  BSYNC.RECONVERGENT B0 ;  /* 0x0000000000007941 */ /* 0x000fea0003800200 */
.L_x_547:
[----:B0-----:R-:W-:Y:S02]  /*3220*/  CS2R R4, SRZ ;  /* 0x0000000000047805 */ /* 0x001fe4000001ff00 */
[----:B------:R-:W-:Y:S01]  /*3230*/  CS2R R2, SRZ ;  /* 0x0000000000027805 */ /* 0x000fe2000001ff00 */
[----:B-1----:R-:W-:Y:S01]  /*3240*/  HFMA2 R0, -RZ, RZ, 0, 0 ;  /* 0x00000000ff007431 */ /* 0x002fe200000001ff */
[----:B------:R0:W-:Y:S01]  /*3250*/  STL [R1+0x250], RZ ;  /* 0x000250ff01007387 */ /* 0x0001e20000100800 */
[----:B------:R-:W-:Y:S01]  /*3260*/  ISETP.GE.U32.AND P5, PT, R8, R121, PT ;  /* 0x000000790800720c */ /* 0x000fe20003fa6070 */
        /* <DEDUP_REMOVED lines=14> */
[----:B------:R-:W-:-:S03]  /*3350*/  MOV R10, R0 ;  /* 0x00000000000a7202 */ /* 0x000fc60000000f00 */
        /* <DEDUP_REMOVED lines=31> */
.L_x_550:
[----:B------:R-:W-:Y:S05]  /*3550*/  BSYNC.RECONVERGENT B0 ;  /* 0x0000000000007941 */ /* 0x000fea0003800200 */
.L_x_549:
[----:B01----:R-:W-:Y:S02]  /*3560*/  MOV R0, RZ ;  /* 0x000000ff00007202 */ /* 0x003fe40000000f00 */
[----:B------:R-:W-:Y:S02]  /*3570*/  CS2R R4, SRZ ;  /* 0x0000000000047805 */ /* 0x000fe4000001ff00 */
[----:B------:R-:W-:Y:S01]  /*3580*/  CS2R R2, SRZ ;  /* 0x0000000000027805 */ /* 0x000fe2000001ff00 */
[----:B------:R0:W-:Y:S01]  /*3590*/  STL [R1+0x270], RZ ;  /* 0x000270ff01007387 */ /* 0x0001e20000100800 */
[----:B------:R-:W-:Y:S01]  /*35a0*/  IMAD.MOV.U32 R6, RZ, RZ, RZ ;  /* 0x000000ffff067224 */ /* 0x000fe200078e00ff */
[----:B------:R-:W-:Y:S01]  /*35b0*/  BSSY.RECONVERGENT B0, `(.L_x_551) ;  /* 0x0000031000007945 */ /* 0x000fe20003800200 */
[----:B------:R-:W-:Y:S01]  /*35c0*/  ISETP.GE.U32.AND P5, PT, R8, R121, PT ;  /* 0x000000790800720c */ /* 0x000fe20003fa6070 */
        /* <DEDUP_REMOVED lines=47> */
.L_x_552:
[----:B------:R-:W-:Y:S05]  /*38c0*/  BSYNC.RECONVERGENT B0 ;  /* 0x0000000000007941 */ /* 0x000fea0003800200 */
.L_x_551:
[----:B01----:R-:W-:Y:S01]  /*38d0*/  HFMA2 R0, -RZ, RZ, 0, 0 ;  /* 0x00000000ff007431 */ /* 0x003fe200000001ff */
        /* <DEDUP_REMOVED lines=53> */
.L_x_554:
[----:B------:R-:W-:Y:S05]  /*3c30*/  BSYNC.RECONVERGENT B0 ;  /* 0x0000000000007941 */ /* 0x000fea0003800200 */
.L_x_553:
        /* <DEDUP_REMOVED lines=54> */
.L_x_556:
[----:B------:R-:W-:Y:S05]  /*3fa0*/  BSYNC.RECONVERGENT B0 ;  /* 0x0000000000007941 */ /* 0x000fea0003800200 */
.L_x_555:
        /* <DEDUP_REMOVED lines=54> */
.L_x_558:
[----:B------:R-:W-:Y:S05]  /*4310*/  BSYNC.RECONVERGENT B0 ;  /* 0x0000000000007941 */ /* 0x000fea0003800200 */
.L_x_557:
        /* <DEDUP_REMOVED lines=54> */
.L_x_560:
[----:B------:R-:W-:Y:S05]  /*4680*/  BSYNC.RECONVERGENT B0 ;  /* 0x0000000000007941 */ /* 0x000fea0003800200 */
.L_x_559:
[----:B0-----:R-:W-:Y:S02]  /*4690*/  CS2R R2, SRZ ;  /* 0x0000000000027805 */ /* 0x001fe4000001ff00 */
[----:B-1----:R-:W-:Y:S02]  /*46a0*/  CS2R R6, SRZ ;  /* 0x0000000000067805 */ /* 0x002fe4000001ff00 */
        /* <DEDUP_REMOVED lines=51> */
.L_x_562:
[----:B------:R-:W-:Y:S05]  /*49e0*/  BSYNC.RECONVERGENT B0 ;  /* 0x0000000000007941 */ /* 0x000fea0003800200 */
.L_x_561:
        /* <DEDUP_REMOVED lines=53> */
.L_x_564:
[----:B------:R-:W-:Y:S05]  /*4d40*/  BSYNC.RECONVERGENT B0 ;  /* 0x0000000000007941 */ /* 0x000fea0003800200 */
.L_x_563:
        /* <DEDUP_REMOVED lines=20> */
[----:B------:R-:W-:Y:S01]  /*4e90*/  MOV R11, R7 ;  /* 0x00000007000b7202 */ /* 0x000fe20000000f00 */
[----:B------:R-:W2:Y:S01]  /*4ea0*/  LDG.E.64 R4, desc[UR4][R126.64+0x1b00] ;  /* 0x001b00047e047981 */ /* 0x000ea2000c1e1b00 */
[----:B------:R-:W-:Y:S01]  /*4eb0*/  ISETP.GE.U32.AND P0, PT, R2, R121, PT ;  /* 0x000000790200720c */ /* 0x000fe20003f06070 */
[----:B------:R-:W-:Y:S01]  /*4ec0*/  VIADD R2, R122, 0xd83 ;  /* 0x00000d837a027836 */ /* 0x000fe20000000000 */
[----:B------:R-:W-:-:S04]  /*4ed0*/  MOV R7, R3 ;  /* 0x0000000300077202 */ /* 0x000fc80000000f00 */
[----:B------:R-:W-:Y:S02]  /*4ee0*/  ISETP.GE.U32.AND P6, PT, R2, R121, PT ;  /* 0x000000790200720c */ /* 0x000fe40003fc6070 */
[----:B------:R-:W3:Y:S05]  /*4ef0*/  LDG.E.64 R2, desc[UR4][R124.64+0x1b00] ;  /* 0x001b00047c027981 */ /* 0x000eea000c1e1b00 */
[----:B--2---:R-:W-:-:S06]  /*4f00*/  @!P0 SHF.L.U32 R11, R5, 0x10, RZ ;  /* 0x00000010050b8819 */ /* 0x004fcc00000006ff */
[----:B------:R-:W-:-:S05]  /*4f10*/  @!P6 PRMT R5, R5, 0x7632, R5 ;  /* 0x000076320505e816 */ /* 0x000fca0000000005 */
[----:B------:R-:W-:Y:S01]  /*4f20*/  @!P6 IMAD.U32 R9, R5, 0x10000, RZ ;  /* 0x000100000509e824 */ /* 0x000fe200078e00ff */
[C---:B---3--:R-:W-:Y:S02]  /*4f30*/  @!P0 SHF.L.U32 R5, R3.reuse, 0x10, RZ ;  /* 0x0000001003058819 */ /* 0x048fe400000006ff */
[----:B------:R-:W-:-:S05]  /*4f40*/  @!P6 PRMT R3, R3, 0x7632, R3 ;  /* 0x000076320303e816 */ /* 0x000fca0000000003 */
[----:B------:R-:W-:Y:S02]  /*4f50*/  @!P6 IMAD.U32 R3, R3, 0x10000, RZ ;  /* 0x000100000303e824 */ /* 0x000fe400078e00ff */
[----:B------:R-:W-:Y:S01]  /*4f60*/  @!P0 FMUL R10, R11, R5 ;  /* 0x000000050b0a8220 */ /* 0x000fe20000400000 */
[----:B------:R1:W-:Y:S01]  /*4f70*/  @!P0 STL [R1+0x36c], R11 ;  /* 0x00036c0b01008387 */ /* 0x0003e20000100800 */
[----:B------:R-:W-:Y:S01]  /*4f80*/  @!P6 FMUL R8, R9, R3 ;  /* 0x000000030908e220 */ /* 0x000fe20000400000 */
[----:B------:R-:W-:Y:S02]  /*4f90*/  IADD3 R3, PT, PT, R122, 0xd81, RZ ;  /* 0x00000d817a037810 */ /* 0x000fe40007ffe0ff */
[----:B------:R1:W-:Y:S04]  /*4fa0*/  @!P6 STL [R1+0x370], R9 ;  /* 0x000370090100e387 */ /* 0x0003e80000100800 */
[----:B------:R1:W-:Y:S01]  /*4fb0*/  @!P0 STL [R1+0x378], R10 ;  /* 0x0003780a01008387 */ /* 0x0003e20000100800 */
[----:B------:R-:W-:-:S02]  /*4fc0*/  ISETP.GE.U32.AND P0, PT, R3, R121, PT ;  /* 0x000000790300720c */ /* 0x000fc40003f06070 */
[C---:B------:R-:W-:Y:S01]  /*4fd0*/  PRMT R3, R4.reuse, 0x7632, R3 ;  /* 0x0000763204037816 */ /* 0x040fe20000000003 */
[----:B------:R-:W-:-:S10]  /*4fe0*/  IMAD.U32 R4, R4, 0x10000, RZ ;  /* 0x0001000004047824 */ /* 0x000fd400078e00ff */
[----:B------:R-:W-:Y:S01]  /*4ff0*/  @!P0 IMAD.U32 R7, R3, 0x10000, RZ ;  /* 0x0001000003078824 */ /* 0x000fe200078e00ff */
[C---:B------:R-:W-:Y:S02]  /*5000*/  PRMT R3, R2.reuse, 0x7632, R3 ;  /* 0x0000763202037816 */ /* 0x040fe40000000003 */
[----:B------:R-:W-:Y:S02]  /*5010*/  SHF.L.U32 R2, R2, 0x10, RZ ;  /* 0x0000001002027819 */ /* 0x000fe400000006ff */
[----:B------:R-:W-:Y:S01]  /*5020*/  @!P0 SHF.L.U32 R3, R3, 0x10, RZ ;  /* 0x0000001003038819 */ /* 0x000fe200000006ff */
[----:B------:R1:W-:Y:S02]  /*5030*/  @!P6 STL [R1+0x37c], R8 ;  /* 0x00037c080100e387 */ /* 0x0003e40000100800 */
[----:B------:R-:W-:Y:S02]  /*5040*/  FMUL R2, R4, R2 ;  /* 0x0000000204027220 */ /* 0x000fe40000400000 */
[----:B------:R-:W-:Y:S01]  /*5050*/  @!P0 FMUL R6, R7, R3 ;  /* 0x0000000307068220 */ /* 0x000fe20000400000 */
[----:B------:R1:W-:Y:S04]  /*5060*/  @!P0 STL [R1+0x368], R7 ;  /* 0x0003680701008387 */ /* 0x0003e80000100800 */
[----:B------:R1:W-:Y:S04]  /*5070*/  STL [R1+0x160], R4 ;  /* 0x0001600401007387 */ /* 0x0003e80000100800 */
[----:B------:R1:W-:Y:S04]  /*5080*/  @!P0 STL [R1+0x374], R6 ;  /* 0x0003740601008387 */ /* 0x0003e80000100800 */
[----:B------:R1:W-:Y:S02]  /*5090*/  STL [R1+0x164], R2 ;  /* 0x0001640201007387 */ /* 0x0003e40000100800 */
.L_x_566:
[----:B------:R-:W-:Y:S05]  /*50a0*/  BSYNC.RECONVERGENT B0 ;  /* 0x0000000000007941 */ /* 0x000fea0003800200 */
.L_x_565:
        /* <DEDUP_REMOVED lines=53> */
.L_x_568:
[----:B------:R-:W-:Y:S05]  /*5400*/  BSYNC.RECONVERGENT B0 ;  /* 0x0000000000007941 */ /* 0x000fea0003800200 */
.L_x_567:
        /* <DEDUP_REMOVED lines=53> */
.L_x_570:
[----:B------:R-:W-:Y:S05]  /*5760*/  BSYNC.RECONVERGENT B0 ;  /* 0x0000000000007941 */ /* 0x000fea0003800200 */
.L_x_569:
        /* <DEDUP_REMOVED lines=53> */
.L_x_572:
[----:B------:R-:W-:Y:S05]  /*5ac0*/  BSYNC.RECONVERGENT B0 ;  /* 0x0000000000007941 */ /* 0x000fea0003800200 */
.L_x_571:
[----:B01----:R-:W-:Y:S02]  /*5ad0*/  CS2R R2, SRZ ;  /* 0x0000000000027805 */ /* 0x003fe4000001ff00 */
[----:B------:R-:W-:Y:S02]  /*5ae0*/  CS2R R4, SRZ ;  /* 0x0000000000047805 */ /* 0x000fe4000001ff00 */
[----:B------:R-:W-:Y:S01]  /*5af0*/  ISETP.GE.U32.AND P3, PT, R0, R121, PT ;  /* 0x000000790000720c */ /* 0x000fe20003f66070 */
[----:B------:R0:W-:Y:S01]  /*5b00*/  STL [R1+0x98], RZ ;  /* 0x000098ff01007387 */ /* 0x0001e20000100800 */
[----:B------:R-:W-:Y:S01]  /*5b10*/  CS2R R10, SRZ ;  /* 0x00000000000a7805 */ /* 0x000fe2000001ff00 */
[----:B------:R-:W-:Y:S01]  /*5b20*/  IMAD.MOV.U32 R0, RZ, RZ, RZ ;  /* 0x000000ffff007224 */ /* 0x000fe200078e00ff */
[----:B------:R-:W-:Y:S01]  /*5b30*/  CS2R R142, SRZ ;  /* 0x00000000008e7805 */ /* 0x000fe2000001ff00 */
[----:B------:R0:W-:Y:S01]  /*5b40*/  STL [R1+0xe0], R3 ;  /* 0x0000e00301007387 */ /* 0x0001e20000100800 */
[----:B------:R-:W-:-:S02]  /*5b50*/  CS2R R164, SRZ ;  /* 0x0000000000a47805 */ /* 0x000fc4000001ff00 */
[----:B------:R-:W-:Y:S02]  /*5b60*/  CS2R R128, SRZ ;  /* 0x0000000000807805 */ /* 0x000fe4000001ff00 */
[----:B------:R-:W-:Y:S01]  /*5b70*/  CS2R R148, SRZ ;  /* 0x0000000000947805 */ /* 0x000fe2000001ff00 */
[----:B------:R0:W-:Y:S01]  /*5b80*/  STL [R1+0xdc], R5 ;  /* 0x0000dc0501007387 */ /* 0x0001e20000100800 */
[----:B------:R-:W-:Y:S01]  /*5b90*/  CS2R R140, SRZ ;  /* 0x00000000008c7805 */ /* 0x000fe2000001ff00 */
[----:B------:R-:W-:Y:S02]  /*5ba0*/  HFMA2 R138, -RZ, RZ, 0, 0 ;  /* 0x00000000ff8a7431 */ /* 0x000fe400000001ff */
[----:B------:R-:W-:Y:S01]  /*5bb0*/  IMAD.MOV.U32 R150, RZ, RZ, RZ ;  /* 0x000000ffff967224 */ /* 0x000fe200078e00ff */
        /* <DEDUP_REMOVED lines=23> */
[----:B------:R-:W-:Y:S01]  /*5d30*/  MOV R7, RZ ;  /* 0x000000ff00077202 */ /* 0x000fe20000000f00 */
[----:B------:R0:W-:Y:S01]  /*5d40*/  STL [R1+0x110], R164 ;  /* 0x000110a401007387 */ /* 0x0001e20000100800 */
[----:B------:R-:W-:Y:S02]  /*5d50*/  IMAD.MOV.U32 R86, RZ, RZ, RZ ;  /* 0x000000ffff567224 */ /* 0x000fe400078e00ff */
[----:B------:R-:W-:-:S02]  /*5d60*/  HFMA2 R135, -RZ, RZ, 0, 0 ;  /* 0x00000000ff877431 */ /* 0x000fc400000001ff */
[----:B------:R-:W-:Y:S01]  /*5d70*/  VIADD R6, R122, 0x1280 ;  /* 0x000012807a067836 */ /* 0x000fe20000000000 */
[----:B------:R0:W-:Y:S01]  /*5d80*/  STL [R1+0x10c], R128 ;  /* 0x00010c8001007387 */ /* 0x0001e20000100800 */
[----:B------:R-:W-:Y:S03]  /*5d90*/  BSSY.RECONVERGENT B0, `(.L_x_573) ;  /* 0x0000060000007945 */ /* 0x000fe60003800200 */
        /* <DEDUP_REMOVED lines=65> */
[----:B------:R-:W-:-:S04]  /*61b0*/  IADD3 R0, PT, PT, R122, 0xf82, RZ ;  /* 0x00000f827a007810 */ /* 0x000fc80007ffe0ff */
        /* <DEDUP_REMOVED lines=13> */
[----:B------:R-:W-:Y:S02]  /*6290*/  PRMT R0, R4, 0x7632, R0 ;  /* 0x0000763204007816 */ /* 0x000fe40000000000 */
[----:B------:R-:W-:-:S05]  /*62a0*/  @!P6 PRMT R3, R3, 0x7632, R3 ;  /* 0x000076320303e816 */ /* 0x000fca0000000003 */
[----:B------:R-:W-:-:S04]  /*62b0*/  @!P6 IMAD.U32 R3, R3, 0x10000, RZ ;  /* 0x000100000303e824 */ /* 0x000fc800078e00ff */
[----:B------:R-:W-:Y:S01]  /*62c0*/  @!P5 IMAD.U32 R134, R0, 0x10000, RZ ;  /* 0x000100000086d824 */ /* 0x000fe200078e00ff */
[C---:B------:R-:W-:Y:S01]  /*62d0*/  PRMT R0, R2.reuse, 0x7632, R0 ;  /* 0x0000763202007816 */ /* 0x040fe20000000000 */
[----:B------:R-:W-:Y:S01]  /*62e0*/  @!P6 FMUL R139, R151, R3 ;  /* 0x00000003978be220 */ /* 0x000fe20000400000 */
[----:B------:R-:W-:Y:S02]  /*62f0*/  SHF.L.U32 R2, R2, 0x10, RZ ;  /* 0x0000001002027819 */ /* 0x000fe400000006ff */
[----:B------:R-:W-:Y:S01]  /*6300*/  @!P5 SHF.L.U32 R0, R0, 0x10, RZ ;  /* 0x000000100000d819 */ /* 0x000fe200000006ff */
[----:B------:R-:W-:Y:S01]  /*6310*/  IMAD.U32 R3, R4, 0x10000, RZ ;  /* 0x0001000004037824 */ /* 0x000fe200078e00ff */
[----:B------:R1:W-:Y:S03]  /*6320*/  @!P6 STL [R1+0xe0], R139 ;  /* 0x0000e08b0100e387 */ /* 0x0003e60000100800 */
[----:B------:R-:W-:Y:S01]  /*6330*/  @!P5 FMUL R10, R134, R0 ;  /* 0x00000000860ad220 */ /* 0x000fe20000400000 */
[----:B------:R-:W-:Y:S01]  /*6340*/  FMUL R0, R3, R2 ;  /* 0x0000000203007220 */ /* 0x000fe20000400000 */
[----:B------:R1:W-:Y:S04]  /*6350*/  @!P5 STL [R1+0xcc], R134 ;  /* 0x0000cc860100d387 */ /* 0x0003e80000100800 */
[----:B------:R1:W-:Y:S04]  /*6360*/  STL [R1+0x94], R3 ;  /* 0x0000940301007387 */ /* 0x0003e80000100800 */
[----:B------:R1:W-:Y:S04]  /*6370*/  @!P5 STL [R1+0xd8], R10 ;  /* 0x0000d80a0100d387 */ /* 0x0003e80000100800 */
[----:B------:R1:W-:Y:S02]  /*6380*/  STL [R1+0x98], R0 ;  /* 0x0000980001007387 */ /* 0x0003e40000100800 */
.L_x_574:
[----:B------:R-:W-:Y:S05]  /*6390*/  BSYNC.RECONVERGENT B0 ;  /* 0x0000000000007941 */ /* 0x000fea0003800200 */
.L_x_573:
[----:B01----:R-:W-:Y:S01]  /*63a0*/  IMAD.MOV.U32 R10, RZ, RZ, RZ ;  /* 0x000000ffff0a7224 */ /* 0x003fe200078e00ff */
[----:B------:R-:W-:Y:S01]  /*63b0*/  MOV R139, RZ ;  /* 0x000000ff008b7202 */ /* 0x000fe20000000f00 */
[----:B------:R-:W-:Y:S02]  /*63c0*/  IMAD.MOV.U32 R151, RZ, RZ, RZ ;  /* 0x000000ffff977224 */ /* 0x000fe400078e00ff */
[----:B------:R-:W-:Y:S01]  /*63d0*/  HFMA2 R134, -RZ, RZ, 0, 0 ;  /* 0x00000000ff867431 */ /* 0x000fe200000001ff */
        /* <DEDUP_REMOVED lines=27> */
[----:B------:R-:W-:Y:S02]  /*6590*/  @!P6 PRMT R3, R3, 0x7632, R3 ;  /* 0x000076320303e816 */ /* 0x000fe40000000003 */
[----:B------:R-:W-:-:S03]  /*65a0*/  PRMT R0, R4, 0x7632, R0 ;  /* 0x0000763204007816 */ /* 0x000fc60000000000 */
[----:B------:R-:W-:-:S06]  /*65b0*/  @!P6 IMAD.U32 R3, R3, 0x10000, RZ ;  /* 0x000100000303e824 */ /* 0x000fcc00078e00ff */
        /* <DEDUP_REMOVED lines=13> */
.L_x_576:
[----:B------:R-:W-:Y:S05]  /*6690*/  BSYNC.RECONVERGENT B0 ;  /* 0x0000000000007941 */ /* 0x000fea0003800200 */
.L_x_575:
[----:B-1----:R-:W-:Y:S01]  /*66a0*/  MOV R140, RZ ;  /* 0x000000ff008c7202 */ /* 0x002fe20000000f00 */
[----:B------:R-:W-:Y:S02]  /*66b0*/  HFMA2 R128, -RZ, RZ, 0, 0 ;  /* 0x00000000ff807431 */ /* 0x000fe400000001ff */
[----:B------:R-:W-:Y:S01]  /*66c0*/  IMAD.MOV.U32 R149, RZ, RZ, RZ ;  /* 0x000000ffff957224 */ /* 0x000fe200078e00ff */
[----:B------:R-:W-:Y:S01]  /*66d0*/  ISETP.GE.U32.AND P4, PT, R6, R121, PT ;  /* 0x000000790600720c */ /* 0x000fe20003f86070 */
[----:B------:R1:W-:Y:S01]  /*66e0*/  STL [R1+0x194], RZ ;  /* 0x000194ff01007387 */ /* 0x0003e20000100800 */
[----:B------:R-:W-:Y:S01]  /*66f0*/  IMAD.MOV.U32 R143, RZ, RZ, RZ ;  /* 0x000000ffff8f7224 */ /* 0x000fe200078e00ff */
[----:B0-----:R-:W-:Y:S01]  /*6700*/  IADD3 R6, PT, PT, R122, 0x1380, RZ ;  /* 0x000013807a067810 */ /* 0x001fe20007ffe0ff */
        /* <DEDUP_REMOVED lines=40> */
.L_x_578:
[----:B------:R-:W-:Y:S05]  /*6990*/  BSYNC.RECONVERGENT B0 ;  /* 0x0000000000007941 */ /* 0x000fea0003800200 */
.L_x_577:
[----:B0-----:R-:W-:Y:S01]  /*69a0*/  MOV R150, RZ ;  /* 0x000000ff00967202 */ /* 0x001fe20000000f00 */
[----:B------:R-:W-:Y:S02]  /*69b0*/  HFMA2 R136, -RZ, RZ, 0, 0 ;  /* 0x00000000ff887431 */ /* 0x000fe400000001ff */
[----:B------:R-:W-:Y:S01]  /*69c0*/  IMAD.MOV.U32 R138, RZ, RZ, RZ ;  /* 0x000000ffff8a7224 */ /* 0x000fe200078e00ff */
[----:B------:R-:W-:Y:S01]  /*69d0*/  ISETP.GE.U32.AND P0, PT, R6, R121, PT ;  /* 0x000000790600720c */ /* 0x000fe20003f06070 */
[----:B------:R-:W-:Y:S01]  /*69e0*/  IMAD.MOV.U32 R147, RZ, RZ, RZ ;  /* 0x000000ffff937224 */ /* 0x000fe200078e00ff */
[----:B------:R0:W-:Y:S01]  /*69f0*/  STL [R1+0x190], R150 ;  /* 0x0001909601007387 */ /* 0x0001e20000100800 */
[----:B-1----:R-:W-:Y:S01]  /*6a00*/  VIADD R6, R122, 0x1400 ;  /* 0x000014007a067836 */ /* 0x002fe20000000000 */
[----:B------:R-:W-:Y:S01]  /*6a10*/  MOV R129, RZ ;  /* 0x000000ff00817202 */ /* 0x000fe20000000f00 */
        /* <DEDUP_REMOVED lines=28> */
[----:B------:R-:W-:Y:S01]  /*6be0*/  PRMT R0, R2, 0x7632, R0 ;  /* 0x0000763202007816 */ /* 0x000fe20000000000 */
        /* <DEDUP_REMOVED lines=11> */
.L_x_580:
[----:B------:R-:W-:Y:S05]  /*6ca0*/  BSYNC.RECONVERGENT B0 ;  /* 0x0000000000007941 */ /* 0x000fea0003800200 */
.L_x_579:
[----:B-1----:R-:W-:Y:S02]  /*6cb0*/  HFMA2 R148, -RZ, RZ, 0, 0 ;  /* 0x00000000ff947431 */ /* 0x002fe400000001ff */
[----:B------:R-:W-:Y:S01]  /*6cc0*/  IMAD.MOV.U32 R137, RZ, RZ, RZ ;  /* 0x000000ffff897224 */ /* 0x000fe200078e00ff */
[----:B------:R-:W-:Y:S01]  /*6cd0*/  ISETP.GE.U32.AND P1, PT, R6, R121, PT ;  /* 0x000000790600720c */ /* 0x000fe20003f26070 */
[----:B------:R-:W-:Y:S01]  /*6ce0*/  IMAD.MOV.U32 R130, RZ, RZ, RZ ;  /* 0x000000ffff827224 */ /* 0x000fe200078e00ff */
        /* <DEDUP_REMOVED lines=43> */
.L_x_582:
[----:B------:R-:W-:Y:S05]  /*6fa0*/  BSYNC.RECONVERGENT B0 ;  /* 0x0000000000007941 */ /* 0x000fea0003800200 */
.L_x_581:
[----:B0-----:R-:W-:Y:S01]  /*6fb0*/  CS2R R144, SRZ ;  /* 0x0000000000907805 */ /* 0x001fe2000001ff00 */
[----:B------:R-:W-:Y:S02]  /*6fc0*/  IMAD.MOV.U32 R131, RZ, RZ, RZ ;  /* 0x000000ffff837224 */ /* 0x000fe400078e00ff */
        /* <DEDUP_REMOVED lines=44> */
.L_x_584:
[----:B------:R-:W-:Y:S05]  /*7290*/  BSYNC.RECONVERGENT B0 ;  /* 0x0000000000007941 */ /* 0x000fea0003800200 */
.L_x_583:
[----:B-1----:R-:W-:Y:S01]  /*72a0*/  IMAD.MOV.U32 R132, RZ, RZ, RZ ;  /* 0x000000ffff847224 */ /* 0x002fe200078e00ff */
[----:B------:R-:W-:Y:S01]  /*72b0*/  MOV R18, RZ ;  /* 0x000000ff00127202 */ /* 0x000fe20000000f00 */
[----:B------:R-:W-:Y:S02]  /*72c0*/  IMAD.MOV.U32 R20, RZ, RZ, RZ ;  /* 0x000000ffff147224 */ /* 0x000fe400078e00ff */
[----:B------:R-:W-:Y:S01]  /*72d0*/  HFMA2 R16, -RZ, RZ, 0, 0 ;  /* 0x00000000ff107431 */ /* 0x000fe200000001ff */
[----:B------:R-:W-:Y:S01]  /*72e0*/  ISETP.GE.U32.AND P3, PT, R6, R121, PT ;  /* 0x000000790600720c */ /* 0x000fe20003f66070 */
[----:B------:R1:W-:Y:S01]  /*72f0*/  STL [R1+0xc0], R132 ;  /* 0x0000c08401007387 */ /* 0x0003e20000100800 */
[----:B0-----:R-:W-:Y:S01]  /*7300*/  VIADD R6, R122, 0x1580 ;  /* 0x000015807a067836 */ /* 0x001fe20000000000 */
[----:B------:R-:W-:Y:S02]  /*7310*/  BSSY.RECONVERGENT B0, `(.L_x_585) ;  /* 0x0000028000007945 */ /* 0x000fe40003800200 */
        /* <DEDUP_REMOVED lines=39> */
.L_x_586:
[----:B------:R-:W-:Y:S05]  /*7590*/  BSYNC.RECONVERGENT B0 ;  /* 0x0000000000007941 */ /* 0x000fea0003800200 */
.L_x_585:
[----:B0-----:R-:W-:Y:S02]  /*75a0*/  IMAD.MOV.U32 R19, RZ, RZ, RZ ;  /* 0x000000ffff137224 */ /* 0x001fe400078e00ff */
[----:B------:R-:W-:Y:S01]  /*75b0*/  HFMA2 R17, -RZ, RZ, 0, 0 ;  /* 0x00000000ff117431 */ /* 0x000fe200000001ff */
[----:B------:R-:W-:Y:S01]  /*75c0*/  MOV R21, RZ ;  /* 0x000000ff00157202 */ /* 0x000fe20000000f00 */
[----:B------:R-:W-:Y:S01]  /*75d0*/  IMAD.MOV.U32 R13, RZ, RZ, RZ ;  /* 0x000000ffff0d7224 */ /* 0x000fe200078e00ff */
[----:B------:R-:W-:Y:S01]  /*75e0*/  ISETP.GE.U32.AND P5, PT, R6, R121, PT ;  /* 0x000000790600720c */ /* 0x000fe20003fa6070 */
[----:B------:R0:W-:Y:S01]  /*75f0*/  STL [R1+0xa4], R19 ;  /* 0x0000a41301007387 */ /* 0x0001e20000100800 */
[----:B-1----:R-:W-:Y:S01]  /*7600*/  IADD3 R6, PT, PT, R122, 0x1600, RZ ;  /* 0x000016007a067810 */ /* 0x002fe20007ffe0ff */
[----:B------:R-:W-:Y:S01]  /*7610*/  BSSY.RECONVERGENT B0, `(.L_x_587) ;  /* 0x0000029000007945 */ /* 0x000fe20003800200 */
[----:B------:R-:W-:Y:S01]  /*7620*/  MOV R15, RZ ;  /* 0x000000ff000f7202 */ /* 0x000fe20000000f00 */
        /* <DEDUP_REMOVED lines=13> */
[----:B--2---:R-:W-:-:S06]  /*7700*/  @!P4 SHF.L.U32 R155, R5, 0x10, RZ ;  /* 0x00000010059bc819 */ /* 0x004fcc00000006ff */
[----:B------:R-:W-:Y:S02]  /*7710*/  @!P6 PRMT R5, R5, 0x7632, R5 ;  /* 0x000076320505e816 */ /* 0x000fe40000000005 */
[----:B---3--:R-:W-:-:S03]  /*7720*/  @!P4 SHF.L.U32 R0, R3, 0x10, RZ ;  /* 0x000000100300c819 */ /* 0x008fc600000006ff */
[----:B------:R-:W-:Y:S02]  /*7730*/  @!P6 IMAD.U32 R133, R5, 0x10000, RZ ;  /* 0x000100000585e824 */ /* 0x000fe400078e00ff */
        /* <DEDUP_REMOVED lines=10> */
[----:B------:R-:W-:Y:S02]  /*77e0*/  PRMT R0, R2, 0x7632, R0 ;  /* 0x0000763202007816 */ /* 0x000fe40000000000 */
[----:B------:R-:W-:Y:S02]  /*77f0*/  SHF.L.U32 R5, R4, 0x10, RZ ;  /* 0x0000001004057819 */ /* 0x000fe400000006ff */
[----:B------:R-:W-:Y:S01]  /*7800*/  SHF.L.U32 R2, R2, 0x10, RZ ;  /* 0x0000001002027819 */ /* 0x000fe200000006ff */
[----:B------:R-:W-:Y:S02]  /*7810*/  @!P4 IMAD.U32 R0, R0, 0x10000, RZ ;  /* 0x000100000000c824 */ /* 0x000fe400078e00ff */
[----:B------:R-:W-:Y:S02]  /*7820*/  @!P6 FMUL R14, R133, R3 ;  /* 0x00000003850ee220 */ /* 0x000fe40000400000 */
[----:B------:R-:W-:Y:S01]  /*7830*/  @!P4 FMUL R11, R12, R0 ;  /* 0x000000000c0bc220 */ /* 0x000fe20000400000 */
[----:B------:R-:W-:-:S02]  /*7840*/  FMUL R0, R5, R2 ;  /* 0x0000000205007220 */ /* 0x000fc40000400000 */
[----:B------:R1:W-:Y:S04]  /*7850*/  @!P6 STL [R1+0x410], R14 ;  /* 0x0004100e0100e387 */ /* 0x0003e80000100800 */
[----:B------:R1:W-:Y:S04]  /*7860*/  @!P4 STL [R1+0x3fc], R12 ;  /* 0x0003fc0c0100c387 */ /* 0x0003e80000100800 */
[----:B------:R1:W-:Y:S04]  /*7870*/  STL [R1+0x18], R5 ;  /* 0x0000180501007387 */ /* 0x0003e80000100800 */
[----:B------:R1:W-:Y:S04]  /*7880*/  STL [R1+0x1b0], R0 ;  /* 0x0001b00001007387 */ /* 0x0003e80000100800 */
[----:B------:R1:W-:Y:S02]  /*7890*/  @!P4 STL [R1+0x408], R11 ;  /* 0x0004080b0100c387 */ /* 0x0003e40000100800 */
.L_x_588:
[----:B------:R-:W-:Y:S05]  /*78a0*/  BSYNC.RECONVERGENT B0 ;  /* 0x0000000000007941 */ /* 0x000fea0003800200 */
.L_x_587:
[----:B-1----:R-:W-:Y:S02]  /*78b0*/  HFMA2 R11, -RZ, RZ, 0, 0 ;  /* 0x00000000ff0b7431 */ /* 0x002fe400000001ff */
        /* <DEDUP_REMOVED lines=17> */
[----:B------:R-:W-:Y:S02]  /*79d0*/  ISETP.GE.U32.AND P0, PT, R0, R121, PT ;  /* 0x000000790000720c */ /* 0x000fe40003f06070 */
[----:B------:R-:W-:-:S04]  /*79e0*/  IADD3 R0, PT, PT, R122, 0x1383, RZ ;  /* 0x000013837a007810 */ /* 0x000fc80007ffe0ff */
[----:B------:R-:W-:-:S07]  /*79f0*/  ISETP.GE.U32.AND P6, PT, R0, R121, PT ;  /* 0x000000790000720c */ /* 0x000fce0003fc6070 */
[----:B--2---:R-:W-:-:S06]  /*7a00*/  @!P0 IMAD.U32 R153, R5, 0x10000, RZ ;  /* 0x0001000005998824 */ /* 0x004fcc00078e00ff */
[----:B------:R-:W-:Y:S02]  /*7a10*/  @!P6 PRMT R5, R5, 0x7632, R5 ;  /* 0x000076320505e816 */ /* 0x000fe40000000005 */
[----:B---3--:R-:W-:Y:S02]  /*7a20*/  @!P0 SHF.L.U32 R0, R3, 0x10, RZ ;  /* 0x0000001003008819 */ /* 0x008fe400000006ff */
[----:B------:R-:W-:-:S03]  /*7a30*/  @!P6 SHF.L.U32 R86, R5, 0x10, RZ ;  /* 0x000000100556e819 */ /* 0x000fc600000006ff */
        /* <DEDUP_REMOVED lines=10> */
[----:B------:R-:W-:Y:S02]  /*7ae0*/  @!P0 SHF.L.U32 R8, R0, 0x10, RZ ;  /* 0x0000001000088819 */ /* 0x000fe400000006ff */
[C---:B------:R-:W-:Y:S02]  /*7af0*/  PRMT R0, R2.reuse, 0x7632, R0 ;  /* 0x0000763202007816 */ /* 0x040fe40000000000 */
[----:B------:R-:W-:Y:S02]  /*7b00*/  SHF.L.U32 R2, R2, 0x10, RZ ;  /* 0x0000001002027819 */ /* 0x000fe400000006ff */
[----:B------:R-:W-:Y:S01]  /*7b10*/  @!P0 SHF.L.U32 R0, R0, 0x10, RZ ;  /* 0x0000001000008819 */ /* 0x000fe200000006ff */
[----:B------:R-:W-:-:S04]  /*7b20*/  @!P6 FMUL R9, R86, R3 ;  /* 0x000000035609e220 */ /* 0x000fc80000400000 */
[----:B------:R-:W-:Y:S01]  /*7b30*/  @!P0 FMUL R7, R8, R0 ;  /* 0x0000000008078220 */ /* 0x000fe20000400000 */
[----:B------:R-:W-:Y:S01]  /*7b40*/  FMUL R0, R5, R2 ;  /* 0x0000000205007220 */ /* 0x000fe20000400000 */
[----:B------:R0:W-:Y:S04]  /*7b50*/  @!P6 STL [R1+0x428], R9 ;  /* 0x000428090100e387 */ /* 0x0001e80000100800 */
[----:B------:R0:W-:Y:S04]  /*7b60*/  @!P0 STL [R1+0x414], R8 ;  /* 0x0004140801008387 */ /* 0x0001e80000100800 */
[----:B------:R0:W-:Y:S04]  /*7b70*/  STL [R1+0x10], R5 ;  /* 0x0000100501007387 */ /* 0x0001e80000100800 */
[----:B------:R0:W-:Y:S04]  /*7b80*/  STL [R1+0x1cc], R0 ;  /* 0x0001cc0001007387 */ /* 0x0001e80000100800 */
[----:B------:R0:W-:Y:S02]  /*7b90*/  @!P0 STL [R1+0x420], R7 ;  /* 0x0004200701008387 */ /* 0x0001e40000100800 */
.L_x_590:
[----:B------:R-:W-:Y:S05]  /*7ba0*/  BSYNC.RECONVERGENT B0 ;  /* 0x0000000000007941 */ /* 0x000fea0003800200 */
.L_x_589:
[----:B0-----:R-:W-:Y:S01]  /*7bb0*/  IMAD.MOV.U32 R7, RZ, RZ, RZ ;  /* 0x000000ffff077224 */ /* 0x001fe200078e00ff */
[----:B------:R-:W-:Y:S02]  /*7bc0*/  MOV R86, RZ ;  /* 0x000000ff00567202 */ /* 0x000fe40000000f00 */
[----:B------:R-:W-:Y:S02]  /*7bd0*/  CS2R R8, SRZ ;  /* 0x0000000000087805 */ /* 0x000fe4000001ff00 */
        /* <DEDUP_REMOVED lines=43> */
.L_x_592:
[----:B------:R-:W-:Y:S05]  /*7e90*/  BSYNC.RECONVERGENT B0 ;  /* 0x0000000000007941 */ /* 0x000fea0003800200 */
.L_x_591:
[----:B-1----:R-:W-:Y:S01]  /*7ea0*/  HFMA2 R10, -RZ, RZ, 0, 0 ;  /* 0x00000000ff0a7431 */ /* 0x002fe200000001ff */
[----:B------:R-:W-:Y:S01]  /*7eb0*/  CS2R R134, SRZ ;  /* 0x0000000000867805 */ /* 0x000fe2000001ff00 */
[----:B------:R-:W-:Y:S01]  /*7ec0*/  IMAD.MOV.U32 R142, RZ, RZ, RZ ;  /* 0x000000ffff8e7224 */ /* 0x000fe200078e00ff */
[----:B------:R-:W-:Y:S01]  /*7ed0*/  ISETP.GE.U32.AND P1, PT, R6, R121, PT ;  /* 0x000000790600720c */ /* 0x000fe20003f26070 */
[----:B------:R-:W-:Y:S01]  /*7ee0*/  BSSY.RECONVERGENT B0, `(.L_x_593) ;  /* 0x000002b000007945 */ /* 0x000fe20003800200 */
[----:B0-----:R-:W-:Y:S01]  /*7ef0*/  IADD3 R6, PT, PT, R122, 0x1780, RZ ;  /* 0x000017807a067810 */ /* 0x001fe20007ffe0ff */
[----:B------:R0:W-:Y:S01]  /*7f00*/  STL [R1+0x50], R134 ;  /* 0x0000508601007387 */ /* 0x0001e20000100800 */
[----:B------:R-:W-:-:S03]  /*7f10*/  MOV R139, RZ ;  /* 0x000000ff008b7202 */ /* 0x000fc60000000f00 */
[----:B------:R0:W-:Y:S04]  /*7f20*/  STL [R1+0x4c], R10 ;  /* 0x00004c0a01007387 */ /* 0x0001e80000100800 */
[----:B------:R0:W-:Y:S04]  /*7f30*/  STL [R1+0x64], R135 ;  /* 0x0000648701007387 */ /* 0x0001e80000100800 */
[----:B------:R0:W-:Y:S04]  /*7f40*/  STL [R1+0x60], R142 ;  /* 0x0000608e01007387 */ /* 0x0001e80000100800 */
[----:B------:R0:W-:Y:S04]  /*7f50*/  STL [R1], RZ ;  /* 0x000000ff01007387 */ /* 0x0001e80000100800 */
        /* <DEDUP_REMOVED lines=32> */
[----:B------:R1:W-:Y:S04]  /*8160*/  STL [R1], R5 ;  /* 0x0000000501007387 */ /* 0x0003e80000100800 */
[----:B------:R1:W-:Y:S04]  /*8170*/  STL [R1+0x194], R0 ;  /* 0x0001940001007387 */ /* 0x0003e80000100800 */
[----:B------:R1:W-:Y:S02]  /*8180*/  @!P2 STL [R1+0x1c0], R128 ;  /* 0x0001c0800100a387 */ /* 0x0003e40000100800 */
.L_x_594:
[----:B------:R-:W-:Y:S05]  /*8190*/  BSYNC.RECONVERGENT B0 ;  /* 0x0000000000007941 */ /* 0x000fea0003800200 */
.L_x_593:
[----:B-1----:R-:W-:Y:S02]  /*81a0*/  HFMA2 R138, -RZ, RZ, 0, 0 ;  /* 0x00000000ff8a7431 */ /* 0x002fe400000001ff */
[----:B------:R-:W-:Y:S02]  /*81b0*/  IMAD.MOV.U32 R143, RZ, RZ, RZ ;  /* 0x000000ffff8f7224 */ /* 0x000fe400078e00ff */
[----:B------:R-:W-:Y:S01]  /*81c0*/  HFMA2 R128, -RZ, RZ, 0, 0 ;  /* 0x00000000ff807431 */ /* 0x000fe200000001ff */
[----:B------:R-:W-:Y:S01]  /*81d0*/  MOV R140, RZ ;  /* 0x000000ff008c7202 */ /* 0x000fe20000000f00 */
[----:B------:R1:W-:Y:S01]  /*81e0*/  STL [R1+0x1c], RZ ;  /* 0x00001cff01007387 */ /* 0x0003e20000100800 */
[----:B------:R-:W-:Y:S01]  /*81f0*/  ISETP.GE.U32.AND P2, PT, R6, R121, PT ;  /* 0x000000790600720c */ /* 0x000fe20003f46070 */
[----:B0-----:R-:W-:Y:S01]  /*8200*/  VIADD R6, R122, 0x1800 ;  /* 0x000018007a067836 */ /* 0x001fe20000000000 */
[----:B------:R-:W-:Y:S01]  /*8210*/  BSSY.RECONVERGENT B0, `(.L_x_595) ;  /* 0x0000027000007945 */ /* 0x000fe20003800200 */
[----:B------:R1:W-:Y:S01]  /*8220*/  STL [R1+0x40], R138 ;  /* 0x0000408a01007387 */ /* 0x0003e20000100800 */
[----:B------:R-:W-:-:S03]  /*8230*/  MOV R251, RZ ;  /* 0x000000ff00fb7202 */ /* 0x000fc60000000f00 */
[----:B------:R1:W-:Y:S04]  /*8240*/  STL [R1+0x3c], R143 ;  /* 0x00003c8f01007387 */ /* 0x0003e80000100800 */
        /* <DEDUP_REMOVED lines=11> */
[----:B------:R-:W-:Y:S01]  /*8300*/  @!P6 PRMT R5, R5, 0x7632, R5 ;  /* 0x000076320505e816 */ /* 0x000fe20000000005 */
[----:B---3--:R-:W-:-:S03]  /*8310*/  @!P3 IMAD.U32 R0, R3, 0x10000, RZ ;  /* 0x000100000300b824 */ /* 0x008fc600078e00ff */
[----:B------:R-:W-:Y:S01]  /*8320*/  @!P6 SHF.L.U32 R137, R5, 0x10, RZ ;  /* 0x000000100589e819 */ /* 0x000fe200000006ff */
        /* <DEDUP_REMOVED lines=8> */
[----:B------:R-:W-:Y:S02]  /*83b0*/  SHF.L.U32 R251, R4, 0x10, RZ ;  /* 0x0000001004fb7819 */ /* 0x000fe400000006ff */
[----:B------:R-:W-:-:S05]  /*83c0*/  @!P6 SHF.L.U32 R3, R3, 0x10, RZ ;  /* 0x000000100303e819 */ /* 0x000fca00000006ff */
[----:B------:R-:W-:Y:S01]  /*83d0*/  @!P3 IMAD.U32 R130, R0, 0x10000, RZ ;  /* 0x000100000082b824 */ /* 0x000fe200078e00ff */
[C---:B------:R-:W-:Y:S01]  /*83e0*/  PRMT R0, R2.reuse, 0x7632, R0 ;  /* 0x0000763202007816 */ /* 0x040fe20000000000 */
[----:B------:R-:W-:-:S03]  /*83f0*/  IMAD.U32 R2, R2, 0x10000, RZ ;  /* 0x0001000002027824 */ /* 0x000fc600078e00ff */
[----:B------:R-:W-:Y:S01]  /*8400*/  @!P3 SHF.L.U32 R0, R0, 0x10, RZ ;  /* 0x000000100000b819 */ /* 0x000fe200000006ff */
[----:B------:R-:W-:-:S04]  /*8410*/  @!P6 FMUL R136, R137, R3 ;  /* 0x000000038988e220 */ /* 0x000fc80000400000 */
[----:B------:R-:W-:Y:S01]  /*8420*/  @!P3 FMUL R129, R130, R0 ;  /* 0x000000008281b220 */ /* 0x000fe20000400000 */
[----:B------:R-:W-:Y:S01]  /*8430*/  FMUL R0, R251, R2 ;  /* 0x00000002fb007220 */ /* 0x000fe20000400000 */
[----:B------:R0:W-:Y:S04]  /*8440*/  @!P6 STL [R1+0x1a8], R136 ;  /* 0x0001a8880100e387 */ /* 0x0001e80000100800 */
[----:B------:R0:W-:Y:S04]  /*8450*/  @!P3 STL [R1+0x168], R130 ;  /* 0x000168820100b387 */ /* 0x0001e80000100800 */
[----:B------:R0:W-:Y:S04]  /*8460*/  STL [R1+0xf8], R0 ;  /* 0x0000f80001007387 */ /* 0x0001e80000100800 */
[----:B------:R0:W-:Y:S02]  /*8470*/  @!P3 STL [R1+0x1a0], R129 ;  /* 0x0001a0810100b387 */ /* 0x0001e40000100800 */
.L_x_596:
[----:B------:R-:W-:Y:S05]  /*8480*/  BSYNC.RECONVERGENT B0 ;  /* 0x0000000000007941 */ /* 0x000fea0003800200 */
.L_x_595:
[----:B0-----:R-:W-:Y:S01]  /*8490*/  HFMA2 R130, -RZ, RZ, 0, 0 ;  /* 0x00000000ff827431 */ /* 0x001fe200000001ff */
[----:B------:R-:W-:Y:S02]  /*84a0*/  CS2R R136, SRZ ;  /* 0x0000000000887805 */ /* 0x000fe4000001ff00 */
[----:B------:R-:W-:Y:S01]  /*84b0*/  ISETP.GE.U32.AND P3, PT, R6, R121, PT ;  /* 0x000000790600720c */ /* 0x000fe20003f66070 */
[----:B------:R0:W-:Y:S01]  /*84c0*/  STL [R1+0x14], RZ ;  /* 0x000014ff01007387 */ /* 0x0001e20000100800 */
[----:B------:R-:W-:Y:S01]  /*84d0*/  MOV R129, RZ ;  /* 0x000000ff00817202 */ /* 0x000fe20000000f00 */
[----:B-1----:R-:W-:Y:S01]  /*84e0*/  VIADD R6, R122, 0x1880 ;  /* 0x000018807a067836 */ /* 0x002fe20000000000 */
[----:B------:R-:W-:Y:S01]  /*84f0*/  BSSY.RECONVERGENT B0, `(.L_x_597) ;  /* 0x0000027000007945 */ /* 0x000fe20003800200 */
[----:B------:R0:W-:Y:S01]  /*8500*/  STL [R1+0x30], R136 ;  /* 0x0000308801007387 */ /* 0x0001e20000100800 */
[----:B------:R-:W-:-:S03]  /*8510*/  HFMA2 R249, -RZ, RZ, 0, 0 ;  /* 0x00000000fff97431 */ /* 0x000fc600000001ff */
        /* <DEDUP_REMOVED lines=36> */
.L_x_598:
[----:B------:R-:W-:Y:S05]  /*8760*/  BSYNC.RECONVERGENT B0 ;  /* 0x0000000000007941 */ /* 0x000fea0003800200 */
.L_x_597:
[----:B-1----:R-:W-:Y:S01]  /*8770*/  HFMA2 R141, -RZ, RZ, 0, 0 ;  /* 0x00000000ff8d7431 */ /* 0x002fe200000001ff */
[----:B------:R-:W-:Y:S01]  /*8780*/  MOV R131, RZ ;  /* 0x000000ff00837202 */ /* 0x000fe20000000f00 */
[----:B------:R-:W-:Y:S01]  /*8790*/  BSSY.RECONVERGENT B0, `(.L_x_599) ;  /* 0x000002a000007945 */ /* 0x000fe20003800200 */
[----:B------:R-:W-:Y:S01]  /*87a0*/  ISETP.GE.U32.AND P5, PT, R6, R121, PT ;  /* 0x000000790600720c */ /* 0x000fe20003fa6070 */
[----:B0-----:R-:W-:Y:S02]  /*87b0*/  VIADD R6, R122, 0x1900 ;  /* 0x000019007a067836 */ /* 0x001fe40000000000 */
[----:B------:R-:W-:Y:S01]  /*87c0*/  HFMA2 R132, -RZ, RZ, 0, 0 ;  /* 0x00000000ff847431 */ /* 0x000fe200000001ff */
[----:B------:R0:W-:Y:S01]  /*87d0*/  STL [R1+0xc], R131 ;  /* 0x00000c8301007387 */ /* 0x0001e20000100800 */
[----:B------:R-:W-:Y:S01]  /*87e0*/  IMAD.MOV.U32 R252, RZ, RZ, RZ ;  /* 0x000000fffffc7224 */ /* 0x000fe200078e00ff */
[----:B------:R-:W-:Y:S02]  /*87f0*/  MOV R250, RZ ;  /* 0x000000ff00fa7202 */ /* 0x000fe40000000f00 */
[----:B------:R0:W-:Y:S01]  /*8800*/  STL [R1+0x4], R141 ;  /* 0x0000048d01007387 */ /* 0x0001e20000100800 */
[----:B------:R-:W-:-:S03]  /*8810*/  MOV R248, RZ ;  /* 0x000000ff00f87202 */ /* 0x000fc60000000f00 */
        /* <DEDUP_REMOVED lines=33> */
.L_x_600:
[----:B------:R-:W-:Y:S05]  /*8a30*/  BSYNC.RECONVERGENT B0 ;  /* 0x0000000000007941 */ /* 0x000fea0003800200 */
.L_x_599:
[----:B------:R-:W-:Y:S01]  /*8a40*/  ISETP.GE.U32.AND P4, PT, R6, R121, PT ;  /* 0x000000790600720c */ /* 0x000fe20003f86070 */
[----:B------:R-:W-:Y:S01]  /*8a50*/  BSSY.RECONVERGENT B0, `(.L_x_601) ;  /* 0x0000026000007945 */ /* 0x000fe20003800200 */
[----:B0-----:R-:W-:Y:S02]  /*8a60*/  IADD3 R6, PT, PT, R122, 0x1980, RZ ;  /* 0x000019807a067810 */ /* 0x001fe40007ffe0ff */
[----:B-1----:R-:W-:Y:S02]  /*8a70*/  CS2R R20, SRZ ;  /* 0x0000000000147805 */ /* 0x002fe4000001ff00 */
[----:B------:R-:W-:Y:S02]  /*8a80*/  CS2R R18, SRZ ;  /* 0x0000000000127805 */ /* 0x000fe4000001ff00 */
[----:B------:R-:W-:Y:S01]  /*8a90*/  CS2R R16, SRZ ;  /* 0x0000000000107805 */ /* 0x000fe2000001ff00 */
        /* <DEDUP_REMOVED lines=33> */
.L_x_602:
[----:B------:R-:W-:Y:S05]  /*8cb0*/  BSYNC.RECONVERGENT B0 ;  /* 0x0000000000007941 */ /* 0x000fea0003800200 */
.L_x_601:
[----:B------:R-:W-:Y:S01]  /*8cc0*/  ISETP.GE.U32.AND P0, PT, R6, R121, PT ;  /* 0x000000790600720c */ /* 0x000fe20003f06070 */
[----:B------:R-:W-:Y:S01]  /*8cd0*/  BSSY.RECONVERGENT B0, `(.L_x_603) ;  /* 0x0000027000007945 */ /* 0x000fe20003800200 */
[----:B0-----:R-:W-:Y:S01]  /*8ce0*/  IADD3 R6, PT, PT, R122, 0x1a00, RZ ;  /* 0x00001a007a067810 */ /* 0x001fe20007ffe0ff */
[----:B-1----:R-:W-:Y:S01]  /*8cf0*/  HFMA2 R133, -RZ, RZ, 0, 0 ;  /* 0x00000000ff857431 */ /* 0x002fe200000001ff */
[----:B------:R-:W-:Y:S02]  /*8d00*/  CS2R R14, SRZ ;  /* 0x00000000000e7805 */ /* 0x000fe4000001ff00 */
[----:B------:R-:W-:Y:S01]  /*8d10*/  CS2R R12, SRZ ;  /* 0x00000000000c7805 */ /* 0x000fe2000001ff00 */
[----:B------:R-:W-:Y:S01]  /*8d20*/  IMAD.MOV.U32 R11, RZ, RZ, RZ ;  /* 0x000000ffff0b7224 */ /* 0x000fe200078e00ff */
        /* <DEDUP_REMOVED lines=13> */
[----:B------:R-:W-:Y:S01]  /*8e00*/  VIADD R0, R122, 0x1701 ;  /* 0x000017017a007836 */ /* 0x000fe20000000000 */
[----:B------:R1:W-:Y:S04]  /*8e10*/  @!P6 STL [R1+0x50], R134 ;  /* 0x000050860100e387 */ /* 0x0003e80000100800 */
[----:B------:R1:W-:Y:S04]  /*8e20*/  @!P1 STL [R1+0x70], R8 ;  /* 0x0000700801009387 */ /* 0x0003e80000100800 */
[----:B------:R1:W-:Y:S01]  /*8e30*/  @!P6 STL [R1+0x78], R86 ;  /* 0x000078560100e387 */ /* 0x0003e20000100800 */
[----:B------:R-:W-:-:S02]  /*8e40*/  ISETP.GE.U32.AND P6, PT, R0, R121, PT ;  /* 0x000000790000720c */ /* 0x000fc40003fc6070 */
[C---:B------:R-:W-:Y:S02]  /*8e50*/  PRMT R0, R4.reuse, 0x7632, R0 ;  /* 0x0000763204007816 */ /* 0x040fe40000000000 */
[----:B------:R-:W-:Y:S02]  /*8e60*/  @!P1 PRMT R3, R3, 0x7632, R3 ;  /* 0x0000763203039816 */ /* 0x000fe40000000003 */
[----:B------:R-:W-:-:S07]  /*8e70*/  SHF.L.U32 R11, R4, 0x10, RZ ;  /* 0x00000010040b7819 */ /* 0x000fce00000006ff */
[----:B------:R-:W-:Y:S02]  /*8e80*/  @!P6 SHF.L.U32 R10, R0, 0x10, RZ ;  /* 0x00000010000ae819 */ /* 0x000fe400000006ff */
[C---:B------:R-:W-:Y:S02]  /*8e90*/  PRMT R0, R2.reuse, 0x7632, R0 ;  /* 0x0000763202007816 */ /* 0x040fe40000000000 */
[----:B------:R-:W-:-:S03]  /*8ea0*/  SHF.L.U32 R2, R2, 0x10, RZ ;  /* 0x0000001002027819 */ /* 0x000fc600000006ff */
[----:B------:R-:W-:Y:S01]  /*8eb0*/  @!P6 IMAD.U32 R0, R0, 0x10000, RZ ;  /* 0x000100000000e824 */ /* 0x000fe200078e00ff */
[----:B------:R-:W-:-:S03]  /*8ec0*/  @!P1 SHF.L.U32 R3, R3, 0x10, RZ ;  /* 0x0000001003039819 */ /* 0x000fc600000006ff */
[----:B------:R-:W-:Y:S01]  /*8ed0*/  @!P6 FMUL R9, R10, R0 ;  /* 0x000000000a09e220 */ /* 0x000fe20000400000 */
[----:B------:R-:W-:Y:S01]  /*8ee0*/  FMUL R0, R11, R2 ;  /* 0x000000020b007220 */ /* 0x000fe20000400000 */
[----:B------:R-:W-:Y:S01]  /*8ef0*/  @!P1 FMUL R7, R8, R3 ;  /* 0x0000000308079220 */ /* 0x000fe20000400000 */
[----:B------:R1:W-:Y:S04]  /*8f00*/  @!P6 STL [R1+0x4c], R10 ;  /* 0x00004c0a0100e387 */ /* 0x0003e80000100800 */
[----:B------:R1:W-:Y:S04]  /*8f10*/  STL [R1+0x54], R0 ;  /* 0x0000540001007387 */ /* 0x0003e80000100800 */
[----:B------:R1:W-:Y:S04]  /*8f20*/  @!P6 STL [R1+0x74], R9 ;  /* 0x000074090100e387 */ /* 0x0003e80000100800 */
[----:B------:R1:W-:Y:S02]  /*8f30*/  @!P1 STL [R1+0x7c], R7 ;  /* 0x00007c0701009387 */ /* 0x0003e40000100800 */
.L_x_604:
[----:B------:R-:W-:Y:S05]  /*8f40*/  BSYNC.RECONVERGENT B0 ;  /* 0x0000000000007941 */ /* 0x000fea0003800200 */
.L_x_603:
[----:B-1----:R-:W-:Y:S01]  /*8f50*/  IADD3 R86, PT, PT, R122, 0x1a80, RZ ;  /* 0x00001a807a567810 */ /* 0x002fe20007ffe0ff */
[----:B------:R-:W-:Y:S01]  /*8f60*/  BSSY.RECONVERGENT B0, `(.L_x_605) ;  /* 0x0000027000007945 */ /* 0x000fe20003800200 */
[----:B------:R-:W-:Y:S01]  /*8f70*/  ISETP.GE.U32.AND P1, PT, R6, R121, PT ;  /* 0x000000790600720c */ /* 0x000fe20003f26070 */
[----:B------:R-:W-:Y:S01]  /*8f80*/  IMAD.MOV.U32 R10, RZ, RZ, RZ ;  /* 0x000000ffff0a7224 */ /* 0x000fe200078e00ff */
[----:B------:R-:W-:Y:S01]  /*8f90*/  CS2R R8, SRZ ;  /* 0x0000000000087805 */ /* 0x000fe2000001ff00 */
[----:B------:R1:W-:Y:S01]  /*8fa0*/  STL [R1+0x4a0], R86 ;  /* 0x0004a05601007387 */ /* 0x0003e20000100800 */
[----:B------:R-:W-:Y:S02]  /*8fb0*/  MOV R134, RZ ;  /* 0x000000ff00867202 */ /* 0x000fe40000000f00 */
[----:B0-----:R-:W-:Y:S01]  /*8fc0*/  CS2R R6, SRZ ;  /* 0x0000000000067805 */ /* 0x001fe2000001ff00 */
[----:B------:R-:W-:Y:S06]  /*8fd0*/  @P2 BRA `(.L_x_606) ;  /* 0x00000000007c2947 */ /* 0x000fec0003800000 */
        /* <DEDUP_REMOVED lines=18> */
[----:B------:R-:W-:-:S07]  /*9100*/  SHF.L.U32 R6, R4, 0x10, RZ ;  /* 0x0000001004067819 */ /* 0x000fce00000006ff */
[----:B------:R-:W-:Y:S01]  /*9110*/  @!P6 IMAD.U32 R140, R0, 0x10000, RZ ;  /* 0x00010000008ce824 */ /* 0x000fe200078e00ff */
[C---:B------:R-:W-:Y:S02]  /*9120*/  PRMT R0, R2.reuse, 0x7632, R0 ;  /* 0x0000763202007816 */ /* 0x040fe40000000000 */
[----:B------:R-:W-:Y:S02]  /*9130*/  SHF.L.U32 R2, R2, 0x10, RZ ;  /* 0x0000001002027819 */ /* 0x000fe400000006ff */
[----:B------:R-:W-:Y:S01]  /*9140*/  @!P6 SHF.L.U32 R0, R0, 0x10, RZ ;  /* 0x000000100000e819 */ /* 0x000fe200000006ff */
[----:B------:R-:W-:-:S04]  /*9150*/  @!P2 IMAD.U32 R3, R3, 0x10000, RZ ;  /* 0x000100000303a824 */ /* 0x000fc800078e00ff */
[----:B------:R-:W-:Y:S01]  /*9160*/  @!P6 FMUL R139, R140, R0 ;  /* 0x000000008c8be220 */ /* 0x000fe20000400000 */
[----:B------:R-:W-:Y:S01]  /*9170*/  FMUL R0, R6, R2 ;  /* 0x0000000206007220 */ /* 0x000fe20000400000 */
[----:B------:R-:W-:Y:S01]  /*9180*/  @!P2 FMUL R135, R138, R3 ;  /* 0x000000038a87a220 */ /* 0x000fe20000400000 */
[----:B------:R0:W-:Y:S04]  /*9190*/  @!P6 STL [R1+0x38], R140 ;  /* 0x0000388c0100e387 */ /* 0x0001e80000100800 */
[----:B------:R0:W-:Y:S04]  /*91a0*/  STL [R1+0x1c], R0 ;  /* 0x00001c0001007387 */ /* 0x0001e80000100800 */
[----:B------:R0:W-:Y:S04]  /*91b0*/  @!P6 STL [R1+0x5c], R139 ;  /* 0x00005c8b0100e387 */ /* 0x0001e80000100800 */
[----:B------:R0:W-:Y:S02]  /*91c0*/  @!P2 STL [R1+0x64], R135 ;  /* 0x000064870100a387 */ /* 0x0001e40000100800 */
.L_x_606:
[----:B------:R-:W-:Y:S05]  /*91d0*/  BSYNC.RECONVERGENT B0 ;  /* 0x0000000000007941 */ /* 0x000fea0003800200 */
.L_x_605:
[----:B0-----:R-:W-:Y:S01]  /*91e0*/  VIADD R135, R122, 0x1b00 ;  /* 0x00001b007a877836 */ /* 0x001fe20000000000 */
[----:B------:R-:W-:Y:S01]  /*91f0*/  BSSY.RECONVERGENT B0, `(.L_x_607) ;  /* 0x000002d000007945 */ /* 0x000fe20003800200 */
[----:B------:R-:W-:Y:S01]  /*9200*/  HFMA2 R0, -RZ, RZ, 0, 0 ;  /* 0x00000000ff007431 */ /* 0x000fe200000001ff */
[----:B------:R-:W-:Y:S02]  /*9210*/  ISETP.GE.U32.AND P2, PT, R86, R121, PT ;  /* 0x000000795600720c */ /* 0x000fe40003f46070 */
[----:B------:R-:W-:Y:S01]  /*9220*/  CS2R R4, SRZ ;  /* 0x0000000000047805 */ /* 0x000fe2000001ff00 */
[----:B------:R0:W-:Y:S01]  /*9230*/  STL [R1+0x48c], R135 ;  /* 0x00048c8701007387 */ /* 0x0001e20000100800 */
[----:B------:R-:W-:Y:S02]  /*9240*/  CS2R R2, SRZ ;  /* 0x0000000000027805 */ /* 0x000fe4000001ff00 */
[----:B-1----:R-:W-:Y:S01]  /*9250*/  MOV R86, RZ ;  /* 0x000000ff00567202 */ /* 0x002fe20000000f00 */
[----:B------:R-:W-:Y:S06]  /*9260*/  @P3 BRA `(.L_x_608) ;  /* 0x0000000000943947 */ /* 0x000fec0003800000 */
[----:B------:R-:W-:Y:S01]  /*9270*/  MOV R139, R131 ;  /* 0x00000083008b7202 */ /* 0x000fe20000000f00 */
[----:B------:R-:W-:Y:S01]  /*9280*/  IMAD.MOV.U32 R140, RZ, RZ, R136 ;  /* 0x000000ffff8c7224 */ /* 0x000fe200078e0088 */
[----:B------:R-:W-:Y:S02]  /*9290*/  MOV R138, R130 ;  /* 0x00000082008a7202 */ /* 0x000fe40000000f00 */
[----:B------:R-:W-:Y:S01]  /*92a0*/  MOV R142, R137 ;  /* 0x00000089008e7202 */ /* 0x000fe20000000f00 */
[----:B------:R-:W2:Y:S01]  /*92b0*/  LDG.E.64 R130, desc[UR4][R126.64+0x3000] ;  /* 0x003000047e827981 */ /* 0x000ea2000c1e1b00 */
        /* <DEDUP_REMOVED lines=17> */
[----:B------:R-:W-:Y:S02]  /*93d0*/  PRMT R86, R130, 0x7632, R86 ;  /* 0x0000763282567816 */ /* 0x000fe40000000056 */
[C---:B------:R-:W-:Y:S02]  /*93e0*/  PRMT R131, R128.reuse, 0x7632, R131 ;  /* 0x0000763280837816 */ /* 0x040fe40000000083 */
[----:B------:R-:W-:Y:S01]  /*93f0*/  @!P3 PRMT R129, R129, 0x7632, R129 ;  /* 0x000076328181b816 */ /* 0x000fe20000000081 */
[----:B------:R-:W-:-:S03]  /*9400*/  IMAD.U32 R128, R128, 0x10000, RZ ;  /* 0x0001000080807824 */ /* 0x000fc600078e00ff */
[----:B------:R-:W-:-:S03]  /*9410*/  @!P3 SHF.L.U32 R129, R129, 0x10, RZ ;  /* 0x000000108181b819 */ /* 0x000fc600000006ff */
[----:B------:R-:W-:Y:S01]  /*9420*/  @!P6 SHF.L.U32 R139, R86, 0x10, RZ ;  /* 0x00000010568be819 */ /* 0x000fe200000006ff */
[----:B------:R-:W-:Y:S01]  /*9430*/  IMAD.U32 R86, R130, 0x10000, RZ ;  /* 0x0001000082567824 */ /* 0x000fe200078e00ff */
[----:B------:R-:W-:Y:S01]  /*9440*/  @!P6 SHF.L.U32 R131, R131, 0x10, RZ ;  /* 0x000000108383e819 */ /* 0x000fe200000006ff */
[----:B------:R-:W-:Y:S02]  /*9450*/  @!P3 FMUL R136, R137, R129 ;  /* 0x000000818988b220 */ /* 0x000fe40000400000 */
[----:B------:R-:W-:Y:S02]  /*9460*/  FMUL R128, R86, R128 ;  /* 0x0000008056807220 */ /* 0x000fe40000400000 */
[----:B------:R-:W-:Y:S01]  /*9470*/  @!P6 FMUL R138, R139, R131 ;  /* 0x000000838b8ae220 */ /* 0x000fe20000400000 */
[----:B------:R1:W-:Y:S04]  /*9480*/  @!P6 STL [R1+0xc], R139 ;  /* 0x00000c8b0100e387 */ /* 0x0003e80000100800 */
[----:B------:R1:W-:Y:S04]  /*9490*/  STL [R1+0x14], R128 ;  /* 0x0000148001007387 */ /* 0x0003e80000100800 */
[----:B------:R1:W-:Y:S04]  /*94a0*/  @!P6 STL [R1+0x2c], R138 ;  /* 0x00002c8a0100e387 */ /* 0x0003e80000100800 */
[----:B------:R1:W-:Y:S02]  /*94b0*/  @!P3 STL [R1+0x48], R136 ;  /* 0x000048880100b387 */ /* 0x0003e40000100800 */
.L_x_608:
[----:B------:R-:W-:Y:S05]  /*94c0*/  BSYNC.RECONVERGENT B0 ;  /* 0x0000000000007941 */ /* 0x000fea0003800200 */
.L_x_607:
[----:B-1----:R-:W-:Y:S01]  /*94d0*/  VIADD R140, R122, 0x1b80 ;  /* 0x00001b807a8c7836 */ /* 0x002fe20000000000 */
[----:B------:R-:W-:Y:S01]  /*94e0*/  BSSY.RECONVERGENT B0, `(.L_x_609) ;  /* 0x0000021000007945 */ /* 0x000fe20003800200 */
[----:B------:R-:W-:Y:S01]  /*94f0*/  HFMA2 R144, -RZ, RZ, 0, 0 ;  /* 0x00000000ff907431 */ /* 0x000fe200000001ff */
[----:B------:R-:W-:Y:S02]  /*9500*/  ISETP.GE.U32.AND P3, PT, R135, R121, PT ;  /* 0x000000798700720c */ /* 0x000fe40003f66070 */
[----:B------:R-:W-:Y:S01]  /*9510*/  CS2R R136, SRZ ;  /* 0x0000000000887805 */ /* 0x000fe2000001ff00 */
[----:B------:R1:W-:Y:S01]  /*9520*/  STL [R1+0x474], R140 ;  /* 0x0004748c01007387 */ /* 0x0003e20000100800 */
[----:B0-----:R-:W-:Y:S02]  /*9530*/  MOV R135, RZ ;  /* 0x000000ff00877202 */ /* 0x001fe40000000f00 */
[----:B------:R-:W-:Y:S01]  /*9540*/  CS2R R138, SRZ ;  /* 0x00000000008a7805 */ /* 0x000fe2000001ff00 */
[----:B------:R-:W-:Y:S06]  /*9550*/  @P5 BRA `(.L_x_610) ;  /* 0x0000000000645947 */ /* 0x000fec0003800000 */
[----:B------:R-:W-:Y:S01]  /*9560*/  IADD3 R128, PT, PT, R122, 0x1882, RZ ;  /* 0x000018827a807810 */ /* 0x000fe20007ffe0ff */
[----:B------:R-:W2:Y:S03]  /*9570*/  LDG.E.64 R130, desc[UR4][R124.64+0x3100] ;  /* 0x003100047c827981 */ /* 0x000ea6000c1e1b00 */
[----:B------:R-:W-:Y:S02]  /*9580*/  ISETP.GE.U32.AND P6, PT, R128, R121, PT ;  /* 0x000000798000720c */ /* 0x000fe40003fc6070 */
[----:B------:R-:W-:-:S04]  /*9590*/  IADD3 R128, PT, PT, R122, 0x1883, RZ ;  /* 0x000018837a807810 */ /* 0x000fc80007ffe0ff */
[----:B------:R-:W-:Y:S02]  /*95a0*/  ISETP.GE.U32.AND P5, PT, R128, R121, PT ;  /* 0x000000798000720c */ /* 0x000fe40003fa6070 */
[----:B------:R-:W3:Y:S05]  /*95b0*/  LDG.E.64 R128, desc[UR4][R126.64+0x3100] ;  /* 0x003100047e807981 */ /* 0x000eea000c1e1b00 */
[----:B---3--:R-:W-:-:S06]  /*95c0*/  @!P6 IMAD.U32 R20, R129, 0x10000, RZ ;  /* 0x000100008114e824 */ /* 0x008fcc00078e00ff */
[----:B------:R-:W-:-:S04]  /*95d0*/  @!P5 PRMT R129, R129, 0x7632, R129 ;  /* 0x000076328181d816 */ /* 0x000fc80000000081 */
[----:B------:R-:W-:Y:S02]  /*95e0*/  @!P5 SHF.L.U32 R21, R129, 0x10, RZ ;  /* 0x000000108115d819 */ /* 0x000fe400000006ff */
[C---:B--2---:R-:W-:Y:S02]  /*95f0*/  @!P6 SHF.L.U32 R129, R131.reuse, 0x10, RZ ;  /* 0x000000108381e819 */ /* 0x044fe400000006ff */
[----:B------:R-:W-:-:S03]  /*9600*/  @!P5 PRMT R131, R131, 0x7632, R131 ;  /* 0x000076328383d816 */ /* 0x000fc60000000083 */
[----:B------:R-:W-:Y:S01]  /*9610*/  @!P6 FMUL R252, R20, R129 ;  /* 0x0000008114fce220 */ /* 0x000fe20000400000 */
[----:B------:R-:W-:Y:S01]  /*9620*/  @!P5 SHF.L.U32 R131, R131, 0x10, RZ ;  /* 0x000000108383d819 */ /* 0x000fe200000006ff */
[----:B------:R-:W-:-:S04]  /*9630*/  VIADD R129, R122, 0x1881 ;  /* 0x000018817a817836 */ /* 0x000fc80000000000 */
[----:B------:R-:W-:Y:S01]  /*9640*/  @!P5 FMUL R141, R21, R131 ;  /* 0x00000083158dd220 */ /* 0x000fe20000400000 */
[----:B------:R-:W-:-:S04]  /*9650*/  ISETP.GE.U32.AND P6, PT, R129, R121, PT ;  /* 0x000000798100720c */ /* 0x000fc80003fc6070 */
[----:B------:R0:W-:Y:S01]  /*9660*/  @!P5 STL [R1+0x4], R141 ;  /* 0x0000048d0100d387 */ /* 0x0001e20000100800 */
[C---:B------:R-:W-:Y:S02]  /*9670*/  PRMT R129, R128.reuse, 0x7632, R129 ;  /* 0x0000763280817816 */ /* 0x040fe40000000081 */
[----:B------:R-:W-:-:S06]  /*9680*/  SHF.L.U32 R139, R128, 0x10, RZ ;  /* 0x00000010808b7819 */ /* 0x000fcc00000006ff */
[----:B------:R-:W-:Y:S02]  /*9690*/  @!P6 SHF.L.U32 R19, R129, 0x10, RZ ;  /* 0x000000108113e819 */ /* 0x000fe400000006ff */
[C---:B------:R-:W-:Y:S02]  /*96a0*/  PRMT R129, R130.reuse, 0x7632, R129 ;  /* 0x0000763282817816 */ /* 0x040fe40000000081 */
[----:B------:R-:W-:-:S03]  /*96b0*/  SHF.L.U32 R130, R130, 0x10, RZ ;  /* 0x0000001082827819 */ /* 0x000fc600000006ff */
[----:B------:R-:W-:Y:S02]  /*96c0*/  @!P6 IMAD.U32 R129, R129, 0x10000, RZ ;  /* 0x000100008181e824 */ /* 0x000fe400078e00ff */
[----:B------:R-:W-:Y:S02]  /*96d0*/  FMUL R132, R139, R130 ;  /* 0x000000828b847220 */ /* 0x000fe40000400000 */
[----:B0-----:R-:W-:-:S07]  /*96e0*/  @!P6 FMUL R250, R19, R129 ;  /* 0x0000008113fae220 */ /* 0x001fce0000400000 */
.L_x_610:
[----:B------:R-:W-:Y:S05]  /*96f0*/  BSYNC.RECONVERGENT B0 ;  /* 0x0000000000007941 */ /* 0x000fea0003800200 */
.L_x_609:
[----:B------:R-:W-:Y:S01]  /*9700*/  IADD3 R146, PT, PT, R122, 0x1c00, RZ ;  /* 0x00001c007a927810 */ /* 0x000fe20007ffe0ff */
[----:B------:R-:W-:Y:S01]  /*9710*/  BSSY.RECONVERGENT B0, `(.L_x_611) ;  /* 0x0000020000007945 */ /* 0x000fe20003800200 */
[----:B------:R-:W-:Y:S01]  /*9720*/  HFMA2 R145, -RZ, RZ, 0, 0 ;  /* 0x00000000ff917431 */ /* 0x000fe200000001ff */
[----:B------:R-:W-:Y:S02]  /*9730*/  ISETP.GE.U32.AND P5, PT, R140, R121, PT ;  /* 0x000000798c00720c */ /* 0x000fe40003fa6070 */
[----:B------:R-:W-:Y:S01]  /*9740*/  CS2R R142, SRZ ;  /* 0x00000000008e7805 */ /* 0x000fe2000001ff00 */
[----:B------:R0:W-:Y:S01]  /*9750*/  STL [R1+0x45c], R146 ;  /* 0x00045c9201007387 */ /* 0x0001e20000100800 */
[----:B------:R-:W-:Y:S01]  /*9760*/  IMAD.MOV.U32 R150, RZ, RZ, RZ ;  /* 0x000000ffff967224 */ /* 0x000fe200078e00ff */
[----:B-1----:R-:W-:Y:S01]  /*9770*/  CS2R R140, SRZ ;  /* 0x00000000008c7805 */ /* 0x002fe2000001ff00 */
[----:B------:R-:W-:Y:S07]  /*9780*/  @P4 BRA `(.L_x_612) ;  /* 0x0000000000604947 */ /* 0x000fee0003800000 */
[----:B------:R-:W-:Y:S01]  /*9790*/  VIADD R128, R122, 0x1902 ;  /* 0x000019027a807836 */ /* 0x000fe20000000000 */
[----:B------:R-:W2:Y:S04]  /*97a0*/  LDG.E.64 R130, desc[UR4][R124.64+0x3200] ;  /* 0x003200047c827981 */ /* 0x000ea8000c1e1b00 */
[----:B------:R-:W-:Y:S02]  /*97b0*/  ISETP.GE.U32.AND P6, PT, R128, R121, PT ;  /* 0x000000798000720c */ /* 0x000fe40003fc6070 */
[----:B------:R-:W-:-:S04]  /*97c0*/  IADD3 R128, PT, PT, R122, 0x1903, RZ ;  /* 0x000019037a807810 */ /* 0x000fc80007ffe0ff */
[----:B------:R-:W-:Y:S02]  /*97d0*/  ISETP.GE.U32.AND P4, PT, R128, R121, PT ;  /* 0x000000798000720c */ /* 0x000fe40003f86070 */
[----:B------:R-:W3:Y:S05]  /*97e0*/  LDG.E.64 R128, desc[UR4][R126.64+0x3200] ;  /* 0x003200047e807981 */ /* 0x000eea000c1e1b00 */
[----:B---3--:R-:W-:-:S06]  /*97f0*/  @!P6 SHF.L.U32 R13, R129, 0x10, RZ ;  /* 0x00000010810de819 */ /* 0x008fcc00000006ff */
[----:B------:R-:W-:-:S05]  /*9800*/  @!P4 PRMT R129, R129, 0x7632, R129 ;  /* 0x000076328181c816 */ /* 0x000fca0000000081 */
[----:B------:R-:W-:Y:S01]  /*9810*/  @!P4 IMAD.U32 R14, R129, 0x10000, RZ ;  /* 0x00010000810ec824 */ /* 0x000fe200078e00ff */
[----:B--2---:R-:W-:-:S05]  /*9820*/  @!P6 SHF.L.U32 R129, R131, 0x10, RZ ;  /* 0x000000108381e819 */ /* 0x004fca00000006ff */
[----:B------:R-:W-:Y:S01]  /*9830*/  @!P6 FMUL R17, R13, R129 ;  /* 0x000000810d11e220 */ /* 0x000fe20000400000 */
[----:B------:R-:W-:-:S04]  /*9840*/  IADD3 R129, PT, PT, R122, 0x1901, RZ ;  /* 0x000019017a817810 */ /* 0x000fc80007ffe0ff */
[----:B------:R-:W-:Y:S02]  /*9850*/  ISETP.GE.U32.AND P6, PT, R129, R121, PT ;  /* 0x000000798100720c */ /* 0x000fe40003fc6070 */
[C---:B------:R-:W-:Y:S02]  /*9860*/  PRMT R129, R128.reuse, 0x7632, R129 ;  /* 0x0000763280817816 */ /* 0x040fe40000000081 */
[----:B------:R-:W-:Y:S02]  /*9870*/  @!P4 PRMT R131, R131, 0x7632, R131 ;  /* 0x000076328383c816 */ /* 0x000fe40000000083 */
[----:B------:R-:W-:-:S07]  /*9880*/  SHF.L.U32 R145, R128, 0x10, RZ ;  /* 0x0000001080917819 */ /* 0x000fce00000006ff */
[----:B------:R-:W-:Y:S01]  /*9890*/  @!P6 IMAD.U32 R12, R129, 0x10000, RZ ;  /* 0x00010000810ce824 */ /* 0x000fe200078e00ff */
[C---:B------:R-:W-:Y:S01]  /*98a0*/  PRMT R129, R130.reuse, 0x7632, R129 ;  /* 0x0000763282817816 */ /* 0x040fe20000000081 */
[----:B------:R-:W-:Y:S01]  /*98b0*/  @!P4 IMAD.U32 R131, R131, 0x10000, RZ ;  /* 0x000100008383c824 */ /* 0x000fe200078e00ff */
[----:B------:R-:W-:Y:S02]  /*98c0*/  SHF.L.U32 R130, R130, 0x10, RZ ;  /* 0x0000001082827819 */ /* 0x000fe400000006ff */
[----:B------:R-:W-:Y:S01]  /*98d0*/  @!P6 SHF.L.U32 R129, R129, 0x10, RZ ;  /* 0x000000108181e819 */ /* 0x000fe200000006ff */
[----:B------:R-:W-:Y:S02]  /*98e0*/  @!P4 FMUL R18, R14, R131 ;  /* 0x000000830e12c220 */ /* 0x000fe40000400000 */
[----:B------:R-:W-:Y:S02]  /*98f0*/  FMUL R133, R145, R130 ;  /* 0x0000008291857220 */ /* 0x000fe40000400000 */
[----:B------:R-:W-:-:S07]  /*9900*/  @!P6 FMUL R15, R12, R129 ;  /* 0x000000810c0fe220 */ /* 0x000fce0000400000 */
.L_x_612:
[----:B------:R-:W-:Y:S05]  /*9910*/  BSYNC.RECONVERGENT B0 ;  /* 0x0000000000007941 */ /* 0x000fea0003800200 */
.L_x_611:
[----:B------:R-:W-:Y:S01]  /*9920*/  VIADD R152, R122, 0x1c80 ;  /* 0x00001c807a987836 */ /* 0x000fe20000000000 */
[----:B------:R-:W-:Y:S01]  /*9930*/  BSSY.RECONVERGENT B0, `(.L_x_613) ;  /* 0x0000020000007945 */ /* 0x000fe20003800200 */
[----:B------:R-:W-:Y:S01]  /*9940*/  HFMA2 R151, -RZ, RZ, 0, 0 ;  /* 0x00000000ff977431 */ /* 0x000fe200000001ff */
[----:B------:R-:W-:Y:S02]  /*9950*/  ISETP.GE.U32.AND P4, PT, R146, R121, PT ;  /* 0x000000799200720c */ /* 0x000fe40003f86070 */
[----:B------:R-:W-:Y:S01]  /*9960*/  CS2R R148, SRZ ;  /* 0x0000000000947805 */ /* 0x000fe2000001ff00 */
[----:B------:R1:W-:Y:S01]  /*9970*/  STL [R1+0x450], R152 ;  /* 0x0004509801007387 */ /* 0x0003e20000100800 */
[----:B0-----:R-:W-:Y:S02]  /*9980*/  CS2R R146, SRZ ;  /* 0x0000000000927805 */ /* 0x001fe4000001ff00 */
[----:B------:R-:W-:Y:S01]  /*9990*/  MOV R157, RZ ;  /* 0x000000ff009d7202 */ /* 0x000fe20000000f00 */
[----:B------:R-:W-:Y:S06]  /*99a0*/  @P0 BRA `(.L_x_614) ;  /* 0x0000000000600947 */ /* 0x000fec0003800000 */
[----:B------:R-:W-:Y:S01]  /*99b0*/  IADD3 R128, PT, PT, R122, 0x1982, RZ ;  /* 0x000019827a807810 */ /* 0x000fe20007ffe0ff */
[----:B------:R-:W2:Y:S03]  /*99c0*/  LDG.E.64 R130, desc[UR4][R124.64+0x3300] ;  /* 0x003300047c827981 */ /* 0x000ea6000c1e1b00 */
[----:B------:R-:W-:Y:S01]  /*99d0*/  ISETP.GE.U32.AND P6, PT, R128, R121, PT ;  /* 0x000000798000720c */ /* 0x000fe20003fc6070 */
[----:B------:R-:W-:-:S05]  /*99e0*/  VIADD R128, R122, 0x1983 ;  /* 0x000019837a807836 */ /* 0x000fca0000000000 */
[----:B------:R-:W-:Y:S02]  /*99f0*/  ISETP.GE.U32.AND P0, PT, R128, R121, PT ;  /* 0x000000798000720c */ /* 0x000fe40003f06070 */
[----:B------:R-:W3:Y:S05]  /*9a00*/  LDG.E.64 R128, desc[UR4][R126.64+0x3300] ;  /* 0x003300047e807981 */ /* 0x000eea000c1e1b00 */
[----:B---3--:R-:W-:-:S06]  /*9a10*/  @!P6 SHF.L.U32 R5, R129, 0x10, RZ ;  /* 0x000000108105e819 */ /* 0x008fcc00000006ff */
[----:B------:R-:W-:-:S04]  /*9a20*/  @!P0 PRMT R129, R129, 0x7632, R129 ;  /* 0x0000763281818816 */ /* 0x000fc80000000081 */
[----:B------:R-:W-:Y:S01]  /*9a30*/  @!P0 SHF.L.U32 R7, R129, 0x10, RZ ;  /* 0x0000001081078819 */ /* 0x000fe200000006ff */
[----:B--2---:R-:W-:-:S04]  /*9a40*/  @!P6 IMAD.U32 R129, R131, 0x10000, RZ ;  /* 0x000100008381e824 */ /* 0x004fc800078e00ff */
[----:B------:R-:W-:Y:S01]  /*9a50*/  @!P6 FMUL R9, R5, R129 ;  /* 0x000000810509e220 */ /* 0x000fe20000400000 */
[----:B------:R-:W-:-:S04]  /*9a60*/  IADD3 R129, PT, PT, R122, 0x1981, RZ ;  /* 0x000019817a817810 */ /* 0x000fc80007ffe0ff */
[----:B------:R-:W-:Y:S02]  /*9a70*/  ISETP.GE.U32.AND P6, PT, R129, R121, PT ;  /* 0x000000798100720c */ /* 0x000fe40003fc6070 */
[C---:B------:R-:W-:Y:S02]  /*9a80*/  PRMT R129, R128.reuse, 0x7632, R129 ;  /* 0x0000763280817816 */ /* 0x040fe40000000081 */
[----:B------:R-:W-:Y:S01]  /*9a90*/  @!P0 PRMT R131, R131, 0x7632, R131 ;  /* 0x0000763283838816 */ /* 0x000fe20000000083 */
[----:B------:R-:W-:-:S03]  /*9aa0*/  IMAD.U32 R151, R128, 0x10000, RZ ;  /* 0x0001000080977824 */ /* 0x000fc600078e00ff */
[----:B------:R-:W-:-:S05]  /*9ab0*/  @!P0 SHF.L.U32 R131, R131, 0x10, RZ ;  /* 0x0000001083838819 */ /* 0x000fca00000006ff */
[----:B------:R-:W-:Y:S02]  /*9ac0*/  @!P6 SHF.L.U32 R4, R129, 0x10, RZ ;  /* 0x000000108104e819 */ /* 0x000fe400000006ff */
[C---:B------:R-:W-:Y:S01]  /*9ad0*/  PRMT R129, R130.reuse, 0x7632, R129 ;  /* 0x0000763282817816 */ /* 0x040fe20000000081 */
[----:B------:R-:W-:-:S03]  /*9ae0*/  IMAD.U32 R130, R130, 0x10000, RZ ;  /* 0x0001000082827824 */ /* 0x000fc600078e00ff */
[----:B------:R-:W-:Y:S01]  /*9af0*/  @!P6 SHF.L.U32 R128, R129, 0x10, RZ ;  /* 0x000000108180e819 */ /* 0x000fe200000006ff */
[----:B------:R-:W-:Y:S01]  /*9b00*/  @!P0 FMUL R10, R7, R131 ;  /* 0x00000083070a8220 */ /* 0x000fe20000400000 */
[----:B------:R-:W-:-:S03]  /*9b10*/  FMUL R134, R151, R130 ;  /* 0x0000008297867220 */ /* 0x000fc60000400000 */
[----:B------:R-:W-:-:S07]  /*9b20*/  @!P6 FMUL R8, R4, R128 ;  /* 0x000000800408e220 */ /* 0x000fce0000400000 */
.L_x_614:
[----:B------:R-:W-:Y:S05]  /*9b30*/  BSYNC.RECONVERGENT B0 ;  /* 0x0000000000007941 */ /* 0x000fea0003800200 */
.L_x_613:
[----:B------:R-:W-:Y:S01]  /*9b40*/  IADD3 R159, PT, PT, R122, 0x1d00, RZ ;  /* 0x00001d007a9f7810 */ /* 0x000fe20007ffe0ff */
[----:B------:R-:W-:Y:S01]  /*9b50*/  BSSY.RECONVERGENT B0, `(.L_x_615) ;  /* 0x0000020000007945 */ /* 0x000fe20003800200 */
[----:B------:R-:W-:Y:S02]  /*9b60*/  ISETP.GE.U32.AND P0, PT, R152, R121, PT ;  /* 0x000000799800720c */ /* 0x000fe40003f06070 */
[----:B------:R-:W-:Y:S02]  /*9b70*/  CS2R R154, SRZ ;  /* 0x00000000009a7805 */ /* 0x000fe4000001ff00 */
[----:B------:R-:W-:Y:S01]  /*9b80*/  MOV R156, RZ ;  /* 0x000000ff009c7202 */ /* 0x000fe20000000f00 */
[----:B------:R0:W-:Y:S01]  /*9b90*/  STL [R1+0x44c], R159 ;  /* 0x00044c9f01007387 */ /* 0x0001e20000100800 */
[----:B-1----:R-:W-:Y:S01]  /*9ba0*/  CS2R R152, SRZ ;  /* 0x0000000000987805 */ /* 0x002fe2000001ff00 */
[----:B------:R-:W-:Y:S01]  /*9bb0*/  IMAD.MOV.U32 R158, RZ, RZ, RZ ;  /* 0x000000ffff9e7224 */ /* 0x000fe200078e00ff */
        /* <DEDUP_REMOVED lines=10> */
[----:B--2---:R-:W-:-:S05]  /*9c60*/  @!P6 SHF.L.U32 R129, R131, 0x10, RZ ;  /* 0x000000108381e819 */ /* 0x004fca00000006ff */
[----:B------:R-:W-:Y:S01]  /*9c70*/  @!P6 FMUL R2, R136, R129 ;  /* 0x000000818802e220 */ /* 0x000fe20000400000 */
[----:B------:R-:W-:-:S05]  /*9c80*/  VIADD R129, R122, 0x1a01 ;  /* 0x00001a017a817836 */ /* 0x000fca0000000000 */
[----:B------:R-:W-:Y:S02]  /*9c90*/  ISETP.GE.U32.AND P6, PT, R129, R121, PT ;  /* 0x000000798100720c */ /* 0x000fe40003fc6070 */
[C---:B------:R-:W-:Y:S02]  /*9ca0*/  PRMT R129, R128.reuse, 0x7632, R129 ;  /* 0x0000763280817816 */ /* 0x040fe40000000081 */
[----:B------:R-:W-:Y:S02]  /*9cb0*/  @!P1 PRMT R131, R131, 0x7632, R131 ;  /* 0x0000763283839816 */ /* 0x000fe40000000083 */
[----:B------:R-:W-:Y:S02]  /*9cc0*/  SHF.L.U32 R158, R128, 0x10, RZ ;  /* 0x00000010809e7819 */ /* 0x000fe400000006ff */
[----:B------:R-:W-:-:S05]  /*9cd0*/  @!P1 SHF.L.U32 R131, R131, 0x10, RZ ;  /* 0x0000001083839819 */ /* 0x000fca00000006ff */
[----:B------:R-:W-:Y:S02]  /*9ce0*/  @!P6 SHF.L.U32 R137, R129, 0x10, RZ ;  /* 0x000000108189e819 */ /* 0x000fe400000006ff */
[C---:B------:R-:W-:Y:S02]  /*9cf0*/  PRMT R129, R130.reuse, 0x7632, R129 ;  /* 0x0000763282817816 */ /* 0x040fe40000000081 */
[----:B------:R-:W-:-:S03]  /*9d00*/  SHF.L.U32 R130, R130, 0x10, RZ ;  /* 0x0000001082827819 */ /* 0x000fc600000006ff */
[----:B------:R-:W-:Y:S02]  /*9d10*/  @!P6 IMAD.U32 R128, R129, 0x10000, RZ ;  /* 0x000100008180e824 */ /* 0x000fe400078e00ff */
[----:B------:R-:W-:Y:S01]  /*9d20*/  @!P1 FMUL R3, R135, R131 ;  /* 0x0000008387039220 */ /* 0x000fe20000400000 */
[----:B------:R-:W-:Y:S01]  /*9d30*/  FMUL R144, R158, R130 ;  /* 0x000000829e907220 */ /* 0x000fe20000400000 */
[----:B------:R-:W-:-:S07]  /*9d40*/  @!P6 FMUL R0, R137, R128 ;  /* 0x000000808900e220 */ /* 0x000fce0000400000 */
.L_x_616:
[----:B------:R-:W-:Y:S05]  /*9d50*/  BSYNC.RECONVERGENT B0 ;  /* 0x0000000000007941 */ /* 0x000fea0003800200 */
.L_x_615:
[----:B------:R-:W-:Y:S01]  /*9d60*/  IADD3 R165, PT, PT, R122, 0x1d80, RZ ;  /* 0x00001d807aa57810 */ /* 0x000fe20007ffe0ff */
[----:B------:R-:W-:Y:S01]  /*9d70*/  BSSY.RECONVERGENT B0, `(.L_x_617) ;  /* 0x0000020000007945 */ /* 0x000fe20003800200 */
[----:B------:R-:W-:Y:S01]  /*9d80*/  ISETP.GE.U32.AND P1, PT, R159, R121, PT ;  /* 0x000000799f00720c */ /* 0x000fe20003f26070 */
[----:B0-----:R-:W-:Y:S01]  /*9d90*/  HFMA2 R159, -RZ, RZ, 0, 0 ;  /* 0x00000000ff9f7431 */ /* 0x001fe200000001ff */
[----:B------:R-:W-:Y:S01]  /*9da0*/  CS2R R162, SRZ ;  /* 0x0000000000a27805 */ /* 0x000fe2000001ff00 */
[----:B------:R0:W-:Y:S01]  /*9db0*/  STL [R1+0x448], R165 ;  /* 0x000448a501007387 */ /* 0x0001e20000100800 */
[----:B------:R-:W-:Y:S01]  /*9dc0*/  IMAD.MOV.U32 R164, RZ, RZ, RZ ;  /* 0x000000ffffa47224 */ /* 0x000fe200078e00ff */
[----:B------:R-:W-:Y:S01]  /*9dd0*/  CS2R R160, SRZ ;  /* 0x0000000000a07805 */ /* 0x000fe2000001ff00 */
        /* <DEDUP_REMOVED lines=25> */
.L_x_618:
[----:B------:R-:W-:Y:S05]  /*9f70*/  BSYNC.RECONVERGENT B0 ;  /* 0x0000000000007941 */ /* 0x000fea0003800200 */
.L_x_617:
[----:B------:R-:W-:Y:S01]  /*9f80*/  IADD3 R170, PT, PT, R122, 0x1e00, RZ ;  /* 0x00001e007aaa7810 */ /* 0x000fe20007ffe0ff */
[----:B------:R-:W-:Y:S01]  /*9f90*/  BSSY.RECONVERGENT B0, `(.L_x_619) ;  /* 0x0000020000007945 */ /* 0x000fe20003800200 */
[----:B------:R-:W-:Y:S02]  /*9fa0*/  ISETP.GE.U32.AND P2, PT, R165, R121, PT ;  /* 0x00000079a500720c */ /* 0x000fe40003f46070 */
[----:B------:R-:W-:Y:S02]  /*9fb0*/  CS2R R166, SRZ ;  /* 0x0000000000a67805 */ /* 0x000fe4000001ff00 */
[----:B0-----:R-:W-:Y:S01]  /*9fc0*/  MOV R165, RZ ;  /* 0x000000ff00a57202 */ /* 0x001fe20000000f00 */
[----:B------:R0:W-:Y:S01]  /*9fd0*/  STL [R1+0x444], R170 ;  /* 0x000444aa01007387 */ /* 0x0001e20000100800 */
[----:B------:R-:W-:Y:S01]  /*9fe0*/  IMAD.MOV.U32 R175, RZ, RZ, RZ ;  /* 0x000000ffffaf7224 */ /* 0x000fe200078e00ff */
[----:B------:R-:W-:Y:S01]  /*9ff0*/  CS2R R168, SRZ ;  /* 0x0000000000a87805 */ /* 0x000fe2000001ff00 */
        /* <DEDUP_REMOVED lines=25> */
.L_x_620:
[----:B------:R-:W-:Y:S05]  /*a190*/  BSYNC.RECONVERGENT B0 ;  /* 0x0000000000007941 */ /* 0x000fea0003800200 */
.L_x_619:
[----:B------:R-:W-:Y:S01]  /*a1a0*/  IADD3 R177, PT, PT, R122, 0x1e80, RZ ;  /* 0x00001e807ab17810 */ /* 0x000fe20007ffe0ff */
[----:B------:R-:W-:Y:S01]  /*a1b0*/  BSSY.RECONVERGENT B0, `(.L_x_621) ;  /* 0x0000020000007945 */ /* 0x000fe20003800200 */
[----:B------:R-:W-:Y:S01]  /*a1c0*/  HFMA2 R174, -RZ, RZ, 0, 0 ;  /* 0x00000000ffae7431 */ /* 0x000fe200000001ff */
[----:B------:R-:W-:Y:S02]  /*a1d0*/  ISETP.GE.U32.AND P3, PT, R170, R121, PT ;  /* 0x00000079aa00720c */ /* 0x000fe40003f66070 */
[----:B------:R-:W-:Y:S01]  /*a1e0*/  CS2R R172, SRZ ;  /* 0x0000000000ac7805 */ /* 0x000fe2000001ff00 */
[----:B------:R1:W-:Y:S01]  /*a1f0*/  STL [R1+0x440], R177 ;  /* 0x000440b101007387 */ /* 0x0003e20000100800 */
[----:B0-----:R-:W-:Y:S01]  /*a200*/  CS2R R170, SRZ ;  /* 0x0000000000aa7805 */ /* 0x001fe2000001ff00 */
[----:B------:R-:W-:Y:S01]  /*a210*/  IMAD.MOV.U32 R176, RZ, RZ, RZ ;  /* 0x000000ffffb07224 */ /* 0x000fe200078e00ff */
[----:B------:R-:W-:Y:S07]  /*a220*/  @P5 BRA `(.L_x_622) ;  /* 0x0000000000605947 */ /* 0x000fee0003800000 */
        /* <DEDUP_REMOVED lines=24> */
.L_x_622:
[----:B------:R-:W-:Y:S05]  /*a3b0*/  BSYNC.RECONVERGENT B0 ;  /* 0x0000000000007941 */ /* 0x000fea0003800200 */
.L_x_621:
[----:B------:R-:W-:Y:S01]  /*a3c0*/  IADD3 R182, PT, PT, R122, 0x1f00, RZ ;  /* 0x00001f007ab67810 */ /* 0x000fe20007ffe0ff */
[----:B------:R-:W-:Y:S01]  /*a3d0*/  BSSY.RECONVERGENT B0, `(.L_x_623) ;  /* 0x0000020000007945 */ /* 0x000fe20003800200 */
[----:B------:R-:W-:Y:S01]  /*a3e0*/  ISETP.GE.U32.AND P5, PT, R177, R121, PT ;  /* 0x00000079b100720c */ /* 0x000fe20003fa6070 */
[----:B------:R-:W-:Y:S01]  /*a3f0*/  IMAD.MOV.U32 R186, RZ, RZ, RZ ;  /* 0x000000ffffba7224 */ /* 0x000fe200078e00ff */
[----:B------:R-:W-:Y:S01]  /*a400*/  CS2R R180, SRZ ;  /* 0x0000000000b47805 */ /* 0x000fe2000001ff00 */
[----:B------:R0:W-:Y:S01]  /*a410*/  STL [R1+0x43c], R182 ;  /* 0x00043cb601007387 */ /* 0x0001e20000100800 */
[----:B------:R-:W-:Y:S02]  /*a420*/  CS2R R178, SRZ ;  /* 0x0000000000b27805 */ /* 0x000fe4000001ff00 */
[----:B-1----:R-:W-:Y:S01]  /*a430*/  MOV R177, RZ ;  /* 0x000000ff00b17202 */ /* 0x002fe20000000f00 */
        /* <DEDUP_REMOVED lines=25> */
.L_x_624:
[----:B------:R-:W-:Y:S05]  /*a5d0*/  BSYNC.RECONVERGENT B0 ;  /* 0x0000000000007941 */ /* 0x000fea0003800200 */
.L_x_623:
        /* <DEDUP_REMOVED lines=33> */
.L_x_626:
[----:B------:R-:W-:Y:S05]  /*a7f0*/  BSYNC.RECONVERGENT B0 ;  /* 0x0000000000007941 */ /* 0x000fea0003800200 */
.L_x_625:
[----:B------:R-:W-:Y:S01]  /*a800*/  BSSY.RECONVERGENT B0, `(.L_x_627) ;  /* 0x000001f000007945 */ /* 0x000fe20003800200 */
[----:B------:R-:W-:Y:S01]  /*a810*/  HFMA2 R192, -RZ, RZ, 0, 0 ;  /* 0x00000000ffc07431 */ /* 0x000fe200000001ff */
[----:B------:R-:W-:Y:S02]  /*a820*/  ISETP.GE.U32.AND P0, PT, R188, R121, PT ;  /* 0x00000079bc00720c */ /* 0x000fe40003f06070 */
        /* <DEDUP_REMOVED lines=28> */
.L_x_628:
[----:B------:R-:W-:Y:S05]  /*a9f0*/  BSYNC.RECONVERGENT B0 ;  /* 0x0000000000007941 */ /* 0x000fea0003800200 */
.L_x_627:
[----:B------:R-:W-:Y:S01]  /*aa00*/  BSSY.RECONVERGENT B0, `(.L_x_629) ;  /* 0x000001c000007945 */ /* 0x000fe20003800200 */
[----:B------:R-:W-:Y:S02]  /*aa10*/  CS2R R196, SRZ ;  /* 0x0000000000c47805 */ /* 0x000fe4000001ff00 */
[----:B------:R-:W-:Y:S01]  /*aa20*/  MOV R198, RZ ;  /* 0x000000ff00c67202 */ /* 0x000fe20000000f00 */
        /* <DEDUP_REMOVED lines=9> */
[----:B--2---:R-:W-:Y:S01]  /*aac0*/  @!P2 SHF.L.U32 R196, R129, 0x10, RZ ;  /* 0x0000001081c4a819 */ /* 0x004fe200000006ff */
[----:B------:R-:W-:-:S04]  /*aad0*/  IMAD.U32 R198, R128, 0x10000, RZ ;  /* 0x0001000080c67824 */ /* 0x000fc800078e00ff */
[----:B------:R-:W-:Y:S02]  /*aae0*/  @!P6 PRMT R129, R129, 0x7632, R129 ;  /* 0x000076328181e816 */ /* 0x000fe40000000081 */
[----:B------:R-:W-:-:S03]  /*aaf0*/  PRMT R195, R128, 0x7632, R195 ;  /* 0x0000763280c37816 */ /* 0x000fc600000000c3 */
[----:B------:R-:W-:Y:S01]  /*ab00*/  @!P6 IMAD.U32 R188, R129, 0x10000, RZ ;  /* 0x0001000081bce824 */ /* 0x000fe200078e00ff */
[C---:B---3--:R-:W-:Y:S02]  /*ab10*/  @!P2 SHF.L.U32 R129, R131.reuse, 0x10, RZ ;  /* 0x000000108381a819 */ /* 0x048fe400000006ff */
[----:B------:R-:W-:Y:S02]  /*ab20*/  @!P6 PRMT R131, R131, 0x7632, R131 ;  /* 0x000076328383e816 */ /* 0x000fe40000000083 */
[----:B------:R-:W-:Y:S01]  /*ab30*/  @!P1 SHF.L.U32 R197, R195, 0x10, RZ ;  /* 0x00000010c3c59819 */ /* 0x000fe200000006ff */
[----:B------:R-:W-:Y:S01]  /*ab40*/  @!P2 FMUL R190, R196, R129 ;  /* 0x00000081c4bea220 */ /* 0x000fe20000400000 */
[C---:B------:R-:W-:Y:S01]  /*ab50*/  PRMT R129, R130.reuse, 0x7632, R129 ;  /* 0x0000763282817816 */ /* 0x040fe20000000081 */
[----:B------:R-:W-:Y:S01]  /*ab60*/  IMAD.U32 R130, R130, 0x10000, RZ ;  /* 0x0001000082827824 */ /* 0x000fe200078e00ff */
[----:B------:R-:W-:Y:S02]  /*ab70*/  @!P6 SHF.L.U32 R131, R131, 0x10, RZ ;  /* 0x000000108383e819 */ /* 0x000fe400000006ff */
[----:B------:R-:W-:Y:S01]  /*ab80*/  @!P1 SHF.L.U32 R128, R129, 0x10, RZ ;  /* 0x0000001081809819 */ /* 0x000fe200000006ff */
[----:B------:R-:W-:-:S02]  /*ab90*/  FMUL R195, R198, R130 ;  /* 0x00000082c6c37220 */ /* 0x000fc40000400000 */
[----:B------:R-:W-:Y:S02]  /*aba0*/  @!P6 FMUL R191, R188, R131 ;  /* 0x00000083bcbfe220 */ /* 0x000fe40000400000 */
[----:B------:R-:W-:-:S07]  /*abb0*/  @!P1 FMUL R189, R197, R128 ;  /* 0x00000080c5bd9220 */ /* 0x000fce0000400000 */
.L_x_630:
[----:B------:R-:W-:Y:S05]  /*abc0*/  BSYNC.RECONVERGENT B0 ;  /* 0x0000000000007941 */ /* 0x000fea0003800200 */
.L_x_629:
[----:B------:R-:W-:Y:S01]  /*abd0*/  BSSY.RECONVERGENT B0, `(.L_x_631) ;  /* 0x000001f000007945 */ /* 0x000fe20003800200 */
[----:B------:R-:W-:Y:S01]  /*abe0*/  HFMA2 R212, -RZ, RZ, 0, 0 ;  /* 0x00000000ffd47431 */ /* 0x000fe200000001ff */
[----:B------:R-:W-:Y:S02]  /*abf0*/  CS2R R204, SRZ ;  /* 0x0000000000cc7805 */ /* 0x000fe4000001ff00 */
[----:B------:R-:W-:Y:S02]  /*ac00*/  CS2R R202, SRZ ;  /* 0x0000000000ca7805 */ /* 0x000fe4000001ff00 */
[----:B------:R-:W-:Y:S02]  /*ac10*/  CS2R R200, SRZ ;  /* 0x0000000000c87805 */ /* 0x000fe4000001ff00 */
[----:B------:R-:W-:Y:S01]  /*ac20*/  MOV R199, RZ ;  /* 0x000000ff00c77202 */ /* 0x000fe20000000f00 */
[----:B------:R-:W-:Y:S06]  /*ac30*/  @P3 BRA `(.L_x_632) ;  /* 0x0000000000603947 */ /* 0x000fec0003800000 */
[----:B------:R-:W2:Y:S04]  /*ac40*/  LDG.E.64 R128, desc[UR4][R126.64+0x3c00] ;  /* 0x003c00047e807981 */ /* 0x000ea8000c1e1b00 */
[----:B------:R-:W3:Y:S01]  /*ac50*/  LDG.E.64 R130, desc[UR4][R124.64+0x3c00] ;  /* 0x003c00047c827981 */ /* 0x000ee2000c1e1b00 */
[----:B------:R-:W-:-:S05]  /*ac60*/  VIADD R205, R122, 0x1e02 ;  /* 0x00001e027acd7836 */ /* 0x000fca0000000000 */
[----:B------:R-:W-:Y:S02]  /*ac70*/  ISETP.GE.U32.AND P2, PT, R205, R121, PT ;  /* 0x00000079cd00720c */ /* 0x000fe40003f46070 */
[----:B------:R-:W-:-:S04]  /*ac80*/  IADD3 R205, PT, PT, R122, 0x1e03, RZ ;  /* 0x00001e037acd7810 */ /* 0x000fc80007ffe0ff */
[----:B------:R-:W-:Y:S02]  /*ac90*/  ISETP.GE.U32.AND P3, PT, R205, R121, PT ;  /* 0x00000079cd00720c */ /* 0x000fe40003f66070 */
[----:B------:R-:W-:-:S04]  /*aca0*/  IADD3 R205, PT, PT, R122, 0x1e01, RZ ;  /* 0x00001e017acd7810 */ /* 0x000fc80007ffe0ff */
[----:B------:R-:W-:Y:S01]  /*acb0*/  ISETP.GE.U32.AND P1, PT, R205, R121, PT ;  /* 0x00000079cd00720c */ /* 0x000fe20003f26070 */
[----:B--2---:R-:W-:-:S06]  /*acc0*/  @!P2 IMAD.U32 R200, R129, 0x10000, RZ ;  /* 0x0001000081c8a824 */ /* 0x004fcc00078e00ff */
[----:B------:R-:W-:Y:S02]  /*acd0*/  @!P3 PRMT R129, R129, 0x7632, R129 ;  /* 0x000076328181b816 */ /* 0x000fe40000000081 */
[C---:B------:R-:W-:Y:S02]  /*ace0*/  PRMT R205, R128.reuse, 0x7632, R205 ;  /* 0x0000763280cd7816 */ /* 0x040fe400000000cd */
[----:B------:R-:W-:Y:S02]  /*acf0*/  @!P3 SHF.L.U32 R201, R129, 0x10, RZ ;  /* 0x0000001081c9b819 */ /* 0x000fe400000006ff */
[----:B---3--:R-:W-:Y:S01]  /*ad00*/  @!P2 SHF.L.U32 R129, R131, 0x10, RZ ;  /* 0x000000108381a819 */ /* 0x008fe200000006ff */
[----:B------:R-:W-:Y:S01]  /*ad10*/  @!P1 IMAD.U32 R199, R205, 0x10000, RZ ;  /* 0x00010000cdc79824 */ /* 0x000fe200078e00ff */
[----:B------:R-:W-:Y:S02]  /*ad20*/  @!P3 PRMT R131, R131, 0x7632, R131 ;  /* 0x000076328383b816 */ /* 0x000fe40000000083 */
[----:B------:R-:W-:Y:S01]  /*ad30*/  SHF.L.U32 R205, R128, 0x10, RZ ;  /* 0x0000001080cd7819 */ /* 0x000fe200000006ff */
[----:B------:R-:W-:Y:S01]  /*ad40*/  @!P2 FMUL R203, R200, R129 ;  /* 0x00000081c8cba220 */ /* 0x000fe20000400000 */
[C---:B------:R-:W-:Y:S01]  /*ad50*/  PRMT R129, R130.reuse, 0x7632, R129 ;  /* 0x0000763282817816 */ /* 0x040fe20000000081 */
[----:B------:R-:W-:Y:S01]  /*ad60*/  @!P3 IMAD.U32 R131, R131, 0x10000, RZ ;  /* 0x000100008383b824 */ /* 0x000fe200078e00ff */
[----:B------:R-:W-:-:S02]  /*ad70*/  SHF.L.U32 R130, R130, 0x10, RZ ;  /* 0x0000001082827819 */ /* 0x000fc400000006ff */
[----:B------:R-:W-:Y:S01]  /*ad80*/  @!P1 SHF.L.U32 R128, R129, 0x10, RZ ;  /* 0x0000001081809819 */ /* 0x000fe200000006ff */
[----:B------:R-:W-:Y:S02]  /*ad90*/  @!P3 FMUL R204, R201, R131 ;  /* 0x00000083c9ccb220 */ /* 0x000fe40000400000 */
[----:B------:R-:W-:Y:S02]  /*ada0*/  FMUL R212, R205, R130 ;  /* 0x00000082cdd47220 */ /* 0x000fe40000400000 */
[----:B------:R-:W-:-:S07]  /*adb0*/  @!P1 FMUL R202, R199, R128 ;  /* 0x00000080c7ca9220 */ /* 0x000fce0000400000 */
.L_x_632:
[----:B------:R-:W-:Y:S05]  /*adc0*/  BSYNC.RECONVERGENT B0 ;  /* 0x0000000000007941 */ /* 0x000fea0003800200 */
.L_x_631:
[----:B------:R-:W-:Y:S01]  /*add0*/  BSSY.RECONVERGENT B0, `(.L_x_633) ;  /* 0x000001f000007945 */ /* 0x000fe20003800200 */
[----:B------:R-:W-:Y:S01]  /*ade0*/  HFMA2 R220, -RZ, RZ, 0, 0 ;  /* 0x00000000ffdc7431 */ /* 0x000fe200000001ff */
[----:B------:R-:W-:Y:S02]  /*adf0*/  CS2R R210, SRZ ;  /* 0x0000000000d27805 */ /* 0x000fe4000001ff00 */
[----:B------:R-:W-:Y:S02]  /*ae00*/  CS2R R208, SRZ ;  /* 0x0000000000d07805 */ /* 0x000fe4000001ff00 */
[----:B------:R-:W-:Y:S01]  /*ae10*/  CS2R R206, SRZ ;  /* 0x0000000000ce7805 */ /* 0x000fe2000001ff00 */
[----:B------:R-:W-:Y:S01]  /*ae20*/  IMAD.MOV.U32 R213, RZ, RZ, RZ ;  /* 0x000000ffffd57224 */ /* 0x000fe200078e00ff */
[----:B------:R-:W-:Y:S06]  /*ae30*/  @P5 BRA `(.L_x_634) ;  /* 0x0000000000605947 */ /* 0x000fec0003800000 */
[----:B------:R-:W2:Y:S04]  /*ae40*/  LDG.E.64 R128, desc[UR4][R126.64+0x3d00] ;  /* 0x003d00047e807981 */ /* 0x000ea8000c1e1b00 */
[----:B------:R-:W3:Y:S01]  /*ae50*/  LDG.E.64 R130, desc[UR4][R124.64+0x3d00] ;  /* 0x003d00047c827981 */ /* 0x000ee2000c1e1b00 */
[----:B------:R-:W-:-:S04]  /*ae60*/  IADD3 R213, PT, PT, R122, 0x1e82, RZ ;  /* 0x00001e827ad57810 */ /* 0x000fc80007ffe0ff */
[----:B------:R-:W-:Y:S02]  /*ae70*/  ISETP.GE.U32.AND P2, PT, R213, R121, PT ;  /* 0x00000079d500720c */ /* 0x000fe40003f46070 */
[----:B------:R-:W-:-:S04]  /*ae80*/  IADD3 R213, PT, PT, R122, 0x1e83, RZ ;  /* 0x00001e837ad57810 */ /* 0x000fc80007ffe0ff */
[----:B------:R-:W-:Y:S01]  /*ae90*/  ISETP.GE.U32.AND P3, PT, R213, R121, PT ;  /* 0x00000079d500720c */ /* 0x000fe20003f66070 */
[----:B------:R-:W-:-:S05]  /*aea0*/  VIADD R213, R122, 0x1e81 ;  /* 0x00001e817ad57836 */ /* 0x000fca0000000000 */
[----:B------:R-:W-:Y:S02]  /*aeb0*/  ISETP.GE.U32.AND P1, PT, R213, R121, PT ;  /* 0x00000079d500720c */ /* 0x000fe40003f26070 */
[----:B--2---:R-:W-:-:S05]  /*aec0*/  @!P2 SHF.L.U32 R207, R129, 0x10, RZ ;  /* 0x0000001081cfa819 */ /* 0x004fca00000006ff */
[----:B------:R-:W-:Y:S02]  /*aed0*/  @!P3 PRMT R129, R129, 0x7632, R129 ;  /* 0x000076328181b816 */ /* 0x000fe40000000081 */
[----:B------:R-:W-:Y:S02]  /*aee0*/  PRMT R213, R128, 0x7632, R213 ;  /* 0x0000763280d57816 */ /* 0x000fe400000000d5 */
[----:B------:R-:W-:Y:S01]  /*aef0*/  @!P3 SHF.L.U32 R208, R129, 0x10, RZ ;  /* 0x0000001081d0b819 */ /* 0x000fe200000006ff */
[C---:B---3--:R-:W-:Y:S01]  /*af00*/  @!P2 IMAD.U32 R129, R131.reuse, 0x10000, RZ ;  /* 0x000100008381a824 */ /* 0x048fe200078e00ff */
[----:B------:R-:W-:Y:S02]  /*af10*/  @!P3 PRMT R131, R131, 0x7632, R131 ;  /* 0x000076328383b816 */ /* 0x000fe40000000083 */
[----:B------:R-:W-:Y:S01]  /*af20*/  @!P1 SHF.L.U32 R206, R213, 0x10, RZ ;  /* 0x00000010d5ce9819 */ /* 0x000fe200000006ff */
[----:B------:R-:W-:Y:S01]  /*af30*/  @!P2 FMUL R210, R207, R129 ;  /* 0x00000081cfd2a220 */ /* 0x000fe20000400000 */
[----:B------:R-:W-:-:S02]  /*af40*/  PRMT R129, R130, 0x7632, R129 ;  /* 0x0000763282817816 */ /* 0x000fc40000000081 */
[----:B------:R-:W-:Y:S02]  /*af50*/  SHF.L.U32 R213, R128, 0x10, RZ ;  /* 0x0000001080d57819 */ /* 0x000fe400000006ff */
[----:B------:R-:W-:Y:S01]  /*af60*/  @!P3 SHF.L.U32 R131, R131, 0x10, RZ ;  /* 0x000000108383b819 */ /* 0x000fe200000006ff */
[----:B------:R-:W-:Y:S01]  /*af70*/  @!P1 IMAD.U32 R128, R129, 0x10000, RZ ;  /* 0x0001000081809824 */ /* 0x000fe200078e00ff */
[----:B------:R-:W-:-:S03]  /*af80*/  SHF.L.U32 R130, R130, 0x10, RZ ;  /* 0x0000001082827819 */ /* 0x000fc600000006ff */
[----:B------:R-:W-:Y:S01]  /*af90*/  @!P1 FMUL R209, R206, R128 ;  /* 0x00000080ced19220 */ /* 0x000fe20000400000 */
[----:B------:R-:W-:Y:S01]  /*afa0*/  @!P3 FMUL R211, R208, R131 ;  /* 0x00000083d0d3b220 */ /* 0x000fe20000400000 */
[----:B------:R-:W-:-:S07]  /*afb0*/  FMUL R220, R213, R130 ;  /* 0x00000082d5dc7220 */ /* 0x000fce0000400000 */
.L_x_634:
[----:B------:R-:W-:Y:S05]  /*afc0*/  BSYNC.RECONVERGENT B0 ;  /* 0x0000000000007941 */ /* 0x000fea0003800200 */
.L_x_633:
[----:B------:R-:W-:Y:S01]  /*afd0*/  BSSY.RECONVERGENT B0, `(.L_x_635) ;  /* 0x000001e000007945 */ /* 0x000fe20003800200 */
[----:B------:R-:W-:Y:S02]  /*afe0*/  CS2R R218, SRZ ;  /* 0x0000000000da7805 */ /* 0x000fe4000001ff00 */
[----:B------:R-:W-:Y:S02]  /*aff0*/  CS2R R216, SRZ ;  /* 0x0000000000d87805 */ /* 0x000fe4000001ff00 */
[----:B------:R-:W-:Y:S02]  /*b000*/  CS2R R128, SRZ ;  /* 0x0000000000807805 */ /* 0x000fe4000001ff00 */
[----:B------:R-:W-:Y:S01]  /*b010*/  CS2R R214, SRZ ;  /* 0x0000000000d67805 */ /* 0x000fe2000001ff00 */
        /* <DEDUP_REMOVED lines=22> */
[----:B------:R-:W-:-:S04]  /*b180*/  @!P3 FMUL R219, R216, R131 ;  /* 0x00000083d8dbb220 */ /* 0x000fc80000400000 */
[----:B------:R-:W-:Y:S01]  /*b190*/  @!P1 FMUL R217, R214, R129 ;  /* 0x00000081d6d99220 */ /* 0x000fe20000400000 */
[----:B------:R-:W-:-:S07]  /*b1a0*/  FMUL R129, R128, R130 ;  /* 0x0000008280817220 */ /* 0x000fce0000400000 */
.L_x_636:
[----:B------:R-:W-:Y:S05]  /*b1b0*/  BSYNC.RECONVERGENT B0 ;  /* 0x0000000000007941 */ /* 0x000fea0003800200 */
.L_x_635:
[----:B------:R-:W-:Y:S01]  /*b1c0*/  BSSY.RECONVERGENT B0, `(.L_x_637) ;  /* 0x0000020000007945 */ /* 0x000fe20003800200 */
[----:B------:R-:W-:Y:S01]  /*b1d0*/  HFMA2 R224, -RZ, RZ, 0, 0 ;  /* 0x00000000ffe07431 */ /* 0x000fe200000001ff */
[----:B------:R-:W-:Y:S02]  /*b1e0*/  CS2R R130, SRZ ;  /* 0x0000000000827805 */ /* 0x000fe4000001ff00 */
[----:B------:R-:W-:Y:S01]  /*b1f0*/  MOV R221, RZ ;  /* 0x000000ff00dd7202 */ /* 0x000fe20000000f00 */
[----:B------:R-:W-:Y:S01]  /*b200*/  IMAD.MOV.U32 R227, RZ, RZ, RZ ;  /* 0x000000ffffe37224 */ /* 0x000fe200078e00ff */
        /* <DEDUP_REMOVED lines=27> */
.L_x_638:
[----:B------:R-:W-:Y:S05]  /*b3c0*/  BSYNC.RECONVERGENT B0 ;  /* 0x0000000000007941 */ /* 0x000fea0003800200 */
.L_x_637:
[----:B------:R-:W2:Y:S04]  /*b3d0*/  LDL R124, [R1+0x278] ;  /* 0x00027800017c7983 */ /* 0x000ea80000100800 */
[----:B------:R-:W3:Y:S04]  /*b3e0*/  LDL R125, [R1+0x264] ;  /* 0x00026400017d7983 */ /* 0x000ee80000100800 */
[----:B------:R0:W-:Y:S04]  /*b3f0*/  STL [R1+0x560], R48 ;  /* 0x0005603001007387 */ /* 0x0001e80000100800 */
[----:B0-----:R-:W4:Y:S04]  /*b400*/  LDL R48, [R1+0x250] ;  /* 0x0002500001307983 */ /* 0x001f280000100800 */
[----:B------:R0:W-:Y:S04]  /*b410*/  STL [R1+0x55c], R43 ;  /* 0x00055c2b01007387 */ /* 0x0001e80000100800 */
[----:B0-----:R-:W2:Y:S04]  /*b420*/  LDL R43, [R1+0x26c] ;  /* 0x00026c00012b7983 */ /* 0x001ea80000100800 */
[----:B------:R0:W-:Y:S04]  /*b430*/  STL [R1+0x558], R42 ;  /* 0x0005582a01007387 */ /* 0x0001e80000100800 */
[----:B------:R-:W3:Y:S04]  /*b440*/  LDL R127, [R1+0x1e0] ;  /* 0x0001e000017f7983 */ /* 0x000ee80000100800 */
[----:B0-----:R-:W4:Y:S04]  /*b450*/  LDL R42, [R1+0x268] ;  /* 0x00026800012a7983 */ /* 0x001f280000100800 */
[----:B------:R0:W-:Y:S04]  /*b460*/  STL [R1+0x554], R41 ;  /* 0x0005542901007387 */ /* 0x0001e80000100800 */
[----:B------:R-:W2:Y:S04]  /*b470*/  LDL R121, [R1+0x1d4] ;  /* 0x0001d40001797983 */ /* 0x000ea80000100800 */
[----:B------:R-:W3:Y:S04]  /*b480*/  LDL R126, [R1+0x1d8] ;  /* 0x0001d800017e7983 */ /* 0x000ee80000100800 */
        /* <DEDUP_REMOVED lines=30> */
[----:B--2---:R-:W-:Y:S01]  /*b670*/  MOV R19, R121 ;  /* 0x0000007900137202 */ /* 0x004fe20000000f00 */
        /* <DEDUP_REMOVED lines=53> */
[----:B------:R0:W-:Y:S03]  /*b9d0*/  STL [R1+0x510], R16 ;  /* 0x0005101001007387 */ /* 0x0001e60000100800 */
[----:B------:R-:W-:Y:S01]  /*b9e0*/  FADD R121, R121, R242 ;  /* 0x000000f279797221 */ /* 0x000fe20000000000 */
[----:B------:R-:W-:Y:S04]  /*b9f0*/  STL [R1+0x50c], R14 ;  /* 0x00050c0e01007387 */ /* 0x000fe80000100800 */
[----:B------:R-:W-:Y:S01]  /*ba00*/  STL [R1+0x508], R13 ;  /* 0x0005080d01007387 */ /* 0x000fe20000100800 */
[----:B------:R-:W-:-:S03]  /*ba10*/  FADD R121, R121, R243 ;  /* 0x000000f379797221 */ /* 0x000fc60000000000 */
[----:B------:R-:W-:Y:S04]  /*ba20*/  STL [R1+0x504], R12 ;  /* 0x0005040c01007387 */ /* 0x000fe80000100800 */
[----:B------:R-:W-:Y:S01]  /*ba30*/  STL [R1+0x500], R11 ;  /* 0x0005000b01007387 */ /* 0x000fe20000100800 */
[----:B------:R-:W-:-:S03]  /*ba40*/  FADD R121, R121, R247 ;  /* 0x000000f779797221 */ /* 0x000fc60000000000 */
[----:B------:R-:W-:Y:S04]  /*ba50*/  STL [R1+0x4fc], R7 ;  /* 0x0004fc0701007387 */ /* 0x000fe80000100800 */
[----:B------:R-:W-:Y:S04]  /*ba60*/  STL [R1+0x4f8], R6 ;  /* 0x0004f80601007387 */ /* 0x000fe80000100800 */
[----:B------:R-:W-:Y:S01]  /*ba70*/  STL [R1+0x4f4], R5 ;  /* 0x0004f40501007387 */ /* 0x000fe20000100800 */
[----:B---3--:R-:W-:-:S03]  /*ba80*/  IMAD.MOV.U32 R20, RZ, RZ, R126 ;  /* 0x000000ffff147224 */ /* 0x008fc600078e007e */
[----:B------:R1:W-:Y:S01]  /*ba90*/  STL [R1+0x4f0], R4 ;  /* 0x0004f00401007387 */ /* 0x0003e20000100800 */
[----:B------:R-:W-:-:S03]  /*baa0*/  FADD R121, R121, R19 ;  /* 0x0000001379797221 */ /* 0x000fc60000000000 */
[----:B0-----:R-:W2:Y:S01]  /*bab0*/  LDL R16, [R1+0x28c] ;  /* 0x00028c0001107983 */ /* 0x001ea20000100800 */
[----:B------:R-:W-:-:S03]  /*bac0*/  MOV R21, R127 ;  /* 0x0000007f00157202 */ /* 0x000fc60000000f00 */
        /* <DEDUP_REMOVED lines=29> */
[----:B------:R-:W-:-:S03]  /*bca0*/  IMAD.MOV.U32 R5, RZ, RZ, R40 ;  /* 0x000000ffff057224 */ /* 0x000fc600078e0028 */
[----:B------:R-:W4:Y:S01]  /*bcb0*/  LDL R40, [R1+0x2fc] ;  /* 0x0002fc0001287983 */ /* 0x000f220000100800 */
[----:B------:R-:W-:-:S03]  /*bcc0*/  MOV R6, R41 ;  /* 0x0000002900067202 */ /* 0x000fc60000000f00 */
[----:B------:R-:W4:Y:S01]  /*bcd0*/  LDL R41, [R1+0x1b8] ;  /* 0x0001b80001297983 */ /* 0x000f220000100800 */
[----:B------:R-:W-:-:S03]  /*bce0*/  MOV R7, R42 ;  /* 0x0000002a00077202 */ /* 0x000fc60000000f00 */
        /* <DEDUP_REMOVED lines=156> */
[----:B------:R-:W2:Y:S01]  /*c6b0*/  LDL R20, [R1+0xb8] ;  /* 0x0000b80001147983 */ /* 0x000ea20000100800 */
[----:B------:R-:W-:-:S03]  /*c6c0*/  FADD R121, R121, R21 ;  /* 0x0000001579797221 */ /* 0x000fc60000000000 */
[----:B------:R-:W3:Y:S01]  /*c6d0*/  LDL R21, [R1+0x90] ;  /* 0x0000900001157983 */ /* 0x000ee20000100800 */
[----:B----4-:R-:W-:-:S03]  /*c6e0*/  FADD R121, R121, R22 ;  /* 0x0000001679797221 */ /* 0x010fc60000000000 */
[----:B------:R-:W4:Y:S01]  /*c6f0*/  LDL R22, [R1+0x68] ;  /* 0x0000680001167983 */ /* 0x000f220000100800 */
[----:B------:R-:W-:-:S03]  /*c700*/  FADD R121, R121, R23 ;  /* 0x0000001779797221 */ /* 0x000fc60000000000 */
[----:B------:R-:W2:Y:S01]  /*c710*/  LDL R23, [R1+0xf4] ;  /* 0x0000f40001177983 */ /* 0x000ea20000100800 */
[----:B------:R-:W-:-:S03]  /*c720*/  FADD R121, R121, R24 ;  /* 0x0000001879797221 */ /* 0x000fc60000000000 */
[----:B------:R-:W3:Y:S01]  /*c730*/  LDL R24, [R1+0xf0] ;  /* 0x0000f00001187983 */ /* 0x000ee20000100800 */
[----:B------:R-:W-:-:S03]  /*c740*/  FADD R121, R121, R25 ;  /* 0x0000001979797221 */ /* 0x000fc60000000000 */
        /* <DEDUP_REMOVED lines=30> */
[----:B------:R-:W3:Y:S01]  /*c930*/  LDL R124, [R1+0x30] ;  /* 0x00003000017c7983 */ /* 0x000ee20000100800 */
[----:B--2---:R-:W-:-:S03]  /*c940*/  FADD R121, R121, R48 ;  /* 0x0000003079797221 */ /* 0x004fc60000000000 */
[----:B------:R0:W5:Y:S01]  /*c950*/  LDL.LU R48, [R1+0x560] ;  /* 0x0005600001307983 */ /* 0x0001620000300800 */
[----:B----4-:R-:W-:-:S03]  /*c960*/  FADD R121, R121, R43 ;  /* 0x0000002b79797221 */ /* 0x010fc60000000000 */
[----:B------:R0:W5:Y:S01]  /*c970*/  LDL.LU R43, [R1+0x55c] ;  /* 0x00055c00012b7983 */ /* 0x0001620000300800 */
[----:B---3--:R-:W-:-:S03]  /*c980*/  FADD R121, R121, R42 ;  /* 0x0000002a79797221 */ /* 0x008fc60000000000 */
        /* <DEDUP_REMOVED lines=54> */
[----:B------:R-:W2:Y:S01]  /*ccf0*/  LDL.LU R125, [R1+0x434] ;  /* 0x00043400017d7983 */ /* 0x000ea20000300800 */
        /* <DEDUP_REMOVED lines=67> */
[----:B--2---:R-:W-:Y:S01]  /*d130*/  ISETP.GE.AND P0, PT, R125, 0x1, PT ;  /* 0x000000017d00780c */ /* 0x004fe20003f06270 */
        /* <DEDUP_REMOVED lines=8> */
[----:B--2---:R-:W-:Y:S02]  /*d1c0*/  ISETP.GE.AND P0, PT, R122, UR6, PT ;  /* 0x000000067a007c0c */ /* 0x004fe4000bf06270 */
[----:B---3--:R-:W-:-:S04]  /*d1d0*/  IADD3 R120, P1, PT, R120, UR8, RZ ;  /* 0x0000000878787c10 */ /* 0x008fc8000ff3e0ff */
[----:B------:R-:W-:Y:S01]  /*d1e0*/  IADD3.X R121, PT, PT, R119, UR9, RZ, P1, !PT ;  /* 0x0000000977797c10 */ /* 0x000fe20008ffe4ff */
[----:B-1----:R-:W-:-:S06]  /*d1f0*/  FADD R119, R124, R125 ;  /* 0x0000007d7c777221 */ /* 0x002fcc0000000000 */
        /* <DEDUP_REMOVED lines=13> */
.L_x_640:
[----:B------:R-:W-:Y:S05]  /*d2d0*/  BSYNC.RECONVERGENT B0 ;  /* 0x0000000000007941 */ /* 0x000fea0003800200 */
.L_x_639:
        /* <DEDUP_REMOVED lines=16> */
.L_x_642:
[----:B------:R-:W-:Y:S05]  /*d3e0*/  BSYNC.RECONVERGENT B0 ;  /* 0x0000000000007941 */ /* 0x000fea0003800200 */
.L_x_641:
        /* <DEDUP_REMOVED lines=16> */
.L_x_644:
[----:B------:R-:W-:Y:S05]  /*d4f0*/  BSYNC.RECONVERGENT B0 ;  /* 0x0000000000007941 */ /* 0x000fea0003800200 */
.L_x_643:
        /* <DEDUP_REMOVED lines=32> */
[----:B------:R-:W-:-:S04]  /*d700*/  FMUL R89, R90, UR7 ;  /* 0x000000075a597c20 */ /* 0x000fc80008400000 */
[----:B------:R-:W-:Y:S02]  /*d710*/  F2FP.BF16.F32.PACK_AB R88, R88, R91 ;  /* 0x0000005b5858723e */ /* 0x000fe400000010ff */
[----:B------:R-:W-:-:S05]  /*d720*/  F2FP.BF16.F32.PACK_AB R89, R89, R87 ;  /* 0x000000575959723e */ /* 0x000fca00000010ff */
[----:B------:R0:W-:Y:S02]  /*d730*/  STG.E.64 desc[UR4][R120.64+0x300], R88 ;  /* 0x0003005878007986 */ /* 0x0001e4000c101b04 */
.L_x_646:
[----:B------:R-:W-:Y:S05]  /*d740*/  BSYNC.RECONVERGENT B0 ;  /* 0x0000000000007941 */ /* 0x000fea0003800200 */
.L_x_645:
[----:B------:R-:W2:Y:S01]  /*d750*/  LDL.LU R87, [R1+0x498] ;  /* 0x0004980001577983 */ /* 0x000ea20000300800 */
        /* <DEDUP_REMOVED lines=15> */
.L_x_648:
[----:B------:R-:W-:Y:S05]  /*d850*/  BSYNC.RECONVERGENT B0 ;  /* 0x0000000000007941 */ /* 0x000fea0003800200 */
.L_x_647:
[----:B--2---:R-:W2:Y:S01]  /*d860*/  LDL.LU R78, [R1+0x4a8] ;  /* 0x0004a800014e7983 */ /* 0x004ea20000300800 */
        /* <DEDUP_REMOVED lines=15> */
.L_x_650:
[----:B------:R-:W-:Y:S05]  /*d960*/  BSYNC.RECONVERGENT B0 ;  /* 0x0000000000007941 */ /* 0x000fea0003800200 */
.L_x_649:
        /* <DEDUP_REMOVED lines=16> */
.L_x_652:
[----:B------:R-:W-:Y:S05]  /*da70*/  BSYNC.RECONVERGENT B0 ;  /* 0x0000000000007941 */ /* 0x000fea0003800200 */
.L_x_651:
[----:B------:R-:W4:Y:S01]  /*da80*/  LDL.LU R49, [R1+0x4b4] ;  /* 0x0004b40001317983 */ /* 0x000f220000300800 */
[----:B------:R-:W-:Y:S01]  /*da90*/  BSSY.RECONVERGENT B0, `(.L_x_653) ;  /* 0x000000f000007945 */ /* 0x000fe20003800200 */
[----:B----4-:R-:W-:-:S03]  /*daa0*/  ISETP.GE.AND P5, PT, R49, UR6, PT ;  /* 0x0000000631007c0c */ /* 0x010fc6000bfa6270 */
[----:B------:R-:W-:Y:S10]  /*dab0*/  @P3 BRA `(.L_x_654) ;  /* 0x0000000000303947 */ /* 0x000ff40003800000 */
[----:B------:R-:W4:Y:S01]  /*dac0*/  LDCU UR7, c[0x0][0x398] ;  /* 0x00007300ff0777ac */ /* 0x000f220008000800 */
[C---:B------:R-:W-:Y:S01]  /*dad0*/  FFMA R57, -R119.reuse, R57, R61 ;  /* 0x0000003977397223 */ /* 0x040fe2000000013d */
[C---:B-----5:R-:W-:Y:S01]  /*dae0*/  FFMA R42, -R119.reuse, R42, R60 ;  /* 0x0000002a772a7223 */ /* 0x060fe2000000013c */
        /* <DEDUP_REMOVED lines=9> */
.L_x_654:
[----:B------:R-:W-:Y:S05]  /*db80*/  BSYNC.RECONVERGENT B0 ;  /* 0x0000000000007941 */ /* 0x000fea0003800200 */
.L_x_653:
        /* <DEDUP_REMOVED lines=16> */
.L_x_656:
[----:B------:R-:W-:Y:S05]  /*dc90*/  BSYNC.RECONVERGENT B0 ;  /* 0x0000000000007941 */ /* 0x000fea0003800200 */
.L_x_655:
        /* <DEDUP_REMOVED lines=16> */
.L_x_658:
[----:B------:R-:W-:Y:S05]  /*dda0*/  BSYNC.RECONVERGENT B0 ;  /* 0x0000000000007941 */ /* 0x000fea0003800200 */
.L_x_657:
        /* <DEDUP_REMOVED lines=22> */
.L_x_660:
[----:B------:R-:W-:Y:S05]  /*df10*/  BSYNC.RECONVERGENT B0 ;  /* 0x0000000000007941 */ /* 0x000fea0003800200 */
.L_x_659:
        /* <DEDUP_REMOVED lines=16> */
.L_x_662:
[----:B------:R-:W-:Y:S05]  /*e020*/  BSYNC.RECONVERGENT B0 ;  /* 0x0000000000007941 */ /* 0x000fea0003800200 */
.L_x_661:
        /* <DEDUP_REMOVED lines=16> */
.L_x_664:
[----:B------:R-:W-:Y:S05]  /*e130*/  BSYNC.RECONVERGENT B0 ;  /* 0x0000000000007941 */ /* 0x000fea0003800200 */
.L_x_663:
[----:B------:R-:W5:Y:S01]  /*e140*/  LDL.LU R23, [R1+0x4a4] ;  /* 0x0004a40001177983 */ /* 0x000f620000300800 */
[----:B------:R-:W-:Y:S01]  /*e150*/  LOP3.LUT R95, R95, 0xfffffffb, RZ, 0xc0, !PT ;  /* 0xfffffffb5f5f7812 */ /* 0x000fe200078ec0ff */
[----:B------:R-:W-:Y:S01]  /*e160*/  BSSY.RECONVERGENT B0, `(.L_x_665) ;  /* 0x0000010000007945 */ /* 0x000fe20003800200 */
[----:B-----5:R-:W-:-:S13]  /*e170*/  ISETP.GE.AND P4, PT, R23, UR6, PT ;  /* 0x0000000617007c0c */ /* 0x020fda000bf86270 */
[----:B------:R-:W-:Y:S01]  /*e180*/  @P4 LOP3.LUT R95, R95, 0x4, RZ, 0xfc, !PT ;  /* 0x000000045f5f4812 */ /* 0x000fe200078efcff */
[----:B------:R-:W-:Y:S06]  /*e190*/  @P6 BRA `(.L_x_666) ;  /* 0x0000000000306947 */ /* 0x000fec0003800000 */
        /* <DEDUP_REMOVED lines=12> */
.L_x_666:
[----:B------:R-:W-:Y:S05]  /*e260*/  BSYNC.RECONVERGENT B0 ;  /* 0x0000000000007941 */ /* 0x000fea0003800200 */
.L_x_665:
[----:B------:R-:W5:Y:S01]  /*e270*/  LDL.LU R23, [R1+0x49c] ;  /* 0x00049c0001177983 */ /* 0x000f620000300800 */
[----:B------:R-:W-:Y:S01]  /*e280*/  BSSY.RECONVERGENT B0, `(.L_x_667) ;  /* 0x0000012000007945 */ /* 0x000fe20003800200 */
[----:B-----5:R-:W-:-:S03]  /*e290*/  ISETP.GE.AND P4, PT, R23, UR6, PT ;  /* 0x0000000617007c0c */ /* 0x020fc6000bf86270 */
[----:B------:R-:W-:Y:S10]  /*e2a0*/  @P5 BRA `(.L_x_668) ;  /* 0x00000000003c5947 */ /* 0x000ff40003800000 */
[----:B0-----:R-:W5:Y:S01]  /*e2b0*/  LDL.LU R25, [R1+0x1d4] ;  /* 0x0001d40001197983 */ /* 0x001f620000300800 */
[----:B------:R-:W0:Y:S03]  /*e2c0*/  LDCU UR7, c[0x0][0x398] ;  /* 0x00007300ff0777ac */ /* 0x000e260008000800 */
[----:B------:R-:W2:Y:S04]  /*e2d0*/  LDL.LU R24, [R1+0x1d8] ;  /* 0x0001d80001187983 */ /* 0x000ea80000300800 */
[----:B------:R-:W3:Y:S01]  /*e2e0*/  LDL.LU R23, [R1+0x1e0] ;  /* 0x0001e00001177983 */ /* 0x000ee20000300800 */
[----:B------:R-:W-:-:S04]  /*e2f0*/  FFMA R22, -R119, R22, R247 ;  /* 0x0000001677167223 */ /* 0x000fc800000001f7 */
[----:B0-----:R-:W-:Y:S01]  /*e300*/  FMUL R22, R22, UR7 ;  /* 0x0000000716167c20 */ /* 0x001fe20008400000 */
[C---:B-----5:R-:W-:Y:S01]  /*e310*/  FFMA R244, -R119.reuse, R244, R25 ;  /* 0x000000f477f47223 */ /* 0x060fe20000000119 */
[----:B--2---:R-:W-:-:S03]  /*e320*/  FFMA R245, -R119, R245, R24 ;  /* 0x000000f577f57223 */ /* 0x004fc60000000118 */
[----:B------:R-:W-:Y:S01]  /*e330*/  FMUL R244, R244, UR7 ;  /* 0x00000007f4f47c20 */ /* 0x000fe20008400000 */
[----:B---3--:R-:W-:Y:S01]  /*e340*/  FFMA R246, -R119, R246, R23 ;  /* 0x000000f677f67223 */ /* 0x008fe20000000117 */
[----:B------:R-:W-:-:S03]  /*e350*/  FMUL R23, R245, UR7 ;  /* 0x00000007f5177c20 */ /* 0x000fc60008400000 */
[----:B------:R-:W-:Y:S01]  /*e360*/  F2FP.BF16.F32.PACK_AB R22, R244, R22 ;  /* 0x00000016f416723e */ /* 0x000fe200000010ff */
[----:B------:R-:W-:-:S05]  /*e370*/  FMUL R246, R246, UR7 ;  /* 0x00000007f6f67c20 */ /* 0x000fca0008400000 */
[----:B------:R-:W-:-:S05]  /*e380*/  F2FP.BF16.F32.PACK_AB R23, R246, R23 ;  /* 0x00000017f617723e */ /* 0x000fca00000010ff */
[----:B------:R0:W-:Y:S02]  /*e390*/  STG.E.64 desc[UR4][R120.64+0xe00], R22 ;  /* 0x000e001678007986 */ /* 0x0001e4000c101b04 */
.L_x_668:
[----:B------:R-:W-:Y:S05]  /*e3a0*/  BSYNC.RECONVERGENT B0 ;  /* 0x0000000000007941 */ /* 0x000fea0003800200 */
.L_x_667:
[----:B0-----:R-:W5:Y:S01]  /*e3b0*/  LDL.LU R22, [R1+0x494] ;  /* 0x0004940001167983 */ /* 0x001f620000300800 */
[----:B------:R-:W-:Y:S01]  /*e3c0*/  BSSY.RECONVERGENT B0, `(.L_x_669) ;  /* 0x0000017000007945 */ /* 0x000fe20003800200 */
[----:B-----5:R-:W-:-:S03]  /*e3d0*/  ISETP.GE.AND P5, PT, R22, UR6, PT ;  /* 0x0000000616007c0c */ /* 0x020fc6000bfa6270 */
[----:B------:R-:W-:Y:S10]  /*e3e0*/  @P3 BRA `(.L_x_670) ;  /* 0x0000000000503947 */ /* 0x000ff40003800000 */
[----:B------:R-:W5:Y:S01]  /*e3f0*/  LDL.LU R29, [R1+0x1ec] ;  /* 0x0001ec00011d7983 */ /* 0x000f620000300800 */
[----:B------:R-:W0:Y:S03]  /*e400*/  LDCU UR7, c[0x0][0x398] ;  /* 0x00007300ff0777ac */ /* 0x000e260008000800 */
[----:B------:R-:W5:Y:S04]  /*e410*/  LDL.LU R22, [R1+0x1dc] ;  /* 0x0001dc0001167983 */ /* 0x000f680000300800 */
[----:B------:R-:W2:Y:S04]  /*e420*/  LDL.LU R28, [R1+0x1f4] ;  /* 0x0001f400011c7983 */ /* 0x000ea80000300800 */
[----:B------:R-:W2:Y:S04]  /*e430*/  LDL.LU R23, [R1+0x1e4] ;  /* 0x0001e40001177983 */ /* 0x000ea80000300800 */
[----:B------:R-:W3:Y:S04]  /*e440*/  LDL.LU R27, [R1+0x200] ;  /* 0x00020000011b7983 */ /* 0x000ee80000300800 */
[----:B------:R-:W3:Y:S04]  /*e450*/  LDL.LU R25, [R1+0x1e8] ;  /* 0x0001e80001197983 */ /* 0x000ee80000300800 */
[----:B------:R-:W4:Y:S04]  /*e460*/  LDL.LU R26, [R1+0x208] ;  /* 0x00020800011a7983 */ /* 0x000f280000300800 */
[----:B------:R-:W4:Y:S01]  /*e470*/  LDL.LU R24, [R1+0x204] ;  /* 0x0002040001187983 */ /* 0x000f220000300800 */
[----:B-----5:R-:W-:-:S04]  /*e480*/  FFMA R22, -R119, R22, R29 ;  /* 0x0000001677167223 */ /* 0x020fc8000000011d */
[----:B0-----:R-:W-:Y:S01]  /*e490*/  FMUL R22, R22, UR7 ;  /* 0x0000000716167c20 */ /* 0x001fe20008400000 */
[C---:B--2---:R-:W-:Y:S01]  /*e4a0*/  FFMA R23, -R119.reuse, R23, R28 ;  /* 0x0000001777177223 */ /* 0x044fe2000000011c */
[C---:B---3--:R-:W-:Y:S01]  /*e4b0*/  FFMA R25, -R119.reuse, R25, R27 ;  /* 0x0000001977197223 */ /* 0x048fe2000000011b */
[----:B----4-:R-:W-:Y:S02]  /*e4c0*/  FFMA R24, -R119, R24, R26 ;  /* 0x0000001877187223 */ /* 0x010fe4000000011a */
[----:B------:R-:W-:Y:S01]  /*e4d0*/  FMUL R26, R23, UR7 ;  /* 0x00000007171a7c20 */ /* 0x000fe20008400000 */
[----:B------:R-:W-:Y:S01]  /*e4e0*/  FMUL R23, R25, UR7 ;  /* 0x0000000719177c20 */ /* 0x000fe20008400000 */
[----:B------:R-:W-:-:S03]  /*e4f0*/  FMUL R24, R24, UR7 ;  /* 0x0000000718187c20 */ /* 0x000fc60008400000 */
[----:B------:R-:W-:Y:S02]  /*e500*/  F2FP.BF16.F32.PACK_AB R22, R26, R22 ;  /* 0x000000161a16723e */ /* 0x000fe400000010ff */
[----:B------:R-:W-:-:S05]  /*e510*/  F2FP.BF16.F32.PACK_AB R23, R24, R23 ;  /* 0x000000171817723e */ /* 0x000fca00000010ff */
[----:B------:R0:W-:Y:S02]  /*e520*/  STG.E.64 desc[UR4][R120.64+0xf00], R22 ;  /* 0x000f001678007986 */ /* 0x0001e4000c101b04 */
.L_x_670:
[----:B------:R-:W-:Y:S05]  /*e530*/  BSYNC.RECONVERGENT B0 ;  /* 0x0000000000007941 */ /* 0x000fea0003800200 */
.L_x_669:
        /* <DEDUP_REMOVED lines=18> */
[----:B------:R-:W-:Y:S01]  /*e660*/  FMUL R23, R23, UR7 ;  /* 0x0000000717177c20 */ /* 0x000fe20008400000 */
[----:B----4-:R-:W-:-:S04]  /*e670*/  FFMA R22, -R119, R22, R26 ;  /* 0x0000001677167223 */ /* 0x010fc8000000011a */
[----:B------:R-:W-:Y:S01]  /*e680*/  FMUL R26, R22, UR7 ;  /* 0x00000007161a7c20 */ /* 0x000fe20008400000 */
[----:B------:R-:W-:-:S04]  /*e690*/  F2FP.BF16.F32.PACK_AB R22, R25, R24 ;  /* 0x000000181916723e */ /* 0x000fc800000010ff */
[----:B------:R-:W-:-:S05]  /*e6a0*/  F2FP.BF16.F32.PACK_AB R23, R26, R23 ;  /* 0x000000171a17723e */ /* 0x000fca00000010ff */
[----:B------:R0:W-:Y:S02]  /*e6b0*/  STG.E.64 desc[UR4][R120.64+0x1000], R22 ;  /* 0x0010001678007986 */ /* 0x0001e4000c101b04 */
.L_x_672:
[----:B------:R-:W-:Y:S05]  /*e6c0*/  BSYNC.RECONVERGENT B0 ;  /* 0x0000000000007941 */ /* 0x000fea0003800200 */
.L_x_671:
        /* <DEDUP_REMOVED lines=26> */
.L_x_674:
[----:B------:R-:W-:Y:S05]  /*e870*/  BSYNC.RECONVERGENT B0 ;  /* 0x0000000000007941 */ /* 0x000fea0003800200 */
.L_x_673:
[----:B0-----:R-:W5:Y:S01]  /*e880*/  LDL.LU R22, [R1+0x47c] ;  /* 0x00047c0001167983 */ /* 0x001f620000300800 */
[----:B------:R-:W-:Y:S01]  /*e890*/  LOP3.LUT R95, R95, 0xfffffffd, RZ, 0xc0, !PT ;  /* 0xfffffffd5f5f7812 */ /* 0x000fe200078ec0ff */
[----:B------:R-:W-:Y:S01]  /*e8a0*/  BSSY.RECONVERGENT B0, `(.L_x_675) ;  /* 0x0000019000007945 */ /* 0x000fe20003800200 */
[----:B------:R-:W-:Y:S02]  /*e8b0*/  IADD3 R28, PT, PT, R27, 0xa00, RZ ;  /* 0x00000a001b1c7810 */ /* 0x000fe40007ffe0ff */
[----:B-----5:R-:W-:-:S13]  /*e8c0*/  ISETP.GE.AND P3, PT, R22, UR6, PT ;  /* 0x0000000616007c0c */ /* 0x020fda000bf66270 */
[----:B------:R-:W-:Y:S01]  /*e8d0*/  @P3 LOP3.LUT R95, R95, 0x2, RZ, 0xfc, !PT ;  /* 0x000000025f5f3812 */ /* 0x000fe200078efcff */
[----:B------:R-:W-:Y:S06]  /*e8e0*/  @P1 BRA `(.L_x_676) ;  /* 0x0000000000501947 */ /* 0x000fec0003800000 */
        /* <DEDUP_REMOVED lines=20> */
.L_x_676:
[----:B------:R-:W-:Y:S05]  /*ea30*/  BSYNC.RECONVERGENT B0 ;  /* 0x0000000000007941 */ /* 0x000fea0003800200 */
.L_x_675:
[----:B------:R-:W-:Y:S01]  /*ea40*/  BSSY.RECONVERGENT B0, `(.L_x_677) ;  /* 0x0000018000007945 */ /* 0x000fe20003800200 */
[----:B------:R-:W-:Y:S01]  /*ea50*/  VIADD R26, R27, 0xa80 ;  /* 0x00000a801b1a7836 */ /* 0x000fe20000000000 */
[----:B------:R-:W-:Y:S02]  /*ea60*/  ISETP.GE.AND P1, PT, R28, UR6, PT ;  /* 0x000000061c007c0c */ /* 0x000fe4000bf26270 */
[----:B------:R-:W-:Y:S11]  /*ea70*/  @P2 BRA `(.L_x_678) ;  /* 0x0000000000502947 */ /* 0x000ff60003800000 */
[----:B------:R-:W5:Y:S01]  /*ea80*/  LDL.LU R32, [R1+0x250] ;  /* 0x0002500001207983 */ /* 0x000f620000300800 */
[----:B------:R-:W1:Y:S03]  /*ea90*/  LDCU UR7, c[0x0][0x398] ;  /* 0x00007300ff0777ac */ /* 0x000e660008000800 */
[----:B0-----:R-:W5:Y:S04]  /*eaa0*/  LDL.LU R22, [R1+0x258] ;  /* 0x0002580001167983 */ /* 0x001f680000300800 */
[----:B------:R-:W2:Y:S04]  /*eab0*/  LDL.LU R31, [R1+0x264] ;  /* 0x00026400011f7983 */ /* 0x000ea80000300800 */
[----:B------:R-:W2:Y:S04]  /*eac0*/  LDL.LU R25, [R1+0x260] ;  /* 0x0002600001197983 */ /* 0x000ea80000300800 */
        /* <DEDUP_REMOVED lines=15> */
.L_x_678:
[----:B------:R-:W-:Y:S05]  /*ebc0*/  BSYNC.RECONVERGENT B0 ;  /* 0x0000000000007941 */ /* 0x000fea0003800200 */
.L_x_677:
[----:B------:R-:W-:Y:S01]  /*ebd0*/  BSSY.RECONVERGENT B0, `(.L_x_679) ;  /* 0x0000018000007945 */ /* 0x000fe20003800200 */
[----:B------:R-:W-:Y:S02]  /*ebe0*/  IADD3 R28, PT, PT, R27, 0xb00, RZ ;  /* 0x00000b001b1c7810 */ /* 0x000fe40007ffe0ff */
[----:B------:R-:W-:Y:S01]  /*ebf0*/  ISETP.GE.AND P2, PT, R26, UR6, PT ;  /* 0x000000061a007c0c */ /* 0x000fe2000bf46270 */
[----:B------:R-:W-:-:S12]  /*ec00*/  @P1 BRA `(.L_x_680) ;  /* 0x0000000000501947 */ /* 0x000fd80003800000 */
        /* <DEDUP_REMOVED lines=20> */
.L_x_680:
[----:B------:R-:W-:Y:S05]  /*ed50*/  BSYNC.RECONVERGENT B0 ;  /* 0x0000000000007941 */ /* 0x000fea0003800200 */
.L_x_679:
        /* <DEDUP_REMOVED lines=24> */
.L_x_682:
[----:B------:R-:W-:Y:S05]  /*eee0*/  BSYNC.RECONVERGENT B0 ;  /* 0x0000000000007941 */ /* 0x000fea0003800200 */
.L_x_681:
        /* <DEDUP_REMOVED lines=24> */
.L_x_684:
[----:B------:R-:W-:Y:S05]  /*f070*/  BSYNC.RECONVERGENT B0 ;  /* 0x0000000000007941 */ /* 0x000fea0003800200 */
.L_x_683:
        /* <DEDUP_REMOVED lines=24> */
.L_x_686:
[----:B------:R-:W-:Y:S05]  /*f200*/  BSYNC.RECONVERGENT B0 ;  /* 0x0000000000007941 */ /* 0x000fea0003800200 */
.L_x_685:
        /* <DEDUP_REMOVED lines=24> */
.L_x_688:
[----:B------:R-:W-:Y:S05]  /*f390*/  BSYNC.RECONVERGENT B0 ;  /* 0x0000000000007941 */ /* 0x000fea0003800200 */
.L_x_687:
        /* <DEDUP_REMOVED lines=24> */
.L_x_690:
[----:B------:R-:W-:Y:S05]  /*f520*/  BSYNC.RECONVERGENT B0 ;  /* 0x0000000000007941 */ /* 0x000fea0003800200 */
.L_x_689:
        /* <DEDUP_REMOVED lines=24> */
.L_x_692:
[----:B------:R-:W-:Y:S05]  /*f6b0*/  BSYNC.RECONVERGENT B0 ;  /* 0x0000000000007941 */ /* 0x000fea0003800200 */
.L_x_691:
        /* <DEDUP_REMOVED lines=24> */
.L_x_694:
[----:B------:R-:W-:Y:S05]  /*f840*/  BSYNC.RECONVERGENT B0 ;  /* 0x0000000000007941 */ /* 0x000fea0003800200 */
.L_x_693:
        /* <DEDUP_REMOVED lines=24> */
.L_x_696:
[----:B------:R-:W-:Y:S05]  /*f9d0*/  BSYNC.RECONVERGENT B0 ;  /* 0x0000000000007941 */ /* 0x000fea0003800200 */
.L_x_695:
        /* <DEDUP_REMOVED lines=24> */
.L_x_698:
[----:B------:R-:W-:Y:S05]  /*fb60*/  BSYNC.RECONVERGENT B0 ;  /* 0x0000000000007941 */ /* 0x000fea0003800200 */
.L_x_697:
[----:B------:R-:W-:Y:S01]  /*fb70*/  BSSY.RECONVERGENT B0, `(.L_x_699) ;  /* 0x0000018000007945 */ /* 0x000fe20003800200 */
[----:B------:R-:W-:Y:S02]  /*fb80*/  LOP3.LUT R29, R27, 0x1000, RZ, 0xfc, !PT ;  /* 0x000010001b1d7812 */ /* 0x000fe400078efcff */
        /* <DEDUP_REMOVED lines=22> */
.L_x_700:
[----:B------:R-:W-:Y:S05]  /*fcf0*/  BSYNC.RECONVERGENT B0 ;  /* 0x0000000000007941 */ /* 0x000fea0003800200 */
.L_x_699:
        /* <DEDUP_REMOVED lines=24> */
.L_x_702:
[----:B------:R-:W-:Y:S05]  /*fe80*/  BSYNC.RECONVERGENT B0 ;  /* 0x0000000000007941 */ /* 0x000fea0003800200 */
.L_x_701:
        /* <DEDUP_REMOVED lines=24> */
.L_x_704:
[----:B------:R-:W-:Y:S05]  /*10010*/  BSYNC.RECONVERGENT B0 ;  /* 0x0000000000007941 */ /* 0x000fea0003800200 */
.L_x_703:
        /* <DEDUP_REMOVED lines=24> */
.L_x_706:
[----:B------:R-:W-:Y:S05]  /*101a0*/  BSYNC.RECONVERGENT B0 ;  /* 0x0000000000007941 */ /* 0x000fea0003800200 */
.L_x_705:
        /* <DEDUP_REMOVED lines=24> */
.L_x_708:
[----:B------:R-:W-:Y:S05]  /*10330*/  BSYNC.RECONVERGENT B0 ;  /* 0x0000000000007941 */ /* 0x000fea0003800200 */
.L_x_707:
[----:B------:R-:W-:Y:S01]  /*10340*/  BSSY.RECONVERGENT B0, `(.L_x_709) ;  /* 0x0000017000007945 */ /* 0x000fe20003800200 */
[----:B------:R-:W-:-:S03]  /*10350*/  ISETP.GE.AND P3, PT, R27, UR6, PT ;  /* 0x000000061b007c0c */ /* 0x000fc6000bf66270 */
[----:B------:R-:W-:Y:S10]  /*10360*/  @P2 BRA `(.L_x_710) ;  /* 0x0000000000502947 */ /* 0x000ff40003800000 */
        /* <DEDUP_REMOVED lines=20> */
.L_x_710:
[----:B------:R-:W-:Y:S05]  /*104b0*/  BSYNC.RECONVERGENT B0 ;  /* 0x0000000000007941 */ /* 0x000fea0003800200 */
.L_x_709:
        /* <DEDUP_REMOVED lines=24> */
.L_x_712:
[----:B------:R-:W-:Y:S05]  /*10640*/  BSYNC.RECONVERGENT B0 ;  /* 0x0000000000007941 */ /* 0x000fea0003800200 */
.L_x_711:
[----:B0-----:R-:W5:Y:S01]  /*10650*/  LDL.LU R22, [R1+0x4e8] ;  /* 0x0004e80001167983 */ /* 0x001f620000300800 */
[----:B------:R-:W-:Y:S01]  /*10660*/  LOP3.LUT P3, RZ, R95, 0x4, RZ, 0xc0, !PT ;  /* 0x000000045fff7812 */ /* 0x000fe2000786c0ff */
[----:B------:R-:W-:Y:S01]  /*10670*/  BSSY.RECONVERGENT B0, `(.L_x_713) ;  /* 0x0000017000007945 */ /* 0x000fe20003800200 */
[----:B-----5:R-:W-:-:S11]  /*10680*/  ISETP.GE.AND P2, PT, R22, UR6, PT ;  /* 0x0000000616007c0c */ /* 0x020fd6000bf46270 */
        /* <DEDUP_REMOVED lines=21> */
.L_x_714:
[----:B------:R-:W-:Y:S05]  /*107e0*/  BSYNC.RECONVERGENT B0 ;  /* 0x0000000000007941 */ /* 0x000fea0003800200 */
.L_x_713:
        /* <DEDUP_REMOVED lines=24> */
.L_x_716:
[----:B------:R-:W-:Y:S05]  /*10970*/  BSYNC.RECONVERGENT B0 ;  /* 0x0000000000007941 */ /* 0x000fea0003800200 */
.L_x_715:
        /* <DEDUP_REMOVED lines=24> */
.L_x_718:
[----:B------:R-:W-:Y:S05]  /*10b00*/  BSYNC.RECONVERGENT B0 ;  /* 0x0000000000007941 */ /* 0x000fea0003800200 */
.L_x_717:
        /* <DEDUP_REMOVED lines=24> */
.L_x_720:
[----:B------:R-:W-:Y:S05]  /*10c90*/  BSYNC.RECONVERGENT B0 ;  /* 0x0000000000007941 */ /* 0x000fea0003800200 */
.L_x_719:
[----:B0-----:R-:W5:Y:S01]  /*10ca0*/  LDL.LU R22, [R1+0x4d8] ;  /* 0x0004d80001167983 */ /* 0x001f620000300800 */
[----:B------:R-:W-:Y:S01]  /*10cb0*/  BSSY.RECONVERGENT B0, `(.L_x_721) ;  /* 0x0000018000007945 */ /* 0x000fe20003800200 */
[----:B-----5:R-:W-:-:S04]  /*10cc0*/  ISETP.GE.AND P6, PT, R22, UR6, PT ;  /* 0x0000000616007c0c */ /* 0x020fc8000bfc6270 */
[----:B------:R-:W-:Y:S01]  /*10cd0*/  P2R R26, PR, RZ, 0x40 ;  /* 0x00000040ff1a7803 */ /* 0x000fe20000000000 */
[----:B------:R-:W-:Y:S08]  /*10ce0*/  @P0 BRA `(.L_x_722) ;  /* 0x0000000000500947 */ /* 0x000ff00003800000 */
[----:B------:R-:W5:Y:S01]  /*10cf0*/  LDL.LU R30, [R1+0x194] ;  /* 0x00019400011e7983 */ /* 0x000f620000300800 */
[----:B------:R-:W0:Y:S03]  /*10d00*/  LDCU UR7, c[0x0][0x398] ;  /* 0x00007300ff0777ac */ /* 0x000e260008000800 */
[----:B------:R-:W5:Y:S04]  /*10d10*/  LDL.LU R22, [R1] ;  /* 0x0000000001167983 */ /* 0x000f680000300800 */
        /* <DEDUP_REMOVED lines=17> */
.L_x_722:
[----:B------:R-:W-:Y:S05]  /*10e30*/  BSYNC.RECONVERGENT B0 ;  /* 0x0000000000007941 */ /* 0x000fea0003800200 */
.L_x_721:
[----:B0-----:R-:W5:Y:S01]  /*10e40*/  LDL.LU R22, [R1+0x4d0] ;  /* 0x0004d00001167983 */ /* 0x001f620000300800 */
[----:B------:R-:W-:Y:S01]  /*10e50*/  LOP3.LUT P6, RZ, R95, 0x2, RZ, 0xc0, !PT ;  /* 0x000000025fff7812 */ /* 0x000fe200078cc0ff */
[----:B------:R-:W-:Y:S01]  /*10e60*/  BSSY.RECONVERGENT B0, `(.L_x_723) ;  /* 0x0000016000007945 */ /* 0x000fe20003800200 */
[----:B-----5:R-:W-:-:S11]  /*10e70*/  ISETP.GE.AND P0, PT, R22, UR6, PT ;  /* 0x0000000616007c0c */ /* 0x020fd6000bf06270 */
[----:B------:R-:W-:Y:S05]  /*10e80*/  @P6 BRA `(.L_x_724) ;  /* 0x00000000004c6947 */ /* 0x000fea0003800000 */
[----:B------:R-:W5:Y:S01]  /*10e90*/  LDL.LU R29, [R1+0xf8] ;  /* 0x0000f800011d7983 */ /* 0x000f620000300800 */
[----:B------:R-:W0:Y:S03]  /*10ea0*/  LDCU UR7, c[0x0][0x398] ;  /* 0x00007300ff0777ac */ /* 0x000e260008000800 */
[----:B------:R-:W2:Y:S04]  /*10eb0*/  LDL.LU R28, [R1+0x1a0] ;  /* 0x0001a000011c7983 */ /* 0x000ea80000300800 */
[----:B------:R-:W2:Y:S04]  /*10ec0*/  LDL.LU R23, [R1+0x168] ;  /* 0x0001680001177983 */ /* 0x000ea80000300800 */
[----:B------:R-:W3:Y:S04]  /*10ed0*/  LDL.LU R27, [R1+0x1a4] ;  /* 0x0001a400011b7983 */ /* 0x000ee80000300800 */
[----:B------:R-:W3:Y:S04]  /*10ee0*/  LDL.LU R24, [R1+0x16c] ;  /* 0x00016c0001187983 */ /* 0x000ee80000300800 */
[----:B------:R-:W4:Y:S04]  /*10ef0*/  LDL.LU R25, [R1+0x1a8] ;  /* 0x0001a80001197983 */ /* 0x000f280000300800 */
[----:B------:R-:W4:Y:S01]  /*10f00*/  LDL.LU R22, [R1+0x170] ;  /* 0x0001700001167983 */ /* 0x000f220000300800 */
[C---:B-----5:R-:W-:Y:S01]  /*10f10*/  FFMA R251, -R119.reuse, R251, R29 ;  /* 0x000000fb77fb7223 */ /* 0x060fe2000000011d */
[----:B--2---:R-:W-:-:S04]  /*10f20*/  FFMA R23, -R119, R23, R28 ;  /* 0x0000001777177223 */ /* 0x004fc8000000011c */
[----:B0-----:R-:W-:Y:S01]  /*10f30*/  FMUL R23, R23, UR7 ;  /* 0x0000000717177c20 */ /* 0x001fe20008400000 */
        /* <DEDUP_REMOVED lines=8> */
.L_x_724:
[----:B------:R-:W-:Y:S05]  /*10fc0*/  BSYNC.RECONVERGENT B0 ;  /* 0x0000000000007941 */ /* 0x000fea0003800200 */
.L_x_723:
[----:B0-----:R-:W5:Y:S01]  /*10fd0*/  LDL.LU R22, [R1+0x4c4] ;  /* 0x0004c40001167983 */ /* 0x001f620000300800 */
[----:B------:R-:W-:Y:S01]  /*10fe0*/  BSSY.RECONVERGENT B0, `(.L_x_725) ;  /* 0x0000017000007945 */ /* 0x000fe20003800200 */
[----:B-----5:R-:W-:-:S04]  /*10ff0*/  ISETP.GE.AND P6, PT, R22, UR6, PT ;  /* 0x0000000616007c0c */ /* 0x020fc8000bfc6270 */
[----:B------:R-:W-:Y:S01]  /*11000*/  P2R R27, PR, RZ, 0x40 ;  /* 0x00000040ff1b7803 */ /* 0x000fe20000000000 */
[----:B------:R-:W-:Y:S08]  /*11010*/  @P1 BRA `(.L_x_726) ;  /* 0x00000000004c1947 */ /* 0x000ff00003800000 */
        /* <DEDUP_REMOVED lines=19> */
.L_x_726:
[----:B------:R-:W-:Y:S05]  /*11150*/  BSYNC.RECONVERGENT B0 ;  /* 0x0000000000007941 */ /* 0x000fea0003800200 */
.L_x_725:
[----:B0-----:R-:W5:Y:S01]  /*11160*/  LDL.LU R22, [R1+0x4bc] ;  /* 0x0004bc0001167983 */ /* 0x001f620000300800 */
[----:B------:R-:W-:Y:S01]  /*11170*/  BSSY.RECONVERGENT B0, `(.L_x_727) ;  /* 0x0000016000007945 */ /* 0x000fe20003800200 */
[----:B-----5:R-:W-:-:S03]  /*11180*/  ISETP.GE.AND P1, PT, R22, UR6, PT ;  /* 0x0000000616007c0c */ /* 0x020fc6000bf26270 */
[----:B------:R-:W-:Y:S10]  /*11190*/  @P2 BRA `(.L_x_728) ;  /* 0x00000000004c2947 */ /* 0x000ff40003800000 */
        /* <DEDUP_REMOVED lines=19> */
.L_x_728:
[----:B------:R-:W-:Y:S05]  /*112d0*/  BSYNC.RECONVERGENT B0 ;  /* 0x0000000000007941 */ /* 0x000fea0003800200 */
.L_x_727:
        /* <DEDUP_REMOVED lines=23> */
.L_x_730:
[----:B------:R-:W-:Y:S05]  /*11450*/  BSYNC.RECONVERGENT B0 ;  /* 0x0000000000007941 */ /* 0x000fea0003800200 */
.L_x_729:
        /* <DEDUP_REMOVED lines=8> */
[----:B------:R-:W3:Y:S04]  /*114e0*/  LDL.LU R25, [R1+0x78] ;  /* 0x0000780001197983 */ /* 0x000ee80000300800 */
[----:B0-----:R-:W3:Y:S04]  /*114f0*/  LDL.LU R22, [R1+0x50] ;  /* 0x0000500001167983 */ /* 0x001ee80000300800 */
[----:B------:R-:W4:Y:S04]  /*11500*/  LDL.LU R24, [R1+0x7c] ;  /* 0x00007c0001187983 */ /* 0x000f280000300800 */
[----:B------:R-:W4:Y:S01]  /*11510*/  LDL.LU R23, [R1+0x70] ;  /* 0x0000700001177983 */ /* 0x000f220000300800 */
[----:B-----5:R-:W-:-:S04]  /*11520*/  FFMA R11, -R119, R11, R29 ;  /* 0x0000000b770b7223 */ /* 0x020fc8000000011d */
[----:B-1----:R-:W-:Y:S01]  /*11530*/  FMUL R11, R11, UR7 ;  /* 0x000000070b0b7c20 */ /* 0x002fe20008400000 */
[----:B--2---:R-:W-:-:S04]  /*11540*/  FFMA R16, -R119, R16, R28 ;  /* 0x0000001077107223 */ /* 0x004fc8000000011c */
[----:B------:R-:W-:Y:S01]  /*11550*/  FMUL R16, R16, UR7 ;  /* 0x0000000710107c20 */ /* 0x000fe20008400000 */
[C---:B---3--:R-:W-:Y:S01]  /*11560*/  FFMA R22, -R119.reuse, R22, R25 ;  /* 0x0000001677167223 */ /* 0x048fe20000000119 */
[----:B----4-:R-:W-:-:S03]  /*11570*/  FFMA R24, -R119, R23, R24 ;  /* 0x0000001777187223 */ /* 0x010fc60000000118 */
[----:B------:R-:W-:Y:S01]  /*11580*/  FMUL R23, R22, UR7 ;  /* 0x0000000716177c20 */ /* 0x000fe20008400000 */
[----:B------:R-:W-:Y:S01]  /*11590*/  F2FP.BF16.F32.PACK_AB R22, R16, R11 ;  /* 0x0000000b1016723e */ /* 0x000fe200000010ff */
[----:B------:R-:W-:-:S05]  /*115a0*/  FMUL R24, R24, UR7 ;  /* 0x0000000718187c20 */ /* 0x000fca0008400000 */
[----:B------:R-:W-:-:S05]  /*115b0*/  F2FP.BF16.F32.PACK_AB R23, R24, R23 ;  /* 0x000000171817723e */ /* 0x000fca00000010ff */
[----:B------:R0:W-:Y:S02]  /*115c0*/  STG.E.64 desc[UR4][R120.64+0x2e00], R22 ;  /* 0x002e001678007986 */ /* 0x0001e4000c101b04 */
.L_x_732:
[----:B------:R-:W-:Y:S05]  /*115d0*/  BSYNC.RECONVERGENT B0 ;  /* 0x0000000000007941 */ /* 0x000fea0003800200 */
.L_x_731:
        /* <DEDUP_REMOVED lines=9> */
[----:B------:R-:W3:Y:S04]  /*11670*/  LDL.LU R16, [R1+0x3c] ;  /* 0x00003c0001107983 */ /* 0x000ee80000300800 */
[----:B0-----:R-:W4:Y:S04]  /*11680*/  LDL.LU R23, [R1+0x64] ;  /* 0x0000640001177983 */ /* 0x001f280000300800 */
[----:B------:R-:W4:Y:S01]  /*11690*/  LDL.LU R22, [R1+0x40] ;  /* 0x0000400001167983 */ /* 0x000f220000300800 */
[----:B-----5:R-:W-:-:S04]  /*116a0*/  FFMA R6, -R119, R6, R28 ;  /* 0x0000000677067223 */ /* 0x020fc8000000011c */
[----:B-1----:R-:W-:Y:S01]  /*116b0*/  FMUL R6, R6, UR7 ;  /* 0x0000000706067c20 */ /* 0x002fe20008400000 */
        /* <DEDUP_REMOVED lines=9> */
.L_x_734:
[----:B------:R-:W-:Y:S05]  /*11750*/  BSYNC.RECONVERGENT B0 ;  /* 0x0000000000007941 */ /* 0x000fea0003800200 */
.L_x_733:
[----:B------:R-:W5:Y:S01]  /*11760*/  LDL.LU R6, [R1+0x474] ;  /* 0x0004740001067983 */ /* 0x000f620000300800 */
[----:B------:R-:W-:Y:S01]  /*11770*/  ISETP.NE.AND P6, PT, R26, RZ, PT ;  /* 0x000000ff1a00720c */ /* 0x000fe20003fc5270 */
[----:B------:R-:W-:Y:S01]  /*11780*/  BSSY.RECONVERGENT B0, `(.L_x_735) ;  /* 0x0000015000007945 */ /* 0x000fe20003800200 */
[----:B-----5:R-:W-:-:S11]  /*11790*/  ISETP.GE.AND P5, PT, R6, UR6, PT ;  /* 0x0000000606007c0c */ /* 0x020fd6000bfa6270 */
[----:B------:R-:W-:Y:S05]  /*117a0*/  @P6 BRA `(.L_x_736) ;  /* 0x0000000000486947 */ /* 0x000fea0003800000 */
[----:B------:R-:W5:Y:S01]  /*117b0*/  LDL.LU R24, [R1+0x14] ;  /* 0x0000140001187983 */ /* 0x000f620000300800 */
[----:B------:R-:W1:Y:S03]  /*117c0*/  LDCU UR7, c[0x0][0x398] ;  /* 0x00007300ff0777ac */ /* 0x000e660008000800 */
[----:B0-----:R-:W2:Y:S04]  /*117d0*/  LDL.LU R23, [R1+0x2c] ;  /* 0x00002c0001177983 */ /* 0x001ea80000300800 */
[----:B------:R-:W2:Y:S04]  /*117e0*/  LDL.LU R6, [R1+0xc] ;  /* 0x00000c0001067983 */ /* 0x000ea80000300800 */
[----:B------:R-:W3:Y:S04]  /*117f0*/  LDL.LU R22, [R1+0x30] ;  /* 0x0000300001167983 */ /* 0x000ee80000300800 */
[----:B------:R-:W3:Y:S04]  /*11800*/  LDL.LU R16, [R1+0x24] ;  /* 0x0000240001107983 */ /* 0x000ee80000300800 */
[----:B------:R-:W4:Y:S01]  /*11810*/  LDL.LU R11, [R1+0x28] ;  /* 0x00002800010b7983 */ /* 0x000f220000300800 */
[C---:B-----5:R-:W-:Y:S01]  /*11820*/  FFMA R86, -R119.reuse, R86, R24 ;  /* 0x0000005677567223 */ /* 0x060fe20000000118 */
[C---:B--2---:R-:W-:Y:S01]  /*11830*/  FFMA R6, -R119.reuse, R6, R23 ;  /* 0x0000000677067223 */ /* 0x044fe20000000117 */
[----:B---3--:R-:W-:-:S02]  /*11840*/  FFMA R16, -R119, R16, R22 ;  /* 0x0000001077107223 */ /* 0x008fc40000000116 */
[----:B-1----:R-:W-:Y:S01]  /*11850*/  FMUL R22, R86, UR7 ;  /* 0x0000000756167c20 */ /* 0x002fe20008400000 */
[----:B----4-:R-:W-:Y:S01]  /*11860*/  FFMA R23, -R119, R11, R127 ;  /* 0x0000000b77177223 */ /* 0x010fe2000000017f */
[----:B------:R-:W-:Y:S01]  /*11870*/  FMUL R11, R6, UR7 ;  /* 0x00000007060b7c20 */ /* 0x000fe20008400000 */
[----:B------:R-:W-:Y:S02]  /*11880*/  FMUL R16, R16, UR7 ;  /* 0x0000000710107c20 */ /* 0x000fe40008400000 */
[----:B------:R-:W-:Y:S02]  /*11890*/  FMUL R23, R23, UR7 ;  /* 0x0000000717177c20 */ /* 0x000fe40008400000 */
[----:B------:R-:W-:-:S03]  /*118a0*/  F2FP.BF16.F32.PACK_AB R22, R11, R22 ;  /* 0x000000160b16723e */ /* 0x000fc600000010ff */
[----:B------:R-:W-:-:S05]  /*118b0*/  F2FP.BF16.F32.PACK_AB R23, R23, R16 ;  /* 0x000000101717723e */ /* 0x000fca00000010ff */
[----:B------:R0:W-:Y:S02]  /*118c0*/  STG.E.64 desc[UR4][R120.64+0x3000], R22 ;  /* 0x0030001678007986 */ /* 0x0001e4000c101b04 */
.L_x_736:
[----:B------:R-:W-:Y:S05]  /*118d0*/  BSYNC.RECONVERGENT B0 ;  /* 0x0000000000007941 */ /* 0x000fea0003800200 */
.L_x_735:
        /* <DEDUP_REMOVED lines=13> */
[----:B0-----:R-:W-:Y:S02]  /*119b0*/  F2FP.BF16.F32.PACK_AB R22, R19, R132 ;  /* 0x000000841316723e */ /* 0x001fe400000010ff */
[----:B------:R-:W-:-:S05]  /*119c0*/  F2FP.BF16.F32.PACK_AB R23, R21, R20 ;  /* 0x000000141517723e */ /* 0x000fca00000010ff */
[----:B------:R0:W-:Y:S02]  /*119d0*/  STG.E.64 desc[UR4][R120.64+0x3100], R22 ;  /* 0x0031001678007986 */ /* 0x0001e4000c101b04 */
.L_x_738:
[----:B------:R-:W-:Y:S05]  /*119e0*/  BSYNC.RECONVERGENT B0 ;  /* 0x0000000000007941 */ /* 0x000fea0003800200 */
.L_x_737:
        /* <DEDUP_REMOVED lines=20> */
.L_x_740:
[----:B------:R-:W-:Y:S05]  /*11b30*/  BSYNC.RECONVERGENT B0 ;  /* 0x0000000000007941 */ /* 0x000fea0003800200 */
.L_x_739:
        /* <DEDUP_REMOVED lines=16> */
.L_x_742:
[----:B------:R-:W-:Y:S05]  /*11c40*/  BSYNC.RECONVERGENT B0 ;  /* 0x0000000000007941 */ /* 0x000fea0003800200 */
.L_x_741:
        /* <DEDUP_REMOVED lines=16> */
.L_x_744:
[----:B------:R-:W-:Y:S05]  /*11d50*/  BSYNC.RECONVERGENT B0 ;  /* 0x0000000000007941 */ /* 0x000fea0003800200 */
.L_x_743:
        /* <DEDUP_REMOVED lines=16> */
.L_x_746:
[----:B------:R-:W-:Y:S05]  /*11e60*/  BSYNC.RECONVERGENT B0 ;  /* 0x0000000000007941 */ /* 0x000fea0003800200 */
.L_x_745:
        /* <DEDUP_REMOVED lines=16> */
.L_x_748:
[----:B------:R-:W-:Y:S05]  /*11f70*/  BSYNC.RECONVERGENT B0 ;  /* 0x0000000000007941 */ /* 0x000fea0003800200 */
.L_x_747:
        /* <DEDUP_REMOVED lines=16> */
.L_x_750:
[----:B------:R-:W-:Y:S05]  /*12080*/  BSYNC.RECONVERGENT B0 ;  /* 0x0000000000007941 */ /* 0x000fea0003800200 */
.L_x_749:
        /* <DEDUP_REMOVED lines=16> */
.L_x_752:
[----:B------:R-:W-:Y:S05]  /*12190*/  BSYNC.RECONVERGENT B0 ;  /* 0x0000000000007941 */ /* 0x000fea0003800200 */
.L_x_751:
        /* <DEDUP_REMOVED lines=15> */
.L_x_754:
[----:B------:R-:W-:Y:S05]  /*12290*/  BSYNC.RECONVERGENT B0 ;  /* 0x0000000000007941 */ /* 0x000fea0003800200 */
.L_x_753:
        /* <DEDUP_REMOVED lines=14> */
.L_x_756:
[----:B------:R-:W-:Y:S05]  /*12380*/  BSYNC.RECONVERGENT B0 ;  /* 0x0000000000007941 */ /* 0x000fea0003800200 */
.L_x_755:
        /* <DEDUP_REMOVED lines=14> */
.L_x_758:
[----:B------:R-:W-:Y:S05]  /*12470*/  BSYNC.RECONVERGENT B0 ;  /* 0x0000000000007941 */ /* 0x000fea0003800200 */
.L_x_757:
        /* <DEDUP_REMOVED lines=14> */
.L_x_760:
[----:B------:R-:W-:Y:S05]  /*12560*/  BSYNC.RECONVERGENT B0 ;  /* 0x0000000000007941 */ /* 0x000fea0003800200 */
.L_x_759:
        /* <DEDUP_REMOVED lines=14> */
.L_x_762:
[----:B------:R-:W-:Y:S05]  /*12650*/  BSYNC.RECONVERGENT B0 ;  /* 0x0000000000007941 */ /* 0x000fea0003800200 */
.L_x_761:
        /* <DEDUP_REMOVED lines=14> */
.L_x_764:
[----:B------:R-:W-:Y:S05]  /*12740*/  BSYNC.RECONVERGENT B0 ;  /* 0x0000000000007941 */ /* 0x000fea0003800200 */
.L_x_763:
        /* <DEDUP_REMOVED lines=12> */
[----:B------:R-:W-:Y:S01]  /*12810*/  STG.E.64 desc[UR4][R120.64+0x3f00], R130 ;  /* 0x003f008278007986 */ /* 0x000fe2000c101b04 */
[----:B------:R-:W-:Y:S05]  /*12820*/  EXIT ;  /* 0x000000000000794d */ /* 0x000fea0003800000 */
.L_x_765:
        /* <DEDUP_REMOVED lines=13> */
.L_x_15813:


//--------------------- .text._ZN18transformer_engine48scaled_upper_triang_masked_softmax_warp_backwardI13__nv_bfloat16S1_fLi12EEEvPT0_PKT_S6_T1_iii --------------------------
	.section	.text._ZN18transformer_engine48scaled_upper_triang_masked_softmax_warp_backwardI13__nv_bfloat16S1_fLi12EEEvPT0_PKT_S6_T1_iii,"ax",@progbits
	.align	128
        .global         _ZN18transformer_engine48scaled_upper_triang_masked_softmax_warp_backwardI13__nv_bfloat16S1_fLi12EEEvPT0_PKT_S6_T1_iii
        .type           _ZN18transformer_engine48scaled_upper_triang_masked_softmax_warp_backwardI13__nv_bfloat16S1_fLi12EEEvPT0_PKT_S6_T1_iii,@function
        .size           _ZN18transformer_engine48scaled_upper_triang_masked_softmax_warp_backwardI13__nv_bfloat16S1_fLi12EEEvPT0_PKT_S6_T1_iii,(.L_x_15814 - _ZN18transformer_engine48scaled_upper_triang_masked_softmax_warp_backwardI13__nv_bfloat16S1_fLi12EEEvPT0_PKT_S6_T1_iii)
        .other          _ZN18transformer_engine48scaled_upper_triang_masked_softmax_warp_backwardI13__nv_bfloat16S1_fLi12EEEvPT0_PKT_S6_T1_iii,@"STO_CUDA_ENTRY STV_DEFAULT"
_ZN18transformer_engine48scaled_upper_triang_masked_softmax_warp_backwardI13__nv_bfloat16S1_fLi12EEEvPT0_PKT_S6_T1_iii:
.text._ZN18transformer_engine48scaled_upper_triang_masked_softmax_warp_backwardI13__nv_bfloat16S1_fLi12EEEvPT0_PKT_S6_T1_iii:
        /* <DEDUP_REMOVED lines=8> */
[----:B------:R-:W-:Y:S01]  /*0080*/  CS2R R118, SRZ ;  /* 0x0000000000767805 */ /* 0x000fe2000001ff00 */
        /* <DEDUP_REMOVED lines=10> */
[----:B------:R-:W5:Y:S01]  /*0130*/  LDCU.64 UR10, c[0x0][0x390] ;  /* 0x00007200ff0a77ac */ /* 0x000f620008000a00 */
[----:B-1----:R-:W-:Y:S01]  /*0140*/  IMAD R0, R0, UR4, R3 ;  /* 0x0000000400007c24 */ /* 0x002fe2000f8e0203 */
[----:B0-----:R-:W-:Y:S01]  /*0150*/  USHF.R.S32.HI UR4, URZ, 0x1f, UR6 ;  /* 0x0000001fff047899 */ /* 0x001fe20008011406 */
[----:B--2---:R-:W-:-:S02]  /*0160*/  IMAD.SHL.U32 R122, R122, 0x4, RZ ;  /* 0x000000047a7a7824 */ /* 0x004fc400078e00ff */
[----:B---3--:R-:W-:Y:S02]  /*0170*/  IMAD R3, R0, UR5, R5 ;  /* 0x0000000500037c24 */ /* 0x008fe4000f8e0205 */
[----:B------:R-:W-:Y:S02]  /*0180*/  VIADD R6, R122, 0x80 ;  /* 0x000000807a067836 */ /* 0x000fe40000000000 */
[C---:B------:R-:W-:Y:S01]  /*0190*/  IMAD.WIDE.U32 R120, R3.reuse, UR6, R122 ;  /* 0x0000000603787c25 */ /* 0x040fe2000f8e007a */
[----:B----4-:R-:W-:-:S03]  /*01a0*/  IADD3 R2, PT, PT, -R3, UR7, RZ ;  /* 0x0000000703027c10 */ /* 0x010fc6000fffe1ff */
[----:B------:R-:W-:Y:S01]  /*01b0*/  IMAD R9, R3, UR4, RZ ;  /* 0x0000000403097c24 */ /* 0x000fe2000f8e02ff */
[----:B------:R-:W-:Y:S01]  /*01c0*/  ISETP.GT.AND P0, PT, R2, RZ, PT ;  /* 0x000000ff0200720c */ /* 0x000fe20003f04270 */
[----:B------:R-:W-:Y:S01]  /*01d0*/  VIADD R132, R5, 0x1 ;  /* 0x0000000105847836 */ /* 0x000fe20000000000 */
[----:B------:R0:W-:Y:S01]  /*01e0*/  STL [R1+0x38], R2 ;  /* 0x0000380201007387 */ /* 0x0001e20000100800 */
[C---:B------:R-:W-:Y:S01]  /*01f0*/  IADD3 R3, PT, PT, R122.reuse, 0x280, RZ ;  /* 0x000002807a037810 */ /* 0x040fe20007ffe0ff */
[----:B------:R-:W-:Y:S01]  /*0200*/  VIADD R5, R122, 0x300 ;  /* 0x000003007a057836 */ /* 0x000fe20000000000 */
[----:B------:R-:W-:Y:S01]  /*0210*/  IADD3 R9, PT, PT, R121, R9, RZ ;  /* 0x0000000979097210 */ /* 0x000fe20007ffe0ff */
[----:B------:R0:W-:Y:S01]  /*0220*/  STL [R1+0x50], R6 ;  /* 0x0000500601007387 */ /* 0x0001e20000100800 */
[----:B------:R-:W-:Y:S01]  /*0230*/  SHF.L.U32 R121, R120, 0x1, RZ ;  /* 0x0000000178797819 */ /* 0x000fe200000006ff */
[----:B------:R-:W-:Y:S01]  /*0240*/  VIADD R7, R122, 0x380 ;  /* 0x000003807a077836 */ /* 0x000fe20000000000 */
[----:B------:R-:W-:Y:S01]  /*0250*/  SHF.L.U64.HI R120, R120, 0x1, R9 ;  /* 0x0000000178787819 */ /* 0x000fe20000010209 */
[----:B------:R-:W1:Y:S01]  /*0260*/  LDCU.64 UR4, c[0x0][0x358] ;  /* 0x00006b00ff0477ac */ /* 0x000e620008000a00 */
[----:B-----5:R-:W-:-:S02]  /*0270*/  IADD3 R124, P2, PT, R121, UR8, RZ ;  /* 0x00000008797c7c10 */ /* 0x020fc4000ff5e0ff */
[----:B------:R-:W-:Y:S02]  /*0280*/  SEL R132, R132, RZ, P0 ;  /* 0x000000ff84847207 */ /* 0x000fe40000000000 */
[----:B------:R-:W-:Y:S02]  /*0290*/  IADD3.X R125, PT, PT, R120, UR9, RZ, P2, !PT ;  /* 0x00000009787d7c10 */ /* 0x000fe400097fe4ff */
[CC--:B------:R-:W-:Y:S02]  /*02a0*/  ISETP.GE.U32.AND P2, PT, R122.reuse, R132.reuse, PT ;  /* 0x000000847a00720c */ /* 0x0c0fe40003f46070 */
[----:B------:R-:W-:Y:S02]  /*02b0*/  IADD3 R126, P6, PT, R121, UR10, RZ ;  /* 0x0000000a797e7c10 */ /* 0x000fe4000ffde0ff */
[-C--:B------:R-:W-:Y:S01]  /*02c0*/  ISETP.GE.U32.AND P1, PT, R3, R132.reuse, PT ;  /* 0x000000840300720c */ /* 0x080fe20003f26070 */
[----:B------:R-:W-:Y:S01]  /*02d0*/  VIADD R3, R122, 0x400 ;  /* 0x000004007a037836 */ /* 0x000fe20000000000 */
[----:B------:R-:W-:-:S02]  /*02e0*/  ISETP.GE.U32.AND P0, PT, R5, R132, PT ;  /* 0x000000840500720c */ /* 0x000fc40003f06070 */
[----:B------:R-:W-:Y:S02]  /*02f0*/  IADD3 R5, PT, PT, R122, 0x480, RZ ;  /* 0x000004807a057810 */ /* 0x000fe40007ffe0ff */
[----:B------:R-:W-:Y:S02]  /*0300*/  IADD3.X R127, PT, PT, R120, UR11, RZ, P6, !PT ;  /* 0x0000000b787f7c10 */ /* 0x000fe4000b7fe4ff */
[-C--:B------:R-:W-:Y:S02]  /*0310*/  ISETP.GE.U32.AND P5, PT, R7, R132.reuse, PT ;  /* 0x000000840700720c */ /* 0x080fe40003fa6070 */
[-C--:B------:R-:W-:Y:S02]  /*0320*/  ISETP.GE.U32.AND P4, PT, R3, R132.reuse, PT ;  /* 0x000000840300720c */ /* 0x080fe40003f86070 */
[----:B------:R-:W-:Y:S01]  /*0330*/  ISETP.GE.U32.AND P3, PT, R5, R132, PT ;  /* 0x000000840500720c */ /* 0x000fe20003f66070 */
[----:B01----:R-:W-:-:S12]  /*0340*/  @P2 BRA `(.L_x_767) ;  /* 0x0000000000602947 */ /* 0x003fd80003800000 */
        /* <DEDUP_REMOVED lines=8> */
[C---:B------:R-:W-:Y:S01]  /*03d0*/  IMAD.U32 R112, R4.reuse, 0x10000, RZ ;  /* 0x0001000004707824 */ /* 0x040fe200078e00ff */
[----:B------:R-:W-:Y:S01]  /*03e0*/  PRMT R0, R4, 0x7632, R0 ;  /* 0x0000763204007816 */ /* 0x000fe20000000000 */
[C---:B---3--:R-:W-:Y:S01]  /*03f0*/  @!P6 IMAD.U32 R11, R3.reuse, 0x10000, RZ ;  /* 0x00010000030be824 */ /* 0x048fe200078e00ff */
[----:B------:R-:W-:Y:S02]  /*0400*/  @!P2 PRMT R3, R3, 0x7632, R3 ;  /* 0x000076320303a816 */ /* 0x000fe40000000003 */
[----:B------:R-:W-:Y:S01]  /*0410*/  @!P2 PRMT R5, R5, 0x7632, R5 ;  /* 0x000076320505a816 */ /* 0x000fe20000000005 */
[----:B------:R-:W-:Y:S01]  /*0420*/  @!P6 FMUL R118, R114, R11 ;  /* 0x0000000b7276e220 */ /* 0x000fe20000400000 */
[----:B------:R-:W-:Y:S01]  /*0430*/  ISETP.GE.U32.AND P6, PT, R7, R132, PT ;  /* 0x000000840700720c */ /* 0x000fe20003fc6070 */
[----:B------:R-:W-:Y:S01]  /*0440*/  @!P2 IMAD.U32 R4, R3, 0x10000, RZ ;  /* 0x000100000304a824 */ /* 0x000fe200078e00ff */
[----:B------:R-:W-:-:S02]  /*0450*/  @!P2 SHF.L.U32 R115, R5, 0x10, RZ ;  /* 0x000000100573a819 */ /* 0x000fc400000006ff */
[----:B------:R-:W-:-:S03]  /*0460*/  SHF.L.U32 R3, R2, 0x10, RZ ;  /* 0x0000001002037819 */ /* 0x000fc600000006ff */
[----:B------:R-:W-:Y:S02]  /*0470*/  @!P2 FMUL R119, R115, R4 ;  /* 0x000000047377a220 */ /* 0x000fe40000400000 */
[----:B------:R-:W-:-:S04]  /*0480*/  FMUL R116, R112, R3 ;  /* 0x0000000370747220 */ /* 0x000fc80000400000 */
[----:B------:R-:W-:Y:S01]  /*0490*/  @!P6 IMAD.U32 R113, R0, 0x10000, RZ ;  /* 0x000100000071e824 */ /* 0x000fe200078e00ff */
[----:B------:R-:W-:-:S04]  /*04a0*/  PRMT R0, R2, 0x7632, R0 ;  /* 0x0000763202007816 */ /* 0x000fc80000000000 */
[----:B------:R-:W-:-:S05]  /*04b0*/  @!P6 SHF.L.U32 R0, R0, 0x10, RZ ;  /* 0x000000100000e819 */ /* 0x000fca00000006ff */
[----:B------:R-:W-:-:S07]  /*04c0*/  @!P6 FMUL R117, R113, R0 ;  /* 0x000000007175e220 */ /* 0x000fce0000400000 */
.L_x_767:
[----:B------:R-:W-:Y:S05]  /*04d0*/  BSYNC.RECONVERGENT B0 ;  /* 0x0000000000007941 */ /* 0x000fea0003800200 */
.L_x_766:
        /* <DEDUP_REMOVED lines=33> */
.L_x_769:
[----:B------:R-:W-:Y:S05]  /*06f0*/  BSYNC.RECONVERGENT B0 ;  /* 0x0000000000007941 */ /* 0x000fea0003800200 */
.L_x_768:
[----:B------:R-:W-:Y:S01]  /*0700*/  VIADD R8, R122, 0x180 ;  /* 0x000001807a087836 */ /* 0x000fe20000000000 */
[----:B------:R-:W-:Y:S01]  /*0710*/  ISETP.GE.U32.AND P2, PT, R6, R132, PT ;  /* 0x000000840600720c */ /* 0x000fe20003f46070 */
[----:B------:R-:W-:Y:S01]  /*0720*/  BSSY.RECONVERGENT B0, `(.L_x_770) ;  /* 0x0000020000007945 */ /* 0x000fe20003800200 */
[----:B------:R-:W-:Y:S01]  /*0730*/  HFMA2 R89, -RZ, RZ, 0, 0 ;  /* 0x00000000ff597431 */ /* 0x000fe200000001ff */
[----:B------:R-:W-:Y:S01]  /*0740*/  MOV R100, RZ ;  /* 0x000000ff00647202 */ /* 0x000fe20000000f00 */
[----:B------:R1:W-:Y:S01]  /*0750*/  STL [R1+0x68], R8 ;  /* 0x0000680801007387 */ /* 0x0003e20000100800 */
[----:B------:R-:W-:Y:S02]  /*0760*/  CS2R R98, SRZ ;  /* 0x0000000000627805 */ /* 0x000fe4000001ff00 */
[----:B------:R-:W-:Y:S01]  /*0770*/  CS2R R96, SRZ ;  /* 0x0000000000607805 */ /* 0x000fe2000001ff00 */
[----:B------:R-:W-:-:S05]  /*0780*/  IMAD.MOV.U32 R90, RZ, RZ, RZ ;  /* 0x000000ffff5a7224 */ /* 0x000fca00078e00ff */
        /* <DEDUP_REMOVED lines=25> */
.L_x_771:
[----:B------:R-:W-:Y:S05]  /*0920*/  BSYNC.RECONVERGENT B0 ;  /* 0x0000000000007941 */ /* 0x000fea0003800200 */
.L_x_770:
[----:B------:R-:W-:Y:S01]  /*0930*/  ISETP.GE.U32.AND P2, PT, R8, R132, PT ;  /* 0x000000840800720c */ /* 0x000fe20003f46070 */
[----:B------:R-:W-:Y:S01]  /*0940*/  BSSY.RECONVERGENT B0, `(.L_x_772) ;  /* 0x0000020000007945 */ /* 0x000fe20003800200 */
[----:B-1----:R-:W-:Y:S01]  /*0950*/  IADD3 R8, PT, PT, R122, 0x200, RZ ;  /* 0x000002007a087810 */ /* 0x002fe20007ffe0ff */
[----:B------:R-:W-:Y:S01]  /*0960*/  IMAD.MOV.U32 R88, RZ, RZ, RZ ;  /* 0x000000ffff587224 */ /* 0x000fe200078e00ff */
[----:B------:R-:W-:Y:S02]  /*0970*/  CS2R R86, SRZ ;  /* 0x0000000000567805 */ /* 0x000fe4000001ff00 */
[----:B------:R-:W-:Y:S02]  /*0980*/  CS2R R84, SRZ ;  /* 0x0000000000547805 */ /* 0x000fe4000001ff00 */
[----:B------:R-:W-:Y:S01]  /*0990*/  CS2R R82, SRZ ;  /* 0x0000000000527805 */ /* 0x000fe2000001ff00 */
[----:B------:R1:W-:Y:S04]  /*09a0*/  STL [R1+0x64], R8 ;  /* 0x0000640801007387 */ /* 0x0003e80000100800 */
        /* <DEDUP_REMOVED lines=14> */
[----:B0-----:R-:W-:Y:S02]  /*0a90*/  @!P2 PRMT R6, R3, 0x7632, R6 ;  /* 0x000076320306a816 */ /* 0x001fe40000000006 */
        /* <DEDUP_REMOVED lines=10> */
.L_x_773:
[----:B------:R-:W-:Y:S05]  /*0b40*/  BSYNC.RECONVERGENT B0 ;  /* 0x0000000000007941 */ /* 0x000fea0003800200 */
.L_x_772:
[----:B------:R-:W-:Y:S01]  /*0b50*/  ISETP.GE.U32.AND P2, PT, R8, R132, PT ;  /* 0x000000840800720c */ /* 0x000fe20003f46070 */
[----:B------:R-:W-:Y:S01]  /*0b60*/  BSSY.RECONVERGENT B0, `(.L_x_774) ;  /* 0x000001f000007945 */ /* 0x000fe20003800200 */
[----:B------:R-:W-:Y:S02]  /*0b70*/  CS2R R80, SRZ ;  /* 0x0000000000507805 */ /* 0x000fe4000001ff00 */
[----:B------:R-:W-:Y:S02]  /*0b80*/  CS2R R78, SRZ ;  /* 0x00000000004e7805 */ /* 0x000fe4000001ff00 */
[----:B------:R-:W-:Y:S02]  /*0b90*/  CS2R R76, SRZ ;  /* 0x00000000004c7805 */ /* 0x000fe4000001ff00 */
[----:B------:R-:W-:Y:S01]  /*0ba0*/  IADD3 R11, PT, PT, R122, 0x500, RZ ;  /* 0x000005007a0b7810 */ /* 0x000fe20007ffe0ff */
        /* <DEDUP_REMOVED lines=13> */
[----:B0-----:R-:W-:Y:S02]  /*0c80*/  @!P2 PRMT R6, R3, 0x7632, R6 ;  /* 0x000076320306a816 */ /* 0x001fe40000000006 */
        /* <DEDUP_REMOVED lines=12> */
.L_x_775:
[----:B------:R-:W-:Y:S05]  /*0d50*/  BSYNC.RECONVERGENT B0 ;  /* 0x0000000000007941 */ /* 0x000fea0003800200 */
.L_x_774:
[----:B------:R-:W-:Y:S01]  /*0d60*/  BSSY.RECONVERGENT B0, `(.L_x_776) ;  /* 0x0000021000007945 */ /* 0x000fe20003800200 */
[----:B------:R-:W-:Y:S01]  /*0d70*/  ISETP.GE.U32.AND P2, PT, R11, R132, PT ;  /* 0x000000840b00720c */ /* 0x000fe20003f46070 */
[----:B------:R-:W-:Y:S01]  /*0d80*/  IMAD.MOV.U32 R74, RZ, RZ, RZ ;  /* 0x000000ffff4a7224 */ /* 0x000fe200078e00ff */
[----:B------:R-:W-:Y:S02]  /*0d90*/  CS2R R72, SRZ ;  /* 0x0000000000487805 */ /* 0x000fe4000001ff00 */
[----:B------:R-:W-:Y:S02]  /*0da0*/  CS2R R70, SRZ ;  /* 0x0000000000467805 */ /* 0x000fe4000001ff00 */
[----:B------:R-:W-:Y:S02]  /*0db0*/  CS2R R68, SRZ ;  /* 0x0000000000447805 */ /* 0x000fe4000001ff00 */
[----:B------:R-:W-:Y:S01]  /*0dc0*/  IADD3 R11, PT, PT, R122, 0x580, RZ ;  /* 0x000005807a0b7810 */ /* 0x000fe20007ffe0ff */
[----:B------:R-:W-:Y:S01]  /*0dd0*/  IMAD.MOV.U32 R67, RZ, RZ, RZ ;  /* 0x000000ffff437224 */ /* 0x000fe200078e00ff */
[----:B------:R-:W-:Y:S06]  /*0de0*/  @P1 BRA `(.L_x_777) ;  /* 0x0000000000601947 */ /* 0x000fec0003800000 */
        /* <DEDUP_REMOVED lines=24> */
.L_x_777:
[----:B------:R-:W-:Y:S05]  /*0f70*/  BSYNC.RECONVERGENT B0 ;  /* 0x0000000000007941 */ /* 0x000fea0003800200 */
.L_x_776:
        /* <DEDUP_REMOVED lines=33> */
.L_x_779:
[----:B------:R-:W-:Y:S05]  /*1190*/  BSYNC.RECONVERGENT B0 ;  /* 0x0000000000007941 */ /* 0x000fea0003800200 */
.L_x_778:
[----:B------:R-:W-:Y:S01]  /*11a0*/  IMAD.MOV.U32 R149, RZ, RZ, RZ ;  /* 0x000000ffff957224 */ /* 0x000fe200078e00ff */
[----:B------:R-:W-:Y:S02]  /*11b0*/  CS2R R154, SRZ ;  /* 0x00000000009a7805 */ /* 0x000fe4000001ff00 */
[----:B------:R-:W-:Y:S02]  /*11c0*/  CS2R R150, SRZ ;  /* 0x0000000000967805 */ /* 0x000fe4000001ff00 */
[----:B------:R-:W-:Y:S02]  /*11d0*/  CS2R R156, SRZ ;  /* 0x00000000009c7805 */ /* 0x000fe4000001ff00 */
[----:B------:R-:W-:Y:S01]  /*11e0*/  MOV R152, RZ ;  /* 0x000000ff00987202 */ /* 0x000fe20000000f00 */
[----:B------:R2:W-:Y:S01]  /*11f0*/  STL [R1+0x1c], R149 ;  /* 0x00001c9501007387 */ /* 0x0005e20000100800 */
[----:B------:R-:W-:Y:S02]  /*1200*/  HFMA2 R158, -RZ, RZ, 0, 0 ;  /* 0x00000000ff9e7431 */ /* 0x000fe400000001ff */
[----:B------:R-:W-:Y:S01]  /*1210*/  IMAD.MOV.U32 R160, RZ, RZ, RZ ;  /* 0x000000ffffa07224 */ /* 0x000fe200078e00ff */
[----:B------:R-:W-:Y:S01]  /*1220*/  MOV R162, RZ ;  /* 0x000000ff00a27202 */ /* 0x000fe20000000f00 */
[----:B------:R2:W-:Y:S01]  /*1230*/  STL [R1+0x18], R154 ;  /* 0x0000189a01007387 */ /* 0x0005e20000100800 */
[----:B-1----:R-:W-:Y:S01]  /*1240*/  VIADD R8, R122, 0x680 ;  /* 0x000006807a087836 */ /* 0x002fe20000000000 */
[----:B------:R-:W-:Y:S01]  /*1250*/  BSSY.RECONVERGENT B0, `(.L_x_780) ;  /* 0x0000045000007945 */ /* 0x000fe20003800200 */
[----:B------:R-:W-:Y:S01]  /*1260*/  HFMA2 R140, -RZ, RZ, 0, 0 ;  /* 0x00000000ff8c7431 */ /* 0x000fe200000001ff */
[----:B------:R2:W-:Y:S01]  /*1270*/  STL [R1+0xc], R151 ;  /* 0x00000c9701007387 */ /* 0x0005e20000100800 */
[----:B------:R-:W-:Y:S01]  /*1280*/  ISETP.GE.U32.AND P0, PT, R11, R132, PT ;  /* 0x000000840b00720c */ /* 0x000fe20003f06070 */
[----:B------:R-:W-:Y:S01]  /*1290*/  IMAD.MOV.U32 R58, RZ, RZ, RZ ;  /* 0x000000ffff3a7224 */ /* 0x000fe200078e00ff */
        /* <DEDUP_REMOVED lines=9> */
[----:B------:R2:W-:Y:S01]  /*1330*/  STL [R1], R152 ;  /* 0x0000009801007387 */ /* 0x0005e20000100800 */
        /* <DEDUP_REMOVED lines=9> */
[----:B------:R-:W-:Y:S01]  /*13d0*/  MOV R226, RZ ;  /* 0x000000ff00e27202 */ /* 0x000fe20000000f00 */
[----:B------:R-:W-:Y:S01]  /*13e0*/  IMAD.MOV.U32 R225, RZ, RZ, RZ ;  /* 0x000000ffffe17224 */ /* 0x000fe200078e00ff */
        /* <DEDUP_REMOVED lines=15> */
[----:B------:R-:W-:Y:S02]  /*14e0*/  CS2R R138, SRZ ;  /* 0x00000000008a7805 */ /* 0x000fe4000001ff00 */
[----:B------:R-:W-:Y:S01]  /*14f0*/  CS2R R246, SRZ ;  /* 0x0000000000f67805 */ /* 0x000fe2000001ff00 */
[----:B------:R-:W-:Y:S01]  /*1500*/  IMAD.MOV.U32 R137, RZ, RZ, RZ ;  /* 0x000000ffff897224 */ /* 0x000fe200078e00ff */
[----:B------:R-:W-:Y:S06]  /*1510*/  @P5 BRA `(.L_x_781) ;  /* 0x0000000000605947 */ /* 0x000fec0003800000 */
[----:B------:R-:W3:Y:S04]  /*1520*/  LDG.E.64 R4, desc[UR4][R126.64+0x700] ;  /* 0x000700047e047981 */ /* 0x000ee8000c1e1b00 */
[----:B------:R-:W4:Y:S01]  /*1530*/  LDG.E.64 R2, desc[UR4][R124.64+0x700] ;  /* 0x000700047c027981 */ /* 0x000f22000c1e1b00 */
        /* <DEDUP_REMOVED lines=8> */
[C---:B----4-:R-:W-:Y:S01]  /*15c0*/  @!P6 IMAD.U32 R0, R3.reuse, 0x10000, RZ ;  /* 0x000100000300e824 */ /* 0x050fe200078e00ff */
[----:B0-----:R-:W-:Y:S02]  /*15d0*/  @!P5 PRMT R6, R3, 0x7632, R6 ;  /* 0x000076320306d816 */ /* 0x001fe40000000006 */
        /* <DEDUP_REMOVED lines=12> */
.L_x_781:
[----:B------:R-:W-:Y:S05]  /*16a0*/  BSYNC.RECONVERGENT B0 ;  /* 0x0000000000007941 */ /* 0x000fea0003800200 */
.L_x_780:
[----:B------:R-:W-:Y:S02]  /*16b0*/  HFMA2 R161, -RZ, RZ, 0, 0 ;  /* 0x00000000ffa17431 */ /* 0x000fe400000001ff */
[----:B------:R-:W-:Y:S01]  /*16c0*/  IMAD.MOV.U32 R159, RZ, RZ, RZ ;  /* 0x000000ffff9f7224 */ /* 0x000fe200078e00ff */
[----:B------:R-:W-:Y:S01]  /*16d0*/  ISETP.GE.U32.AND P5, PT, R8, R132, PT ;  /* 0x000000840800720c */ /* 0x000fe20003fa6070 */
[----:B------:R-:W-:Y:S01]  /*16e0*/  BSSY.RECONVERGENT B0, `(.L_x_782) ;  /* 0x0000022000007945 */ /* 0x000fe20003800200 */
[----:B--2---:R-:W-:Y:S01]  /*16f0*/  IADD3 R8, PT, PT, R122, 0x700, RZ ;  /* 0x000007007a087810 */ /* 0x004fe20007ffe0ff */
[----:B------:R-:W-:Y:S01]  /*1700*/  IMAD.MOV.U32 R252, RZ, RZ, RZ ;  /* 0x000000fffffc7224 */ /* 0x000fe200078e00ff */
[----:B------:R1:W-:Y:S01]  /*1710*/  STL [R1+0x14], R159 ;  /* 0x0000149f01007387 */ /* 0x0003e20000100800 */
[----:B------:R-:W-:Y:S01]  /*1720*/  MOV R245, RZ ;  /* 0x000000ff00f57202 */ /* 0x000fe20000000f00 */
[----:B------:R-:W-:Y:S02]  /*1730*/  IMAD.MOV.U32 R136, RZ, RZ, RZ ;  /* 0x000000ffff887224 */ /* 0x000fe400078e00ff */
[----:B------:R1:W-:Y:S01]  /*1740*/  STL [R1+0x10], R161 ;  /* 0x000010a101007387 */ /* 0x0003e20000100800 */
[----:B------:R-:W-:-:S03]  /*1750*/  IMAD.MOV.U32 R23, RZ, RZ, RZ ;  /* 0x000000ffff177224 */ /* 0x000fc600078e00ff */
        /* <DEDUP_REMOVED lines=12> */
[----:B---3--:R-:W-:Y:S01]  /*1820*/  @!P6 IMAD.U32 R11, R3, 0x10000, RZ ;  /* 0x00010000030be824 */ /* 0x008fe200078e00ff */
[----:B------:R-:W-:Y:S02]  /*1830*/  @!P4 PRMT R5, R5, 0x7632, R5 ;  /* 0x000076320505c816 */ /* 0x000fe40000000005 */
[----:B------:R-:W-:Y:S01]  /*1840*/  @!P4 PRMT R3, R3, 0x7632, R3 ;  /* 0x000076320303c816 */ /* 0x000fe20000000003 */
[----:B------:R-:W-:Y:S01]  /*1850*/  @!P6 FMUL R50, R46, R11 ;  /* 0x0000000b2e32e220 */ /* 0x000fe20000400000 */
[----:B------:R-:W-:Y:S02]  /*1860*/  ISETP.GE.U32.AND P6, PT, R7, R132, PT ;  /* 0x000000840700720c */ /* 0x000fe40003fc6070 */
[----:B------:R-:W-:Y:S01]  /*1870*/  @!P4 SHF.L.U32 R47, R5, 0x10, RZ ;  /* 0x00000010052fc819 */ /* 0x000fe200000006ff */
[----:B------:R-:W-:-:S04]  /*1880*/  @!P4 IMAD.U32 R4, R3, 0x10000, RZ ;  /* 0x000100000304c824 */ /* 0x000fc800078e00ff */
[----:B------:R-:W-:-:S06]  /*1890*/  @!P4 FMUL R51, R47, R4 ;  /* 0x000000042f33c220 */ /* 0x000fcc0000400000 */
[----:B------:R-:W-:Y:S01]  /*18a0*/  @!P6 IMAD.U32 R45, R0, 0x10000, RZ ;  /* 0x00010000002de824 */ /* 0x000fe200078e00ff */
[C---:B------:R-:W-:Y:S02]  /*18b0*/  PRMT R0, R2.reuse, 0x7632, R0 ;  /* 0x0000763202007816 */ /* 0x040fe40000000000 */
[----:B------:R-:W-:Y:S02]  /*18c0*/  SHF.L.U32 R2, R2, 0x10, RZ ;  /* 0x0000001002027819 */ /* 0x000fe400000006ff */
[----:B------:R-:W-:-:S03]  /*18d0*/  @!P6 SHF.L.U32 R0, R0, 0x10, RZ ;  /* 0x000000100000e819 */ /* 0x000fc600000006ff */
[----:B------:R-:W-:Y:S02]  /*18e0*/  FMUL R48, R23, R2 ;  /* 0x0000000217307220 */ /* 0x000fe40000400000 */
[----:B------:R-:W-:-:S07]  /*18f0*/  @!P6 FMUL R49, R45, R0 ;  /* 0x000000002d31e220 */ /* 0x000fce0000400000 */
.L_x_783:
[----:B------:R-:W-:Y:S05]  /*1900*/  BSYNC.RECONVERGENT B0 ;  /* 0x0000000000007941 */ /* 0x000fea0003800200 */
.L_x_782:
[----:B------:R-:W-:Y:S01]  /*1910*/  ISETP.GE.U32.AND P4, PT, R8, R132, PT ;  /* 0x000000840800720c */ /* 0x000fe20003f86070 */
[----:B------:R-:W-:Y:S01]  /*1920*/  BSSY.RECONVERGENT B0, `(.L_x_784) ;  /* 0x0000021000007945 */ /* 0x000fe20003800200 */
[----:B-1----:R-:W-:Y:S01]  /*1930*/  IADD3 R8, PT, PT, R122, 0x780, RZ ;  /* 0x000007807a087810 */ /* 0x002fe20007ffe0ff */
[----:B------:R-:W-:Y:S02]  /*1940*/  HFMA2 R229, -RZ, RZ, 0, 0 ;  /* 0x00000000ffe57431 */ /* 0x000fe400000001ff */
[----:B------:R-:W-:Y:S01]  /*1950*/  IMAD.MOV.U32 R244, RZ, RZ, RZ ;  /* 0x000000fffff47224 */ /* 0x000fe200078e00ff */
[----:B------:R-:W-:Y:S01]  /*1960*/  CS2R R236, SRZ ;  /* 0x0000000000ec7805 */ /* 0x000fe2000001ff00 */
[----:B------:R-:W-:Y:S01]  /*1970*/  IMAD.MOV.U32 R22, RZ, RZ, RZ ;  /* 0x000000ffff167224 */ /* 0x000fe200078e00ff */
[----:B------:R1:W-:Y:S01]  /*1980*/  STL [R1+0x78], R8 ;  /* 0x0000780801007387 */ /* 0x0003e20000100800 */
        /* <DEDUP_REMOVED lines=26> */
.L_x_785:
[----:B------:R-:W-:Y:S05]  /*1b30*/  BSYNC.RECONVERGENT B0 ;  /* 0x0000000000007941 */ /* 0x000fea0003800200 */
.L_x_784:
[----:B------:R-:W-:Y:S01]  /*1b40*/  ISETP.GE.U32.AND P3, PT, R8, R132, PT ;  /* 0x000000840800720c */ /* 0x000fe20003f66070 */
[----:B-1----:R-:W-:Y:S01]  /*1b50*/  VIADD R8, R122, 0x800 ;  /* 0x000008007a087836 */ /* 0x002fe20000000000 */
[----:B------:R-:W-:Y:S01]  /*1b60*/  BSSY.RECONVERGENT B0, `(.L_x_786) ;  /* 0x000001f000007945 */ /* 0x000fe20003800200 */
[----:B------:R-:W-:Y:S01]  /*1b70*/  IMAD.MOV.U32 R20, RZ, RZ, RZ ;  /* 0x000000ffff147224 */ /* 0x000fe200078e00ff */
[----:B------:R-:W-:Y:S02]  /*1b80*/  MOV R135, RZ ;  /* 0x000000ff00877202 */ /* 0x000fe40000000f00 */
[----:B------:R-:W-:Y:S01]  /*1b90*/  CS2R R18, SRZ ;  /* 0x0000000000127805 */ /* 0x000fe2000001ff00 */
[----:B------:R1:W-:Y:S01]  /*1ba0*/  STL [R1+0x70], R8 ;  /* 0x0000700801007387 */ /* 0x0003e20000100800 */
[----:B------:R-:W-:Y:S01]  /*1bb0*/  CS2R R16, SRZ ;  /* 0x0000000000107805 */ /* 0x000fe2000001ff00 */
        /* <DEDUP_REMOVED lines=25> */
.L_x_787:
[----:B------:R-:W-:Y:S05]  /*1d50*/  BSYNC.RECONVERGENT B0 ;  /* 0x0000000000007941 */ /* 0x000fea0003800200 */
.L_x_786:
[----:B------:R-:W-:Y:S01]  /*1d60*/  ISETP.GE.U32.AND P2, PT, R8, R132, PT ;  /* 0x000000840800720c */ /* 0x000fe20003f46070 */
[----:B------:R-:W-:Y:S01]  /*1d70*/  BSSY.RECONVERGENT B0, `(.L_x_788) ;  /* 0x0000020000007945 */ /* 0x000fe20003800200 */
[----:B-1----:R-:W-:Y:S02]  /*1d80*/  IADD3 R8, PT, PT, R122, 0x880, RZ ;  /* 0x000008807a087810 */ /* 0x002fe40007ffe0ff */
[----:B------:R-:W-:Y:S02]  /*1d90*/  CS2R R14, SRZ ;  /* 0x00000000000e7805 */ /* 0x000fe4000001ff00 */
        /* <DEDUP_REMOVED lines=29> */
.L_x_789:
[----:B------:R-:W-:Y:S05]  /*1f70*/  BSYNC.RECONVERGENT B0 ;  /* 0x0000000000007941 */ /* 0x000fea0003800200 */
.L_x_788:
[----:B------:R-:W-:Y:S01]  /*1f80*/  IADD3 R92, PT, PT, R122, 0x900, RZ ;  /* 0x000009007a5c7810 */ /* 0x000fe20007ffe0ff */
[----:B------:R-:W-:Y:S01]  /*1f90*/  BSSY.RECONVERGENT B0, `(.L_x_790) ;  /* 0x0000020000007945 */ /* 0x000fe20003800200 */
[----:B------:R-:W-:Y:S01]  /*1fa0*/  ISETP.GE.U32.AND P1, PT, R8, R132, PT ;  /* 0x000000840800720c */ /* 0x000fe20003f26070 */
[----:B------:R-:W-:Y:S01]  /*1fb0*/  IMAD.MOV.U32 R10, RZ, RZ, RZ ;  /* 0x000000ffff0a7224 */ /* 0x000fe200078e00ff */
[----:B-1----:R-:W-:Y:S01]  /*1fc0*/  CS2R R8, SRZ ;  /* 0x0000000000087805 */ /* 0x002fe2000001ff00 */
[----:B------:R1:W-:Y:S01]  /*1fd0*/  STL [R1+0x58], R92 ;  /* 0x0000585c01007387 */ /* 0x0003e20000100800 */
[----:B0-----:R-:W-:Y:S01]  /*1fe0*/  CS2R R6, SRZ ;  /* 0x0000000000067805 */ /* 0x001fe2000001ff00 */
[----:B------:R-:W-:Y:S01]  /*1ff0*/  IMAD.MOV.U32 R5, RZ, RZ, RZ ;  /* 0x000000ffff057224 */ /* 0x000fe200078e00ff */
[----:B------:R-:W-:Y:S07]  /*2000*/  @P0 BRA `(.L_x_791) ;  /* 0x0000000000600947 */ /* 0x000fee0003800000 */
[----:B------:R-:W2:Y:S04]  /*2010*/  LDG.E.64 R4, desc[UR4][R126.64+0xc00] ;  /* 0x000c00047e047981 */ /* 0x000ea8000c1e1b00 */
[----:B------:R-:W3:Y:S01]  /*2020*/  LDG.E.64 R2, desc[UR4][R124.64+0xc00] ;  /* 0x000c00047c027981 */ /* 0x000ee2000c1e1b00 */
[C---:B------:R-:W-:Y:S01]  /*2030*/  IADD3 R25, PT, PT, R122.reuse, 0x602, RZ ;  /* 0x000006027a197810 */ /* 0x040fe20007ffe0ff */
[----:B------:R-:W-:-:S03]  /*2040*/  VIADD R91, R122, 0x603 ;  /* 0x000006037a5b7836 */ /* 0x000fc60000000000 */
[-C--:B------:R-:W-:Y:S02]  /*2050*/  ISETP.GE.U32.AND P6, PT, R25, R132.reuse, PT ;  /* 0x000000841900720c */ /* 0x080fe40003fc6070 */
[----:B------:R-:W-:Y:S02]  /*2060*/  IADD3 R25, PT, PT, R122, 0x601, RZ ;  /* 0x000006017a197810 */ /* 0x000fe40007ffe0ff */
[----:B------:R-:W-:-:S09]  /*2070*/  ISETP.GE.U32.AND P0, PT, R91, R132, PT ;  /* 0x000000845b00720c */ /* 0x000fd20003f06070 */
[----:B--2---:R-:W-:-:S04]  /*2080*/  @!P6 SHF.L.U32 R231, R5, 0x10, RZ ;  /* 0x0000001005e7e819 */ /* 0x004fc800000006ff */
[----:B------:R-:W-:Y:S01]  /*2090*/  @!P0 PRMT R5, R5, 0x7632, R5 ;  /* 0x0000763205058816 */ /* 0x000fe20000000005 */
[----:B---3--:R-:W-:-:S03]  /*20a0*/  @!P6 IMAD.U32 R0, R3, 0x10000, RZ ;  /* 0x000100000300e824 */ /* 0x008fc600078e00ff */
[----:B------:R-:W-:Y:S01]  /*20b0*/  @!P0 SHF.L.U32 R232, R5, 0x10, RZ ;  /* 0x0000001005e88819 */ /* 0x000fe200000006ff */
[C---:B------:R-:W-:Y:S02]  /*20c0*/  IMAD.U32 R5, R4.reuse, 0x10000, RZ ;  /* 0x0001000004057824 */ /* 0x040fe400078e00ff */
[----:B------:R-:W-:Y:S01]  /*20d0*/  @!P6 FMUL R234, R231, R0 ;  /* 0x00000000e7eae220 */ /* 0x000fe20000400000 */
[----:B------:R-:W-:Y:S02]  /*20e0*/  ISETP.GE.U32.AND P6, PT, R25, R132, PT ;  /* 0x000000841900720c */ /* 0x000fe40003fc6070 */
[----:B------:R-:W-:Y:S02]  /*20f0*/  PRMT R0, R4, 0x7632, R0 ;  /* 0x0000763204007816 */ /* 0x000fe40000000000 */
[----:B------:R-:W-:-:S05]  /*2100*/  @!P0 PRMT R25, R3, 0x7632, R25 ;  /* 0x0000763203198816 */ /* 0x000fca0000000019 */
[----:B------:R-:W-:-:S04]  /*2110*/  @!P0 IMAD.U32 R25, R25, 0x10000, RZ ;  /* 0x0001000019198824 */ /* 0x000fc800078e00ff */
[----:B------:R-:W-:Y:S01]  /*2120*/  @!P6 IMAD.U32 R230, R0, 0x10000, RZ ;  /* 0x0001000000e6e824 */ /* 0x000fe200078e00ff */
[----:B------:R-:W-:Y:S01]  /*2130*/  PRMT R0, R2, 0x7632, R0 ;  /* 0x0000763202007816 */ /* 0x000fe20000000000 */
[----:B------:R-:W-:Y:S01]  /*2140*/  @!P0 FMUL R235, R232, R25 ;  /* 0x00000019e8eb8220 */ /* 0x000fe20000400000 */
[----:B------:R-:W-:Y:S02]  /*2150*/  SHF.L.U32 R2, R2, 0x10, RZ ;  /* 0x0000001002027819 */ /* 0x000fe400000006ff */
[----:B------:R-:W-:-:S03]  /*2160*/  @!P6 SHF.L.U32 R3, R0, 0x10, RZ ;  /* 0x000000100003e819 */ /* 0x000fc600000006ff */
[----:B------:R-:W-:Y:S02]  /*2170*/  FMUL R25, R5, R2 ;  /* 0x0000000205197220 */ /* 0x000fe40000400000 */
[----:B------:R-:W-:-:S07]  /*2180*/  @!P6 FMUL R233, R230, R3 ;  /* 0x00000003e6e9e220 */ /* 0x000fce0000400000 */
.L_x_791:
[----:B------:R-:W-:Y:S05]  /*2190*/  BSYNC.RECONVERGENT B0 ;  /* 0x0000000000007941 */ /* 0x000fea0003800200 */
.L_x_790:
[----:B------:R-:W-:Y:S01]  /*21a0*/  IADD3 R130, PT, PT, R122, 0x980, RZ ;  /* 0x000009807a827810 */ /* 0x000fe20007ffe0ff */
[----:B------:R-:W-:Y:S01]  /*21b0*/  BSSY.RECONVERGENT B0, `(.L_x_792) ;  /* 0x0000021000007945 */ /* 0x000fe20003800200 */
[----:B------:R-:W-:Y:S01]  /*21c0*/  HFMA2 R4, -RZ, RZ, 0, 0 ;  /* 0x00000000ff047431 */ /* 0x000fe200000001ff */
[----:B------:R-:W-:Y:S01]  /*21d0*/  ISETP.GE.U32.AND P0, PT, R92, R132, PT ;  /* 0x000000845c00720c */ /* 0x000fe20003f06070 */
[----:B------:R-:W-:Y:S01]  /*21e0*/  IMAD.MOV.U32 R133, RZ, RZ, RZ ;  /* 0x000000ffff857224 */ /* 0x000fe200078e00ff */
[----:B------:R0:W-:Y:S01]  /*21f0*/  STL [R1+0x90], R130 ;  /* 0x0000908201007387 */ /* 0x0001e20000100800 */
[----:B------:R-:W-:Y:S01]  /*2200*/  CS2R R2, SRZ ;  /* 0x0000000000027805 */ /* 0x000fe2000001ff00 */
[----:B------:R-:W-:Y:S02]  /*2210*/  IMAD.MOV.U32 R0, RZ, RZ, RZ ;  /* 0x000000ffff007224 */ /* 0x000fe400078e00ff */
[----:B------:R-:W-:Y:S01]  /*2220*/  IMAD.MOV.U32 R91, RZ, RZ, RZ ;  /* 0x000000ffff5b7224 */ /* 0x000fe200078e00ff */
[----:B------:R-:W-:Y:S06]  /*2230*/  @P5 BRA `(.L_x_793) ;  /* 0x0000000000605947 */ /* 0x000fec0003800000 */
[----:B------:R-:W2:Y:S04]  /*2240*/  LDG.E.64 R94, desc[UR4][R126.64+0xd00] ;  /* 0x000d00047e5e7981 */ /* 0x000ea8000c1e1b00 */
[----:B-1----:R-:W3:Y:S01]  /*2250*/  LDG.E.64 R92, desc[UR4][R124.64+0xd00] ;  /* 0x000d00047c5c7981 */ /* 0x002ee2000c1e1b00 */
[C---:B------:R-:W-:Y:S01]  /*2260*/  IADD3 R91, PT, PT, R122.reuse, 0x682, RZ ;  /* 0x000006827a5b7810 */ /* 0x040fe20007ffe0ff */
[----:B------:R-:W-:-:S03]  /*2270*/  VIADD R129, R122, 0x683 ;  /* 0x000006837a817836 */ /* 0x000fc60000000000 */
[-C--:B------:R-:W-:Y:S02]  /*2280*/  ISETP.GE.U32.AND P6, PT, R91, R132.reuse, PT ;  /* 0x000000845b00720c */ /* 0x080fe40003fc6070 */
[----:B------:R-:W-:Y:S02]  /*2290*/  IADD3 R91, PT, PT, R122, 0x681, RZ ;  /* 0x000006817a5b7810 */ /* 0x000fe40007ffe0ff */
[----:B------:R-:W-:-:S09]  /*22a0*/  ISETP.GE.U32.AND P5, PT, R129, R132, PT ;  /* 0x000000848100720c */ /* 0x000fd20003fa6070 */
[----:B--2---:R-:W-:-:S04]  /*22b0*/  @!P6 SHF.L.U32 R239, R95, 0x10, RZ ;  /* 0x000000105fefe819 */ /* 0x004fc800000006ff */
[----:B------:R-:W-:Y:S01]  /*22c0*/  @!P5 PRMT R95, R95, 0x7632, R95 ;  /* 0x000076325f5fd816 */ /* 0x000fe2000000005f */
[----:B---3--:R-:W-:Y:S01]  /*22d0*/  @!P6 IMAD.U32 R128, R93, 0x10000, RZ ;  /* 0x000100005d80e824 */ /* 0x008fe200078e00ff */
[----:B------:R-:W-:Y:S02]  /*22e0*/  PRMT R93, R92, 0x7632, R93 ;  /* 0x000076325c5d7816 */ /* 0x000fe4000000005d */
[----:B------:R-:W-:Y:S01]  /*22f0*/  @!P5 SHF.L.U32 R240, R95, 0x10, RZ ;  /* 0x000000105ff0d819 */ /* 0x000fe200000006ff */
[----:B------:R-:W-:Y:S01]  /*2300*/  @!P6 FMUL R242, R239, R128 ;  /* 0x00000080eff2e220 */ /* 0x000fe20000400000 */
[----:B------:R-:W-:Y:S02]  /*2310*/  ISETP.GE.U32.AND P6, PT, R91, R132, PT ;  /* 0x000000845b00720c */ /* 0x000fe40003fc6070 */
[----:B------:R-:W-:Y:S02]  /*2320*/  PRMT R91, R94, 0x7632, R91 ;  /* 0x000076325e5b7816 */ /* 0x000fe4000000005b */
[----:B------:R-:W-:-:S02]  /*2330*/  @!P5 PRMT R128, R93, 0x7632, R128 ;  /* 0x000076325d80d816 */ /* 0x000fc40000000080 */
[----:B------:R-:W-:-:S03]  /*2340*/  SHF.L.U32 R92, R92, 0x10, RZ ;  /* 0x000000105c5c7819 */ /* 0x000fc600000006ff */
[----:B------:R-:W-:-:S04]  /*2350*/  @!P5 IMAD.U32 R95, R128, 0x10000, RZ ;  /* 0x00010000805fd824 */ /* 0x000fc800078e00ff */
[----:B------:R-:W-:Y:S01]  /*2360*/  @!P6 IMAD.U32 R238, R91, 0x10000, RZ ;  /* 0x000100005beee824 */ /* 0x000fe200078e00ff */
[----:B------:R-:W-:Y:S01]  /*2370*/  @!P6 SHF.L.U32 R93, R93, 0x10, RZ ;  /* 0x000000105d5de819 */ /* 0x000fe200000006ff */
[----:B------:R-:W-:Y:S02]  /*2380*/  IMAD.U32 R91, R94, 0x10000, RZ ;  /* 0x000100005e5b7824 */ /* 0x000fe400078e00ff */
[----:B------:R-:W-:Y:S02]  /*2390*/  @!P5 FMUL R243, R240, R95 ;  /* 0x0000005ff0f3d220 */ /* 0x000fe40000400000 */
[----:B------:R-:W-:Y:S01]  /*23a0*/  @!P6 FMUL R241, R238, R93 ;  /* 0x0000005deef1e220 */ /* 0x000fe20000400000 */
[----:B------:R-:W-:-:S07]  /*23b0*/  FMUL R140, R91, R92 ;  /* 0x0000005c5b8c7220 */ /* 0x000fce0000400000 */
.L_x_793:
[----:B------:R-:W-:Y:S05]  /*23c0*/  BSYNC.RECONVERGENT B0 ;  /* 0x0000000000007941 */ /* 0x000fea0003800200 */
.L_x_792:
[----:B------:R-:W-:Y:S01]  /*23d0*/  IADD3 R143, PT, PT, R122, 0xa00, RZ ;  /* 0x00000a007a8f7810 */ /* 0x000fe20007ffe0ff */
[----:B------:R-:W-:Y:S01]  /*23e0*/  BSSY.RECONVERGENT B0, `(.L_x_794) ;  /* 0x0000020000007945 */ /* 0x000fe20003800200 */
[----:B------:R-:W-:Y:S02]  /*23f0*/  ISETP.GE.U32.AND P5, PT, R130, R132, PT ;  /* 0x000000848200720c */ /* 0x000fe40003fa6070 */
[----:B------:R-:W-:Y:S01]  /*2400*/  CS2R R94, SRZ ;  /* 0x00000000005e7805 */ /* 0x000fe2000001ff00 */
[----:B------:R-:W-:Y:S01]  /*2410*/  IMAD.MOV.U32 R146, RZ, RZ, RZ ;  /* 0x000000ffff927224 */ /* 0x000fe200078e00ff */
[----:B------:R2:W-:Y:S01]  /*2420*/  STL [R1+0x88], R143 ;  /* 0x0000888f01007387 */ /* 0x0005e20000100800 */
[----:B-1----:R-:W-:Y:S01]  /*2430*/  CS2R R92, SRZ ;  /* 0x00000000005c7805 */ /* 0x002fe2000001ff00 */
[----:B------:R-:W-:Y:S01]  /*2440*/  IMAD.MOV.U32 R141, RZ, RZ, RZ ;  /* 0x000000ffff8d7224 */ /* 0x000fe200078e00ff */
[----:B------:R-:W-:Y:S06]  /*2450*/  @P4 BRA `(.L_x_795) ;  /* 0x0000000000604947 */ /* 0x000fec0003800000 */
[----:B------:R-:W3:Y:S04]  /*2460*/  LDG.E.64 R128, desc[UR4][R126.64+0xe00] ;  /* 0x000e00047e807981 */ /* 0x000ee8000c1e1b00 */
[----:B0-----:R-:W4:Y:S01]  /*2470*/  LDG.E.64 R130, desc[UR4][R124.64+0xe00] ;  /* 0x000e00047c827981 */ /* 0x001f22000c1e1b00 */
[C---:B------:R-:W-:Y:S01]  /*2480*/  IADD3 R139, PT, PT, R122.reuse, 0x702, RZ ;  /* 0x000007027a8b7810 */ /* 0x040fe20007ffe0ff */
[----:B------:R-:W-:-:S03]  /*2490*/  VIADD R141, R122, 0x703 ;  /* 0x000007037a8d7836 */ /* 0x000fc60000000000 */
[-C--:B------:R-:W-:Y:S02]  /*24a0*/  ISETP.GE.U32.AND P6, PT, R139, R132.reuse, PT ;  /* 0x000000848b00720c */ /* 0x080fe40003fc6070 */
[----:B------:R-:W-:Y:S02]  /*24b0*/  IADD3 R139, PT, PT, R122, 0x701, RZ ;  /* 0x000007017a8b7810 */ /* 0x000fe40007ffe0ff */
[----:B------:R-:W-:-:S09]  /*24c0*/  ISETP.GE.U32.AND P4, PT, R141, R132, PT ;  /* 0x000000848d00720c */ /* 0x000fd20003f86070 */
[----:B---3--:R-:W-:Y:S01]  /*24d0*/  @!P6 SHF.L.U32 R247, R129, 0x10, RZ ;  /* 0x0000001081f7e819 */ /* 0x008fe200000006ff */
[C---:B------:R-:W-:Y:S01]  /*24e0*/  IMAD.U32 R141, R128.reuse, 0x10000, RZ ;  /* 0x00010000808d7824 */ /* 0x040fe200078e00ff */
[----:B------:R-:W-:Y:S01]  /*24f0*/  PRMT R129, R128, 0x7632, R129 ;  /* 0x0000763280817816 */ /* 0x000fe20000000081 */
[----:B----4-:R-:W-:-:S03]  /*2500*/  @!P6 IMAD.U32 R142, R131, 0x10000, RZ ;  /* 0x00010000838ee824 */ /* 0x010fc600078e00ff */
[----:B------:R-:W-:Y:S01]  /*2510*/  @!P4 PRMT R131, R129, 0x7632, R131 ;  /* 0x000076328183c816 */ /* 0x000fe20000000083 */
[----:B------:R-:W-:Y:S01]  /*2520*/  @!P6 FMUL R250, R247, R142 ;  /* 0x0000008ef7fae220 */ /* 0x000fe20000400000 */
[----:B------:R-:W-:Y:S02]  /*2530*/  ISETP.GE.U32.AND P6, PT, R139, R132, PT ;  /* 0x000000848b00720c */ /* 0x000fe40003fc6070 */
[C---:B------:R-:W-:Y:S02]  /*2540*/  @!P4 PRMT R139, R131.reuse, 0x7632, R139 ;  /* 0x00007632838bc816 */ /* 0x040fe4000000008b */
[----:B------:R-:W-:-:S03]  /*2550*/  @!P4 SHF.L.U32 R248, R131, 0x10, RZ ;  /* 0x0000001083f8c819 */ /* 0x000fc600000006ff */
[----:B------:R-:W-:-:S04]  /*2560*/  @!P4 IMAD.U32 R139, R139, 0x10000, RZ ;  /* 0x000100008b8bc824 */ /* 0x000fc800078e00ff */
[----:B------:R-:W-:Y:S02]  /*2570*/  @!P4 FMUL R251, R248, R139 ;  /* 0x0000008bf8fbc220 */ /* 0x000fe40000400000 */
[----:B------:R-:W-:Y:S01]  /*2580*/  @!P6 IMAD.U32 R246, R129, 0x10000, RZ ;  /* 0x0001000081f6e824 */ /* 0x000fe200078e00ff */
[C---:B------:R-:W-:Y:S02]  /*2590*/  PRMT R129, R130.reuse, 0x7632, R129 ;  /* 0x0000763282817816 */ /* 0x040fe40000000081 */
[----:B------:R-:W-:Y:S02]  /*25a0*/  SHF.L.U32 R130, R130, 0x10, RZ ;  /* 0x0000001082827819 */ /* 0x000fe400000006ff */
[----:B------:R-:W-:-:S03]  /*25b0*/  @!P6 SHF.L.U32 R129, R129, 0x10, RZ ;  /* 0x000000108181e819 */ /* 0x000fc600000006ff */
[----:B------:R-:W-:Y:S02]  /*25c0*/  FMUL R139, R141, R130 ;  /* 0x000000828d8b7220 */ /* 0x000fe40000400000 */
[----:B------:R-:W-:-:S07]  /*25d0*/  @!P6 FMUL R249, R246, R129 ;  /* 0x00000081f6f9e220 */ /* 0x000fce0000400000 */
.L_x_795:
[----:B------:R-:W-:Y:S05]  /*25e0*/  BSYNC.RECONVERGENT B0 ;  /* 0x0000000000007941 */ /* 0x000fea0003800200 */
.L_x_794:
[----:B------:R-:W-:Y:S01]  /*25f0*/  IADD3 R148, PT, PT, R122, 0xa80, RZ ;  /* 0x00000a807a947810 */ /* 0x000fe20007ffe0ff */
[----:B------:R-:W-:Y:S01]  /*2600*/  BSSY.RECONVERGENT B0, `(.L_x_796) ;  /* 0x000002c000007945 */ /* 0x000fe20003800200 */
[----:B------:R-:W-:Y:S02]  /*2610*/  ISETP.GE.U32.AND P4, PT, R143, R132, PT ;  /* 0x000000848f00720c */ /* 0x000fe40003f86070 */
[----:B------:R-:W-:Y:S02]  /*2620*/  CS2R R144, SRZ ;  /* 0x0000000000907805 */ /* 0x000fe4000001ff00 */
[----:B--2---:R-:W-:Y:S01]  /*2630*/  CS2R R142, SRZ ;  /* 0x00000000008e7805 */ /* 0x004fe2000001ff00 */
[----:B------:R1:W-:Y:S01]  /*2640*/  STL [R1+0x80], R148 ;  /* 0x0000809401007387 */ /* 0x0003e20000100800 */
[----:B------:R-:W-:Y:S02]  /*2650*/  IMAD.MOV.U32 R153, RZ, RZ, RZ ;  /* 0x000000ffff997224 */ /* 0x000fe400078e00ff */
[----:B------:R-:W-:Y:S01]  /*2660*/  IMAD.MOV.U32 R147, RZ, RZ, RZ ;  /* 0x000000ffff937224 */ /* 0x000fe200078e00ff */
[----:B------:R-:W-:Y:S06]  /*2670*/  @P3 BRA `(.L_x_797) ;  /* 0x0000000000903947 */ /* 0x000fec0003800000 */
[----:B------:R-:W2:Y:S01]  /*2680*/  LDG.E.64 R128, desc[UR4][R126.64+0xf00] ;  /* 0x000f00047e807981 */ /* 0x000ea2000c1e1b00 */
[----:B------:R-:W-:Y:S01]  /*2690*/  MOV R163, R156 ;  /* 0x0000009c00a37202 */ /* 0x000fe20000000f00 */
[----:B------:R-:W-:Y:S02]  /*26a0*/  IMAD.MOV.U32 R156, RZ, RZ, R154 ;  /* 0x000000ffff9c7224 */ /* 0x000fe400078e009a */
[----:B0-----:R-:W3:Y:S01]  /*26b0*/  LDG.E.64 R130, desc[UR4][R124.64+0xf00] ;  /* 0x000f00047c827981 */ /* 0x001ee2000c1e1b00 */
[----:B------:R-:W-:Y:S02]  /*26c0*/  IADD3 R147, PT, PT, R122, 0x782, RZ ;  /* 0x000007827a937810 */ /* 0x000fe40007ffe0ff */
[----:B------:R-:W-:Y:S01]  /*26d0*/  MOV R154, R152 ;  /* 0x00000098009a7202 */ /* 0x000fe20000000f00 */
[----:B------:R-:W-:Y:S01]  /*26e0*/  IMAD.MOV.U32 R152, RZ, RZ, R151 ;  /* 0x000000ffff987224 */ /* 0x000fe200078e0097 */
[----:B------:R-:W-:Y:S02]  /*26f0*/  ISETP.GE.U32.AND P6, PT, R147, R132, PT ;  /* 0x000000849300720c */ /* 0x000fe40003fc6070 */
[----:B------:R-:W-:Y:S01]  /*2700*/  MOV R151, R150 ;  /* 0x0000009600977202 */ /* 0x000fe20000000f00 */
[----:B------:R-:W-:-:S02]  /*2710*/  IMAD.MOV.U32 R150, RZ, RZ, R149 ;  /* 0x000000ffff967224 */ /* 0x000fc400078e0095 */
[C---:B------:R-:W-:Y:S01]  /*2720*/  VIADD R149, R122.reuse, 0x783 ;  /* 0x000007837a957836 */ /* 0x040fe20000000000 */
[----:B------:R-:W-:-:S04]  /*2730*/  IADD3 R147, PT, PT, R122, 0x781, RZ ;  /* 0x000007817a937810 */ /* 0x000fc80007ffe0ff */
[----:B------:R-:W-:-:S03]  /*2740*/  ISETP.GE.U32.AND P3, PT, R149, R132, PT ;  /* 0x000000849500720c */ /* 0x000fc60003f66070 */
[----:B--2---:R-:W-:Y:S01]  /*2750*/  @!P6 SHF.L.U32 R163, R129, 0x10, RZ ;  /* 0x0000001081a3e819 */ /* 0x004fe200000006ff */
[----:B---3--:R-:W-:-:S04]  /*2760*/  @!P6 IMAD.U32 R138, R131, 0x10000, RZ ;  /* 0x00010000838ae824 */ /* 0x008fc800078e00ff */
[----:B------:R-:W-:Y:S01]  /*2770*/  @!P6 FMUL R156, R163, R138 ;  /* 0x0000008aa39ce220 */ /* 0x000fe20000400000 */
[----:B------:R2:W-:Y:S04]  /*2780*/  @!P6 STL [R1+0x4], R163 ;  /* 0x000004a30100e387 */ /* 0x0005e80000100800 */
[----:B------:R2:W-:Y:S01]  /*2790*/  @!P6 STL [R1+0x18], R156 ;  /* 0x0000189c0100e387 */ /* 0x0005e20000100800 */
[----:B------:R-:W-:Y:S02]  /*27a0*/  ISETP.GE.U32.AND P6, PT, R147, R132, PT ;  /* 0x000000849300720c */ /* 0x000fe40003fc6070 */
[----:B------:R-:W-:-:S04]  /*27b0*/  PRMT R129, R128, 0x7632, R129 ;  /* 0x0000763280817816 */ /* 0x000fc80000000081 */
[----:B------:R-:W-:-:S04]  /*27c0*/  @!P3 PRMT R131, R129, 0x7632, R131 ;  /* 0x000076328183b816 */ /* 0x000fc80000000083 */
[----:B------:R-:W-:-:S03]  /*27d0*/  @!P3 PRMT R138, R131, 0x7632, R138 ;  /* 0x00007632838ab816 */ /* 0x000fc6000000008a */
[----:B------:R-:W-:Y:S01]  /*27e0*/  @!P6 IMAD.U32 R154, R129, 0x10000, RZ ;  /* 0x00010000819ae824 */ /* 0x000fe200078e00ff */
[----:B------:R-:W-:Y:S01]  /*27f0*/  PRMT R129, R130, 0x7632, R129 ;  /* 0x0000763282817816 */ /* 0x000fe20000000081 */
[----:B------:R-:W-:Y:S01]  /*2800*/  @!P3 IMAD.U32 R138, R138, 0x10000, RZ ;  /* 0x000100008a8ab824 */ /* 0x000fe200078e00ff */
[----:B------:R-:W-:Y:S02]  /*2810*/  @!P3 SHF.L.U32 R151, R131, 0x10, RZ ;  /* 0x000000108397b819 */ /* 0x000fe400000006ff */
[----:B------:R-:W-:-:S03]  /*2820*/  @!P6 SHF.L.U32 R129, R129, 0x10, RZ ;  /* 0x000000108181e819 */ /* 0x000fc600000006ff */
[----:B------:R-:W-:Y:S02]  /*2830*/  @!P3 FMUL R150, R151, R138 ;  /* 0x0000008a9796b220 */ /* 0x000fe40000400000 */
[----:B------:R-:W-:Y:S01]  /*2840*/  @!P6 FMUL R152, R154, R129 ;  /* 0x000000819a98e220 */ /* 0x000fe20000400000 */
[----:B------:R2:W-:Y:S04]  /*2850*/  @!P6 STL [R1], R154 ;  /* 0x0000009a0100e387 */ /* 0x0005e80000100800 */
[----:B------:R2:W-:Y:S04]  /*2860*/  @!P3 STL [R1+0x8], R151 ;  /* 0x000008970100b387 */ /* 0x0005e80000100800 */
[----:B------:R2:W-:Y:S04]  /*2870*/  @!P3 STL [R1+0x1c], R150 ;  /* 0x00001c960100b387 */ /* 0x0005e80000100800 */
[----:B------:R2:W-:Y:S01]  /*2880*/  @!P6 STL [R1+0xc], R152 ;  /* 0x00000c980100e387 */ /* 0x0005e20000100800 */
[----:B------:R-:W-:Y:S01]  /*2890*/  SHF.L.U32 R130, R130, 0x10, RZ ;  /* 0x0000001082827819 */ /* 0x000fe200000006ff */
[----:B------:R-:W-:-:S04]  /*28a0*/  IMAD.U32 R147, R128, 0x10000, RZ ;  /* 0x0001000080937824 */ /* 0x000fc800078e00ff */
[----:B------:R-:W-:-:S07]  /*28b0*/  FMUL R138, R147, R130 ;  /* 0x00000082938a7220 */ /* 0x000fce0000400000 */
.L_x_797:
[----:B------:R-:W-:Y:S05]  /*28c0*/  BSYNC.RECONVERGENT B0 ;  /* 0x0000000000007941 */ /* 0x000fea0003800200 */
.L_x_796:
[----:B--2---:R-:W-:Y:S01]  /*28d0*/  IADD3 R156, PT, PT, R122, 0xb00, RZ ;  /* 0x00000b007a9c7810 */ /* 0x004fe20007ffe0ff */
[----:B------:R-:W-:Y:S01]  /*28e0*/  BSSY.RECONVERGENT B0, `(.L_x_798) ;  /* 0x000002c000007945 */ /* 0x000fe20003800200 */
[----:B------:R-:W-:Y:S01]  /*28f0*/  ISETP.GE.U32.AND P3, PT, R148, R132, PT ;  /* 0x000000849400720c */ /* 0x000fe20003f66070 */
[----:B------:R-:W-:Y:S01]  /*2900*/  IMAD.MOV.U32 R152, RZ, RZ, RZ ;  /* 0x000000ffff987224 */ /* 0x000fe200078e00ff */
[----:B------:R-:W-:Y:S01]  /*2910*/  CS2R R150, SRZ ;  /* 0x0000000000967805 */ /* 0x000fe2000001ff00 */
[----:B------:R2:W-:Y:S01]  /*2920*/  STL [R1+0x7c], R156 ;  /* 0x00007c9c01007387 */ /* 0x0005e20000100800 */
[----:B-1----:R-:W-:Y:S01]  /*2930*/  CS2R R148, SRZ ;  /* 0x0000000000947805 */ /* 0x002fe2000001ff00 */
[----:B------:R-:W-:Y:S01]  /*2940*/  IMAD.MOV.U32 R154, RZ, RZ, RZ ;  /* 0x000000ffff9a7224 */ /* 0x000fe200078e00ff */
[----:B------:R-:W-:Y:S07]  /*2950*/  @P2 BRA `(.L_x_799) ;  /* 0x0000000000902947 */ /* 0x000fee0003800000 */
[----:B------:R-:W3:Y:S01]  /*2960*/  LDG.E.64 R128, desc[UR4][R126.64+0x1000] ;  /* 0x001000047e807981 */ /* 0x000ee2000c1e1b00 */
[----:B------:R-:W-:Y:S01]  /*2970*/  MOV R163, R162 ;  /* 0x000000a200a37202 */ /* 0x000fe20000000f00 */
[----:B------:R-:W-:Y:S02]  /*2980*/  IMAD.MOV.U32 R162, RZ, RZ, R160 ;  /* 0x000000ffffa27224 */ /* 0x000fe400078e00a0 */
[----:B0-----:R-:W4:Y:S01]  /*2990*/  LDG.E.64 R130, desc[UR4][R124.64+0x1000] ;  /* 0x001000047c827981 */ /* 0x001f22000c1e1b00 */
        /* <DEDUP_REMOVED lines=9> */
[----:B---3--:R-:W-:Y:S01]  /*2a30*/  @!P6 SHF.L.U32 R163, R129, 0x10, RZ ;  /* 0x0000001081a3e819 */ /* 0x008fe200000006ff */
[----:B----4-:R-:W-:-:S04]  /*2a40*/  @!P6 IMAD.U32 R154, R131, 0x10000, RZ ;  /* 0x00010000839ae824 */ /* 0x010fc800078e00ff */
        /* <DEDUP_REMOVED lines=14> */
[----:B------:R1:W-:Y:S04]  /*2b30*/  @!P6 STL [R1+0x14], R160 ;  /* 0x000014a00100e387 */ /* 0x0003e80000100800 */
[----:B------:R1:W-:Y:S04]  /*2b40*/  @!P2 STL [R1+0x24], R158 ;  /* 0x0000249e0100a387 */ /* 0x0003e80000100800 */
[----:B------:R1:W-:Y:S04]  /*2b50*/  @!P2 STL [R1+0x30], R157 ;  /* 0x0000309d0100a387 */ /* 0x0003e80000100800 */
[----:B------:R1:W-:Y:S01]  /*2b60*/  @!P6 STL [R1+0x28], R159 ;  /* 0x0000289f0100e387 */ /* 0x0003e20000100800 */
[----:B------:R-:W-:Y:S01]  /*2b70*/  SHF.L.U32 R131, R130, 0x10, RZ ;  /* 0x0000001082837819 */ /* 0x000fe200000006ff */
[----:B------:R-:W-:-:S04]  /*2b80*/  IMAD.U32 R154, R128, 0x10000, RZ ;  /* 0x00010000809a7824 */ /* 0x000fc800078e00ff */
[----:B------:R-:W-:-:S07]  /*2b90*/  FMUL R137, R154, R131 ;  /* 0x000000839a897220 */ /* 0x000fce0000400000 */
.L_x_799:
[----:B------:R-:W-:Y:S05]  /*2ba0*/  BSYNC.RECONVERGENT B0 ;  /* 0x0000000000007941 */ /* 0x000fea0003800200 */
.L_x_798:
[----:B-1----:R-:W-:Y:S01]  /*2bb0*/  VIADD R160, R122, 0xb80 ;  /* 0x00000b807aa07836 */ /* 0x002fe20000000000 */
[----:B------:R-:W-:Y:S01]  /*2bc0*/  BSSY.RECONVERGENT B0, `(.L_x_800) ;  /* 0x0000022000007945 */ /* 0x000fe20003800200 */
[----:B------:R-:W-:Y:S01]  /*2bd0*/  HFMA2 R164, -RZ, RZ, 0, 0 ;  /* 0x00000000ffa47431 */ /* 0x000fe200000001ff */
[----:B------:R-:W-:Y:S01]  /*2be0*/  ISETP.GE.U32.AND P2, PT, R156, R132, PT ;  /* 0x000000849c00720c */ /* 0x000fe20003f46070 */
[----:B------:R-:W-:Y:S01]  /*2bf0*/  IMAD.MOV.U32 R155, RZ, RZ, RZ ;  /* 0x000000ffff9b7224 */ /* 0x000fe200078e00ff */
[----:B------:R1:W-:Y:S01]  /*2c00*/  STL [R1+0x74], R160 ;  /* 0x000074a001007387 */ /* 0x0003e20000100800 */
[----:B--2---:R-:W-:Y:S02]  /*2c10*/  CS2R R156, SRZ ;  /* 0x00000000009c7805 */ /* 0x004fe4000001ff00 */
[----:B------:R-:W-:Y:S01]  /*2c20*/  CS2R R158, SRZ ;  /* 0x00000000009e7805 */ /* 0x000fe2000001ff00 */
[----:B------:R-:W-:Y:S07]  /*2c30*/  @P1 BRA `(.L_x_801) ;  /* 0x0000000000681947 */ /* 0x000fee0003800000 */
[----:B------:R-:W2:Y:S01]  /*2c40*/  LDG.E.64 R128, desc[UR4][R126.64+0x1100] ;  /* 0x001100047e807981 */ /* 0x000ea2000c1e1b00 */
[----:B------:R-:W-:-:S03]  /*2c50*/  MOV R162, R161 ;  /* 0x000000a100a27202 */ /* 0x000fc60000000f00 */
[----:B0-----:R-:W3:Y:S01]  /*2c60*/  LDG.E.64 R130, desc[UR4][R124.64+0x1100] ;  /* 0x001100047c827981 */ /* 0x001ee2000c1e1b00 */
[C---:B------:R-:W-:Y:S01]  /*2c70*/  VIADD R159, R122.reuse, 0x882 ;  /* 0x000008827a9f7836 */ /* 0x040fe20000000000 */
[----:B------:R-:W-:-:S04]  /*2c80*/  IADD3 R161, PT, PT, R122, 0x883, RZ ;  /* 0x000008837aa17810 */ /* 0x000fc80007ffe0ff */
[-C--:B------:R-:W-:Y:S02]  /*2c90*/  ISETP.GE.U32.AND P6, PT, R159, R132.reuse, PT ;  /* 0x000000849f00720c */ /* 0x080fe40003fc6070 */
[----:B------:R-:W-:Y:S01]  /*2ca0*/  ISETP.GE.U32.AND P1, PT, R161, R132, PT ;  /* 0x00000084a100720c */ /* 0x000fe20003f26070 */
[----:B------:R-:W-:-:S10]  /*2cb0*/  VIADD R159, R122, 0x881 ;  /* 0x000008817a9f7836 */ /* 0x000fd40000000000 */
[----:B--2---:R-:W-:Y:S01]  /*2cc0*/  @!P6 IMAD.U32 R237, R129, 0x10000, RZ ;  /* 0x0001000081ede824 */ /* 0x004fe200078e00ff */
[----:B------:R-:W-:Y:S02]  /*2cd0*/  PRMT R129, R128, 0x7632, R129 ;  /* 0x0000763280817816 */ /* 0x000fe40000000081 */
[----:B---3--:R-:W-:Y:S02]  /*2ce0*/  @!P6 SHF.L.U32 R136, R131, 0x10, RZ ;  /* 0x000000108388e819 */ /* 0x008fe400000006ff */
[----:B------:R-:W-:-:S03]  /*2cf0*/  @!P1 PRMT R131, R129, 0x7632, R131 ;  /* 0x0000763281839816 */ /* 0x000fc60000000083 */
[----:B------:R-:W-:Y:S01]  /*2d00*/  @!P6 FMUL R252, R237, R136 ;  /* 0x00000088edfce220 */ /* 0x000fe20000400000 */
[C---:B------:R-:W-:Y:S01]  /*2d10*/  @!P1 PRMT R136, R131.reuse, 0x7632, R136 ;  /* 0x0000763283889816 */ /* 0x040fe20000000088 */
[----:B------:R-:W-:-:S03]  /*2d20*/  @!P1 IMAD.U32 R244, R131, 0x10000, RZ ;  /* 0x0001000083f49824 */ /* 0x000fc600078e00ff */
[----:B------:R-:W-:Y:S02]  /*2d30*/  @!P1 SHF.L.U32 R131, R136, 0x10, RZ ;  /* 0x0000001088839819 */ /* 0x000fe400000006ff */
[----:B------:R-:W-:-:S03]  /*2d40*/  ISETP.GE.U32.AND P6, PT, R159, R132, PT ;  /* 0x000000849f00720c */ /* 0x000fc60003fc6070 */
[----:B------:R-:W-:-:S05]  /*2d50*/  @!P1 FMUL R162, R244, R131 ;  /* 0x00000083f4a29220 */ /* 0x000fca0000400000 */
[----:B------:R2:W-:Y:S05]  /*2d60*/  @!P1 STL [R1+0x10], R162 ;  /* 0x000010a201009387 */ /* 0x0005ea0000100800 */
[----:B------:R-:W-:Y:S02]  /*2d70*/  @!P6 SHF.L.U32 R236, R129, 0x10, RZ ;  /* 0x0000001081ece819 */ /* 0x000fe400000006ff */
[C---:B------:R-:W-:Y:S01]  /*2d80*/  PRMT R129, R130.reuse, 0x7632, R129 ;  /* 0x0000763282817816 */ /* 0x040fe20000000081 */
[----:B------:R-:W-:Y:S01]  /*2d90*/  IMAD.U32 R130, R130, 0x10000, RZ ;  /* 0x0001000082827824 */ /* 0x000fe200078e00ff */
[----:B------:R-:W-:-:S03]  /*2da0*/  SHF.L.U32 R159, R128, 0x10, RZ ;  /* 0x00000010809f7819 */ /* 0x000fc600000006ff */
[----:B------:R-:W-:Y:S02]  /*2db0*/  @!P6 IMAD.U32 R129, R129, 0x10000, RZ ;  /* 0x000100008181e824 */ /* 0x000fe400078e00ff */
[----:B------:R-:W-:Y:S02]  /*2dc0*/  FMUL R136, R159, R130 ;  /* 0x000000829f887220 */ /* 0x000fe40000400000 */
[----:B--2---:R-:W-:-:S07]  /*2dd0*/  @!P6 FMUL R245, R236, R129 ;  /* 0x00000081ecf5e220 */ /* 0x004fce0000400000 */
.L_x_801:
[----:B------:R-:W-:Y:S05]  /*2de0*/  BSYNC.RECONVERGENT B0 ;  /* 0x0000000000007941 */ /* 0x000fea0003800200 */
.L_x_800:
[----:B------:R-:W-:Y:S01]  /*2df0*/  VIADD R168, R122, 0xc00 ;  /* 0x00000c007aa87836 */ /* 0x000fe20000000000 */
[----:B------:R-:W-:Y:S01]  /*2e00*/  BSSY.RECONVERGENT B0, `(.L_x_802) ;  /* 0x0000020000007945 */ /* 0x000fe20003800200 */
[----:B------:R-:W-:Y:S01]  /*2e10*/  HFMA2 R165, -RZ, RZ, 0, 0 ;  /* 0x00000000ffa57431 */ /* 0x000fe200000001ff */
[----:B------:R-:W-:Y:S02]  /*2e20*/  ISETP.GE.U32.AND P1, PT, R160, R132, PT ;  /* 0x00000084a000720c */ /* 0x000fe40003f26070 */
[----:B------:R-:W-:Y:S01]  /*2e30*/  CS2R R162, SRZ ;  /* 0x0000000000a27805 */ /* 0x000fe2000001ff00 */
[----:B------:R2:W-:Y:S01]  /*2e40*/  STL [R1+0x6c], R168 ;  /* 0x00006ca801007387 */ /* 0x0005e20000100800 */
[----:B-1----:R-:W-:Y:S02]  /*2e50*/  CS2R R160, SRZ ;  /* 0x0000000000a07805 */ /* 0x002fe4000001ff00 */
[----:B------:R-:W-:Y:S01]  /*2e60*/  MOV R171, RZ ;  /* 0x000000ff00ab7202 */ /* 0x000fe20000000f00 */
[----:B------:R-:W-:Y:S06]  /*2e70*/  @P0 BRA `(.L_x_803) ;  /* 0x0000000000600947 */ /* 0x000fec0003800000 */
[----:B0-----:R-:W3:Y:S04]  /*2e80*/  LDG.E.64 R130, desc[UR4][R124.64+0x1200] ;  /* 0x001200047c827981 */ /* 0x001ee8000c1e1b00 */
[----:B------:R-:W4:Y:S01]  /*2e90*/  LDG.E.64 R128, desc[UR4][R126.64+0x1200] ;  /* 0x001200047e807981 */ /* 0x000f22000c1e1b00 */
[----:B------:R-:W-:-:S05]  /*2ea0*/  VIADD R135, R122, 0x902 ;  /* 0x000009027a877836 */ /* 0x000fca0000000000 */
[----:B------:R-:W-:Y:S02]  /*2eb0*/  ISETP.GE.U32.AND P6, PT, R135, R132, PT ;  /* 0x000000848700720c */ /* 0x000fe40003fc6070 */
[C---:B------:R-:W-:Y:S01]  /*2ec0*/  IADD3 R165, PT, PT, R122.reuse, 0x903, RZ ;  /* 0x000009037aa57810 */ /* 0x040fe20007ffe0ff */
[----:B------:R-:W-:-:S03]  /*2ed0*/  VIADD R135, R122, 0x901 ;  /* 0x000009017a877836 */ /* 0x000fc60000000000 */
[----:B------:R-:W-:-:S07]  /*2ee0*/  ISETP.GE.U32.AND P0, PT, R165, R132, PT ;  /* 0x00000084a500720c */ /* 0x000fce0003f06070 */
[----:B---3--:R-:W-:Y:S01]  /*2ef0*/  @!P6 SHF.L.U32 R167, R131, 0x10, RZ ;  /* 0x0000001083a7e819 */ /* 0x008fe200000006ff */
[----:B----4-:R-:W-:-:S04]  /*2f00*/  @!P6 IMAD.U32 R18, R129, 0x10000, RZ ;  /* 0x000100008112e824 */ /* 0x010fc800078e00ff */
[----:B------:R-:W-:Y:S01]  /*2f10*/  @!P6 FMUL R22, R18, R167 ;  /* 0x000000a71216e220 */ /* 0x000fe20000400000 */
[----:B------:R-:W-:Y:S02]  /*2f20*/  ISETP.GE.U32.AND P6, PT, R135, R132, PT ;  /* 0x000000848700720c */ /* 0x000fe40003fc6070 */
[----:B------:R-:W-:-:S04]  /*2f30*/  PRMT R129, R128, 0x7632, R129 ;  /* 0x0000763280817816 */ /* 0x000fc80000000081 */
[----:B------:R-:W-:-:S04]  /*2f40*/  @!P0 PRMT R131, R129, 0x7632, R131 ;  /* 0x0000763281838816 */ /* 0x000fc80000000083 */
[----:B------:R-:W-:-:S03]  /*2f50*/  @!P0 PRMT R135, R131, 0x7632, R135 ;  /* 0x0000763283878816 */ /* 0x000fc60000000087 */
[----:B------:R-:W-:Y:S02]  /*2f60*/  @!P6 SHF.L.U32 R17, R129, 0x10, RZ ;  /* 0x000000108111e819 */ /* 0x000fe400000006ff */
[----:B------:R-:W-:Y:S01]  /*2f70*/  PRMT R129, R130, 0x7632, R129 ;  /* 0x0000763282817816 */ /* 0x000fe20000000081 */
[----:B------:R-:W-:Y:S01]  /*2f80*/  @!P0 IMAD.U32 R19, R131, 0x10000, RZ ;  /* 0x0001000083138824 */ /* 0x000fe200078e00ff */
[----:B------:R-:W-:Y:S01]  /*2f90*/  SHF.L.U32 R165, R128, 0x10, RZ ;  /* 0x0000001080a57819 */ /* 0x000fe200000006ff */
[----:B------:R-:W-:Y:S01]  /*2fa0*/  IMAD.U32 R130, R130, 0x10000, RZ ;  /* 0x0001000082827824 */ /* 0x000fe200078e00ff */
[----:B------:R-:W-:Y:S01]  /*2fb0*/  @!P0 SHF.L.U32 R166, R135, 0x10, RZ ;  /* 0x0000001087a68819 */ /* 0x000fe200000006ff */
[----:B------:R-:W-:Y:S02]  /*2fc0*/  @!P6 IMAD.U32 R128, R129, 0x10000, RZ ;  /* 0x000100008180e824 */ /* 0x000fe400078e00ff */
[----:B------:R-:W-:Y:S02]  /*2fd0*/  FMUL R135, R165, R130 ;  /* 0x00000082a5877220 */ /* 0x000fe40000400000 */
[----:B------:R-:W-:Y:S01]  /*2fe0*/  @!P6 FMUL R20, R17, R128 ;  /* 0x000000801114e220 */ /* 0x000fe20000400000 */
[----:B------:R-:W-:-:S07]  /*2ff0*/  @!P0 FMUL R229, R19, R166 ;  /* 0x000000a613e58220 */ /* 0x000fce0000400000 */
.L_x_803:
[----:B------:R-:W-:Y:S05]  /*3000*/  BSYNC.RECONVERGENT B0 ;  /* 0x0000000000007941 */ /* 0x000fea0003800200 */
.L_x_802:
[----:B------:R-:W-:Y:S01]  /*3010*/  VIADD R174, R122, 0xc80 ;  /* 0x00000c807aae7836 */ /* 0x000fe20000000000 */
[----:B------:R-:W-:Y:S01]  /*3020*/  BSSY.RECONVERGENT B0, `(.L_x_804) ;  /* 0x0000020000007945 */ /* 0x000fe20003800200 */
[----:B------:R-:W-:Y:S01]  /*3030*/  HFMA2 R172, -RZ, RZ, 0, 0 ;  /* 0x00000000ffac7431 */ /* 0x000fe200000001ff */
[----:B------:R-:W-:Y:S02]  /*3040*/  ISETP.GE.U32.AND P0, PT, R168, R132, PT ;  /* 0x00000084a800720c */ /* 0x000fe40003f06070 */
[----:B--2---:R-:W-:Y:S01]  /*3050*/  CS2R R168, SRZ ;  /* 0x0000000000a87805 */ /* 0x004fe2000001ff00 */
[----:B------:R1:W-:Y:S01]  /*3060*/  STL [R1+0x54], R174 ;  /* 0x000054ae01007387 */ /* 0x0003e20000100800 */
[----:B------:R-:W-:Y:S02]  /*3070*/  MOV R170, RZ ;  /* 0x000000ff00aa7202 */ /* 0x000fe40000000f00 */
[----:B------:R-:W-:Y:S01]  /*3080*/  CS2R R166, SRZ ;  /* 0x0000000000a67805 */ /* 0x000fe2000001ff00 */
[----:B------:R-:W-:Y:S06]  /*3090*/  @P5 BRA `(.L_x_805) ;  /* 0x0000000000605947 */ /* 0x000fec0003800000 */
[----:B0-----:R-:W2:Y:S04]  /*30a0*/  LDG.E.64 R130, desc[UR4][R124.64+0x1300] ;  /* 0x001300047c827981 */ /* 0x001ea8000c1e1b00 */
        /* <DEDUP_REMOVED lines=10> */
[----:B------:R-:W-:-:S04]  /*3150*/  PRMT R129, R128, 0x7632, R129 ;  /* 0x0000763280817816 */ /* 0x000fc80000000081 */
[----:B------:R-:W-:Y:S02]  /*3160*/  @!P5 PRMT R131, R129, 0x7632, R131 ;  /* 0x000076328183d816 */ /* 0x000fe40000000083 */
[----:B------:R-:W-:Y:S02]  /*3170*/  SHF.L.U32 R172, R128, 0x10, RZ ;  /* 0x0000001080ac7819 */ /* 0x000fe400000006ff */
[----:B------:R-:W-:-:S03]  /*3180*/  @!P5 PRMT R134, R131, 0x7632, R134 ;  /* 0x000076328386d816 */ /* 0x000fc60000000086 */
[----:B------:R-:W-:Y:S02]  /*3190*/  @!P6 SHF.L.U32 R9, R129, 0x10, RZ ;  /* 0x000000108109e819 */ /* 0x000fe400000006ff */
[C---:B------:R-:W-:Y:S01]  /*31a0*/  PRMT R129, R130.reuse, 0x7632, R129 ;  /* 0x0000763282817816 */ /* 0x040fe20000000081 */
[----:B------:R-:W-:Y:S02]  /*31b0*/  @!P5 IMAD.U32 R12, R131, 0x10000, RZ ;  /* 0x00010000830cd824 */ /* 0x000fe400078e00ff */
[----:B------:R-:W-:Y:S02]  /*31c0*/  IMAD.U32 R131, R130, 0x10000, RZ ;  /* 0x0001000082837824 */ /* 0x000fe400078e00ff */
[----:B------:R-:W-:Y:S01]  /*31d0*/  @!P6 IMAD.U32 R128, R129, 0x10000, RZ ;  /* 0x000100008180e824 */ /* 0x000fe200078e00ff */
[----:B------:R-:W-:Y:S01]  /*31e0*/  @!P5 SHF.L.U32 R129, R134, 0x10, RZ ;  /* 0x000000108681d819 */ /* 0x000fe200000006ff */
[----:B------:R-:W-:Y:S02]  /*31f0*/  FMUL R134, R172, R131 ;  /* 0x00000083ac867220 */ /* 0x000fe40000400000 */
[----:B------:R-:W-:-:S02]  /*3200*/  @!P6 FMUL R13, R9, R128 ;  /* 0x00000080090de220 */ /* 0x000fc40000400000 */
[----:B------:R-:W-:-:S07]  /*3210*/  @!P5 FMUL R15, R12, R129 ;  /* 0x000000810c0fd220 */ /* 0x000fce0000400000 */
.L_x_805:
[----:B------:R-:W-:Y:S05]  /*3220*/  BSYNC.RECONVERGENT B0 ;  /* 0x0000000000007941 */ /* 0x000fea0003800200 */
.L_x_804:
        /* <DEDUP_REMOVED lines=9> */
[----:B0-----:R-:W3:Y:S04]  /*32c0*/  LDG.E.64 R130, desc[UR4][R124.64+0x1400] ;  /* 0x001400047c827981 */ /* 0x001ee8000c1e1b00 */
[----:B------:R-:W4:Y:S01]  /*32d0*/  LDG.E.64 R128, desc[UR4][R126.64+0x1400] ;  /* 0x001400047e807981 */ /* 0x000f22000c1e1b00 */
[----:B------:R-:W-:-:S05]  /*32e0*/  VIADD R133, R122, 0xa02 ;  /* 0x00000a027a857836 */ /* 0x000fca0000000000 */
[----:B------:R-:W-:Y:S02]  /*32f0*/  ISETP.GE.U32.AND P6, PT, R133, R132, PT ;  /* 0x000000848500720c */ /* 0x000fe40003fc6070 */
[----:B------:R-:W-:-:S04]  /*3300*/  IADD3 R133, PT, PT, R122, 0xa03, RZ ;  /* 0x00000a037a857810 */ /* 0x000fc80007ffe0ff */
[----:B------:R-:W-:Y:S01]  /*3310*/  ISETP.GE.U32.AND P4, PT, R133, R132, PT ;  /* 0x000000848500720c */ /* 0x000fe20003f86070 */
[----:B------:R-:W-:-:S06]  /*3320*/  VIADD R133, R122, 0xa01 ;  /* 0x00000a017a857836 */ /* 0x000fcc0000000000 */
[----:B---3--:R-:W-:Y:S01]  /*3330*/  @!P6 SHF.L.U32 R178, R131, 0x10, RZ ;  /* 0x0000001083b2e819 */ /* 0x008fe200000006ff */
[----:B----4-:R-:W-:-:S04]  /*3340*/  @!P6 IMAD.U32 R3, R129, 0x10000, RZ ;  /* 0x000100008103e824 */ /* 0x010fc800078e00ff */
[----:B------:R-:W-:Y:S01]  /*3350*/  @!P6 FMUL R7, R3, R178 ;  /* 0x000000b20307e220 */ /* 0x000fe20000400000 */
[----:B------:R-:W-:Y:S02]  /*3360*/  ISETP.GE.U32.AND P6, PT, R133, R132, PT ;  /* 0x000000848500720c */ /* 0x000fe40003fc6070 */
[----:B------:R-:W-:Y:S02]  /*3370*/  @!P4 PRMT R129, R129, 0x7632, R129 ;  /* 0x000076328181c816 */ /* 0x000fe40000000081 */
[----:B------:R-:W-:Y:S02]  /*3380*/  PRMT R133, R128, 0x7632, R133 ;  /* 0x0000763280857816 */ /* 0x000fe40000000085 */
[----:B------:R-:W-:Y:S02]  /*3390*/  @!P4 SHF.L.U32 R4, R129, 0x10, RZ ;  /* 0x000000108104c819 */ /* 0x000fe400000006ff */
[----:B------:R-:W-:Y:S02]  /*33a0*/  PRMT R129, R130, 0x7632, R129 ;  /* 0x0000763282817816 */ /* 0x000fe40000000081 */
[----:B------:R-:W-:Y:S01]  /*33b0*/  @!P4 PRMT R131, R131, 0x7632, R131 ;  /* 0x000076328383c816 */ /* 0x000fe20000000083 */
[----:B------:R-:W-:-:S02]  /*33c0*/  IMAD.U32 R177, R128, 0x10000, RZ ;  /* 0x0001000080b17824 */ /* 0x000fc400078e00ff */
[----:B------:R-:W-:Y:S01]  /*33d0*/  @!P6 SHF.L.U32 R2, R133, 0x10, RZ ;  /* 0x000000108502e819 */ /* 0x000fe200000006ff */
[----:B------:R-:W-:Y:S01]  /*33e0*/  IMAD.U32 R130, R130, 0x10000, RZ ;  /* 0x0001000082827824 */ /* 0x000fe200078e00ff */
[----:B------:R-:W-:Y:S02]  /*33f0*/  @!P6 SHF.L.U32 R129, R129, 0x10, RZ ;  /* 0x000000108181e819 */ /* 0x000fe400000006ff */
[----:B------:R-:W-:Y:S01]  /*3400*/  @!P4 SHF.L.U32 R131, R131, 0x10, RZ ;  /* 0x000000108383c819 */ /* 0x000fe200000006ff */
[----:B------:R-:W-:Y:S02]  /*3410*/  FMUL R133, R177, R130 ;  /* 0x00000082b1857220 */ /* 0x000fe40000400000 */
[----:B------:R-:W-:Y:S02]  /*3420*/  @!P6 FMUL R6, R2, R129 ;  /* 0x000000810206e220 */ /* 0x000fe40000400000 */
[----:B------:R-:W-:-:S07]  /*3430*/  @!P4 FMUL R8, R4, R131 ;  /* 0x000000830408c220 */ /* 0x000fce0000400000 */
.L_x_807:
[----:B------:R-:W-:Y:S05]  /*3440*/  BSYNC.RECONVERGENT B0 ;  /* 0x0000000000007941 */ /* 0x000fea0003800200 */
.L_x_806:
[----:B------:R-:W-:Y:S01]  /*3450*/  IADD3 R185, PT, PT, R122, 0xd80, RZ ;  /* 0x00000d807ab97810 */ /* 0x000fe20007ffe0ff */
[----:B------:R-:W-:Y:S01]  /*3460*/  BSSY.RECONVERGENT B0, `(.L_x_808) ;  /* 0x0000020000007945 */ /* 0x000fe20003800200 */
[----:B------:R-:W-:Y:S01]  /*3470*/  HFMA2 R184, -RZ, RZ, 0, 0 ;  /* 0x00000000ffb87431 */ /* 0x000fe200000001ff */
[----:B------:R-:W-:Y:S02]  /*3480*/  ISETP.GE.U32.AND P4, PT, R179, R132, PT ;  /* 0x00000084b300720c */ /* 0x000fe40003f86070 */
[----:B------:R-:W-:Y:S01]  /*3490*/  CS2R R180, SRZ ;  /* 0x0000000000b47805 */ /* 0x000fe2000001ff00 */
[----:B------:R1:W-:Y:S01]  /*34a0*/  STL [R1+0x48], R185 ;  /* 0x000048b901007387 */ /* 0x0003e20000100800 */
[----:B--2---:R-:W-:Y:S01]  /*34b0*/  CS2R R178, SRZ ;  /* 0x0000000000b27805 */ /* 0x004fe2000001ff00 */
[----:B------:R-:W-:Y:S01]  /*34c0*/  IMAD.MOV.U32 R183, RZ, RZ, RZ ;  /* 0x000000ffffb77224 */ /* 0x000fe200078e00ff */
[----:B------:R-:W-:Y:S07]  /*34d0*/  @P3 BRA `(.L_x_809) ;  /* 0x0000000000603947 */ /* 0x000fee0003800000 */
[----:B0-----:R-:W2:Y:S04]  /*34e0*/  LDG.E.64 R130, desc[UR4][R124.64+0x1500] ;  /* 0x001500047c827981 */ /* 0x001ea8000c1e1b00 */
        /* <DEDUP_REMOVED lines=16> */
[----:B------:R-:W-:Y:S02]  /*35f0*/  @!P3 SHF.L.U32 R146, R131, 0x10, RZ ;  /* 0x000000108392b819 */ /* 0x000fe400000006ff */
[----:B------:R-:W-:Y:S01]  /*3600*/  SHF.L.U32 R183, R128, 0x10, RZ ;  /* 0x0000001080b77819 */ /* 0x000fe200000006ff */
[----:B------:R-:W-:Y:S01]  /*3610*/  @!P6 IMAD.U32 R128, R129, 0x10000, RZ ;  /* 0x000100008180e824 */ /* 0x000fe200078e00ff */
[----:B------:R-:W-:Y:S01]  /*3620*/  SHF.L.U32 R130, R130, 0x10, RZ ;  /* 0x0000001082827819 */ /* 0x000fe200000006ff */
[----:B------:R-:W-:Y:S02]  /*3630*/  @!P3 FMUL R0, R93, R146 ;  /* 0x000000925d00b220 */ /* 0x000fe40000400000 */
[----:B------:R-:W-:-:S02]  /*3640*/  @!P6 FMUL R94, R145, R128 ;  /* 0x00000080915ee220 */ /* 0x000fc40000400000 */
[----:B------:R-:W-:-:S07]  /*3650*/  FMUL R146, R183, R130 ;  /* 0x00000082b7927220 */ /* 0x000fce0000400000 */
.L_x_809:
[----:B------:R-:W-:Y:S05]  /*3660*/  BSYNC.RECONVERGENT B0 ;  /* 0x0000000000007941 */ /* 0x000fea0003800200 */
.L_x_808:
[----:B------:R-:W-:Y:S01]  /*3670*/  IADD3 R191, PT, PT, R122, 0xe00, RZ ;  /* 0x00000e007abf7810 */ /* 0x000fe20007ffe0ff */
[----:B------:R-:W-:Y:S01]  /*3680*/  BSSY.RECONVERGENT B0, `(.L_x_810) ;  /* 0x0000020000007945 */ /* 0x000fe20003800200 */
[----:B------:R-:W-:Y:S01]  /*3690*/  ISETP.GE.U32.AND P3, PT, R185, R132, PT ;  /* 0x00000084b900720c */ /* 0x000fe20003f66070 */
[----:B-1----:R-:W-:Y:S01]  /*36a0*/  IMAD.MOV.U32 R185, RZ, RZ, RZ ;  /* 0x000000ffffb97224 */ /* 0x002fe200078e00ff */
[----:B------:R-:W-:Y:S01]  /*36b0*/  MOV R190, RZ ;  /* 0x000000ff00be7202 */ /* 0x000fe20000000f00 */
[----:B------:R1:W-:Y:S01]  /*36c0*/  STL [R1+0x44], R191 ;  /* 0x000044bf01007387 */ /* 0x0003e20000100800 */
[----:B------:R-:W-:Y:S02]  /*36d0*/  CS2R R186, SRZ ;  /* 0x0000000000ba7805 */ /* 0x000fe4000001ff00 */
[----:B------:R-:W-:Y:S01]  /*36e0*/  CS2R R188, SRZ ;  /* 0x0000000000bc7805 */ /* 0x000fe2000001ff00 */
[----:B------:R-:W-:Y:S06]  /*36f0*/  @P2 BRA `(.L_x_811) ;  /* 0x0000000000602947 */ /* 0x000fec0003800000 */
[----:B------:R-:W2:Y:S04]  /*3700*/  LDG.E.64 R128, desc[UR4][R126.64+0x1600] ;  /* 0x001600047e807981 */ /* 0x000ea8000c1e1b00 */
[----:B0-----:R-:W3:Y:S01]  /*3710*/  LDG.E.64 R130, desc[UR4][R124.64+0x1600] ;  /* 0x001600047c827981 */ /* 0x001ee2000c1e1b00 */
[----:B------:R-:W-:-:S05]  /*3720*/  VIADD R153, R122, 0xb02 ;  /* 0x00000b027a997836 */ /* 0x000fca0000000000 */
[----:B------:R-:W-:Y:S02]  /*3730*/  ISETP.GE.U32.AND P6, PT, R153, R132, PT ;  /* 0x000000849900720c */ /* 0x000fe40003fc6070 */
[----:B------:R-:W-:-:S04]  /*3740*/  IADD3 R153, PT, PT, R122, 0xb03, RZ ;  /* 0x00000b037a997810 */ /* 0x000fc80007ffe0ff */
[----:B------:R-:W-:Y:S02]  /*3750*/  ISETP.GE.U32.AND P2, PT, R153, R132, PT ;  /* 0x000000849900720c */ /* 0x000fe40003f46070 */
[----:B------:R-:W-:-:S05]  /*3760*/  IADD3 R153, PT, PT, R122, 0xb01, RZ ;  /* 0x00000b017a997810 */ /* 0x000fca0007ffe0ff */
[----:B--2---:R-:W-:-:S06]  /*3770*/  @!P6 SHF.L.U32 R151, R129, 0x10, RZ ;  /* 0x000000108197e819 */ /* 0x004fcc00000006ff */
[----:B------:R-:W-:Y:S01]  /*3780*/  @!P2 PRMT R129, R129, 0x7632, R129 ;  /* 0x000076328181a816 */ /* 0x000fe20000000081 */
[C---:B---3--:R-:W-:Y:S01]  /*3790*/  @!P6 IMAD.U32 R192, R131.reuse, 0x10000, RZ ;  /* 0x0001000083c0e824 */ /* 0x048fe200078e00ff */
[----:B------:R-:W-:Y:S02]  /*37a0*/  @!P2 PRMT R131, R131, 0x7632, R131 ;  /* 0x000076328383a816 */ /* 0x000fe40000000083 */
[----:B------:R-:W-:Y:S01]  /*37b0*/  @!P2 SHF.L.U32 R152, R129, 0x10, RZ ;  /* 0x000000108198a819 */ /* 0x000fe200000006ff */
[----:B------:R-:W-:Y:S01]  /*37c0*/  @!P6 FMUL R143, R151, R192 ;  /* 0x000000c0978fe220 */ /* 0x000fe20000400000 */
[----:B------:R-:W-:Y:S01]  /*37d0*/  ISETP.GE.U32.AND P6, PT, R153, R132, PT ;  /* 0x000000849900720c */ /* 0x000fe20003fc6070 */
[----:B------:R-:W-:Y:S01]  /*37e0*/  @!P2 IMAD.U32 R131, R131, 0x10000, RZ ;  /* 0x000100008383a824 */ /* 0x000fe200078e00ff */
[C---:B------:R-:W-:Y:S02]  /*37f0*/  PRMT R129, R128.reuse, 0x7632, R129 ;  /* 0x0000763280817816 */ /* 0x040fe40000000081 */
[----:B------:R-:W-:Y:S01]  /*3800*/  SHF.L.U32 R189, R128, 0x10, RZ ;  /* 0x0000001080bd7819 */ /* 0x000fe200000006ff */
[----:B------:R-:W-:-:S08]  /*3810*/  @!P2 FMUL R144, R152, R131 ;  /* 0x000000839890a220 */ /* 0x000fd00000400000 */
[----:B------:R-:W-:Y:S01]  /*3820*/  @!P6 IMAD.U32 R150, R129, 0x10000, RZ ;  /* 0x000100008196e824 */ /* 0x000fe200078e00ff */
[C---:B------:R-:W-:Y:S02]  /*3830*/  PRMT R129, R130.reuse, 0x7632, R129 ;  /* 0x0000763282817816 */ /* 0x040fe40000000081 */
[----:B------:R-:W-:Y:S02]  /*3840*/  SHF.L.U32 R130, R130, 0x10, RZ ;  /* 0x0000001082827819 */ /* 0x000fe400000006ff */
[----:B------:R-:W-:-:S03]  /*3850*/  @!P6 SHF.L.U32 R129, R129, 0x10, RZ ;  /* 0x000000108181e819 */ /* 0x000fc600000006ff */
[----:B------:R-:W-:Y:S02]  /*3860*/  FMUL R153, R189, R130 ;  /* 0x00000082bd997220 */ /* 0x000fe40000400000 */
[----:B------:R-:W-:-:S07]  /*3870*/  @!P6 FMUL R142, R150, R129 ;  /* 0x00000081968ee220 */ /* 0x000fce0000400000 */
.L_x_811:
[----:B------:R-:W-:Y:S05]  /*3880*/  BSYNC.RECONVERGENT B0 ;  /* 0x0000000000007941 */ /* 0x000fea0003800200 */
.L_x_810:
[----:B------:R-:W-:Y:S01]  /*3890*/  IADD3 R196, PT, PT, R122, 0xe80, RZ ;  /* 0x00000e807ac47810 */ /* 0x000fe20007ffe0ff */
[----:B------:R-:W-:Y:S01]  /*38a0*/  BSSY.RECONVERGENT B0, `(.L_x_812) ;  /* 0x0000020000007945 */ /* 0x000fe20003800200 */
[----:B------:R-:W-:Y:S01]  /*38b0*/  HFMA2 R200, -RZ, RZ, 0, 0 ;  /* 0x00000000ffc87431 */ /* 0x000fe200000001ff */
[----:B------:R-:W-:Y:S02]  /*38c0*/  ISETP.GE.U32.AND P2, PT, R191, R132, PT ;  /* 0x00000084bf00720c */ /* 0x000fe40003f46070 */
[----:B------:R-:W-:Y:S01]  /*38d0*/  CS2R R192, SRZ ;  /* 0x0000000000c07805 */ /* 0x000fe2000001ff00 */
[----:B------:R2:W-:Y:S01]  /*38e0*/  STL [R1+0x40], R196 ;  /* 0x000040c401007387 */ /* 0x0005e20000100800 */
[----:B-1----:R-:W-:Y:S01]  /*38f0*/  IMAD.MOV.U32 R191, RZ, RZ, RZ ;  /* 0x000000ffffbf7224 */ /* 0x002fe200078e00ff */
[----:B------:R-:W-:Y:S01]  /*3900*/  CS2R R194, SRZ ;  /* 0x0000000000c27805 */ /* 0x000fe2000001ff00 */
[----:B------:R-:W-:Y:S07]  /*3910*/  @P1 BRA `(.L_x_813) ;  /* 0x0000000000601947 */ /* 0x000fee0003800000 */
[C---:B------:R-:W-:Y:S01]  /*3920*/  IADD3 R129, PT, PT, R122.reuse, 0xb82, RZ ;  /* 0x00000b827a817810 */ /* 0x040fe20007ffe0ff */
[----:B0-----:R-:W3:Y:S03]  /*3930*/  LDG.E.64 R130, desc[UR4][R124.64+0x1700] ;  /* 0x001700047c827981 */ /* 0x001ee6000c1e1b00 */
[----:B------:R-:W-:Y:S01]  /*3940*/  ISETP.GE.U32.AND P1, PT, R129, R132, PT ;  /* 0x000000848100720c */ /* 0x000fe20003f26070 */
[----:B------:R-:W-:-:S05]  /*3950*/  VIADD R129, R122, 0xb83 ;  /* 0x00000b837a817836 */ /* 0x000fca0000000000 */
[----:B------:R-:W-:Y:S02]  /*3960*/  ISETP.GE.U32.AND P6, PT, R129, R132, PT ;  /* 0x000000848100720c */ /* 0x000fe40003fc6070 */
[----:B------:R-:W4:Y:S05]  /*3970*/  LDG.E.64 R128, desc[UR4][R126.64+0x1700] ;  /* 0x001700047e807981 */ /* 0x000f2a000c1e1b00 */
[----:B----4-:R-:W-:-:S06]  /*3980*/  @!P1 SHF.L.U32 R157, R129, 0x10, RZ ;  /* 0x00000010819d9819 */ /* 0x010fcc00000006ff */
[----:B------:R-:W-:-:S04]  /*3990*/  @!P6 PRMT R129, R129, 0x7632, R129 ;  /* 0x000076328181e816 */ /* 0x000fc80000000081 */
[----:B------:R-:W-:Y:S01]  /*39a0*/  @!P6 SHF.L.U32 R156, R129, 0x10, RZ ;  /* 0x00000010819ce819 */ /* 0x000fe200000006ff */
[----:B---3--:R-:W-:-:S04]  /*39b0*/  @!P1 IMAD.U32 R129, R131, 0x10000, RZ ;  /* 0x0001000083819824 */ /* 0x008fc800078e00ff */
[----:B------:R-:W-:Y:S01]  /*39c0*/  @!P1 FMUL R148, R157, R129 ;  /* 0x000000819d949220 */ /* 0x000fe20000400000 */
[----:B------:R-:W-:-:S04]  /*39d0*/  IADD3 R129, PT, PT, R122, 0xb81, RZ ;  /* 0x00000b817a817810 */ /* 0x000fc80007ffe0ff */
[----:B------:R-:W-:Y:S02]  /*39e0*/  ISETP.GE.U32.AND P1, PT, R129, R132, PT ;  /* 0x000000848100720c */ /* 0x000fe40003f26070 */
        /* <DEDUP_REMOVED lines=8> */
[----:B------:R-:W-:Y:S01]  /*3a70*/  @!P6 FMUL R149, R156, R131 ;  /* 0x000000839c95e220 */ /* 0x000fe20000400000 */
[----:B------:R-:W-:-:S03]  /*3a80*/  FMUL R164, R194, R130 ;  /* 0x00000082c2a47220 */ /* 0x000fc60000400000 */
[----:B------:R-:W-:-:S07]  /*3a90*/  @!P1 FMUL R155, R158, R129 ;  /* 0x000000819e9b9220 */ /* 0x000fce0000400000 */
.L_x_813:
[----:B------:R-:W-:Y:S05]  /*3aa0*/  BSYNC.RECONVERGENT B0 ;  /* 0x0000000000007941 */ /* 0x000fea0003800200 */
.L_x_812:
[----:B------:R-:W-:Y:S01]  /*3ab0*/  IADD3 R202, PT, PT, R122, 0xf00, RZ ;  /* 0x00000f007aca7810 */ /* 0x000fe20007ffe0ff */
[----:B------:R-:W-:Y:S01]  /*3ac0*/  BSSY.RECONVERGENT B0, `(.L_x_814) ;  /* 0x0000020000007945 */ /* 0x000fe20003800200 */
[----:B------:R-:W-:Y:S02]  /*3ad0*/  ISETP.GE.U32.AND P1, PT, R196, R132, PT ;  /* 0x00000084c400720c */ /* 0x000fe40003f26070 */
[----:B------:R-:W-:Y:S02]  /*3ae0*/  CS2R R198, SRZ ;  /* 0x0000000000c67805 */ /* 0x000fe4000001ff00 */
[----:B--2---:R-:W-:Y:S01]  /*3af0*/  CS2R R196, SRZ ;  /* 0x0000000000c47805 */ /* 0x004fe2000001ff00 */
[----:B------:R1:W-:Y:S01]  /*3b00*/  STL [R1+0x3c], R202 ;  /* 0x00003cca01007387 */ /* 0x0003e20000100800 */
[----:B------:R-:W-:Y:S01]  /*3b10*/  MOV R204, RZ ;  /* 0x000000ff00cc7202 */ /* 0x000fe20000000f00 */
[----:B------:R-:W-:Y:S01]  /*3b20*/  IMAD.MOV.U32 R201, RZ, RZ, RZ ;  /* 0x000000ffffc97224 */ /* 0x000fe200078e00ff */
[----:B------:R-:W-:Y:S06]  /*3b30*/  @P0 BRA `(.L_x_815) ;  /* 0x0000000000600947 */ /* 0x000fec0003800000 */
[----:B------:R-:W-:Y:S01]  /*3b40*/  IADD3 R128, PT, PT, R122, 0xc02, RZ ;  /* 0x00000c027a807810 */ /* 0x000fe20007ffe0ff */
[----:B0-----:R-:W2:Y:S03]  /*3b50*/  LDG.E.64 R130, desc[UR4][R124.64+0x1800] ;  /* 0x001800047c827981 */ /* 0x001ea6000c1e1b00 */
        /* <DEDUP_REMOVED lines=9> */
[----:B------:R-:W-:-:S04]  /*3bf0*/  IADD3 R129, PT, PT, R122, 0xc01, RZ ;  /* 0x00000c017a817810 */ /* 0x000fc80007ffe0ff */
[----:B------:R-:W-:Y:S02]  /*3c00*/  ISETP.GE.U32.AND P0, PT, R129, R132, PT ;  /* 0x000000848100720c */ /* 0x000fe40003f06070 */
[C---:B------:R-:W-:Y:S02]  /*3c10*/  PRMT R129, R128.reuse, 0x7632, R129 ;  /* 0x0000763280817816 */ /* 0x040fe40000000081 */
[----:B------:R-:W-:Y:S02]  /*3c20*/  @!P6 PRMT R131, R131, 0x7632, R131 ;  /* 0x000076328383e816 */ /* 0x000fe40000000083 */
[----:B------:R-:W-:-:S07]  /*3c30*/  SHF.L.U32 R201, R128, 0x10, RZ ;  /* 0x0000001080c97819 */ /* 0x000fce00000006ff */
[----:B------:R-:W-:Y:S02]  /*3c40*/  @!P0 SHF.L.U32 R169, R129, 0x10, RZ ;  /* 0x0000001081a98819 */ /* 0x000fe400000006ff */
[C---:B------:R-:W-:Y:S01]  /*3c50*/  PRMT R129, R130.reuse, 0x7632, R129 ;  /* 0x0000763282817816 */ /* 0x040fe20000000081 */
[----:B------:R-:W-:Y:S01]  /*3c60*/  @!P6 IMAD.U32 R131, R131, 0x10000, RZ ;  /* 0x000100008383e824 */ /* 0x000fe200078e00ff */
[----:B------:R-:W-:-:S03]  /*3c70*/  SHF.L.U32 R130, R130, 0x10, RZ ;  /* 0x0000001082827819 */ /* 0x000fc600000006ff */
[----:B------:R-:W-:Y:S02]  /*3c80*/  @!P0 IMAD.U32 R129, R129, 0x10000, RZ ;  /* 0x0001000081818824 */ /* 0x000fe400078e00ff */
[----:B------:R-:W-:Y:S01]  /*3c90*/  @!P6 FMUL R163, R160, R131 ;  /* 0x00000083a0a3e220 */ /* 0x000fe20000400000 */
[----:B------:R-:W-:Y:S01]  /*3ca0*/  FMUL R171, R201, R130 ;  /* 0x00000082c9ab7220 */ /* 0x000fe20000400000 */
[----:B------:R-:W-:-:S07]  /*3cb0*/  @!P0 FMUL R161, R169, R129 ;  /* 0x00000081a9a18220 */ /* 0x000fce0000400000 */
.L_x_815:
[----:B------:R-:W-:Y:S05]  /*3cc0*/  BSYNC.RECONVERGENT B0 ;  /* 0x0000000000007941 */ /* 0x000fea0003800200 */
.L_x_814:
[----:B------:R-:W-:Y:S01]  /*3cd0*/  BSSY.RECONVERGENT B0, `(.L_x_816) ;  /* 0x000001f000007945 */ /* 0x000fe20003800200 */
[----:B------:R-:W-:Y:S02]  /*3ce0*/  ISETP.GE.U32.AND P0, PT, R202, R132, PT ;  /* 0x00000084ca00720c */ /* 0x000fe40003f06070 */
[----:B-1----:R-:W-:Y:S02]  /*3cf0*/  CS2R R202, SRZ ;  /* 0x0000000000ca7805 */ /* 0x002fe4000001ff00 */
[----:B------:R-:W-:Y:S01]  /*3d00*/  CS2R R208, SRZ ;  /* 0x0000000000d07805 */ /* 0x000fe2000001ff00 */
[----:B------:R-:W-:Y:S01]  /*3d10*/  IMAD.MOV.U32 R205, RZ, RZ, RZ ;  /* 0x000000ffffcd7224 */ /* 0x000fe200078e00ff */
[----:B------:R-:W-:Y:S01]  /*3d20*/  CS2R R206, SRZ ;  /* 0x0000000000ce7805 */ /* 0x000fe2000001ff00 */
        /* <DEDUP_REMOVED lines=25> */
.L_x_817:
[----:B------:R-:W-:Y:S05]  /*3ec0*/  BSYNC.RECONVERGENT B0 ;  /* 0x0000000000007941 */ /* 0x000fea0003800200 */
.L_x_816:
[----:B------:R-:W-:Y:S04]  /*3ed0*/  BSSY.RECONVERGENT B0, `(.L_x_818) ;  /* 0x000001a000007945 */ /* 0x000fe80003800200 */
[----:B------:R-:W-:Y:S05]  /*3ee0*/  @P4 BRA `(.L_x_819) ;  /* 0x0000000000604947 */ /* 0x000fea0003800000 */
[----:B------:R-:W-:Y:S01]  /*3ef0*/  VIADD R128, R122, 0xd02 ;  /* 0x00000d027a807836 */ /* 0x000fe20000000000 */
[----:B0-----:R-:W2:Y:S04]  /*3f00*/  LDG.E.64 R130, desc[UR4][R124.64+0x1a00] ;  /* 0x001a00047c827981 */ /* 0x001ea8000c1e1b00 */
        /* <DEDUP_REMOVED lines=9> */
[----:B------:R-:W-:-:S05]  /*3fa0*/  VIADD R129, R122, 0xd01 ;  /* 0x00000d017a817836 */ /* 0x000fca0000000000 */
[----:B------:R-:W-:Y:S02]  /*3fb0*/  ISETP.GE.U32.AND P4, PT, R129, R132, PT ;  /* 0x000000848100720c */ /* 0x000fe40003f86070 */
[C---:B------:R-:W-:Y:S02]  /*3fc0*/  PRMT R129, R128.reuse, 0x7632, R129 ;  /* 0x0000763280817816 */ /* 0x040fe40000000081 */
[----:B------:R-:W-:Y:S01]  /*3fd0*/  @!P5 PRMT R131, R131, 0x7632, R131 ;  /* 0x000076328383d816 */ /* 0x000fe20000000083 */
[----:B------:R-:W-:-:S03]  /*3fe0*/  IMAD.U32 R190, R128, 0x10000, RZ ;  /* 0x0001000080be7824 */ /* 0x000fc600078e00ff */
[----:B------:R-:W-:-:S05]  /*3ff0*/  @!P5 SHF.L.U32 R131, R131, 0x10, RZ ;  /* 0x000000108383d819 */ /* 0x000fca00000006ff */
[----:B------:R-:W-:Y:S02]  /*4000*/  @!P4 SHF.L.U32 R185, R129, 0x10, RZ ;  /* 0x0000001081b9c819 */ /* 0x000fe400000006ff */
[C---:B------:R-:W-:Y:S02]  /*4010*/  PRMT R129, R130.reuse, 0x7632, R129 ;  /* 0x0000763282817816 */ /* 0x040fe40000000081 */
[----:B------:R-:W-:Y:S02]  /*4020*/  SHF.L.U32 R130, R130, 0x10, RZ ;  /* 0x0000001082827819 */ /* 0x000fe400000006ff */
[----:B------:R-:W-:Y:S01]  /*4030*/  @!P4 SHF.L.U32 R129, R129, 0x10, RZ ;  /* 0x000000108181c819 */ /* 0x000fe200000006ff */
[----:B------:R-:W-:Y:S02]  /*4040*/  @!P5 FMUL R173, R179, R131 ;  /* 0x00000083b3add220 */ /* 0x000fe40000400000 */
[----:B------:R-:W-:Y:S02]  /*4050*/  FMUL R184, R190, R130 ;  /* 0x00000082beb87220 */ /* 0x000fe40000400000 */
[----:B------:R-:W-:-:S07]  /*4060*/  @!P4 FMUL R180, R185, R129 ;  /* 0x00000081b9b4c220 */ /* 0x000fce0000400000 */
.L_x_819:
[----:B------:R-:W-:Y:S05]  /*4070*/  BSYNC.RECONVERGENT B0 ;  /* 0x0000000000007941 */ /* 0x000fea0003800200 */
.L_x_818:
[----:B------:R-:W-:Y:S04]  /*4080*/  BSSY.RECONVERGENT B0, `(.L_x_820) ;  /* 0x000001a000007945 */ /* 0x000fe80003800200 */
[----:B------:R-:W-:Y:S05]  /*4090*/  @P3 BRA `(.L_x_821) ;  /* 0x0000000000603947 */ /* 0x000fea0003800000 */
[----:B------:R-:W-:Y:S01]  /*40a0*/  IADD3 R128, PT, PT, R122, 0xd82, RZ ;  /* 0x00000d827a807810 */ /* 0x000fe20007ffe0ff */
[----:B0-----:R-:W2:Y:S03]  /*40b0*/  LDG.E.64 R130, desc[UR4][R124.64+0x1b00] ;  /* 0x001b00047c827981 */ /* 0x001ea6000c1e1b00 */
        /* <DEDUP_REMOVED lines=22> */
.L_x_821:
[----:B------:R-:W-:Y:S05]  /*4220*/  BSYNC.RECONVERGENT B0 ;  /* 0x0000000000007941 */ /* 0x000fea0003800200 */
.L_x_820:
[----:B------:R-:W-:Y:S04]  /*4230*/  BSSY.RECONVERGENT B0, `(.L_x_822) ;  /* 0x000001a000007945 */ /* 0x000fe80003800200 */
[----:B------:R-:W-:Y:S05]  /*4240*/  @P2 BRA `(.L_x_823) ;  /* 0x0000000000602947 */ /* 0x000fea0003800000 */
        /* <DEDUP_REMOVED lines=24> */
.L_x_823:
[----:B------:R-:W-:Y:S05]  /*43d0*/  BSYNC.RECONVERGENT B0 ;  /* 0x0000000000007941 */ /* 0x000fea0003800200 */
.L_x_822:
[----:B------:R-:W-:Y:S01]  /*43e0*/  BSSY.RECONVERGENT B0, `(.L_x_824) ;  /* 0x000001d000007945 */ /* 0x000fe20003800200 */
[----:B------:R-:W-:Y:S01]  /*43f0*/  IMAD.MOV.U32 R220, RZ, RZ, RZ ;  /* 0x000000ffffdc7224 */ /* 0x000fe200078e00ff */
[----:B------:R-:W-:Y:S02]  /*4400*/  CS2R R212, SRZ ;  /* 0x0000000000d47805 */ /* 0x000fe4000001ff00 */
        /* <DEDUP_REMOVED lines=26> */
.L_x_825:
[----:B------:R-:W-:Y:S05]  /*45b0*/  BSYNC.RECONVERGENT B0 ;  /* 0x0000000000007941 */ /* 0x000fea0003800200 */
.L_x_824:
[----:B------:R-:W-:Y:S01]  /*45c0*/  BSSY.RECONVERGENT B0, `(.L_x_826) ;  /* 0x000001e000007945 */ /* 0x000fe20003800200 */
[----:B------:R-:W-:Y:S02]  /*45d0*/  CS2R R218, SRZ ;  /* 0x0000000000da7805 */ /* 0x000fe4000001ff00 */
[----:B------:R-:W-:Y:S02]  /*45e0*/  CS2R R216, SRZ ;  /* 0x0000000000d87805 */ /* 0x000fe4000001ff00 */
[----:B------:R-:W-:Y:S02]  /*45f0*/  CS2R R128, SRZ ;  /* 0x0000000000807805 */ /* 0x000fe4000001ff00 */
[----:B------:R-:W-:Y:S01]  /*4600*/  CS2R R214, SRZ ;  /* 0x0000000000d67805 */ /* 0x000fe2000001ff00 */
[----:B------:R-:W-:Y:S06]  /*4610*/  @P0 BRA `(.L_x_827) ;  /* 0x0000000000600947 */ /* 0x000fec0003800000 */
        /* <DEDUP_REMOVED lines=13> */
[----:B------:R-:W-:Y:S02]  /*46f0*/  PRMT R129, R128, 0x7632, R129 ;  /* 0x0000763280817816 */ /* 0x000fe40000000081 */
[----:B------:R-:W-:-:S09]  /*4700*/  @!P1 PRMT R131, R131, 0x7632, R131 ;  /* 0x0000763283839816 */ /* 0x000fd20000000083 */
[----:B------:R-:W-:Y:S02]  /*4710*/  @!P0 SHF.L.U32 R214, R129, 0x10, RZ ;  /* 0x0000001081d68819 */ /* 0x000fe400000006ff */
[----:B------:R-:W-:-:S04]  /*4720*/  PRMT R129, R130, 0x7632, R129 ;  /* 0x0000763282817816 */ /* 0x000fc80000000081 */
[----:B------:R-:W-:Y:S01]  /*4730*/  @!P0 SHF.L.U32 R129, R129, 0x10, RZ ;  /* 0x0000001081818819 */ /* 0x000fe200000006ff */
[----:B------:R-:W-:Y:S01]  /*4740*/  IMAD.U32 R128, R128, 0x10000, RZ ;  /* 0x0001000080807824 */ /* 0x000fe200078e00ff */
[----:B------:R-:W-:-:S03]  /*4750*/  @!P1 SHF.L.U32 R131, R131, 0x10, RZ ;  /* 0x0000001083839819 */ /* 0x000fc600000006ff */
[----:B------:R-:W-:Y:S01]  /*4760*/  @!P0 FMUL R217, R214, R129 ;  /* 0x00000081d6d98220 */ /* 0x000fe20000400000 */
[----:B------:R-:W-:Y:S01]  /*4770*/  SHF.L.U32 R129, R130, 0x10, RZ ;  /* 0x0000001082817819 */ /* 0x000fe200000006ff */
[----:B------:R-:W-:-:S04]  /*4780*/  @!P1 FMUL R219, R216, R131 ;  /* 0x00000083d8db9220 */ /* 0x000fc80000400000 */
[----:B------:R-:W-:-:S07]  /*4790*/  FMUL R129, R128, R129 ;  /* 0x0000008180817220 */ /* 0x000fce0000400000 */
.L_x_827:
[----:B------:R-:W-:Y:S05]  /*47a0*/  BSYNC.RECONVERGENT B0 ;  /* 0x0000000000007941 */ /* 0x000fea0003800200 */
.L_x_826:
[----:B0-----:R-:W-:Y:S01]  /*47b0*/  IADD3 R130, PT, PT, R122, 0xf80, RZ ;  /* 0x00000f807a827810 */ /* 0x001fe20007ffe0ff */
[----:B------:R-:W-:Y:S01]  /*47c0*/  BSSY.RECONVERGENT B0, `(.L_x_828) ;  /* 0x0000022000007945 */ /* 0x000fe20003800200 */
[----:B------:R-:W-:Y:S02]  /*47d0*/  HFMA2 R227, -RZ, RZ, 0, 0 ;  /* 0x00000000ffe37431 */ /* 0x000fe400000001ff */
[----:B------:R-:W-:Y:S01]  /*47e0*/  IMAD.MOV.U32 R221, RZ, RZ, RZ ;  /* 0x000000ffffdd7224 */ /* 0x000fe200078e00ff */
[----:B------:R-:W-:Y:S01]  /*47f0*/  ISETP.GE.U32.AND P0, PT, R130, R132, PT ;  /* 0x000000848200720c */ /* 0x000fe20003f06070 */
[----:B------:R0:W-:Y:S01]  /*4800*/  STL [R1+0x34], R130 ;  /* 0x0000348201007387 */ /* 0x0001e20000100800 */
[----:B------:R-:W-:Y:S02]  /*4810*/  CS2R R222, SRZ ;  /* 0x0000000000de7805 */ /* 0x000fe4000001ff00 */
[----:B------:R-:W-:Y:S01]  /*4820*/  MOV R224, RZ ;  /* 0x000000ff00e07202 */ /* 0x000fe20000000f00 */
[----:B------:R-:W-:Y:S01]  /*4830*/  IMAD.MOV.U32 R228, RZ, RZ, RZ ;  /* 0x000000ffffe47224 */ /* 0x000fe200078e00ff */
[----:B0-----:R-:W-:-:S07]  /*4840*/  CS2R R130, SRZ ;  /* 0x0000000000827805 */ /* 0x001fce000001ff00 */
[----:B------:R-:W-:Y:S05]  /*4850*/  @P0 BRA `(.L_x_829) ;  /* 0x0000000000600947 */ /* 0x000fea0003800000 */
[----:B------:R-:W2:Y:S04]  /*4860*/  LDG.E.64 R126, desc[UR4][R126.64+0x1f00] ;  /* 0x001f00047e7e7981 */ /* 0x000ea8000c1e1b00 */
[----:B------:R-:W3:Y:S01]  /*4870*/  LDG.E.64 R124, desc[UR4][R124.64+0x1f00] ;  /* 0x001f00047c7c7981 */ /* 0x000ee2000c1e1b00 */
[----:B------:R-:W-:-:S04]  /*4880*/  IADD3 R227, PT, PT, R122, 0xf83, RZ ;  /* 0x00000f837ae37810 */ /* 0x000fc80007ffe0ff */
[----:B------:R-:W-:Y:S02]  /*4890*/  ISETP.GE.U32.AND P1, PT, R227, R132, PT ;  /* 0x00000084e300720c */ /* 0x000fe40003f26070 */
[----:B------:R-:W-:-:S04]  /*48a0*/  IADD3 R227, PT, PT, R122, 0xf82, RZ ;  /* 0x00000f827ae37810 */ /* 0x000fc80007ffe0ff */
[----:B------:R-:W-:-:S13]  /*48b0*/  ISETP.GE.U32.AND P0, PT, R227, R132, PT ;  /* 0x00000084e300720c */ /* 0x000fda0003f06070 */
[C---:B--2---:R-:W-:Y:S01]  /*48c0*/  @!P0 IMAD.U32 R223, R127.reuse, 0x10000, RZ ;  /* 0x000100007fdf8824 */ /* 0x044fe200078e00ff */
[----:B------:R-:W-:Y:S02]  /*48d0*/  @!P1 PRMT R127, R127, 0x7632, R127 ;  /* 0x000076327f7f9816 */ /* 0x000fe4000000007f */
[----:B------:R-:W-:Y:S01]  /*48e0*/  SHF.L.U32 R228, R126, 0x10, RZ ;  /* 0x000000107ee47819 */ /* 0x000fe200000006ff */
[----:B---3--:R-:W-:Y:S01]  /*48f0*/  IMAD.U32 R227, R124, 0x10000, RZ ;  /* 0x000100007ce37824 */ /* 0x008fe200078e00ff */
[----:B------:R-:W-:Y:S02]  /*4900*/  @!P1 SHF.L.U32 R222, R127, 0x10, RZ ;  /* 0x000000107fde9819 */ /* 0x000fe400000006ff */
[C---:B------:R-:W-:Y:S01]  /*4910*/  @!P0 SHF.L.U32 R127, R125.reuse, 0x10, RZ ;  /* 0x000000107d7f8819 */ /* 0x040fe200000006ff */
[----:B------:R-:W-:Y:S01]  /*4920*/  FMUL R227, R228, R227 ;  /* 0x000000e3e4e37220 */ /* 0x000fe20000400000 */
[----:B------:R-:W-:-:S03]  /*4930*/  @!P1 PRMT R125, R125, 0x7632, R125 ;  /* 0x000076327d7d9816 */ /* 0x000fc6000000007d */
[----:B------:R-:W-:Y:S02]  /*4940*/  @!P0 FMUL R131, R223, R127 ;  /* 0x0000007fdf838220 */ /* 0x000fe40000400000 */
[----:B------:R-:W-:-:S04]  /*4950*/  @!P1 IMAD.U32 R125, R125, 0x10000, RZ ;  /* 0x000100007d7d9824 */ /* 0x000fc800078e00ff */
[----:B------:R-:W-:Y:S01]  /*4960*/  @!P1 FMUL R130, R222, R125 ;  /* 0x0000007dde829220 */ /* 0x000fe20000400000 */
[----:B------:R-:W-:-:S04]  /*4970*/  IADD3 R125, PT, PT, R122, 0xf81, RZ ;  /* 0x00000f817a7d7810 */ /* 0x000fc80007ffe0ff */
[----:B------:R-:W-:Y:S02]  /*4980*/  ISETP.GE.U32.AND P0, PT, R125, R132, PT ;  /* 0x000000847d00720c */ /* 0x000fe40003f06070 */
[----:B------:R-:W-:-:S11]  /*4990*/  PRMT R125, R126, 0x7632, R125 ;  /* 0x000076327e7d7816 */ /* 0x000fd6000000007d */
[----:B------:R-:W-:Y:S02]  /*49a0*/  @!P0 SHF.L.U32 R224, R125, 0x10, RZ ;  /* 0x000000107de08819 */ /* 0x000fe400000006ff */
[----:B------:R-:W-:-:S04]  /*49b0*/  PRMT R125, R124, 0x7632, R125 ;  /* 0x000076327c7d7816 */ /* 0x000fc8000000007d */
[----:B------:R-:W-:-:S05]  /*49c0*/  @!P0 SHF.L.U32 R124, R125, 0x10, RZ ;  /* 0x000000107d7c8819 */ /* 0x000fca00000006ff */
[----:B------:R-:W-:-:S07]  /*49d0*/  @!P0 FMUL R221, R224, R124 ;  /* 0x0000007ce0dd8220 */ /* 0x000fce0000400000 */
.L_x_829:
[----:B------:R-:W-:Y:S05]  /*49e0*/  BSYNC.RECONVERGENT B0 ;  /* 0x0000000000007941 */ /* 0x000fea0003800200 */
.L_x_828:
[----:B------:R0:W-:Y:S04]  /*49f0*/  STL [R1+0x9c], R4 ;  /* 0x00009c0401007387 */ /* 0x0001e80000100800 */
[----:B0-----:R-:W2:Y:S04]  /*4a00*/  LDL R4, [R1+0xc] ;  /* 0x00000c0001047983 */ /* 0x001ea80000100800 */
[----:B------:R0:W-:Y:S04]  /*4a10*/  STL [R1+0x98], R3 ;  /* 0x0000980301007387 */ /* 0x0001e80000100800 */
[----:B------:R-:W3:Y:S04]  /*4a20*/  LDL R125, [R1+0x28] ;  /* 0x00002800017d7983 */ /* 0x000ee80000100800 */
[----:B0-----:R-:W4:Y:S04]  /*4a30*/  LDL R3, [R1+0x18] ;  /* 0x0000180001037983 */ /* 0x001f280000100800 */
[----:B------:R0:W-:Y:S01]  /*4a40*/  STL [R1+0x94], R2 ;  /* 0x0000940201007387 */ /* 0x0001e20000100800 */
[----:B------:R-:W-:-:S03]  /*4a50*/  FADD R124, R116, R117 ;  /* 0x00000075747c7221 */ /* 0x000fc60000000000 */
[----:B------:R-:W3:Y:S04]  /*4a60*/  LDL R132, [R1+0x2c] ;  /* 0x00002c0001847983 */ /* 0x000ee80000100800 */
[----:B------:R-:W3:Y:S04]  /*4a70*/  LDL R127, [R1+0x30] ;  /* 0x00003000017f7983 */ /* 0x000ee80000100800 */
[----:B0-----:R-:W3:Y:S01]  /*4a80*/  LDL R2, [R1+0x1c] ;  /* 0x00001c0001027983 */ /* 0x001ee20000100800 */
[----:B------:R-:W-:-:S03]  /*4a90*/  FADD R124, R124, R118 ;  /* 0x000000767c7c7221 */ /* 0x000fc60000000000 */
[----:B------:R-:W3:Y:S01]  /*4aa0*/  LDL R126, [R1+0x10] ;  /* 0x00001000017e7983 */ /* 0x000ee20000100800 */
        /* <DEDUP_REMOVED lines=58> */
[----:B--2---:R-:W-:Y:S02]  /*4e50*/  FADD R124, R124, R4 ;  /* 0x000000047c7c7221 */ /* 0x004fe40000000000 */
[----:B------:R0:W5:Y:S02]  /*4e60*/  LDL.LU R4, [R1+0x9c] ;  /* 0x00009c0001047983 */ /* 0x0001640000300800 */
[----:B----4-:R-:W-:Y:S02]  /*4e70*/  FADD R124, R124, R3 ;  /* 0x000000037c7c7221 */ /* 0x010fe40000000000 */
[----:B------:R0:W5:Y:S02]  /*4e80*/  LDL.LU R3, [R1+0x98] ;  /* 0x0000980001037983 */ /* 0x0001640000300800 */
[----:B---3--:R-:W-:Y:S02]  /*4e90*/  FADD R124, R124, R2 ;  /* 0x000000027c7c7221 */ /* 0x008fe40000000000 */
[----:B------:R-:W2:Y:S02]  /*4ea0*/  LDL.LU R2, [R1+0x38] ;  /* 0x0000380001027983 */ /* 0x000ea40000300800 */
        /* <DEDUP_REMOVED lines=48> */
[----:B--2---:R-:W-:Y:S02]  /*51b0*/  ISETP.GE.AND P0, PT, R2, 0x1, PT ;  /* 0x000000010200780c */ /* 0x004fe40003f06270 */
[----:B------:R0:W5:Y:S01]  /*51c0*/  LDL.LU R2, [R1+0x94] ;  /* 0x0000940001027983 */ /* 0x0001620000300800 */
        /* <DEDUP_REMOVED lines=20> */
[----:B------:R-:W1:Y:S02]  /*5310*/  SHFL.BFLY PT, R125, R124, 0x4, 0x1f ;  /* 0x0c801f007c7d7f89 */ /* 0x000e6400000e0000 */
        /* <DEDUP_REMOVED lines=9> */
[----:B---3--:R-:W-:Y:S01]  /*53b0*/  IADD3 R122, P1, PT, R121, UR8, RZ ;  /* 0x00000008797a7c10 */ /* 0x008fe2000ff3e0ff */
[----:B-1----:R-:W-:-:S03]  /*53c0*/  FADD R121, R124, R125 ;  /* 0x0000007d7c797221 */ /* 0x002fc60000000000 */
        /* <DEDUP_REMOVED lines=10> */
[----:B------:R-:W-:-:S03]  /*5470*/  FMUL R113, R115, UR7 ;  /* 0x0000000773717c20 */ /* 0x000fc60008400000 */
[----:B------:R-:W-:Y:S02]  /*5480*/  F2FP.BF16.F32.PACK_AB R112, R112, R116 ;  /* 0x000000747070723e */ /* 0x000fe400000010ff */
[----:B------:R-:W-:-:S05]  /*5490*/  F2FP.BF16.F32.PACK_AB R113, R113, R114 ;  /* 0x000000727171723e */ /* 0x000fca00000010ff */
[----:B------:R1:W-:Y:S02]  /*54a0*/  STG.E.64 desc[UR4][R122.64], R112 ;  /* 0x000000707a007986 */ /* 0x0003e4000c101b04 */
.L_x_831:
[----:B------:R-:W-:Y:S05]  /*54b0*/  BSYNC.RECONVERGENT B0 ;  /* 0x0000000000007941 */ /* 0x000fea0003800200 */
.L_x_830:
[----:B-1----:R-:W2:Y:S01]  /*54c0*/  LDL.LU R113, [R1+0x50] ;  /* 0x0000500001717983 */ /* 0x002ea20000300800 */
[----:B------:R-:W-:Y:S01]  /*54d0*/  BSSY.RECONVERGENT B0, `(.L_x_832) ;  /* 0x0000010000007945 */ /* 0x000fe20003800200 */
[----:B------:R-:W1:Y:S01]  /*54e0*/  S2R R112, SR_TID.X ;  /* 0x0000000000707919 */ /* 0x000e620000002100 */
[----:B--2---:R-:W-:-:S13]  /*54f0*/  ISETP.GE.AND P0, PT, R113, UR6, PT ;  /* 0x0000000671007c0c */ /* 0x004fda000bf06270 */
[----:B-1----:R-:W-:Y:S05]  /*5500*/  @P0 BRA `(.L_x_833) ;  /* 0x0000000000300947 */ /* 0x002fea0003800000 */
        /* <DEDUP_REMOVED lines=12> */
.L_x_833:
[----:B------:R-:W-:Y:S05]  /*55d0*/  BSYNC.RECONVERGENT B0 ;  /* 0x0000000000007941 */ /* 0x000fea0003800200 */
.L_x_832:
[----:B-1----:R-:W2:Y:S04]  /*55e0*/  LDL.LU R105, [R1+0x60] ;  /* 0x0000600001697983 */ /* 0x002ea80000300800 */
[----:B------:R-:W3:Y:S04]  /*55f0*/  LDL.LU R111, [R1+0x68] ;  /* 0x00006800016f7983 */ /* 0x000ee80000300800 */
[----:B------:R-:W4:Y:S04]  /*5600*/  LDL.LU R110, [R1+0x64] ;  /* 0x00006400016e7983 */ /* 0x000f280000300800 */
[----:B------:R-:W4:Y:S04]  /*5610*/  LDL.LU R109, [R1+0x8c] ;  /* 0x00008c00016d7983 */ /* 0x000f280000300800 */
[----:B------:R-:W4:Y:S04]  /*5620*/  LDL.LU R108, [R1+0x84] ;  /* 0x00008400016c7983 */ /* 0x000f280000300800 */
[----:B------:R-:W4:Y:S04]  /*5630*/  LDL.LU R107, [R1+0x78] ;  /* 0x00007800016b7983 */ /* 0x000f280000300800 */
[----:B------:R-:W4:Y:S04]  /*5640*/  LDL.LU R106, [R1+0x70] ;  /* 0x00007000016a7983 */ /* 0x000f280000300800 */
[----:B------:R-:W4:Y:S01]  /*5650*/  LDL.LU R104, [R1+0x5c] ;  /* 0x00005c0001687983 */ /* 0x000f220000300800 */
[----:B------:R-:W-:Y:S01]  /*5660*/  BSSY.RECONVERGENT B0, `(.L_x_834) ;  /* 0x000001a000007945 */ /* 0x000fe20003800200 */
[----:B--2---:R-:W-:-:S04]  /*5670*/  ISETP.GE.AND P0, PT, R105, UR6, PT ;  /* 0x0000000669007c0c */ /* 0x004fc8000bf06270 */
[----:B------:R-:W-:Y:S02]  /*5680*/  P2R R105, PR, RZ, 0x1 ;  /* 0x00000001ff697803 */ /* 0x000fe40000000000 */
[----:B---3--:R-:W-:Y:S02]  /*5690*/  ISETP.GE.AND P1, PT, R111, UR6, PT ;  /* 0x000000066f007c0c */ /* 0x008fe4000bf26270 */
[----:B----4-:R-:W-:Y:S02]  /*56a0*/  ISETP.GE.AND P2, PT, R110, UR6, PT ;  /* 0x000000066e007c0c */ /* 0x010fe4000bf46270 */
[----:B------:R-:W-:Y:S02]  /*56b0*/  ISETP.GE.AND P3, PT, R109, UR6, PT ;  /* 0x000000066d007c0c */ /* 0x000fe4000bf66270 */
[----:B------:R-:W-:Y:S02]  /*56c0*/  ISETP.GE.AND P4, PT, R108, UR6, PT ;  /* 0x000000066c007c0c */ /* 0x000fe4000bf86270 */
[----:B------:R-:W-:-:S02]  /*56d0*/  ISETP.GE.AND P5, PT, R107, UR6, PT ;  /* 0x000000066b007c0c */ /* 0x000fc4000bfa6270 */
[----:B------:R-:W-:Y:S01]  /*56e0*/  ISETP.GE.AND P6, PT, R106, UR6, PT ;  /* 0x000000066a007c0c */ /* 0x000fe2000bfc6270 */
[----:B------:R-:W-:Y:S01]  /*56f0*/  IMAD.SHL.U32 R106, R112, 0x4, RZ ;  /* 0x00000004706a7824 */ /* 0x000fe200078e00ff */
[----:B------:R-:W-:-:S04]  /*5700*/  ISETP.GE.AND P0, PT, R104, UR6, PT ;  /* 0x0000000668007c0c */ /* 0x000fc8000bf06270 */
[----:B------:R-:W-:Y:S02]  /*5710*/  P2R R104, PR, RZ, 0x1 ;  /* 0x00000001ff687803 */ /* 0x000fe40000000000 */
[----:B------:R-:W-:-:S13]  /*5720*/  ISETP.NE.AND P0, PT, R105, RZ, PT ;  /* 0x000000ff6900720c */ /* 0x000fda0003f05270 */
        /* <DEDUP_REMOVED lines=13> */
.L_x_835:
[----:B------:R-:W-:Y:S05]  /*5800*/  BSYNC.RECONVERGENT B0 ;  /* 0x0000000000007941 */ /* 0x000fea0003800200 */
.L_x_834:
[----:B-1----:R-:W2:Y:S01]  /*5810*/  LDL.LU R97, [R1+0x58] ;  /* 0x0000580001617983 */ /* 0x002ea20000300800 */
[----:B------:R-:W-:Y:S01]  /*5820*/  BSSY.RECONVERGENT B0, `(.L_x_836) ;  /* 0x0000010000007945 */ /* 0x000fe20003800200 */
[----:B------:R-:W-:Y:S02]  /*5830*/  IADD3 R96, PT, PT, R106, 0x280, RZ ;  /* 0x000002806a607810 */ /* 0x000fe40007ffe0ff */
[----:B--2---:R-:W-:Y:S01]  /*5840*/  ISETP.GE.AND P0, PT, R97, UR6, PT ;  /* 0x0000000661007c0c */ /* 0x004fe2000bf06270 */
[----:B------:R-:W-:-:S12]  /*5850*/  @P1 BRA `(.L_x_837) ;  /* 0x0000000000301947 */ /* 0x000fd80003800000 */
        /* <DEDUP_REMOVED lines=12> */
.L_x_837:
[----:B------:R-:W-:Y:S05]  /*5920*/  BSYNC.RECONVERGENT B0 ;  /* 0x0000000000007941 */ /* 0x000fea0003800200 */
.L_x_836:
[----:B------:R-:W-:Y:S01]  /*5930*/  BSSY.RECONVERGENT B0, `(.L_x_838) ;  /* 0x0000010000007945 */ /* 0x000fe20003800200 */
[----:B------:R-:W-:Y:S02]  /*5940*/  IADD3 R83, PT, PT, R106, 0x300, RZ ;  /* 0x000003006a537810 */ /* 0x000fe40007ffe0ff */
[----:B------:R-:W-:Y:S01]  /*5950*/  ISETP.GE.AND P1, PT, R96, UR6, PT ;  /* 0x0000000660007c0c */ /* 0x000fe2000bf26270 */
[----:B------:R-:W-:-:S12]  /*5960*/  @P2 BRA `(.L_x_839) ;  /* 0x0000000000302947 */ /* 0x000fd80003800000 */
        /* <DEDUP_REMOVED lines=12> */
.L_x_839:
[----:B------:R-:W-:Y:S05]  /*5a30*/  BSYNC.RECONVERGENT B0 ;  /* 0x0000000000007941 */ /* 0x000fea0003800200 */
.L_x_838:
[----:B------:R-:W-:Y:S01]  /*5a40*/  BSSY.RECONVERGENT B0, `(.L_x_840) ;  /* 0x0000010000007945 */ /* 0x000fe20003800200 */
[----:B------:R-:W-:Y:S01]  /*5a50*/  VIADD R75, R106, 0x380 ;  /* 0x000003806a4b7836 */ /* 0x000fe20000000000 */
[----:B------:R-:W-:Y:S02]  /*5a60*/  ISETP.GE.AND P2, PT, R83, UR6, PT ;  /* 0x0000000653007c0c */ /* 0x000fe4000bf46270 */
[----:B------:R-:W-:Y:S11]  /*5a70*/  @P1 BRA `(.L_x_841) ;  /* 0x0000000000301947 */ /* 0x000ff60003800000 */
        /* <DEDUP_REMOVED lines=12> */
.L_x_841:
[----:B------:R-:W-:Y:S05]  /*5b40*/  BSYNC.RECONVERGENT B0 ;  /* 0x0000000000007941 */ /* 0x000fea0003800200 */
.L_x_840:
[----:B------:R-:W-:Y:S01]  /*5b50*/  BSSY.RECONVERGENT B0, `(.L_x_842) ;  /* 0x0000010000007945 */ /* 0x000fe20003800200 */
[----:B------:R-:W-:Y:S02]  /*5b60*/  IADD3 R67, PT, PT, R106, 0x400, RZ ;  /* 0x000004006a437810 */ /* 0x000fe40007ffe0ff */
[----:B------:R-:W-:Y:S01]  /*5b70*/  ISETP.GE.AND P1, PT, R75, UR6, PT ;  /* 0x000000064b007c0c */ /* 0x000fe2000bf26270 */
[----:B------:R-:W-:-:S12]  /*5b80*/  @P2 BRA `(.L_x_843) ;  /* 0x0000000000302947 */ /* 0x000fd80003800000 */
        /* <DEDUP_REMOVED lines=12> */
.L_x_843:
[----:B------:R-:W-:Y:S05]  /*5c50*/  BSYNC.RECONVERGENT B0 ;  /* 0x0000000000007941 */ /* 0x000fea0003800200 */
.L_x_842:
[----:B------:R-:W-:Y:S01]  /*5c60*/  BSSY.RECONVERGENT B0, `(.L_x_844) ;  /* 0x0000010000007945 */ /* 0x000fe20003800200 */
[----:B------:R-:W-:Y:S02]  /*5c70*/  IADD3 R59, PT, PT, R106, 0x480, RZ ;  /* 0x000004806a3b7810 */ /* 0x000fe40007ffe0ff */
[----:B------:R-:W-:Y:S01]  /*5c80*/  ISETP.GE.AND P2, PT, R67, UR6, PT ;  /* 0x0000000643007c0c */ /* 0x000fe2000bf46270 */
        /* <DEDUP_REMOVED lines=13> */
.L_x_845:
[----:B------:R-:W-:Y:S05]  /*5d60*/  BSYNC.RECONVERGENT B0 ;  /* 0x0000000000007941 */ /* 0x000fea0003800200 */
.L_x_844:
[----:B------:R-:W-:Y:S01]  /*5d70*/  BSSY.RECONVERGENT B0, `(.L_x_846) ;  /* 0x0000010000007945 */ /* 0x000fe20003800200 */
[----:B0-----:R-:W-:Y:S01]  /*5d80*/  VIADD R52, R106, 0x500 ;  /* 0x000005006a347836 */ /* 0x001fe20000000000 */
[----:B------:R-:W-:Y:S02]  /*5d90*/  ISETP.GE.AND P1, PT, R59, UR6, PT ;  /* 0x000000063b007c0c */ /* 0x000fe4000bf26270 */
[----:B------:R-:W-:Y:S11]  /*5da0*/  @P2 BRA `(.L_x_847) ;  /* 0x0000000000302947 */ /* 0x000ff60003800000 */
        /* <DEDUP_REMOVED lines=12> */
.L_x_847:
[----:B------:R-:W-:Y:S05]  /*5e70*/  BSYNC.RECONVERGENT B0 ;  /* 0x0000000000007941 */ /* 0x000fea0003800200 */
.L_x_846:
        /* <DEDUP_REMOVED lines=16> */
.L_x_849:
[----:B------:R-:W-:Y:S05]  /*5f80*/  BSYNC.RECONVERGENT B0 ;  /* 0x0000000000007941 */ /* 0x000fea0003800200 */
.L_x_848:
        /* <DEDUP_REMOVED lines=16> */
.L_x_851:
[----:B------:R-:W-:Y:S05]  /*6090*/  BSYNC.RECONVERGENT B0 ;  /* 0x0000000000007941 */ /* 0x000fea0003800200 */
.L_x_850:
[----:B------:R-:W-:Y:S01]  /*60a0*/  BSSY.RECONVERGENT B0, `(.L_x_852) ;  /* 0x000000f000007945 */ /* 0x000fe20003800200 */
[----:B------:R-:W-:-:S03]  /*60b0*/  ISETP.GE.AND P2, PT, R106, UR6, PT ;  /* 0x000000066a007c0c */ /* 0x000fc6000bf46270 */
        /* <DEDUP_REMOVED lines=13> */
.L_x_853:
[----:B------:R-:W-:Y:S05]  /*6190*/  BSYNC.RECONVERGENT B0 ;  /* 0x0000000000007941 */ /* 0x000fea0003800200 */
.L_x_852:
        /* <DEDUP_REMOVED lines=16> */
.L_x_855:
[----:B------:R-:W-:Y:S05]  /*62a0*/  BSYNC.RECONVERGENT B0 ;  /* 0x0000000000007941 */ /* 0x000fea0003800200 */
.L_x_854:
[----:B------:R-:W3:Y:S01]  /*62b0*/  LDL.LU R5, [R1+0x88] ;  /* 0x0000880001057983 */ /* 0x000ee20000300800 */
[----:B------:R-:W-:Y:S01]  /*62c0*/  BSSY.RECONVERGENT B0, `(.L_x_856) ;  /* 0x000000f000007945 */ /* 0x000fe20003800200 */
[----:B---3--:R-:W-:-:S03]  /*62d0*/  ISETP.GE.AND P2, PT, R5, UR6, PT ;  /* 0x0000000605007c0c */ /* 0x008fc6000bf46270 */
        /* <DEDUP_REMOVED lines=13> */
.L_x_857:
[----:B------:R-:W-:Y:S05]  /*63b0*/  BSYNC.RECONVERGENT B0 ;  /* 0x0000000000007941 */ /* 0x000fea0003800200 */
.L_x_856:
[----:B------:R-:W2:Y:S01]  /*63c0*/  LDL.LU R5, [R1+0x80] ;  /* 0x0000800001057983 */ /* 0x000ea20000300800 */
[----:B------:R-:W-:Y:S01]  /*63d0*/  BSSY.RECONVERGENT B0, `(.L_x_858) ;  /* 0x000000f000007945 */ /* 0x000fe20003800200 */
[----:B--2---:R-:W-:-:S03]  /*63e0*/  ISETP.GE.AND P3, PT, R5, UR6, PT ;  /* 0x0000000605007c0c */ /* 0x004fc6000bf66270 */
        /* <DEDUP_REMOVED lines=13> */
.L_x_859:
[----:B------:R-:W-:Y:S05]  /*64c0*/  BSYNC.RECONVERGENT B0 ;  /* 0x0000000000007941 */ /* 0x000fea0003800200 */
.L_x_858:
[----:B------:R-:W3:Y:S01]  /*64d0*/  LDL.LU R5, [R1+0x7c] ;  /* 0x00007c0001057983 */ /* 0x000ee20000300800 */
[----:B------:R-:W-:Y:S01]  /*64e0*/  BSSY.RECONVERGENT B0, `(.L_x_860) ;  /* 0x0000015000007945 */ /* 0x000fe20003800200 */
[----:B---3--:R-:W-:-:S03]  /*64f0*/  ISETP.GE.AND P4, PT, R5, UR6, PT ;  /* 0x0000000605007c0c */ /* 0x008fc6000bf86270 */
[----:B------:R-:W-:Y:S10]  /*6500*/  @P5 BRA `(.L_x_861) ;  /* 0x0000000000485947 */ /* 0x000ff40003800000 */
[----:B--2---:R-:W2:Y:S01]  /*6510*/  LDL.LU R24, [R1+0xc] ;  /* 0x00000c0001187983 */ /* 0x004ea20000300800 */
[----:B------:R-:W3:Y:S03]  /*6520*/  LDCU UR7, c[0x0][0x398] ;  /* 0x00007300ff0777ac */ /* 0x000ee60008000800 */
[----:B------:R-:W2:Y:S04]  /*6530*/  LDL.LU R5, [R1] ;  /* 0x0000000001057983 */ /* 0x000ea80000300800 */
[----:B------:R-:W4:Y:S04]  /*6540*/  LDL.LU R23, [R1+0x18] ;  /* 0x0000180001177983 */ /* 0x000f280000300800 */
[----:B------:R-:W4:Y:S04]  /*6550*/  LDL.LU R11, [R1+0x4] ;  /* 0x00000400010b7983 */ /* 0x000f280000300800 */
[----:B------:R-:W4:Y:S04]  /*6560*/  LDL.LU R21, [R1+0x1c] ;  /* 0x00001c0001157983 */ /* 0x000f280000300800 */
[----:B------:R-:W4:Y:S01]  /*6570*/  LDL.LU R16, [R1+0x8] ;  /* 0x0000080001107983 */ /* 0x000f220000300800 */
[C---:B------:R-:W-:Y:S01]  /*6580*/  FFMA R138, -R121.reuse, R147, R138 ;  /* 0x00000093798a7223 */ /* 0x040fe2000000018a */
[----:B--2---:R-:W-:-:S03]  /*6590*/  FFMA R5, -R121, R5, R24 ;  /* 0x0000000579057223 */ /* 0x004fc60000000118 */
[----:B---3--:R-:W-:Y:S01]  /*65a0*/  FMUL R24, R138, UR7 ;  /* 0x000000078a187c20 */ /* 0x008fe20008400000 */
        /* <DEDUP_REMOVED lines=8> */
.L_x_861:
[----:B------:R-:W-:Y:S05]  /*6630*/  BSYNC.RECONVERGENT B0 ;  /* 0x0000000000007941 */ /* 0x000fea0003800200 */
.L_x_860:
[----:B------:R-:W2:Y:S01]  /*6640*/  LDL.LU R5, [R1+0x74] ;  /* 0x0000740001057983 */ /* 0x000ea20000300800 */
[----:B------:R-:W-:Y:S01]  /*6650*/  BSSY.RECONVERGENT B0, `(.L_x_862) ;  /* 0x0000013000007945 */ /* 0x000fe20003800200 */
[----:B--2---:R-:W-:-:S03]  /*6660*/  ISETP.GE.AND P5, PT, R5, UR6, PT ;  /* 0x0000000605007c0c */ /* 0x004fc6000bfa6270 */
[----:B------:R-:W-:Y:S10]  /*6670*/  @P6 BRA `(.L_x_863) ;  /* 0x0000000000406947 */ /* 0x000ff40003800000 */
[----:B------:R-:W2:Y:S01]  /*6680*/  LDL.LU R21, [R1+0x28] ;  /* 0x0000280001157983 */ /* 0x000ea20000300800 */
[----:B------:R-:W3:Y:S03]  /*6690*/  LDCU UR7, c[0x0][0x398] ;  /* 0x00007300ff0777ac */ /* 0x000ee60008000800 */
[----:B------:R-:W2:Y:S04]  /*66a0*/  LDL.LU R5, [R1+0x14] ;  /* 0x0000140001057983 */ /* 0x000ea80000300800 */
[----:B------:R-:W4:Y:S04]  /*66b0*/  LDL.LU R11, [R1+0x20] ;  /* 0x00002000010b7983 */ /* 0x000f280000300800 */
[----:B------:R-:W4:Y:S01]  /*66c0*/  LDL.LU R16, [R1+0x24] ;  /* 0x0000240001107983 */ /* 0x000f220000300800 */
[----:B------:R-:W-:-:S04]  /*66d0*/  FFMA R137, -R121, R154, R137 ;  /* 0x0000009a79897223 */ /* 0x000fc80000000189 */
[----:B---3--:R-:W-:Y:S01]  /*66e0*/  FMUL R24, R137, UR7 ;  /* 0x0000000789187c20 */ /* 0x008fe20008400000 */
[C---:B--2---:R-:W-:Y:S01]  /*66f0*/  FFMA R5, -R121.reuse, R5, R21 ;  /* 0x0000000579057223 */ /* 0x044fe20000000115 */
[----:B----4-:R-:W-:-:S03]  /*6700*/  FFMA R11, -R121, R11, R132 ;  /* 0x0000000b790b7223 */ /* 0x010fc60000000184 */
[----:B------:R-:W-:Y:S01]  /*6710*/  FMUL R5, R5, UR7 ;  /* 0x0000000705057c20 */ /* 0x000fe20008400000 */
[----:B------:R-:W-:Y:S01]  /*6720*/  FFMA R16, -R121, R16, R127 ;  /* 0x0000001079107223 */ /* 0x000fe2000000017f */
[----:B------:R-:W-:-:S03]  /*6730*/  FMUL R11, R11, UR7 ;  /* 0x000000070b0b7c20 */ /* 0x000fc60008400000 */
[----:B------:R-:W-:Y:S01]  /*6740*/  F2FP.BF16.F32.PACK_AB R24, R5, R24 ;  /* 0x000000180518723e */ /* 0x000fe200000010ff */
[----:B------:R-:W-:-:S05]  /*6750*/  FMUL R16, R16, UR7 ;  /* 0x0000000710107c20 */ /* 0x000fca0008400000 */
[----:B------:R-:W-:-:S05]  /*6760*/  F2FP.BF16.F32.PACK_AB R25, R16, R11 ;  /* 0x0000000b1019723e */ /* 0x000fca00000010ff */
[----:B------:R2:W-:Y:S02]  /*6770*/  STG.E.64 desc[UR4][R122.64+0x1000], R24 ;  /* 0x001000187a007986 */ /* 0x0005e4000c101b04 */
.L_x_863:
[----:B------:R-:W-:Y:S05]  /*6780*/  BSYNC.RECONVERGENT B0 ;  /* 0x0000000000007941 */ /* 0x000fea0003800200 */
.L_x_862:
[----:B------:R-:W3:Y:S01]  /*6790*/  LDL.LU R11, [R1+0x6c] ;  /* 0x00006c00010b7983 */ /* 0x000ee20000300800 */
[----:B------:R-:W-:Y:S01]  /*67a0*/  ISETP.NE.AND P6, PT, R104, RZ, PT ;  /* 0x000000ff6800720c */ /* 0x000fe20003fc5270 */
[----:B------:R-:W-:Y:S01]  /*67b0*/  BSSY.RECONVERGENT B0, `(.L_x_864) ;  /* 0x0000012000007945 */ /* 0x000fe20003800200 */
[----:B------:R-:W-:Y:S02]  /*67c0*/  P2R R5, PR, RZ, 0x1 ;  /* 0x00000001ff057803 */ /* 0x000fe40000000000 */
[----:B---3--:R-:W-:-:S04]  /*67d0*/  ISETP.GE.AND P0, PT, R11, UR6, PT ;  /* 0x000000060b007c0c */ /* 0x008fc8000bf06270 */
[----:B------:R-:W-:Y:S02]  /*67e0*/  P2R R11, PR, RZ, 0x1 ;  /* 0x00000001ff0b7803 */ /* 0x000fe40000000000 */
[----:B------:R-:W-:-:S03]  /*67f0*/  ISETP.NE.AND P0, PT, R5, RZ, PT ;  /* 0x000000ff0500720c */ /* 0x000fc60003f05270 */
        /* <DEDUP_REMOVED lines=13> */
.L_x_865:
[----:B------:R-:W-:Y:S05]  /*68d0*/  BSYNC.RECONVERGENT B0 ;  /* 0x0000000000007941 */ /* 0x000fea0003800200 */
.L_x_864:
[----:B------:R-:W2:Y:S01]  /*68e0*/  LDL.LU R5, [R1+0x54] ;  /* 0x0000540001057983 */ /* 0x000ea20000300800 */
[----:B------:R-:W-:Y:S01]  /*68f0*/  BSSY.RECONVERGENT B0, `(.L_x_866) ;  /* 0x0000010000007945 */ /* 0x000fe20003800200 */
[----:B--2---:R-:W-:-:S04]  /*6900*/  ISETP.GE.AND P6, PT, R5, UR6, PT ;  /* 0x0000000605007c0c */ /* 0x004fc8000bfc6270 */
[----:B------:R-:W-:Y:S01]  /*6910*/  P2R R21, PR, RZ, 0x40 ;  /* 0x00000040ff157803 */ /* 0x000fe20000000000 */
[----:B------:R-:W-:Y:S08]  /*6920*/  @P0 BRA `(.L_x_867) ;  /* 0x0000000000300947 */ /* 0x000ff00003800000 */
        /* <DEDUP_REMOVED lines=12> */
.L_x_867:
[----:B------:R-:W-:Y:S05]  /*69f0*/  BSYNC.RECONVERGENT B0 ;  /* 0x0000000000007941 */ /* 0x000fea0003800200 */
.L_x_866:
        /* <DEDUP_REMOVED lines=16> */
.L_x_869:
[----:B------:R-:W-:Y:S05]  /*6b00*/  BSYNC.RECONVERGENT B0 ;  /* 0x0000000000007941 */ /* 0x000fea0003800200 */
.L_x_868:
[----:B------:R-:W2:Y:S01]  /*6b10*/  LDL.LU R5, [R1+0x48] ;  /* 0x0000480001057983 */ /* 0x000ea20000300800 */
[----:B------:R-:W-:Y:S01]  /*6b20*/  BSSY.RECONVERGENT B0, `(.L_x_870) ;  /* 0x000000f000007945 */ /* 0x000fe20003800200 */
[----:B--2---:R-:W-:-:S03]  /*6b30*/  ISETP.GE.AND P1, PT, R5, UR6, PT ;  /* 0x0000000605007c0c */ /* 0x004fc6000bf26270 */
[----:B------:R-:W-:Y:S10]  /*6b40*/  @P2 BRA `(.L_x_871) ;  /* 0x0000000000302947 */ /* 0x000ff40003800000 */
[----:B------:R-:W2:Y:S01]  /*6b50*/  LDCU UR7, c[0x0][0x398] ;  /* 0x00007300ff0777ac */ /* 0x000ea20008000800 */
[C---:B------:R-:W-:Y:S01]  /*6b60*/  FFMA R133, -R121.reuse, R177, R133 ;  /* 0x000000b179857223 */ /* 0x040fe20000000185 */
[C---:B-----5:R-:W-:Y:S01]  /*6b70*/  FFMA R2, -R121.reuse, R2, R6 ;  /* 0x0000000279027223 */ /* 0x060fe20000000106 */
        /* <DEDUP_REMOVED lines=9> */
.L_x_871:
[----:B------:R-:W-:Y:S05]  /*6c10*/  BSYNC.RECONVERGENT B0 ;  /* 0x0000000000007941 */ /* 0x000fea0003800200 */
.L_x_870:
[----:B--2--5:R-:W2:Y:S01]  /*6c20*/  LDL.LU R2, [R1+0x44] ;  /* 0x0000440001027983 */ /* 0x024ea20000300800 */
        /* <DEDUP_REMOVED lines=15> */
.L_x_873:
[----:B------:R-:W-:Y:S05]  /*6d20*/  BSYNC.RECONVERGENT B0 ;  /* 0x0000000000007941 */ /* 0x000fea0003800200 */
.L_x_872:
        /* <DEDUP_REMOVED lines=16> */
.L_x_875:
[----:B------:R-:W-:Y:S05]  /*6e30*/  BSYNC.RECONVERGENT B0 ;  /* 0x0000000000007941 */ /* 0x000fea0003800200 */
.L_x_874:
        /* <DEDUP_REMOVED lines=16> */
.L_x_877:
[----:B------:R-:W-:Y:S05]  /*6f40*/  BSYNC.RECONVERGENT B0 ;  /* 0x0000000000007941 */ /* 0x000fea0003800200 */
.L_x_876:
        /* <DEDUP_REMOVED lines=17> */
.L_x_879:
[----:B------:R-:W-:Y:S05]  /*7060*/  BSYNC.RECONVERGENT B0 ;  /* 0x0000000000007941 */ /* 0x000fea0003800200 */
.L_x_878:
        /* <DEDUP_REMOVED lines=15> */
.L_x_881:
[----:B------:R-:W-:Y:S05]  /*7160*/  BSYNC.RECONVERGENT B0 ;  /* 0x0000000000007941 */ /* 0x000fea0003800200 */
.L_x_880:
        /* <DEDUP_REMOVED lines=14> */
.L_x_883:
[----:B------:R-:W-:Y:S05]  /*7250*/  BSYNC.RECONVERGENT B0 ;  /* 0x0000000000007941 */ /* 0x000fea0003800200 */
.L_x_882:
        /* <DEDUP_REMOVED lines=14> */
.L_x_885:
[----:B------:R-:W-:Y:S05]  /*7340*/  BSYNC.RECONVERGENT B0 ;  /* 0x0000000000007941 */ /* 0x000fea0003800200 */
.L_x_884:
        /* <DEDUP_REMOVED lines=14> */
.L_x_887:
[----:B------:R-:W-:Y:S05]  /*7430*/  BSYNC.RECONVERGENT B0 ;  /* 0x0000000000007941 */ /* 0x000fea0003800200 */
.L_x_886:
        /* <DEDUP_REMOVED lines=14> */
.L_x_889:
[----:B------:R-:W-:Y:S05]  /*7520*/  BSYNC.RECONVERGENT B0 ;  /* 0x0000000000007941 */ /* 0x000fea0003800200 */
.L_x_888:
        /* <DEDUP_REMOVED lines=14> */
.L_x_891:
[----:B------:R-:W-:Y:S05]  /*7610*/  BSYNC.RECONVERGENT B0 ;  /* 0x0000000000007941 */ /* 0x000fea0003800200 */
.L_x_890:
        /* <DEDUP_REMOVED lines=14> */
.L_x_892:
        /* <DEDUP_REMOVED lines=16> */
.L_x_15814:


//--------------------- .text._ZN18transformer_engine48scaled_upper_triang_masked_softmax_warp_backwardI13__nv_bfloat16S1_fLi11EEEvPT0_PKT_S6_T1_iii --------------------------
	.section	.text._ZN18transformer_engine48scaled_upper_triang_masked_softmax_warp_backwardI13__nv_bfloat16S1_fLi11EEEvPT0_PKT_S6_T1_iii,"ax",@progbits
	.align	128
        .global         _ZN18transformer_engine48scaled_upper_triang_masked_softmax_warp_backwardI13__nv_bfloat16S1_fLi11EEEvPT0_PKT_S6_T1_iii
        .type           _ZN18transformer_engine48scaled_upper_triang_masked_softmax_warp_backwardI13__nv_bfloat16S1_fLi11EEEvPT0_PKT_S6_T1_iii,@function
        .size           _ZN18transformer_engine48scaled_upper_triang_masked_softmax_warp_backwardI13__nv_bfloat16S1_fLi11EEEvPT0_PKT_S6_T1_iii,(.L_x_15815 - _ZN18transformer_engine48scaled_upper_triang_masked_softmax_warp_backwardI13__nv_bfloat16S1_fLi11EEEvPT0_PKT_S6_T1_iii)
        .other          _ZN18transformer_engine48scaled_upper_triang_masked_softmax_warp_backwardI13__nv_bfloat16S1_fLi11EEEvPT0_PKT_S6_T1_iii,@"STO_CUDA_ENTRY STV_DEFAULT"
_ZN18transformer_engine48scaled_upper_triang_masked_softmax_warp_backwardI13__nv_bfloat16S1_fLi11EEEvPT0_PKT_S6_T1_iii:
.text._ZN18transformer_engine48scaled_upper_triang_masked_softmax_warp_backwardI13__nv_bfloat16S1_fLi11EEEvPT0_PKT_S6_T1_iii:
[----:B------:R-:W-:Y:S01]  /*0000*/  LDC R1, c[0x0][0x37c] ;  /* 0x0000df00ff017b82 */ /* 0x000fe20000000800 */
[----:B------:R-:W0:Y:S01]  /*0010*/  S2R R0, SR_CTAID.Y ;  /* 0x0000000000007919 */ /* 0x000e220000002600 */
[----:B------:R-:W0:Y:S01]  /*0020*/  LDCU UR4, c[0x0][0x364] ;  /* 0x00006c80ff0477ac */ /* 0x000e220008000800 */
[----:B------:R-:W-:Y:S01]  /*0030*/  IMAD.MOV.U32 R155, RZ, RZ, RZ ;  /* 0x000000ffff9b7224 */ /* 0x000fe200078e00ff */
[----:B------:R-:W-:Y:S01]  /*0040*/  BSSY.RECONVERGENT B0, `(.L_x_893) ;  /* 0x0000065000007945 */ /* 0x000fe20003800200 */
[----:B------:R-:W0:Y:S01]  /*0050*/  S2R R3, SR_TID.Y ;  /* 0x0000000000037919 */ /* 0x000e220000002200 */
[----:B------:R-:W1:Y:S01]  /*0060*/  LDCU UR6, c[0x0][0x3a0] ;  /* 0x00007400ff0677ac */ /* 0x000e620008000800 */
[----:B------:R-:W-:Y:S01]  /*0070*/  HFMA2 R71, -RZ, RZ, 0, 0 ;  /* 0x00000000ff477431 */ /* 0x000fe200000001ff */
[----:B------:R-:W-:Y:S01]  /*0080*/  CS2R R76, SRZ ;  /* 0x00000000004c7805 */ /* 0x000fe2000001ff00 */
[----:B------:R-:W2:Y:S01]  /*0090*/  S2R R154, SR_TID.X ;  /* 0x00000000009a7919 */ /* 0x000ea20000002100 */
[----:B------:R-:W3:Y:S01]  /*00a0*/  LDCU UR5, c[0x0][0x370] ;  /* 0x00006e00ff0577ac */ /* 0x000ee20008000800 */
[----:B------:R-:W-:Y:S01]  /*00b0*/  IMAD.MOV.U32 R78, RZ, RZ, RZ ;  /* 0x000000ffff4e7224 */ /* 0x000fe200078e00ff */
[----:B------:R-:W-:Y:S01]  /*00c0*/  CS2R R74, SRZ ;  /* 0x00000000004a7805 */ /* 0x000fe2000001ff00 */
[----:B------:R-:W3:Y:S01]  /*00d0*/  S2R R81, SR_CTAID.X ;  /* 0x0000000000517919 */ /* 0x000ee20000002500 */
[----:B------:R-:W4:Y:S01]  /*00e0*/  LDCU UR7, c[0x0][0x39c] ;  /* 0x00007380ff0777ac */ /* 0x000f220008000800 */
[----:B------:R-:W-:-:S02]  /*00f0*/  CS2R R72, SRZ ;  /* 0x0000000000487805 */ /* 0x000fc4000001ff00 */
[----:B------:R-:W-:Y:S01]  /*0100*/  CS2R R58, SRZ ;  /* 0x00000000003a7805 */ /* 0x000fe2000001ff00 */
[----:B------:R-:W-:Y:S01]  /*0110*/  IMAD.MOV.U32 R63, RZ, RZ, RZ ;  /* 0x000000ffff3f7224 */ /* 0x000fe200078e00ff */
[----:B------:R-:W5:Y:S01]  /*0120*/  LDCU.64 UR8, c[0x0][0x388] ;  /* 0x00007100ff0877ac */ /* 0x000f620008000a00 */
[----:B------:R-:W-:Y:S02]  /*0130*/  MOV R61, RZ ;  /* 0x000000ff003d7202 */ /* 0x000fe40000000f00 */
[----:B------:R-:W-:Y:S01]  /*0140*/  CS2R R56, SRZ ;  /* 0x0000000000387805 */ /* 0x000fe2000001ff00 */
[----:B------:R-:W-:Y:S01]  /*0150*/  IMAD.MOV.U32 R54, RZ, RZ, RZ ;  /* 0x000000ffff367224 */ /* 0x000fe200078e00ff */
[----:B------:R-:W5:Y:S01]  /*0160*/  LDCU.64 UR10, c[0x0][0x390] ;  /* 0x00007200ff0a77ac */ /* 0x000f620008000a00 */
[----:B------:R-:W-:Y:S02]  /*0170*/  CS2R R94, SRZ ;  /* 0x00000000005e7805 */ /* 0x000fe4000001ff00 */
[----:B------:R-:W-:-:S02]  /*0180*/  CS2R R6, SRZ ;  /* 0x0000000000067805 */ /* 0x000fc4000001ff00 */
[----:B------:R-:W-:Y:S02]  /*0190*/  CS2R R8, SRZ ;  /* 0x0000000000087805 */ /* 0x000fe4000001ff00 */
[----:B------:R-:W-:Y:S02]  /*01a0*/  CS2R R10, SRZ ;  /* 0x00000000000a7805 */ /* 0x000fe4000001ff00 */
[----:B------:R-:W-:Y:S02]  /*01b0*/  CS2R R12, SRZ ;  /* 0x00000000000c7805 */ /* 0x000fe4000001ff00 */
[----:B------:R-:W-:Y:S02]  /*01c0*/  CS2R R14, SRZ ;  /* 0x00000000000e7805 */ /* 0x000fe4000001ff00 */
[----:B------:R-:W-:Y:S02]  /*01d0*/  CS2R R92, SRZ ;  /* 0x00000000005c7805 */ /* 0x000fe4000001ff00 */
[----:B------:R-:W-:-:S02]  /*01e0*/  CS2R R16, SRZ ;  /* 0x0000000000107805 */ /* 0x000fc4000001ff00 */
[----:B------:R-:W-:Y:S02]  /*01f0*/  CS2R R18, SRZ ;  /* 0x0000000000127805 */ /* 0x000fe4000001ff00 */
[----:B------:R-:W-:Y:S02]  /*0200*/  CS2R R20, SRZ ;  /* 0x0000000000147805 */ /* 0x000fe4000001ff00 */
[----:B------:R-:W-:Y:S02]  /*0210*/  CS2R R22, SRZ ;  /* 0x0000000000167805 */ /* 0x000fe4000001ff00 */
[----:B------:R-:W-:Y:S02]  /*0220*/  CS2R R24, SRZ ;  /* 0x0000000000187805 */ /* 0x000fe4000001ff00 */
[----:B------:R-:W-:Y:S02]  /*0230*/  CS2R R26, SRZ ;  /* 0x00000000001a7805 */ /* 0x000fe4000001ff00 */
[----:B------:R-:W-:Y:S01]  /*0240*/  CS2R R90, SRZ ;  /* 0x00000000005a7805 */ /* 0x000fe2000001ff00 */
[----:B0-----:R-:W-:Y:S01]  /*0250*/  IMAD R0, R0, UR4, R3 ;  /* 0x0000000400007c24 */ /* 0x001fe2000f8e0203 */
[----:B-1----:R-:W-:Y:S01]  /*0260*/  USHF.R.S32.HI UR4, URZ, 0x1f, UR6 ;  /* 0x0000001fff047899 */ /* 0x002fe20008011406 */
[----:B------:R-:W-:-:S02]  /*0270*/  CS2R R28, SRZ ;  /* 0x00000000001c7805 */ /* 0x000fc4000001ff00 */
[----:B------:R-:W-:Y:S02]  /*0280*/  CS2R R30, SRZ ;  /* 0x00000000001e7805 */ /* 0x000fe4000001ff00 */
[----:B--2---:R-:W-:Y:S02]  /*0290*/  SHF.L.U32 R154, R154, 0x2, RZ ;  /* 0x000000029a9a7819 */ /* 0x004fe400000006ff */
[----:B------:R-:W-:Y:S02]  /*02a0*/  CS2R R32, SRZ ;  /* 0x0000000000207805 */ /* 0x000fe4000001ff00 */
[----:B------:R-:W-:Y:S02]  /*02b0*/  CS2R R34, SRZ ;  /* 0x0000000000227805 */ /* 0x000fe4000001ff00 */
[----:B------:R-:W-:Y:S01]  /*02c0*/  CS2R R36, SRZ ;  /* 0x0000000000247805 */ /* 0x000fe2000001ff00 */
[----:B---3--:R-:W-:Y:S01]  /*02d0*/  IMAD R5, R0, UR5, R81 ;  /* 0x0000000500057c24 */ /* 0x008fe2000f8e0251 */
[----:B------:R-:W-:Y:S01]  /*02e0*/  IADD3 R81, PT, PT, R81, 0x1, RZ ;  /* 0x0000000151517810 */ /* 0x000fe20007ffe0ff */
[C---:B------:R-:W-:Y:S01]  /*02f0*/  VIADD R0, R154.reuse, 0x180 ;  /* 0x000001809a007836 */ /* 0x040fe20000000000 */
[----:B------:R-:W-:Y:S01]  /*0300*/  IADD3 R70, PT, PT, R154, 0x80, RZ ;  /* 0x000000809a467810 */ /* 0x000fe20007ffe0ff */
[C---:B------:R-:W-:Y:S01]  /*0310*/  IMAD.WIDE.U32 R2, R5.reuse, UR6, R154 ;  /* 0x0000000605027c25 */ /* 0x040fe2000f8e009a */
[----:B----4-:R-:W-:-:S02]  /*0320*/  IADD3 R86, PT, PT, -R5, UR7, RZ ;  /* 0x0000000705567c10 */ /* 0x010fc4000fffe1ff */
[----:B------:R-:W-:Y:S02]  /*0330*/  CS2R R38, SRZ ;  /* 0x0000000000267805 */ /* 0x000fe4000001ff00 */
[----:B------:R-:W-:Y:S01]  /*0340*/  CS2R R40, SRZ ;  /* 0x0000000000287805 */ /* 0x000fe2000001ff00 */
[----:B------:R-:W-:Y:S01]  /*0350*/  IMAD R79, R5, UR4, RZ ;  /* 0x00000004054f7c24 */ /* 0x000fe2000f8e02ff */
[----:B------:R-:W-:Y:S01]  /*0360*/  SHF.L.U32 R80, R2, 0x1, RZ ;  /* 0x0000000102507819 */ /* 0x000fe200000006ff */
[----:B------:R-:W-:Y:S01]  /*0370*/  VIADD R4, R154, 0x200 ;  /* 0x000002009a047836 */ /* 0x000fe20000000000 */
[----:B------:R-:W-:Y:S01]  /*0380*/  ISETP.GT.AND P0, PT, R86, RZ, PT ;  /* 0x000000ff5600720c */ /* 0x000fe20003f04270 */
[----:B------:R-:W0:Y:S01]  /*0390*/  LDCU.64 UR4, c[0x0][0x358] ;  /* 0x00006b00ff0477ac */ /* 0x000e220008000a00 */
[----:B------:R-:W-:Y:S01]  /*03a0*/  IADD3 R79, PT, PT, R3, R79, RZ ;  /* 0x0000004f034f7210 */ /* 0x000fe20007ffe0ff */
[----:B------:R-:W-:Y:S01]  /*03b0*/  IMAD.MOV.U32 R89, RZ, RZ, RZ ;  /* 0x000000ffff597224 */ /* 0x000fe200078e00ff */
[----:B-----5:R-:W-:-:S02]  /*03c0*/  IADD3 R156, P1, PT, R80, UR8, RZ ;  /* 0x00000008509c7c10 */ /* 0x020fc4000ff3e0ff */
[----:B------:R-:W-:Y:S02]  /*03d0*/  CS2R R42, SRZ ;  /* 0x00000000002a7805 */ /* 0x000fe4000001ff00 */
[----:B------:R-:W-:Y:S02]  /*03e0*/  SHF.L.U64.HI R79, R2, 0x1, R79 ;  /* 0x00000001024f7819 */ /* 0x000fe4000001024f */
[----:B------:R-:W-:Y:S02]  /*03f0*/  CS2R R44, SRZ ;  /* 0x00000000002c7805 */ /* 0x000fe4000001ff00 */
[----:B------:R-:W-:Y:S01]  /*0400*/  SEL R81, R81, RZ, P0 ;  /* 0x000000ff51517207 */ /* 0x000fe20000000000 */
[C---:B------:R-:W-:Y:S01]  /*0410*/  VIADD R69, R154.reuse, 0x100 ;  /* 0x000001009a457836 */ /* 0x040fe20000000000 */
[----:B------:R-:W-:Y:S02]  /*0420*/  IADD3.X R157, PT, PT, R79, UR9, RZ, P1, !PT ;  /* 0x000000094f9d7c10 */ /* 0x000fe40008ffe4ff */
[----:B------:R-:W-:-:S02]  /*0430*/  ISETP.GE.U32.AND P1, PT, R154, R81, PT ;  /* 0x000000519a00720c */ /* 0x000fc40003f26070 */
[-C--:B------:R-:W-:Y:S01]  /*0440*/  ISETP.GE.U32.AND P0, PT, R0, R81.reuse, PT ;  /* 0x000000510000720c */ /* 0x080fe20003f06070 */
[----:B------:R-:W-:Y:S01]  /*0450*/  VIADD R0, R154, 0x280 ;  /* 0x000002809a007836 */ /* 0x000fe20000000000 */
[----:B------:R-:W-:Y:S02]  /*0460*/  IADD3 R158, P2, PT, R80, UR10, RZ ;  /* 0x0000000a509e7c10 */ /* 0x000fe4000ff5e0ff */
[----:B------:R-:W-:Y:S02]  /*0470*/  IADD3 R2, PT, PT, R154, 0x300, RZ ;  /* 0x000003009a027810 */ /* 0x000fe40007ffe0ff */
[-C--:B------:R-:W-:Y:S01]  /*0480*/  ISETP.GE.U32.AND P5, PT, R0, R81.reuse, PT ;  /* 0x000000510000720c */ /* 0x080fe20003fa6070 */
[----:B------:R-:W-:Y:S01]  /*0490*/  HFMA2 R0, -RZ, RZ, 0, 0 ;  /* 0x00000000ff007431 */ /* 0x000fe200000001ff */
[----:B------:R-:W-:Y:S02]  /*04a0*/  IADD3.X R159, PT, PT, R79, UR11, RZ, P2, !PT ;  /* 0x0000000b4f9f7c10 */ /* 0x000fe400097fe4ff */
[----:B------:R-:W-:-:S02]  /*04b0*/  ISETP.GE.U32.AND P4, PT, R4, R81, PT ;  /* 0x000000510400720c */ /* 0x000fc40003f86070 */
[----:B------:R-:W-:Y:S02]  /*04c0*/  CS2R R4, SRZ ;  /* 0x0000000000047805 */ /* 0x000fe4000001ff00 */
[-C--:B------:R-:W-:Y:S02]  /*04d0*/  ISETP.GE.U32.AND P3, PT, R2, R81.reuse, PT ;  /* 0x000000510200720c */ /* 0x080fe40003f66070 */
[----:B------:R-:W-:Y:S02]  /*04e0*/  CS2R R2, SRZ ;  /* 0x0000000000027805 */ /* 0x000fe4000001ff00 */
[----:B------:R-:W-:Y:S01]  /*04f0*/  ISETP.GE.U32.AND P2, PT, R70, R81, PT ;  /* 0x000000514600720c */ /* 0x000fe20003f46070 */
[----:B0-----:R-:W-:-:S12]  /*0500*/  @P1 BRA `(.L_x_894) ;  /* 0x0000000000601947 */ /* 0x001fd80003800000 */
        /* <DEDUP_REMOVED lines=10> */
[----:B---3--:R-:W-:Y:S01]  /*05b0*/  @!P6 IMAD.U32 R60, R47, 0x10000, RZ ;  /* 0x000100002f3ce824 */ /* 0x008fe200078e00ff */
[----:B------:R-:W-:Y:S02]  /*05c0*/  PRMT R47, R48, 0x7632, R47 ;  /* 0x00007632302f7816 */ /* 0x000fe4000000002f */
[----:B------:R-:W-:Y:S01]  /*05d0*/  @!P1 SHF.L.U32 R74, R49, 0x10, RZ ;  /* 0x00000010314a9819 */ /* 0x000fe200000006ff */
[----:B------:R-:W-:Y:S01]  /*05e0*/  @!P6 FMUL R78, R73, R60 ;  /* 0x0000003c494ee220 */ /* 0x000fe20000400000 */
[----:B------:R-:W-:-:S13]  /*05f0*/  ISETP.GE.U32.AND P6, PT, R50, R81, PT ;  /* 0x000000513200720c */ /* 0x000fda0003fc6070 */
[----:B------:R-:W-:Y:S01]  /*0600*/  @!P6 IMAD.U32 R72, R47, 0x10000, RZ ;  /* 0x000100002f48e824 */ /* 0x000fe200078e00ff */
[C---:B------:R-:W-:Y:S02]  /*0610*/  PRMT R47, R46.reuse, 0x7632, R47 ;  /* 0x000076322e2f7816 */ /* 0x040fe4000000002f */
[----:B------:R-:W-:Y:S02]  /*0620*/  SHF.L.U32 R46, R46, 0x10, RZ ;  /* 0x000000102e2e7819 */ /* 0x000fe400000006ff */
[C---:B------:R-:W-:Y:S02]  /*0630*/  @!P1 PRMT R50, R47.reuse, 0x7632, R50 ;  /* 0x000076322f329816 */ /* 0x040fe40000000032 */
[----:B------:R-:W-:Y:S01]  /*0640*/  @!P6 SHF.L.U32 R47, R47, 0x10, RZ ;  /* 0x000000102f2fe819 */ /* 0x000fe200000006ff */
[----:B------:R-:W-:Y:S02]  /*0650*/  FMUL R76, R71, R46 ;  /* 0x0000002e474c7220 */ /* 0x000fe40000400000 */
[----:B------:R-:W-:-:S02]  /*0660*/  @!P1 IMAD.U32 R49, R50, 0x10000, RZ ;  /* 0x0001000032319824 */ /* 0x000fc400078e00ff */
[----:B------:R-:W-:Y:S02]  /*0670*/  @!P6 FMUL R75, R72, R47 ;  /* 0x0000002f484be220 */ /* 0x000fe40000400000 */
[----:B------:R-:W-:-:S07]  /*0680*/  @!P1 FMUL R77, R74, R49 ;  /* 0x000000314a4d9220 */ /* 0x000fce0000400000 */
.L_x_894:
[----:B------:R-:W-:Y:S05]  /*0690*/  BSYNC.RECONVERGENT B0 ;  /* 0x0000000000007941 */ /* 0x000fea0003800200 */
.L_x_893:
[----:B------:R-:W-:Y:S01]  /*06a0*/  BSSY.RECONVERGENT B0, `(.L_x_895) ;  /* 0x0000020000007945 */ /* 0x000fe20003800200 */
[----:B------:R-:W-:Y:S01]  /*06b0*/  ISETP.GE.U32.AND P1, PT, R69, R81, PT ;  /* 0x000000514500720c */ /* 0x000fe20003f26070 */
[----:B------:R-:W-:Y:S01]  /*06c0*/  IMAD.MOV.U32 R88, RZ, RZ, RZ ;  /* 0x000000ffff587224 */ /* 0x000fe200078e00ff */
        /* <DEDUP_REMOVED lines=15> */
[C---:B------:R-:W-:Y:S01]  /*07c0*/  PRMT R51, R52.reuse, 0x7632, R51 ;  /* 0x0000763234337816 */ /* 0x040fe20000000033 */
[----:B------:R-:W-:Y:S01]  /*07d0*/  IMAD.U32 R52, R52, 0x10000, RZ ;  /* 0x0001000034347824 */ /* 0x000fe200078e00ff */
[----:B------:R-:W-:Y:S01]  /*07e0*/  @!P2 SHF.L.U32 R57, R53, 0x10, RZ ;  /* 0x000000103539a819 */ /* 0x000fe200000006ff */
[----:B------:R-:W-:Y:S01]  /*07f0*/  @!P6 FMUL R63, R56, R55 ;  /* 0x00000037383fe220 */ /* 0x000fe20000400000 */
[----:B------:R-:W-:Y:S02]  /*0800*/  ISETP.GE.U32.AND P6, PT, R60, R81, PT ;  /* 0x000000513c00720c */ /* 0x000fe40003fc6070 */
[----:B------:R-:W-:-:S05]  /*0810*/  SHF.L.U32 R59, R50, 0x10, RZ ;  /* 0x00000010323b7819 */ /* 0x000fca00000006ff */
[----:B------:R-:W-:-:S06]  /*0820*/  FMUL R59, R52, R59 ;  /* 0x0000003b343b7220 */ /* 0x000fcc0000400000 */
[----:B------:R-:W-:Y:S01]  /*0830*/  @!P6 IMAD.U32 R54, R51, 0x10000, RZ ;  /* 0x000100003336e824 */ /* 0x000fe200078e00ff */
[----:B------:R-:W-:-:S04]  /*0840*/  PRMT R51, R50, 0x7632, R51 ;  /* 0x0000763232337816 */ /* 0x000fc80000000033 */
[C---:B------:R-:W-:Y:S02]  /*0850*/  @!P2 PRMT R55, R51.reuse, 0x7632, R55 ;  /* 0x000076323337a816 */ /* 0x040fe40000000037 */
[----:B------:R-:W-:-:S03]  /*0860*/  @!P6 SHF.L.U32 R51, R51, 0x10, RZ ;  /* 0x000000103333e819 */ /* 0x000fc600000006ff */
[----:B------:R-:W-:Y:S02]  /*0870*/  @!P2 IMAD.U32 R60, R55, 0x10000, RZ ;  /* 0x00010000373ca824 */ /* 0x000fe400078e00ff */
[----:B------:R-:W-:Y:S02]  /*0880*/  @!P6 FMUL R61, R54, R51 ;  /* 0x00000033363de220 */ /* 0x000fe40000400000 */
[----:B------:R-:W-:-:S07]  /*0890*/  @!P2 FMUL R58, R57, R60 ;  /* 0x0000003c393aa220 */ /* 0x000fce0000400000 */
.L_x_896:
[----:B------:R-:W-:Y:S05]  /*08a0*/  BSYNC.RECONVERGENT B0 ;  /* 0x0000000000007941 */ /* 0x000fea0003800200 */
.L_x_895:
[----:B------:R-:W-:Y:S01]  /*08b0*/  BSSY.RECONVERGENT B0, `(.L_x_897) ;  /* 0x0000021000007945 */ /* 0x000fe20003800200 */
[----:B------:R-:W-:Y:S02]  /*08c0*/  ISETP.GE.U32.AND P2, PT, R68, R81, PT ;  /* 0x000000514400720c */ /* 0x000fe40003f46070 */
[----:B------:R-:W-:Y:S01]  /*08d0*/  CS2R R50, SRZ ;  /* 0x0000000000327805 */ /* 0x000fe2000001ff00 */
[----:B------:R-:W-:Y:S01]  /*08e0*/  IMAD.MOV.U32 R87, RZ, RZ, RZ ;  /* 0x000000ffff577224 */ /* 0x000fe200078e00ff */
[----:B------:R-:W-:Y:S01]  /*08f0*/  MOV R53, RZ ;  /* 0x000000ff00357202 */ /* 0x000fe20000000f00 */
[----:B------:R-:W-:Y:S01]  /*0900*/  IMAD.MOV.U32 R55, RZ, RZ, RZ ;  /* 0x000000ffff377224 */ /* 0x000fe200078e00ff */
        /* <DEDUP_REMOVED lines=27> */
.L_x_898:
[----:B------:R-:W-:Y:S05]  /*0ac0*/  BSYNC.RECONVERGENT B0 ;  /* 0x0000000000007941 */ /* 0x000fea0003800200 */
.L_x_897:
[----:B------:R-:W-:Y:S01]  /*0ad0*/  BSSY.RECONVERGENT B0, `(.L_x_899) ;  /* 0x0000021000007945 */ /* 0x000fe20003800200 */
[----:B------:R-:W-:Y:S01]  /*0ae0*/  HFMA2 R62, -RZ, RZ, 0, 0 ;  /* 0x00000000ff3e7431 */ /* 0x000fe200000001ff */
[----:B------:R-:W-:Y:S01]  /*0af0*/  ISETP.GE.U32.AND P1, PT, R67, R81, PT ;  /* 0x000000514300720c */ /* 0x000fe20003f26070 */
[----:B------:R-:W-:Y:S01]  /*0b00*/  IMAD.MOV.U32 R66, RZ, RZ, RZ ;  /* 0x000000ffff427224 */ /* 0x000fe200078e00ff */
[----:B------:R-:W-:Y:S01]  /*0b10*/  CS2R R64, SRZ ;  /* 0x0000000000407805 */ /* 0x000fe2000001ff00 */
[----:B------:R-:W-:Y:S01]  /*0b20*/  IMAD.MOV.U32 R102, RZ, RZ, RZ ;  /* 0x000000ffff667224 */ /* 0x000fe200078e00ff */
[----:B------:R-:W-:Y:S01]  /*0b30*/  IADD3 R96, PT, PT, R154, 0x480, RZ ;  /* 0x000004809a607810 */ /* 0x000fe20007ffe0ff */
        /* <DEDUP_REMOVED lines=12> */
[----:B---3--:R-:W-:-:S03]  /*0c00*/  @!P6 IMAD.U32 R100, R85, 0x10000, RZ ;  /* 0x000100005564e824 */ /* 0x008fc600078e00ff */
        /* <DEDUP_REMOVED lines=13> */
.L_x_900:
[----:B------:R-:W-:Y:S05]  /*0ce0*/  BSYNC.RECONVERGENT B0 ;  /* 0x0000000000007941 */ /* 0x000fea0003800200 */
.L_x_899:
[----:B------:R-:W-:Y:S01]  /*0cf0*/  BSSY.RECONVERGENT B0, `(.L_x_901) ;  /* 0x0000020000007945 */ /* 0x000fe20003800200 */
[----:B------:R-:W-:Y:S02]  /*0d00*/  ISETP.GE.U32.AND P0, PT, R96, R81, PT ;  /* 0x000000516000720c */ /* 0x000fe40003f06070 */
[----:B------:R-:W-:Y:S02]  /*0d10*/  CS2R R100, SRZ ;  /* 0x0000000000647805 */ /* 0x000fe4000001ff00 */
[----:B------:R-:W-:Y:S01]  /*0d20*/  CS2R R98, SRZ ;  /* 0x0000000000627805 */ /* 0x000fe2000001ff00 */
        /* <DEDUP_REMOVED lines=9> */
[----:B------:R-:W-:Y:S02]  /*0dc0*/  ISETP.GE.U32.AND P4, PT, R108, R81, PT ;  /* 0x000000516c00720c */ /* 0x000fe40003f86070 */
[----:B------:R-:W-:-:S09]  /*0dd0*/  IADD3 R106, PT, PT, R154, 0x201, RZ ;  /* 0x000002019a6a7810 */ /* 0x000fd20007ffe0ff */
[----:B--2---:R-:W-:Y:S02]  /*0de0*/  @!P6 SHF.L.U32 R19, R83, 0x10, RZ ;  /* 0x000000105313e819 */ /* 0x004fe400000006ff */
[----:B------:R-:W-:Y:S01]  /*0df0*/  PRMT R83, R82, 0x7632, R83 ;  /* 0x0000763252537816 */ /* 0x000fe20000000053 */
[----:B---3--:R-:W-:-:S03]  /*0e00*/  @!P6 IMAD.U32 R110, R85, 0x10000, RZ ;  /* 0x00010000556ee824 */ /* 0x008fc600078e00ff */
[----:B------:R-:W-:Y:S01]  /*0e10*/  @!P4 PRMT R85, R83, 0x7632, R85 ;  /* 0x000076325355c816 */ /* 0x000fe20000000055 */
[----:B------:R-:W-:Y:S01]  /*0e20*/  @!P6 FMUL R14, R19, R110 ;  /* 0x0000006e130ee220 */ /* 0x000fe20000400000 */
[----:B------:R-:W-:Y:S01]  /*0e30*/  ISETP.GE.U32.AND P6, PT, R106, R81, PT ;  /* 0x000000516a00720c */ /* 0x000fe20003fc6070 */
[----:B------:R-:W-:Y:S01]  /*0e40*/  IMAD.U32 R106, R82, 0x10000, RZ ;  /* 0x00010000526a7824 */ /* 0x000fe200078e00ff */
[C---:B------:R-:W-:Y:S02]  /*0e50*/  @!P4 PRMT R93, R85.reuse, 0x7632, R93 ;  /* 0x00007632555dc816 */ /* 0x040fe4000000005d */
[----:B------:R-:W-:-:S03]  /*0e60*/  @!P4 SHF.L.U32 R17, R85, 0x10, RZ ;  /* 0x000000105511c819 */ /* 0x000fc600000006ff */
[----:B------:R-:W-:Y:S01]  /*0e70*/  @!P4 IMAD.U32 R82, R93, 0x10000, RZ ;  /* 0x000100005d52c824 */ /* 0x000fe200078e00ff */
[----:B------:R-:W-:-:S03]  /*0e80*/  SHF.L.U32 R93, R84, 0x10, RZ ;  /* 0x00000010545d7819 */ /* 0x000fc600000006ff */
[----:B------:R-:W-:Y:S02]  /*0e90*/  @!P4 FMUL R12, R17, R82 ;  /* 0x00000052110cc220 */ /* 0x000fe40000400000 */
[----:B------:R-:W-:Y:S01]  /*0ea0*/  @!P6 IMAD.U32 R16, R83, 0x10000, RZ ;  /* 0x000100005310e824 */ /* 0x000fe200078e00ff */
[----:B------:R-:W-:Y:S01]  /*0eb0*/  PRMT R83, R84, 0x7632, R83 ;  /* 0x0000763254537816 */ /* 0x000fe20000000053 */
[----:B------:R-:W-:-:S03]  /*0ec0*/  FMUL R93, R106, R93 ;  /* 0x0000005d6a5d7220 */ /* 0x000fc60000400000 */
[----:B------:R-:W-:-:S05]  /*0ed0*/  @!P6 SHF.L.U32 R83, R83, 0x10, RZ ;  /* 0x000000105353e819 */ /* 0x000fca00000006ff */
[----:B------:R-:W-:-:S07]  /*0ee0*/  @!P6 FMUL R15, R16, R83 ;  /* 0x00000053100fe220 */ /* 0x000fce0000400000 */
.L_x_902:
[----:B------:R-:W-:Y:S05]  /*0ef0*/  BSYNC.RECONVERGENT B0 ;  /* 0x0000000000007941 */ /* 0x000fea0003800200 */
.L_x_901:
[----:B------:R-:W-:Y:S01]  /*0f00*/  BSSY.RECONVERGENT B0, `(.L_x_903) ;  /* 0x0000021000007945 */ /* 0x000fe20003800200 */
[----:B------:R-:W-:Y:S01]  /*0f10*/  ISETP.GE.U32.AND P4, PT, R104, R81, PT ;  /* 0x000000516800720c */ /* 0x000fe20003f86070 */
[----:B------:R-:W-:Y:S01]  /*0f20*/  IMAD.MOV.U32 R105, RZ, RZ, RZ ;  /* 0x000000ffff697224 */ /* 0x000fe200078e00ff */
[----:B------:R-:W-:Y:S01]  /*0f30*/  MOV R107, RZ ;  /* 0x000000ff006b7202 */ /* 0x000fe20000000f00 */
[----:B------:R-:W-:Y:S01]  /*0f40*/  IMAD.MOV.U32 R115, RZ, RZ, RZ ;  /* 0x000000ffff737224 */ /* 0x000fe200078e00ff */
        /* <DEDUP_REMOVED lines=28> */
.L_x_904:
[----:B------:R-:W-:Y:S05]  /*1110*/  BSYNC.RECONVERGENT B0 ;  /* 0x0000000000007941 */ /* 0x000fea0003800200 */
.L_x_903:
        /* <DEDUP_REMOVED lines=33> */
.L_x_906:
[----:B------:R-:W-:Y:S05]  /*1330*/  BSYNC.RECONVERGENT B0 ;  /* 0x0000000000007941 */ /* 0x000fea0003800200 */
.L_x_905:
[----:B------:R-:W-:Y:S01]  /*1340*/  BSSY.RECONVERGENT B0, `(.L_x_907) ;  /* 0x0000022000007945 */ /* 0x000fe20003800200 */
[----:B------:R-:W-:Y:S01]  /*1350*/  HFMA2 R117, -RZ, RZ, 0, 0 ;  /* 0x00000000ff757431 */ /* 0x000fe200000001ff */
[----:B------:R-:W-:Y:S01]  /*1360*/  ISETP.GE.U32.AND P3, PT, R126, R81, PT ;  /* 0x000000517e00720c */ /* 0x000fe20003f66070 */
[----:B------:R-:W-:Y:S01]  /*1370*/  IMAD.MOV.U32 R134, RZ, RZ, RZ ;  /* 0x000000ffff867224 */ /* 0x000fe200078e00ff */
[----:B------:R-:W-:Y:S01]  /*1380*/  MOV R124, RZ ;  /* 0x000000ff007c7202 */ /* 0x000fe20000000f00 */
[----:B------:R-:W-:Y:S01]  /*1390*/  IMAD.MOV.U32 R119, RZ, RZ, RZ ;  /* 0x000000ffff777224 */ /* 0x000fe200078e00ff */
[----:B------:R-:W-:Y:S01]  /*13a0*/  IADD3 R122, PT, PT, R154, 0x680, RZ ;  /* 0x000006809a7a7810 */ /* 0x000fe20007ffe0ff */
[----:B------:R-:W-:Y:S02]  /*13b0*/  IMAD.MOV.U32 R121, RZ, RZ, RZ ;  /* 0x000000ffff797224 */ /* 0x000fe400078e00ff */
        /* <DEDUP_REMOVED lines=26> */
.L_x_908:
[----:B------:R-:W-:Y:S05]  /*1560*/  BSYNC.RECONVERGENT B0 ;  /* 0x0000000000007941 */ /* 0x000fea0003800200 */
.L_x_907:
        /* <DEDUP_REMOVED lines=12> */
[----:B------:R-:W-:-:S04]  /*1630*/  IADD3 R136, PT, PT, R154, 0x402, RZ ;  /* 0x000004029a887810 */ /* 0x000fc80007ffe0ff */
[-C--:B------:R-:W-:Y:S02]  /*1640*/  ISETP.GE.U32.AND P6, PT, R136, R81.reuse, PT ;  /* 0x000000518800720c */ /* 0x080fe40003fc6070 */
[C---:B------:R-:W-:Y:S02]  /*1650*/  IADD3 R138, PT, PT, R154.reuse, 0x403, RZ ;  /* 0x000004039a8a7810 */ /* 0x040fe40007ffe0ff */
[----:B------:R-:W-:Y:S02]  /*1660*/  IADD3 R136, PT, PT, R154, 0x401, RZ ;  /* 0x000004019a887810 */ /* 0x000fe40007ffe0ff */
[----:B------:R-:W-:-:S07]  /*1670*/  ISETP.GE.U32.AND P1, PT, R138, R81, PT ;  /* 0x000000518a00720c */ /* 0x000fce0003f26070 */
[----:B--2---:R-:W-:Y:S01]  /*1680*/  @!P6 SHF.L.U32 R140, R85, 0x10, RZ ;  /* 0x00000010558ce819 */ /* 0x004fe200000006ff */
[----:B---3--:R-:W-:-:S04]  /*1690*/  @!P6 IMAD.U32 R43, R83, 0x10000, RZ ;  /* 0x00010000532be824 */ /* 0x008fc800078e00ff */
[----:B------:R-:W-:Y:S01]  /*16a0*/  @!P6 FMUL R38, R43, R140 ;  /* 0x0000008c2b26e220 */ /* 0x000fe20000400000 */
[----:B------:R-:W-:Y:S02]  /*16b0*/  ISETP.GE.U32.AND P6, PT, R136, R81, PT ;  /* 0x000000518800720c */ /* 0x000fe40003fc6070 */
[----:B------:R-:W-:-:S04]  /*16c0*/  PRMT R83, R82, 0x7632, R83 ;  /* 0x0000763252537816 */ /* 0x000fc80000000053 */
[----:B------:R-:W-:-:S04]  /*16d0*/  @!P1 PRMT R85, R83, 0x7632, R85 ;  /* 0x0000763253559816 */ /* 0x000fc80000000055 */
[----:B------:R-:W-:-:S03]  /*16e0*/  @!P1 PRMT R89, R85, 0x7632, R89 ;  /* 0x0000763255599816 */ /* 0x000fc60000000059 */
[----:B------:R-:W-:Y:S01]  /*16f0*/  @!P6 IMAD.U32 R40, R83, 0x10000, RZ ;  /* 0x000100005328e824 */ /* 0x000fe200078e00ff */
[----:B------:R-:W-:Y:S02]  /*1700*/  PRMT R83, R84, 0x7632, R83 ;  /* 0x0000763254537816 */ /* 0x000fe40000000053 */
[----:B------:R-:W-:Y:S02]  /*1710*/  SHF.L.U32 R136, R82, 0x10, RZ ;  /* 0x0000001052887819 */ /* 0x000fe400000006ff */
[----:B------:R-:W-:Y:S01]  /*1720*/  @!P1 SHF.L.U32 R82, R89, 0x10, RZ ;  /* 0x0000001059529819 */ /* 0x000fe200000006ff */
[----:B------:R-:W-:Y:S01]  /*1730*/  @!P6 IMAD.U32 R83, R83, 0x10000, RZ ;  /* 0x000100005353e824 */ /* 0x000fe200078e00ff */
[----:B------:R-:W-:Y:S02]  /*1740*/  @!P1 SHF.L.U32 R41, R85, 0x10, RZ ;  /* 0x0000001055299819 */ /* 0x000fe400000006ff */
[----:B------:R-:W-:Y:S01]  /*1750*/  SHF.L.U32 R89, R84, 0x10, RZ ;  /* 0x0000001054597819 */ /* 0x000fe200000006ff */
[----:B------:R-:W-:-:S02]  /*1760*/  @!P6 FMUL R39, R40, R83 ;  /* 0x000000532827e220 */ /* 0x000fc40000400000 */
[----:B------:R-:W-:Y:S02]  /*1770*/  @!P1 FMUL R36, R41, R82 ;  /* 0x0000005229249220 */ /* 0x000fe40000400000 */
[----:B------:R-:W-:-:S07]  /*1780*/  FMUL R89, R136, R89 ;  /* 0x0000005988597220 */ /* 0x000fce0000400000 */
.L_x_910:
[----:B------:R-:W-:Y:S05]  /*1790*/  BSYNC.RECONVERGENT B0 ;  /* 0x0000000000007941 */ /* 0x000fea0003800200 */
.L_x_909:
[----:B------:R-:W-:Y:S01]  /*17a0*/  BSSY.RECONVERGENT B0, `(.L_x_911) ;  /* 0x0000022000007945 */ /* 0x000fe20003800200 */
[----:B------:R-:W-:Y:S01]  /*17b0*/  HFMA2 R142, -RZ, RZ, 0, 0 ;  /* 0x00000000ff8e7431 */ /* 0x000fe200000001ff */
[----:B------:R-:W-:Y:S01]  /*17c0*/  ISETP.GE.U32.AND P1, PT, R132, R81, PT ;  /* 0x000000518400720c */ /* 0x000fe20003f26070 */
[----:B------:R-:W-:Y:S01]  /*17d0*/  IMAD.MOV.U32 R133, RZ, RZ, RZ ;  /* 0x000000ffff857224 */ /* 0x000fe200078e00ff */
[----:B------:R-:W-:Y:S01]  /*17e0*/  MOV R140, RZ ;  /* 0x000000ff008c7202 */ /* 0x000fe20000000f00 */
[----:B------:R-:W-:Y:S01]  /*17f0*/  IMAD.MOV.U32 R131, RZ, RZ, RZ ;  /* 0x000000ffff837224 */ /* 0x000fe200078e00ff */
[----:B------:R-:W-:Y:S01]  /*1800*/  MOV R129, RZ ;  /* 0x000000ff00817202 */ /* 0x000fe20000000f00 */
[----:B------:R-:W-:Y:S01]  /*1810*/  IMAD.MOV.U32 R137, RZ, RZ, RZ ;  /* 0x000000ffff897224 */ /* 0x000fe200078e00ff */
[----:B------:R-:W-:Y:S01]  /*1820*/  IADD3 R138, PT, PT, R154, 0x780, RZ ;  /* 0x000007809a8a7810 */ /* 0x000fe20007ffe0ff */
        /* <DEDUP_REMOVED lines=17> */
[----:B------:R-:W-:Y:S02]  /*1940*/  @!P0 SHF.L.U32 R47, R85, 0x10, RZ ;  /* 0x00000010552f8819 */ /* 0x000fe400000006ff */
[----:B------:R-:W-:Y:S01]  /*1950*/  @!P0 SHF.L.U32 R88, R88, 0x10, RZ ;  /* 0x0000001058588819 */ /* 0x000fe200000006ff */
[----:B------:R-:W-:Y:S01]  /*1960*/  @!P6 IMAD.U32 R83, R83, 0x10000, RZ ;  /* 0x000100005353e824 */ /* 0x000fe200078e00ff */
[----:B------:R-:W-:Y:S02]  /*1970*/  SHF.L.U32 R137, R82, 0x10, RZ ;  /* 0x0000001052897819 */ /* 0x000fe400000006ff */
[----:B------:R-:W-:Y:S01]  /*1980*/  SHF.L.U32 R84, R84, 0x10, RZ ;  /* 0x0000001054547819 */ /* 0x000fe200000006ff */
[----:B------:R-:W-:Y:S01]  /*1990*/  @!P0 FMUL R42, R47, R88 ;  /* 0x000000582f2a8220 */ /* 0x000fe20000400000 */
[----:B------:R-:W-:-:S03]  /*19a0*/  @!P6 FMUL R45, R46, R83 ;  /* 0x000000532e2de220 */ /* 0x000fc60000400000 */
[----:B------:R-:W-:-:S07]  /*19b0*/  FMUL R88, R137, R84 ;  /* 0x0000005489587220 */ /* 0x000fce0000400000 */
.L_x_912:
[----:B------:R-:W-:Y:S05]  /*19c0*/  BSYNC.RECONVERGENT B0 ;  /* 0x0000000000007941 */ /* 0x000fea0003800200 */
.L_x_911:
[----:B------:R-:W-:Y:S01]  /*19d0*/  BSSY.RECONVERGENT B0, `(.L_x_913) ;  /* 0x0000022000007945 */ /* 0x000fe20003800200 */
[----:B------:R-:W-:Y:S01]  /*19e0*/  HFMA2 R152, -RZ, RZ, 0, 0 ;  /* 0x00000000ff987431 */ /* 0x000fe200000001ff */
[----:B------:R-:W-:Y:S01]  /*19f0*/  ISETP.GE.U32.AND P0, PT, R138, R81, PT ;  /* 0x000000518a00720c */ /* 0x000fe20003f06070 */
[----:B------:R-:W-:Y:S02]  /*1a00*/  HFMA2 R139, -RZ, RZ, 0, 0 ;  /* 0x00000000ff8b7431 */ /* 0x000fe400000001ff */
[----:B------:R-:W-:Y:S01]  /*1a10*/  IMAD.MOV.U32 R148, RZ, RZ, RZ ;  /* 0x000000ffff947224 */ /* 0x000fe200078e00ff */
[----:B------:R-:W-:Y:S01]  /*1a20*/  MOV R146, RZ ;  /* 0x000000ff00927202 */ /* 0x000fe20000000f00 */
[----:B------:R-:W-:Y:S01]  /*1a30*/  IMAD.MOV.U32 R144, RZ, RZ, RZ ;  /* 0x000000ffff907224 */ /* 0x000fe200078e00ff */
[----:B------:R-:W-:Y:S01]  /*1a40*/  MOV R141, RZ ;  /* 0x000000ff008d7202 */ /* 0x000fe20000000f00 */
[----:B------:R-:W-:Y:S01]  /*1a50*/  IMAD.MOV.U32 R150, RZ, RZ, RZ ;  /* 0x000000ffff967224 */ /* 0x000fe200078e00ff */
        /* <DEDUP_REMOVED lines=25> */
.L_x_914:
[----:B------:R-:W-:Y:S05]  /*1bf0*/  BSYNC.RECONVERGENT B0 ;  /* 0x0000000000007941 */ /* 0x000fea0003800200 */
.L_x_913:
[----:B------:R-:W-:Y:S04]  /*1c00*/  BSSY.RECONVERGENT B0, `(.L_x_915) ;  /* 0x000001a000007945 */ /* 0x000fe80003800200 */
[----:B------:R-:W-:Y:S05]  /*1c10*/  @P5 BRA `(.L_x_916) ;  /* 0x0000000000605947 */ /* 0x000fea0003800000 */
        /* <DEDUP_REMOVED lines=10> */
[----:B------:R-:W-:Y:S02]  /*1cc0*/  PRMT R83, R82, 0x7632, R83 ;  /* 0x0000763252537816 */ /* 0x000fe40000000053 */
[----:B------:R-:W-:Y:S02]  /*1cd0*/  @!P6 SHF.L.U32 R100, R102, 0x10, RZ ;  /* 0x000000106664e819 */ /* 0x000fe400000006ff */
[----:B---3--:R-:W-:Y:S01]  /*1ce0*/  @!P5 SHF.L.U32 R102, R85, 0x10, RZ ;  /* 0x000000105566d819 */ /* 0x008fe200000006ff */
[----:B------:R-:W-:Y:S01]  /*1cf0*/  @!P4 IMAD.U32 R99, R83, 0x10000, RZ ;  /* 0x000100005363c824 */ /* 0x000fe200078e00ff */
[----:B------:R-:W-:Y:S02]  /*1d00*/  PRMT R83, R84, 0x7632, R83 ;  /* 0x0000763254537816 */ /* 0x000fe40000000053 */
[----:B------:R-:W-:Y:S01]  /*1d10*/  @!P6 PRMT R85, R85, 0x7632, R85 ;  /* 0x000076325555e816 */ /* 0x000fe20000000055 */
[----:B------:R-:W-:Y:S01]  /*1d20*/  @!P5 FMUL R64, R101, R102 ;  /* 0x000000666540d220 */ /* 0x000fe20000400000 */
[----:B------:R-:W-:-:S02]  /*1d30*/  SHF.L.U32 R103, R82, 0x10, RZ ;  /* 0x0000001052677819 */ /* 0x000fc400000006ff */
[----:B------:R-:W-:Y:S01]  /*1d40*/  @!P4 SHF.L.U32 R82, R83, 0x10, RZ ;  /* 0x000000105352c819 */ /* 0x000fe200000006ff */
[----:B------:R-:W-:Y:S01]  /*1d50*/  @!P6 IMAD.U32 R85, R85, 0x10000, RZ ;  /* 0x000100005555e824 */ /* 0x000fe200078e00ff */
[----:B------:R-:W-:-:S03]  /*1d60*/  SHF.L.U32 R84, R84, 0x10, RZ ;  /* 0x0000001054547819 */ /* 0x000fc600000006ff */
[----:B------:R-:W-:Y:S01]  /*1d70*/  @!P4 FMUL R62, R99, R82 ;  /* 0x00000052633ec220 */ /* 0x000fe20000400000 */
[----:B------:R-:W-:Y:S01]  /*1d80*/  @!P6 FMUL R65, R100, R85 ;  /* 0x000000556441e220 */ /* 0x000fe20000400000 */
[----:B------:R-:W-:-:S07]  /*1d90*/  FMUL R102, R103, R84 ;  /* 0x0000005467667220 */ /* 0x000fce0000400000 */
.L_x_916:
[----:B------:R-:W-:Y:S05]  /*1da0*/  BSYNC.RECONVERGENT B0 ;  /* 0x0000000000007941 */ /* 0x000fea0003800200 */
.L_x_915:
[----:B------:R-:W-:Y:S04]  /*1db0*/  BSSY.RECONVERGENT B0, `(.L_x_917) ;  /* 0x000001a000007945 */ /* 0x000fe80003800200 */
[----:B------:R-:W-:Y:S05]  /*1dc0*/  @P3 BRA `(.L_x_918) ;  /* 0x0000000000603947 */ /* 0x000fea0003800000 */
        /* <DEDUP_REMOVED lines=11> */
[----:B------:R-:W-:Y:S01]  /*1e80*/  PRMT R83, R82, 0x7632, R83 ;  /* 0x0000763252537816 */ /* 0x000fe20000000053 */
[----:B------:R-:W-:Y:S01]  /*1e90*/  @!P5 IMAD.U32 R109, R115, 0x10000, RZ ;  /* 0x00010000736dd824 */ /* 0x000fe200078e00ff */
[----:B---3--:R-:W-:Y:S02]  /*1ea0*/  @!P4 SHF.L.U32 R115, R85, 0x10, RZ ;  /* 0x000000105573c819 */ /* 0x008fe400000006ff */
[----:B------:R-:W-:Y:S02]  /*1eb0*/  @!P3 SHF.L.U32 R114, R83, 0x10, RZ ;  /* 0x000000105372b819 */ /* 0x000fe400000006ff */
[----:B------:R-:W-:Y:S01]  /*1ec0*/  PRMT R83, R84, 0x7632, R83 ;  /* 0x0000763254537816 */ /* 0x000fe20000000053 */
[----:B------:R-:W-:Y:S01]  /*1ed0*/  @!P4 FMUL R105, R108, R115 ;  /* 0x000000736c69c220 */ /* 0x000fe20000400000 */
[----:B------:R-:W-:Y:S01]  /*1ee0*/  @!P5 PRMT R85, R85, 0x7632, R85 ;  /* 0x000076325555d816 */ /* 0x000fe20000000055 */
[----:B------:R-:W-:Y:S01]  /*1ef0*/  IMAD.U32 R115, R84, 0x10000, RZ ;  /* 0x0001000054737824 */ /* 0x000fe200078e00ff */
[----:B------:R-:W-:-:S02]  /*1f00*/  @!P3 SHF.L.U32 R83, R83, 0x10, RZ ;  /* 0x000000105353b819 */ /* 0x000fc400000006ff */
[----:B------:R-:W-:Y:S01]  /*1f10*/  @!P5 SHF.L.U32 R82, R85, 0x10, RZ ;  /* 0x000000105552d819 */ /* 0x000fe200000006ff */
[----:B------:R-:W-:Y:S02]  /*1f20*/  FMUL R115, R120, R115 ;  /* 0x0000007378737220 */ /* 0x000fe40000400000 */
[----:B------:R-:W-:Y:S02]  /*1f30*/  @!P3 FMUL R107, R114, R83 ;  /* 0x00000053726bb220 */ /* 0x000fe40000400000 */
[----:B------:R-:W-:-:S07]  /*1f40*/  @!P5 FMUL R98, R109, R82 ;  /* 0x000000526d62d220 */ /* 0x000fce0000400000 */
.L_x_918:
[----:B------:R-:W-:Y:S05]  /*1f50*/  BSYNC.RECONVERGENT B0 ;  /* 0x0000000000007941 */ /* 0x000fea0003800200 */
.L_x_917:
[----:B------:R-:W-:Y:S04]  /*1f60*/  BSSY.RECONVERGENT B0, `(.L_x_919) ;  /* 0x000001a000007945 */ /* 0x000fe80003800200 */
[----:B------:R-:W-:Y:S05]  /*1f70*/  @P2 BRA `(.L_x_920) ;  /* 0x0000000000602947 */ /* 0x000fea0003800000 */
        /* <DEDUP_REMOVED lines=9> */
[----:B------:R-:W-:Y:S02]  /*2010*/  @!P2 SHF.L.U32 R119, R83, 0x10, RZ ;  /* 0x000000105377a819 */ /* 0x000fe400000006ff */
[----:B------:R-:W-:Y:S01]  /*2020*/  PRMT R83, R82, 0x7632, R83 ;  /* 0x0000763252537816 */ /* 0x000fe20000000053 */
[C---:B---3--:R-:W-:Y:S01]  /*2030*/  @!P2 IMAD.U32 R134, R85.reuse, 0x10000, RZ ;  /* 0x000100005586a824 */ /* 0x048fe200078e00ff */
[----:B------:R-:W-:Y:S02]  /*2040*/  @!P3 PRMT R85, R85, 0x7632, R85 ;  /* 0x000076325555b816 */ /* 0x000fe40000000055 */
[----:B------:R-:W-:Y:S01]  /*2050*/  @!P4 SHF.L.U32 R117, R83, 0x10, RZ ;  /* 0x000000105375c819 */ /* 0x000fe200000006ff */
[----:B------:R-:W-:Y:S01]  /*2060*/  @!P2 FMUL R112, R119, R134 ;  /* 0x000000867770a220 */ /* 0x000fe20000400000 */
        /* <DEDUP_REMOVED lines=9> */
.L_x_920:
[----:B------:R-:W-:Y:S05]  /*2100*/  BSYNC.RECONVERGENT B0 ;  /* 0x0000000000007941 */ /* 0x000fea0003800200 */
.L_x_919:
        /* <DEDUP_REMOVED lines=13> */
[C---:B---3--:R-:W-:Y:S02]  /*21e0*/  @!P2 SHF.L.U32 R142, R85.reuse, 0x10, RZ ;  /* 0x00000010558ea819 */ /* 0x048fe400000006ff */
[----:B------:R-:W-:Y:S01]  /*21f0*/  @!P3 PRMT R85, R85, 0x7632, R85 ;  /* 0x000076325555b816 */ /* 0x000fe20000000055 */
[----:B------:R-:W-:Y:S01]  /*2200*/  @!P1 IMAD.U32 R140, R83, 0x10000, RZ ;  /* 0x00010000538c9824 */ /* 0x000fe200078e00ff */
[----:B------:R-:W-:Y:S01]  /*2210*/  PRMT R83, R84, 0x7632, R83 ;  /* 0x0000763254537816 */ /* 0x000fe20000000053 */
[----:B------:R-:W-:Y:S01]  /*2220*/  @!P2 FMUL R128, R133, R142 ;  /* 0x0000008e8580a220 */ /* 0x000fe20000400000 */
[----:B------:R-:W-:Y:S02]  /*2230*/  @!P3 SHF.L.U32 R125, R135, 0x10, RZ ;  /* 0x00000010877db819 */ /* 0x000fe400000006ff */
[----:B------:R-:W-:Y:S01]  /*2240*/  SHF.L.U32 R142, R82, 0x10, RZ ;  /* 0x00000010528e7819 */ /* 0x000fe200000006ff */
[----:B------:R-:W-:Y:S01]  /*2250*/  @!P3 IMAD.U32 R82, R85, 0x10000, RZ ;  /* 0x000100005552b824 */ /* 0x000fe200078e00ff */
[----:B------:R-:W-:-:S02]  /*2260*/  @!P1 SHF.L.U32 R83, R83, 0x10, RZ ;  /* 0x0000001053539819 */ /* 0x000fc400000006ff */
[----:B------:R-:W-:Y:S01]  /*2270*/  SHF.L.U32 R135, R84, 0x10, RZ ;  /* 0x0000001054877819 */ /* 0x000fe200000006ff */
[----:B------:R-:W-:Y:S02]  /*2280*/  @!P3 FMUL R130, R125, R82 ;  /* 0x000000527d82b220 */ /* 0x000fe40000400000 */
[----:B------:R-:W-:Y:S02]  /*2290*/  @!P1 FMUL R127, R140, R83 ;  /* 0x000000538c7f9220 */ /* 0x000fe40000400000 */
[----:B------:R-:W-:-:S07]  /*22a0*/  FMUL R135, R142, R135 ;  /* 0x000000878e877220 */ /* 0x000fce0000400000 */
.L_x_922:
[----:B------:R-:W-:Y:S05]  /*22b0*/  BSYNC.RECONVERGENT B0 ;  /* 0x0000000000007941 */ /* 0x000fea0003800200 */
.L_x_921:
[----:B------:R-:W-:Y:S04]  /*22c0*/  BSSY.RECONVERGENT B0, `(.L_x_923) ;  /* 0x000001a000007945 */ /* 0x000fe80003800200 */
[----:B------:R-:W-:Y:S05]  /*22d0*/  @P0 BRA `(.L_x_924) ;  /* 0x0000000000600947 */ /* 0x000fea0003800000 */
[----:B------:R-:W2:Y:S04]  /*22e0*/  LDG.E.64 R82, desc[UR4][R158.64+0xf00] ;  /* 0x000f00049e527981 */ /* 0x000ea8000c1e1b00 */
[----:B------:R-:W3:Y:S01]  /*22f0*/  LDG.E.64 R84, desc[UR4][R156.64+0xf00] ;  /* 0x000f00049c547981 */ /* 0x000ee2000c1e1b00 */
[C---:B------:R-:W-:Y:S01]  /*2300*/  VIADD R160, R154.reuse, 0x782 ;  /* 0x000007829aa07836 */ /* 0x040fe20000000000 */
[C---:B------:R-:W-:Y:S02]  /*2310*/  IADD3 R162, PT, PT, R154.reuse, 0x783, RZ ;  /* 0x000007839aa27810 */ /* 0x040fe40007ffe0ff */
[----:B------:R-:W-:Y:S02]  /*2320*/  IADD3 R152, PT, PT, R154, 0x781, RZ ;  /* 0x000007819a987810 */ /* 0x000fe40007ffe0ff */
[----:B------:R-:W-:-:S02]  /*2330*/  ISETP.GE.U32.AND P2, PT, R162, R81, PT ;  /* 0x00000051a200720c */ /* 0x000fc40003f46070 */
[-C--:B------:R-:W-:Y:S02]  /*2340*/  ISETP.GE.U32.AND P1, PT, R160, R81.reuse, PT ;  /* 0x00000051a000720c */ /* 0x080fe40003f26070 */
[----:B------:R-:W-:Y:S02]  /*2350*/  ISETP.GE.U32.AND P0, PT, R152, R81, PT ;  /* 0x000000519800720c */ /* 0x000fe40003f06070 */
[----:B--2---:R-:W-:-:S07]  /*2360*/  PRMT R81, R82, 0x7632, R81 ;  /* 0x0000763252517816 */ /* 0x004fce0000000051 */
[C---:B------:R-:W-:Y:S02]  /*2370*/  @!P2 PRMT R141, R83.reuse, 0x7632, R141 ;  /* 0x00007632538da816 */ /* 0x040fe4000000008d */
[----:B------:R-:W-:Y:S02]  /*2380*/  @!P1 SHF.L.U32 R144, R83, 0x10, RZ ;  /* 0x0000001053909819 */ /* 0x000fe400000006ff */
[----:B------:R-:W-:Y:S01]  /*2390*/  @!P0 IMAD.U32 R139, R81, 0x10000, RZ ;  /* 0x00010000518b8824 */ /* 0x000fe200078e00ff */
[C---:B---3--:R-:W-:Y:S02]  /*23a0*/  PRMT R81, R84.reuse, 0x7632, R81 ;  /* 0x0000763254517816 */ /* 0x048fe40000000051 */
[C---:B------:R-:W-:Y:S01]  /*23b0*/  @!P2 PRMT R83, R85.reuse, 0x7632, R83 ;  /* 0x000076325553a816 */ /* 0x040fe20000000053 */
[----:B------:R-:W-:Y:S01]  /*23c0*/  @!P1 IMAD.U32 R85, R85, 0x10000, RZ ;  /* 0x0001000055559824 */ /* 0x000fe200078e00ff */
[----:B------:R-:W-:Y:S02]  /*23d0*/  SHF.L.U32 R152, R84, 0x10, RZ ;  /* 0x0000001054987819 */ /* 0x000fe400000006ff */
[----:B------:R-:W-:Y:S01]  /*23e0*/  @!P2 SHF.L.U32 R146, R141, 0x10, RZ ;  /* 0x000000108d92a819 */ /* 0x000fe200000006ff */
[----:B------:R-:W-:Y:S01]  /*23f0*/  IMAD.U32 R141, R82, 0x10000, RZ ;  /* 0x00010000528d7824 */ /* 0x000fe200078e00ff */
[----:B------:R-:W-:Y:S01]  /*2400*/  @!P0 SHF.L.U32 R84, R81, 0x10, RZ ;  /* 0x0000001051548819 */ /* 0x000fe200000006ff */
[----:B------:R-:W-:Y:S01]  /*2410*/  @!P1 FMUL R129, R144, R85 ;  /* 0x0000005590819220 */ /* 0x000fe20000400000 */
[----:B------:R-:W-:Y:S01]  /*2420*/  @!P2 SHF.L.U32 R83, R83, 0x10, RZ ;  /* 0x000000105353a819 */ /* 0x000fe200000006ff */
[----:B------:R-:W-:-:S02]  /*2430*/  FMUL R152, R141, R152 ;  /* 0x000000988d987220 */ /* 0x000fc40000400000 */
[----:B------:R-:W-:Y:S02]  /*2440*/  @!P0 FMUL R148, R139, R84 ;  /* 0x000000548b948220 */ /* 0x000fe40000400000 */
[----:B------:R-:W-:-:S07]  /*2450*/  @!P2 FMUL R131, R146, R83 ;  /* 0x000000539283a220 */ /* 0x000fce0000400000 */
.L_x_924:
[----:B------:R-:W-:Y:S05]  /*2460*/  BSYNC.RECONVERGENT B0 ;  /* 0x0000000000007941 */ /* 0x000fea0003800200 */
.L_x_923:
[----:B------:R-:W-:Y:S01]  /*2470*/  FADD R81, R76, R75 ;  /* 0x0000004b4c517221 */ /* 0x000fe20000000000 */
[----:B------:R-:W-:-:S03]  /*2480*/  ISETP.GE.AND P0, PT, R86, 0x1, PT ;  /* 0x000000015600780c */ /* 0x000fc60003f06270 */
        /* <DEDUP_REMOVED lines=62> */
[----:B------:R-:W0:Y:S02]  /*2870*/  SHFL.BFLY PT, R81, R82, 0x10, 0x1f ;  /* 0x0e001f0052517f89 */ /* 0x000e2400000e0000 */
[----:B0-----:R-:W-:-:S05]  /*2880*/  FADD R81, R82, R81 ;  /* 0x0000005152517221 */ /* 0x001fca0000000000 */
[----:B------:R-:W0:Y:S02]  /*2890*/  SHFL.BFLY PT, R84, R81, 0x8, 0x1f ;  /* 0x0d001f0051547f89 */ /* 0x000e2400000e0000 */
[----:B0-----:R-:W-:-:S05]  /*28a0*/  FADD R84, R81, R84 ;  /* 0x0000005451547221 */ /* 0x001fca0000000000 */
[----:B------:R-:W0:Y:S02]  /*28b0*/  SHFL.BFLY PT, R83, R84, 0x4, 0x1f ;  /* 0x0c801f0054537f89 */ /* 0x000e2400000e0000 */
[----:B0-----:R-:W-:-:S05]  /*28c0*/  FADD R83, R84, R83 ;  /* 0x0000005354537221 */ /* 0x001fca0000000000 */
[----:B------:R-:W0:Y:S02]  /*28d0*/  SHFL.BFLY PT, R156, R83, 0x2, 0x1f ;  /* 0x0c401f00539c7f89 */ /* 0x000e2400000e0000 */
[----:B0-----:R-:W-:-:S05]  /*28e0*/  FADD R156, R83, R156 ;  /* 0x0000009c539c7221 */ /* 0x001fca0000000000 */
[----:B------:R0:W1:Y:S01]  /*28f0*/  SHFL.BFLY PT, R85, R156, 0x1, 0x1f ;  /* 0x0c201f009c557f89 */ /* 0x00006200000e0000 */
[----:B------:R-:W-:Y:S05]  /*2900*/  @!P0 EXIT ;  /* 0x000000000000894d */ /* 0x000fea0003800000 */
[----:B------:R-:W2:Y:S01]  /*2910*/  LDCU UR6, c[0x0][0x3a4] ;  /* 0x00007480ff0677ac */ /* 0x000ea20008000800 */
[----:B------:R-:W3:Y:S01]  /*2920*/  S2R R83, SR_TID.X ;  /* 0x0000000000537919 */ /* 0x000ee20000002100 */
[----:B------:R-:W-:Y:S01]  /*2930*/  BSSY.RECONVERGENT B0, `(.L_x_925) ;  /* 0x000001c000007945 */ /* 0x000fe20003800200 */
[----:B-1----:R-:W-:Y:S01]  /*2940*/  FADD R82, R156, R85 ;  /* 0x000000559c527221 */ /* 0x002fe20000000000 */
[----:B------:R-:W1:Y:S01]  /*2950*/  LDCU.64 UR8, c[0x0][0x380] ;  /* 0x00007000ff0877ac */ /* 0x000e620008000a00 */
[----:B--2---:R-:W-:Y:S02]  /*2960*/  ISETP.GE.AND P1, PT, R154, UR6, PT ;  /* 0x000000069a007c0c */ /* 0x004fe4000bf26270 */
[----:B------:R-:W-:Y:S02]  /*2970*/  ISETP.GE.AND P0, PT, R70, UR6, PT ;  /* 0x0000000646007c0c */ /* 0x000fe4000bf06270 */
[----:B-1----:R-:W-:Y:S02]  /*2980*/  IADD3 R80, P2, PT, R80, UR8, RZ ;  /* 0x0000000850507c10 */ /* 0x002fe4000ff5e0ff */
[----:B------:R-:W-:-:S02]  /*2990*/  ISETP.GE.AND P4, PT, R67, UR6, PT ;  /* 0x0000000643007c0c */ /* 0x000fc4000bf86270 */
[----:B------:R-:W-:Y:S02]  /*29a0*/  IADD3.X R81, PT, PT, R79, UR9, RZ, P2, !PT ;  /* 0x000000094f517c10 */ /* 0x000fe400097fe4ff */
[----:B------:R-:W-:Y:S02]  /*29b0*/  ISETP.GE.AND P2, PT, R96, UR6, PT ;  /* 0x0000000660007c0c */ /* 0x000fe4000bf46270 */
[----:B------:R-:W-:Y:S02]  /*29c0*/  ISETP.GE.AND P6, PT, R69, UR6, PT ;  /* 0x0000000645007c0c */ /* 0x000fe4000bfc6270 */
[----:B------:R-:W-:Y:S02]  /*29d0*/  P2R R70, PR, RZ, 0x4 ;  /* 0x00000004ff467803 */ /* 0x000fe40000000000 */
[----:B------:R-:W-:Y:S02]  /*29e0*/  ISETP.GE.AND P5, PT, R68, UR6, PT ;  /* 0x0000000644007c0c */ /* 0x000fe4000bfa6270 */
[----:B------:R-:W-:-:S02]  /*29f0*/  ISETP.GE.AND P3, PT, R104, UR6, PT ;  /* 0x0000000668007c0c */ /* 0x000fc4000bf66270 */
[----:B---3--:R-:W-:Y:S02]  /*2a00*/  SHF.L.U32 R67, R83, 0x2, RZ ;  /* 0x0000000253437819 */ /* 0x008fe400000006ff */
[----:B------:R-:W-:Y:S01]  /*2a10*/  ISETP.GE.AND P2, PT, R116, UR6, PT ;  /* 0x0000000674007c0c */ /* 0x000fe2000bf46270 */
        /* <DEDUP_REMOVED lines=13> */
.L_x_926:
[----:B------:R-:W-:Y:S05]  /*2af0*/  BSYNC.RECONVERGENT B0 ;  /* 0x0000000000007941 */ /* 0x000fea0003800200 */
.L_x_925:
[----:B------:R-:W-:Y:S01]  /*2b00*/  BSSY.RECONVERGENT B0, `(.L_x_927) ;  /* 0x0000010000007945 */ /* 0x000fe20003800200 */
[----:B-1----:R-:W-:Y:S02]  /*2b10*/  IADD3 R68, PT, PT, R67, 0x180, RZ ;  /* 0x0000018043447810 */ /* 0x002fe40007ffe0ff */
        /* <DEDUP_REMOVED lines=14> */
.L_x_928:
[----:B------:R-:W-:Y:S05]  /*2c00*/  BSYNC.RECONVERGENT B0 ;  /* 0x0000000000007941 */ /* 0x000fea0003800200 */
.L_x_927:
[----:B------:R-:W-:Y:S01]  /*2c10*/  BSSY.RECONVERGENT B0, `(.L_x_929) ;  /* 0x0000010000007945 */ /* 0x000fe20003800200 */
[----:B------:R-:W-:Y:S01]  /*2c20*/  VIADD R52, R67, 0x200 ;  /* 0x0000020043347836 */ /* 0x000fe20000000000 */
[----:B------:R-:W-:Y:S02]  /*2c30*/  ISETP.GE.AND P0, PT, R68, UR6, PT ;  /* 0x0000000644007c0c */ /* 0x000fe4000bf06270 */
[----:B------:R-:W-:Y:S11]  /*2c40*/  @P6 BRA `(.L_x_930) ;  /* 0x0000000000306947 */ /* 0x000ff60003800000 */
        /* <DEDUP_REMOVED lines=12> */
.L_x_930:
[----:B------:R-:W-:Y:S05]  /*2d10*/  BSYNC.RECONVERGENT B0 ;  /* 0x0000000000007941 */ /* 0x000fea0003800200 */
.L_x_929:
        /* <DEDUP_REMOVED lines=16> */
.L_x_932:
[----:B------:R-:W-:Y:S05]  /*2e20*/  BSYNC.RECONVERGENT B0 ;  /* 0x0000000000007941 */ /* 0x000fea0003800200 */
.L_x_931:
        /* <DEDUP_REMOVED lines=9> */
[----:B--23--:R-:W-:Y:S01]  /*2ec0*/  FMUL R2, R93, UR7 ;  /* 0x000000075d027c20 */ /* 0x00cfe20008400000 */
[----:B------:R-:W-:Y:S01]  /*2ed0*/  FMUL R15, R15, UR7 ;  /* 0x000000070f0f7c20 */ /* 0x000fe20008400000 */
[----:B------:R-:W-:Y:S01]  /*2ee0*/  FMUL R3, R14, UR7 ;  /* 0x000000070e037c20 */ /* 0x000fe20008400000 */
[----:B------:R-:W-:-:S03]  /*2ef0*/  FMUL R12, R12, UR7 ;  /* 0x000000070c0c7c20 */ /* 0x000fc60008400000 */
[----:B------:R-:W-:Y:S02]  /*2f00*/  F2FP.BF16.F32.PACK_AB R2, R15, R2 ;  /* 0x000000020f02723e */ /* 0x000fe400000010ff */
[----:B------:R-:W-:-:S05]  /*2f10*/  F2FP.BF16.F32.PACK_AB R3, R12, R3 ;  /* 0x000000030c03723e */ /* 0x000fca00000010ff */
[----:B------:R4:W-:Y:S02]  /*2f20*/  STG.E.64 desc[UR4][R80.64+0x400], R2 ;  /* 0x0004000250007986 */ /* 0x0009e4000c101b04 */
.L_x_934:
[----:B------:R-:W-:Y:S05]  /*2f30*/  BSYNC.RECONVERGENT B0 ;  /* 0x0000000000007941 */ /* 0x000fea0003800200 */
.L_x_933:
[----:B------:R-:W-:Y:S01]  /*2f40*/  BSSY.RECONVERGENT B0, `(.L_x_935) ;  /* 0x000000f000007945 */ /* 0x000fe20003800200 */
[----:B------:R-:W-:-:S03]  /*2f50*/  ISETP.GE.AND P6, PT, R67, UR6, PT ;  /* 0x0000000643007c0c */ /* 0x000fc6000bfc6270 */
[----:B------:R-:W-:Y:S10]  /*2f60*/  @P0 BRA `(.L_x_936) ;  /* 0x0000000000300947 */ /* 0x000ff40003800000 */
[----:B------:R-:W2:Y:S01]  /*2f70*/  LDCU UR7, c[0x0][0x398] ;  /* 0x00007300ff0777ac */ /* 0x000ea20008000800 */
[C---:B------:R-:W-:Y:S01]  /*2f80*/  FFMA R92, -R82.reuse, R111, R92 ;  /* 0x0000006f525c7223 */ /* 0x040fe2000000015c */
[C---:B------:R-:W-:Y:S01]  /*2f90*/  FFMA R21, -R82.reuse, R22, R21 ;  /* 0x0000001652157223 */ /* 0x040fe20000000115 */
[C---:B------:R-:W-:Y:S01]  /*2fa0*/  FFMA R20, -R82.reuse, R25, R20 ;  /* 0x0000001952147223 */ /* 0x040fe20000000114 */
[----:B------:R-:W-:Y:S01]  /*2fb0*/  FFMA R18, -R82, R23, R18 ;  /* 0x0000001752127223 */ /* 0x000fe20000000112 */
[----:B--234-:R-:W-:Y:S01]  /*2fc0*/  FMUL R2, R92, UR7 ;  /* 0x000000075c027c20 */ /* 0x01cfe20008400000 */
[----:B------:R-:W-:Y:S01]  /*2fd0*/  FMUL R21, R21, UR7 ;  /* 0x0000000715157c20 */ /* 0x000fe20008400000 */
[----:B------:R-:W-:Y:S01]  /*2fe0*/  FMUL R3, R20, UR7 ;  /* 0x0000000714037c20 */ /* 0x000fe20008400000 */
[----:B------:R-:W-:-:S03]  /*2ff0*/  FMUL R18, R18, UR7 ;  /* 0x0000000712127c20 */ /* 0x000fc60008400000 */
[----:B------:R-:W-:Y:S02]  /*3000*/  F2FP.BF16.F32.PACK_AB R2, R21, R2 ;  /* 0x000000021502723e */ /* 0x000fe400000010ff */
[----:B------:R-:W-:-:S05]  /*3010*/  F2FP.BF16.F32.PACK_AB R3, R18, R3 ;  /* 0x000000031203723e */ /* 0x000fca00000010ff */
[----:B------:R2:W-:Y:S02]  /*3020*/  STG.E.64 desc[UR4][R80.64+0x500], R2 ;  /* 0x0005000250007986 */ /* 0x0005e4000c101b04 */
.L_x_936:
[----:B------:R-:W-:Y:S05]  /*3030*/  BSYNC.RECONVERGENT B0 ;  /* 0x0000000000007941 */ /* 0x000fea0003800200 */
.L_x_935:
[----:B------:R-:W-:Y:S01]  /*3040*/  BSSY.RECONVERGENT B0, `(.L_x_937) ;  /* 0x000000f000007945 */ /* 0x000fe20003800200 */
[----:B------:R-:W-:-:S03]  /*3050*/  ISETP.GE.AND P0, PT, R122, UR6, PT ;  /* 0x000000067a007c0c */ /* 0x000fc6000bf06270 */
        /* <DEDUP_REMOVED lines=9> */
[----:B--234-:R-:W-:-:S03]  /*30f0*/  FMUL R3, R24, UR7 ;  /* 0x0000000718037c20 */ /* 0x01cfc60008400000 */
[----:B------:R-:W-:Y:S02]  /*3100*/  F2FP.BF16.F32.PACK_AB R2, R0, R91 ;  /* 0x0000005b0002723e */ /* 0x000fe400000010ff */
[----:B------:R-:W-:-:S05]  /*3110*/  F2FP.BF16.F32.PACK_AB R3, R3, R26 ;  /* 0x0000001a0303723e */ /* 0x000fca00000010ff */
[----:B------:R2:W-:Y:S02]  /*3120*/  STG.E.64 desc[UR4][R80.64+0x600], R2 ;  /* 0x0006000250007986 */ /* 0x0005e4000c101b04 */
.L_x_938:
[----:B------:R-:W-:Y:S05]  /*3130*/  BSYNC.RECONVERGENT B0 ;  /* 0x0000000000007941 */ /* 0x000fea0003800200 */
.L_x_937:
        /* <DEDUP_REMOVED lines=15> */
.L_x_940:
[----:B------:R-:W-:Y:S05]  /*3230*/  BSYNC.RECONVERGENT B0 ;  /* 0x0000000000007941 */ /* 0x000fea0003800200 */
.L_x_939:
        /* <DEDUP_REMOVED lines=15> */
.L_x_942:
[----:B------:R-:W-:Y:S05]  /*3330*/  BSYNC.RECONVERGENT B0 ;  /* 0x0000000000007941 */ /* 0x000fea0003800200 */
.L_x_941:
        /* <DEDUP_REMOVED lines=15> */
.L_x_944:
[----:B------:R-:W-:Y:S05]  /*3430*/  BSYNC.RECONVERGENT B0 ;  /* 0x0000000000007941 */ /* 0x000fea0003800200 */
.L_x_943:
        /* <DEDUP_REMOVED lines=14> */
.L_x_946:
[----:B------:R-:W-:Y:S05]  /*3520*/  BSYNC.RECONVERGENT B0 ;  /* 0x0000000000007941 */ /* 0x000fea0003800200 */
.L_x_945:
        /* <DEDUP_REMOVED lines=8> */
[----:B--234-:R-:W-:Y:S01]  /*35b0*/  FMUL R3, R62, UR7 ;  /* 0x000000073e037c20 */ /* 0x01cfe20008400000 */
[----:B------:R-:W-:Y:S01]  /*35c0*/  FMUL R64, R64, UR7 ;  /* 0x0000000740407c20 */ /* 0x000fe20008400000 */
[----:B------:R-:W-:-:S03]  /*35d0*/  FMUL R65, R65, UR7 ;  /* 0x0000000741417c20 */ /* 0x000fc60008400000 */
[----:B------:R-:W-:Y:S02]  /*35e0*/  F2FP.BF16.F32.PACK_AB R102, R3, R102 ;  /* 0x000000660366723e */ /* 0x000fe400000010ff */
[----:B------:R-:W-:-:S05]  /*35f0*/  F2FP.BF16.F32.PACK_AB R103, R65, R64 ;  /* 0x000000404167723e */ /* 0x000fca00000010ff */
[----:B------:R2:W-:Y:S02]  /*3600*/  STG.E.64 desc[UR4][R80.64+0xb00], R102 ;  /* 0x000b006650007986 */ /* 0x0005e4000c101b04 */
.L_x_948:
[----:B------:R-:W-:Y:S05]  /*3610*/  BSYNC.RECONVERGENT B0 ;  /* 0x0000000000007941 */ /* 0x000fea0003800200 */
.L_x_947:
        /* <DEDUP_REMOVED lines=14> */
.L_x_950:
[----:B------:R-:W-:Y:S05]  /*3700*/  BSYNC.RECONVERGENT B0 ;  /* 0x0000000000007941 */ /* 0x000fea0003800200 */
.L_x_949:
        /* <DEDUP_REMOVED lines=14> */
.L_x_952:
[----:B------:R-:W-:Y:S05]  /*37f0*/  BSYNC.RECONVERGENT B0 ;  /* 0x0000000000007941 */ /* 0x000fea0003800200 */
.L_x_951:
        /* <DEDUP_REMOVED lines=14> */
.L_x_954:
[----:B------:R-:W-:Y:S05]  /*38e0*/  BSYNC.RECONVERGENT B0 ;  /* 0x0000000000007941 */ /* 0x000fea0003800200 */
.L_x_953:
        /* <DEDUP_REMOVED lines=14> */
.L_x_955:
        /* <DEDUP_REMOVED lines=11> */
.L_x_15815:


//--------------------- .text._ZN18transformer_engine48scaled_upper_triang_masked_softmax_warp_backwardI13__nv_bfloat16S1_fLi10EEEvPT0_PKT_S6_T1_iii --------------------------
	.section	.text._ZN18transformer_engine48scaled_upper_triang_masked_softmax_warp_backwardI13__nv_bfloat16S1_fLi10EEEvPT0_PKT_S6_T1_iii,"ax",@progbits
	.align	128
        .global         _ZN18transformer_engine48scaled_upper_triang_masked_softmax_warp_backwardI13__nv_bfloat16S1_fLi10EEEvPT0_PKT_S6_T1_iii
        .type           _ZN18transformer_engine48scaled_upper_triang_masked_softmax_warp_backwardI13__nv_bfloat16S1_fLi10EEEvPT0_PKT_S6_T1_iii,@function
        .size           _ZN18transformer_engine48scaled_upper_triang_masked_softmax_warp_backwardI13__nv_bfloat16S1_fLi10EEEvPT0_PKT_S6_T1_iii,(.L_x_15816 - _ZN18transformer_engine48scaled_upper_triang_masked_softmax_warp_backwardI13__nv_bfloat16S1_fLi10EEEvPT0_PKT_S6_T1_iii)
        .other          _ZN18transformer_engine48scaled_upper_triang_masked_softmax_warp_backwardI13__nv_bfloat16S1_fLi10EEEvPT0_PKT_S6_T1_iii,@"STO_CUDA_ENTRY STV_DEFAULT"
_ZN18transformer_engine48scaled_upper_triang_masked_softmax_warp_backwardI13__nv_bfloat16S1_fLi10EEEvPT0_PKT_S6_T1_iii:
.text._ZN18transformer_engine48scaled_upper_triang_masked_softmax_warp_backwardI13__nv_bfloat16S1_fLi10EEEvPT0_PKT_S6_T1_iii:
        /* <DEDUP_REMOVED lines=9> */
[----:B------:R-:W1:Y:S01]  /*0090*/  S2R R5, SR_CTAID.X ;  /* 0x0000000000057919 */ /* 0x000e620000002500 */
[----:B------:R-:W2:Y:S01]  /*00a0*/  LDCU UR7, c[0x0][0x39c] ;  /* 0x00007380ff0777ac */ /* 0x000ea20008000800 */
[----:B------:R-:W-:-:S02]  /*00b0*/  HFMA2 R54, -RZ, RZ, 0, 0 ;  /* 0x00000000ff367431 */ /* 0x000fc400000001ff */
[----:B------:R-:W-:Y:S01]  /*00c0*/  IMAD.MOV.U32 R41, RZ, RZ, RZ ;  /* 0x000000ffff297224 */ /* 0x000fe200078e00ff */
[----:B------:R-:W3:Y:S01]  /*00d0*/  S2R R80, SR_TID.X ;  /* 0x0000000000507919 */ /* 0x000ee20000002100 */
[----:B------:R-:W4:Y:S01]  /*00e0*/  LDCU UR6, c[0x0][0x3a0] ;  /* 0x00007400ff0677ac */ /* 0x000f220008000800 */
[----:B------:R-:W-:Y:S02]  /*00f0*/  CS2R R36, SRZ ;  /* 0x0000000000247805 */ /* 0x000fe4000001ff00 */
[----:B------:R-:W-:Y:S01]  /*0100*/  CS2R R34, SRZ ;  /* 0x0000000000227805 */ /* 0x000fe2000001ff00 */
[----:B------:R-:W-:Y:S01]  /*0110*/  IMAD.MOV.U32 R66, RZ, RZ, RZ ;  /* 0x000000ffff427224 */ /* 0x000fe200078e00ff */
[----:B------:R-:W5:Y:S01]  /*0120*/  LDCU.64 UR8, c[0x0][0x388] ;  /* 0x00007100ff0877ac */ /* 0x000f620008000a00 */
[----:B------:R-:W-:Y:S02]  /*0130*/  CS2R R32, SRZ ;  /* 0x0000000000207805 */ /* 0x000fe4000001ff00 */
[----:B------:R-:W-:-:S02]  /*0140*/  CS2R R62, SRZ ;  /* 0x00000000003e7805 */ /* 0x000fc4000001ff00 */
[----:B------:R-:W-:Y:S01]  /*0150*/  CS2R R30, SRZ ;  /* 0x00000000001e7805 */ /* 0x000fe2000001ff00 */
[----:B------:R-:W5:Y:S01]  /*0160*/  LDCU.64 UR10, c[0x0][0x390] ;  /* 0x00007200ff0a77ac */ /* 0x000f620008000a00 */
        /* <DEDUP_REMOVED lines=8> */
[----:B------:R-:W-:Y:S02]  /*01f0*/  MOV R50, RZ ;  /* 0x000000ff00327202 */ /* 0x000fe40000000f00 */
[----:B------:R-:W-:Y:S02]  /*0200*/  CS2R R14, SRZ ;  /* 0x00000000000e7805 */ /* 0x000fe4000001ff00 */
[----:B------:R-:W-:-:S02]  /*0210*/  CS2R R12, SRZ ;  /* 0x00000000000c7805 */ /* 0x000fc4000001ff00 */
[----:B------:R-:W-:Y:S01]  /*0220*/  CS2R R10, SRZ ;  /* 0x00000000000a7805 */ /* 0x000fe2000001ff00 */
[----:B------:R-:W-:Y:S01]  /*0230*/  IMAD.MOV.U32 R52, RZ, RZ, RZ ;  /* 0x000000ffff347224 */ /* 0x000fe200078e00ff */
[----:B------:R-:W-:Y:S01]  /*0240*/  CS2R R8, SRZ ;  /* 0x0000000000087805 */ /* 0x000fe2000001ff00 */
[----:B0-----:R-:W-:Y:S01]  /*0250*/  IMAD R0, R0, UR4, R3 ;  /* 0x0000000400007c24 */ /* 0x001fe2000f8e0203 */
[----:B----4-:R-:W-:Y:S01]  /*0260*/  USHF.R.S32.HI UR4, URZ, 0x1f, UR6 ;  /* 0x0000001fff047899 */ /* 0x010fe20008011406 */
[----:B------:R-:W-:Y:S02]  /*0270*/  CS2R R58, SRZ ;  /* 0x00000000003a7805 */ /* 0x000fe4000001ff00 */
[----:B-1----:R-:W-:Y:S01]  /*0280*/  IMAD R3, R0, UR5, R5 ;  /* 0x0000000500037c24 */ /* 0x002fe2000f8e0205 */
[----:B------:R-:W-:Y:S01]  /*0290*/  MOV R0, RZ ;  /* 0x000000ff00007202 */ /* 0x000fe20000000f00 */
[----:B------:R-:W-:Y:S01]  /*02a0*/  VIADD R40, R5, 0x1 ;  /* 0x0000000105287836 */ /* 0x000fe20000000000 */
[----:B---3--:R-:W-:Y:S01]  /*02b0*/  SHF.L.U32 R80, R80, 0x2, RZ ;  /* 0x0000000250507819 */ /* 0x008fe200000006ff */
[C---:B------:R-:W-:Y:S01]  /*02c0*/  IMAD R7, R3.reuse, UR4, RZ ;  /* 0x0000000403077c24 */ /* 0x040fe2000f8e02ff */
[----:B--2---:R-:W-:-:S02]  /*02d0*/  IADD3 R44, PT, PT, -R3, UR7, RZ ;  /* 0x00000007032c7c10 */ /* 0x004fc4000fffe1ff */
[----:B------:R-:W-:Y:S01]  /*02e0*/  IADD3 R5, PT, PT, R80, 0x180, RZ ;  /* 0x0000018050057810 */ /* 0x000fe20007ffe0ff */
[----:B------:R-:W-:Y:S01]  /*02f0*/  IMAD.WIDE.U32 R42, R3, UR6, R80 ;  /* 0x00000006032a7c25 */ /* 0x000fe2000f8e0050 */
[----:B------:R-:W-:Y:S01]  /*0300*/  ISETP.GT.AND P0, PT, R44, RZ, PT ;  /* 0x000000ff2c00720c */ /* 0x000fe20003f04270 */
[----:B------:R-:W0:Y:S01]  /*0310*/  LDCU.64 UR4, c[0x0][0x358] ;  /* 0x00006b00ff0477ac */ /* 0x000e220008000a00 */
[C---:B------:R-:W-:Y:S01]  /*0320*/  IADD3 R51, PT, PT, R80.reuse, 0x200, RZ ;  /* 0x0000020050337810 */ /* 0x040fe20007ffe0ff */
[----:B------:R-:W-:Y:S01]  /*0330*/  VIADD R45, R80, 0x80 ;  /* 0x00000080502d7836 */ /* 0x000fe20000000000 */
[----:B------:R-:W-:Y:S01]  /*0340*/  SEL R40, R40, RZ, P0 ;  /* 0x000000ff28287207 */ /* 0x000fe20000000000 */
[----:B------:R-:W-:Y:S01]  /*0350*/  VIADD R53, R80, 0x280 ;  /* 0x0000028050357836 */ /* 0x000fe20000000000 */
[----:B------:R-:W-:Y:S02]  /*0360*/  IADD3 R3, PT, PT, R43, R7, RZ ;  /* 0x000000072b037210 */ /* 0x000fe40007ffe0ff */
[----:B------:R-:W-:-:S02]  /*0370*/  CS2R R6, SRZ ;  /* 0x0000000000067805 */ /* 0x000fc4000001ff00 */
[C---:B------:R-:W-:Y:S01]  /*0380*/  ISETP.GE.U32.AND P4, PT, R80.reuse, R40, PT ;  /* 0x000000285000720c */ /* 0x040fe20003f86070 */
[----:B------:R-:W-:Y:S01]  /*0390*/  VIADD R55, R80, 0x300 ;  /* 0x0000030050377836 */ /* 0x000fe20000000000 */
[C---:B------:R-:W-:Y:S02]  /*03a0*/  SHF.L.U32 R43, R42.reuse, 0x1, RZ ;  /* 0x000000012a2b7819 */ /* 0x040fe400000006ff */
[----:B------:R-:W-:Y:S01]  /*03b0*/  SHF.L.U64.HI R42, R42, 0x1, R3 ;  /* 0x000000012a2a7819 */ /* 0x000fe20000010203 */
[----:B------:R-:W-:Y:S01]  /*03c0*/  VIADD R3, R80, 0x100 ;  /* 0x0000010050037836 */ /* 0x000fe20000000000 */
[C---:B-----5:R-:W-:Y:S02]  /*03d0*/  IADD3 R82, P2, PT, R43.reuse, UR8, RZ ;  /* 0x000000082b527c10 */ /* 0x060fe4000ff5e0ff */
[----:B------:R-:W-:Y:S02]  /*03e0*/  IADD3 R84, P3, PT, R43, UR10, RZ ;  /* 0x0000000a2b547c10 */ /* 0x000fe4000ff7e0ff */
[----:B------:R-:W-:-:S02]  /*03f0*/  IADD3.X R83, PT, PT, R42, UR9, RZ, P2, !PT ;  /* 0x000000092a537c10 */ /* 0x000fc400097fe4ff */
[----:B------:R-:W-:Y:S02]  /*0400*/  IADD3.X R85, PT, PT, R42, UR11, RZ, P3, !PT ;  /* 0x0000000b2a557c10 */ /* 0x000fe40009ffe4ff */
[-C--:B------:R-:W-:Y:S02]  /*0410*/  ISETP.GE.U32.AND P0, PT, R3, R40.reuse, PT ;  /* 0x000000280300720c */ /* 0x080fe40003f06070 */
[----:B------:R-:W-:Y:S02]  /*0420*/  CS2R R2, SRZ ;  /* 0x0000000000027805 */ /* 0x000fe4000001ff00 */
[-C--:B------:R-:W-:Y:S02]  /*0430*/  ISETP.GE.U32.AND P1, PT, R5, R40.reuse, PT ;  /* 0x000000280500720c */ /* 0x080fe40003f26070 */
[----:B------:R-:W-:Y:S02]  /*0440*/  CS2R R4, SRZ ;  /* 0x0000000000047805 */ /* 0x000fe4000001ff00 */
[----:B------:R-:W-:-:S02]  /*0450*/  ISETP.GE.U32.AND P5, PT, R45, R40, PT ;  /* 0x000000282d00720c */ /* 0x000fc40003fa6070 */
[-C--:B------:R-:W-:Y:S02]  /*0460*/  ISETP.GE.U32.AND P2, PT, R51, R40.reuse, PT ;  /* 0x000000283300720c */ /* 0x080fe40003f46070 */
        /* <DEDUP_REMOVED lines=17> */
[----:B------:R-:W-:Y:S02]  /*0580*/  @!P4 SHF.L.U32 R37, R49, 0x10, RZ ;  /* 0x000000103125c819 */ /* 0x000fe400000006ff */
[----:B------:R-:W-:Y:S01]  /*0590*/  SHF.L.U32 R49, R48, 0x10, RZ ;  /* 0x0000001030317819 */ /* 0x000fe200000006ff */
[----:B------:R-:W-:-:S04]  /*05a0*/  @!P4 IMAD.U32 R56, R56, 0x10000, RZ ;  /* 0x000100003838c824 */ /* 0x000fc800078e00ff */
[----:B------:R-:W-:Y:S01]  /*05b0*/  @!P4 FMUL R38, R37, R56 ;  /* 0x000000382526c220 */ /* 0x000fe20000400000 */
[----:B------:R-:W-:Y:S01]  /*05c0*/  FMUL R68, R66, R49 ;  /* 0x0000003142447220 */ /* 0x000fe20000400000 */
[----:B------:R-:W-:Y:S01]  /*05d0*/  @!P6 IMAD.U32 R34, R47, 0x10000, RZ ;  /* 0x000100002f22e824 */ /* 0x000fe200078e00ff */
[----:B------:R-:W-:-:S04]  /*05e0*/  PRMT R47, R48, 0x7632, R47 ;  /* 0x00007632302f7816 */ /* 0x000fc8000000002f */
[----:B------:R-:W-:-:S05]  /*05f0*/  @!P6 SHF.L.U32 R47, R47, 0x10, RZ ;  /* 0x000000102f2fe819 */ /* 0x000fca00000006ff */
[----:B------:R-:W-:-:S07]  /*0600*/  @!P6 FMUL R39, R34, R47 ;  /* 0x0000002f2227e220 */ /* 0x000fce0000400000 */
.L_x_957:
[----:B------:R-:W-:Y:S05]  /*0610*/  BSYNC.RECONVERGENT B0 ;  /* 0x0000000000007941 */ /* 0x000fea0003800200 */
.L_x_956:
[----:B------:R-:W-:Y:S01]  /*0620*/  BSSY.RECONVERGENT B0, `(.L_x_958) ;  /* 0x0000020000007945 */ /* 0x000fe20003800200 */
[----:B------:R-:W-:Y:S02]  /*0630*/  ISETP.GE.U32.AND P4, PT, R55, R40, PT ;  /* 0x000000283700720c */ /* 0x000fe40003f86070 */
[----:B------:R-:W-:Y:S01]  /*0640*/  CS2R R56, SRZ ;  /* 0x0000000000387805 */ /* 0x000fe2000001ff00 */
        /* <DEDUP_REMOVED lines=29> */
.L_x_959:
[----:B------:R-:W-:Y:S05]  /*0820*/  BSYNC.RECONVERGENT B0 ;  /* 0x0000000000007941 */ /* 0x000fea0003800200 */
.L_x_958:
[----:B------:R-:W-:Y:S01]  /*0830*/  BSSY.RECONVERGENT B0, `(.L_x_960) ;  /* 0x0000020000007945 */ /* 0x000fe20003800200 */
[----:B------:R-:W-:Y:S01]  /*0840*/  HFMA2 R70, -RZ, RZ, 0, 0 ;  /* 0x00000000ff467431 */ /* 0x000fe200000001ff */
[----:B------:R-:W-:Y:S02]  /*0850*/  ISETP.GE.U32.AND P5, PT, R67, R40, PT ;  /* 0x000000284300720c */ /* 0x000fe40003fa6070 */
[----:B------:R-:W-:Y:S01]  /*0860*/  CS2R R74, SRZ ;  /* 0x00000000004a7805 */ /* 0x000fe2000001ff00 */
[----:B------:R-:W-:Y:S01]  /*0870*/  IMAD.MOV.U32 R79, RZ, RZ, RZ ;  /* 0x000000ffff4f7224 */ /* 0x000fe200078e00ff */
[----:B------:R-:W-:Y:S01]  /*0880*/  CS2R R72, SRZ ;  /* 0x0000000000487805 */ /* 0x000fe2000001ff00 */
        /* <DEDUP_REMOVED lines=26> */
.L_x_961:
[----:B------:R-:W-:Y:S05]  /*0a30*/  BSYNC.RECONVERGENT B0 ;  /* 0x0000000000007941 */ /* 0x000fea0003800200 */
.L_x_960:
[----:B------:R-:W-:Y:S04]  /*0a40*/  BSSY.RECONVERGENT B0, `(.L_x_962) ;  /* 0x000001a000007945 */ /* 0x000fe80003800200 */
[----:B------:R-:W-:Y:S05]  /*0a50*/  @P1 BRA `(.L_x_963) ;  /* 0x0000000000601947 */ /* 0x000fea0003800000 */
[----:B------:R-:W2:Y:S04]  /*0a60*/  LDG.E.64 R46, desc[UR4][R84.64+0x300] ;  /* 0x00030004542e7981 */ /* 0x000ea8000c1e1b00 */
[----:B------:R-:W3:Y:S01]  /*0a70*/  LDG.E.64 R48, desc[UR4][R82.64+0x300] ;  /* 0x0003000452307981 */ /* 0x000ee2000c1e1b00 */
[C---:B------:R-:W-:Y:S01]  /*0a80*/  VIADD R89, R80.reuse, 0x183 ;  /* 0x0000018350597836 */ /* 0x040fe20000000000 */
[C---:B------:R-:W-:Y:S01]  /*0a90*/  IADD3 R87, PT, PT, R80.reuse, 0x182, RZ ;  /* 0x0000018250577810 */ /* 0x040fe20007ffe0ff */
[----:B------:R-:W-:-:S03]  /*0aa0*/  VIADD R63, R80, 0x181 ;  /* 0x00000181503f7836 */ /* 0x000fc60000000000 */
[-C--:B------:R-:W-:Y:S02]  /*0ab0*/  ISETP.GE.U32.AND P6, PT, R89, R40.reuse, PT ;  /* 0x000000285900720c */ /* 0x080fe40003fc6070 */
[-C--:B------:R-:W-:Y:S02]  /*0ac0*/  ISETP.GE.U32.AND P1, PT, R87, R40.reuse, PT ;  /* 0x000000285700720c */ /* 0x080fe40003f26070 */
[----:B------:R-:W-:-:S09]  /*0ad0*/  ISETP.GE.U32.AND P0, PT, R63, R40, PT ;  /* 0x000000283f00720c */ /* 0x000fd20003f06070 */
[C---:B--2---:R-:W-:Y:S02]  /*0ae0*/  @!P6 PRMT R63, R47.reuse, 0x7632, R63 ;  /* 0x000076322f3fe816 */ /* 0x044fe4000000003f */
[----:B------:R-:W-:Y:S02]  /*0af0*/  PRMT R50, R46, 0x7632, R50 ;  /* 0x000076322e327816 */ /* 0x000fe40000000032 */
[----:B------:R-:W-:Y:S02]  /*0b00*/  @!P1 SHF.L.U32 R18, R47, 0x10, RZ ;  /* 0x000000102f129819 */ /* 0x000fe400000006ff */
[----:B------:R-:W-:Y:S01]  /*0b10*/  @!P6 SHF.L.U32 R19, R63, 0x10, RZ ;  /* 0x000000103f13e819 */ /* 0x000fe200000006ff */
[----:B------:R-:W-:Y:S01]  /*0b20*/  @!P0 IMAD.U32 R16, R50, 0x10000, RZ ;  /* 0x0001000032108824 */ /* 0x000fe200078e00ff */
[----:B---3--:R-:W-:Y:S01]  /*0b30*/  PRMT R47, R48, 0x7632, R47 ;  /* 0x00007632302f7816 */ /* 0x008fe2000000002f */
[----:B------:R-:W-:Y:S01]  /*0b40*/  IMAD.U32 R50, R46, 0x10000, RZ ;  /* 0x000100002e327824 */ /* 0x000fe200078e00ff */
[----:B------:R-:W-:-:S02]  /*0b50*/  @!P6 PRMT R63, R49, 0x7632, R63 ;  /* 0x00007632313fe816 */ /* 0x000fc4000000003f */
[----:B------:R-:W-:Y:S01]  /*0b60*/  @!P1 SHF.L.U32 R49, R49, 0x10, RZ ;  /* 0x0000001031319819 */ /* 0x000fe200000006ff */
[----:B------:R-:W-:Y:S01]  /*0b70*/  @!P0 IMAD.U32 R47, R47, 0x10000, RZ ;  /* 0x000100002f2f8824 */ /* 0x000fe200078e00ff */
[----:B------:R-:W-:Y:S01]  /*0b80*/  @!P6 SHF.L.U32 R46, R63, 0x10, RZ ;  /* 0x000000103f2ee819 */ /* 0x000fe200000006ff */
[----:B------:R-:W-:Y:S02]  /*0b90*/  IMAD.U32 R63, R48, 0x10000, RZ ;  /* 0x00010000303f7824 */ /* 0x000fe400078e00ff */
[----:B------:R-:W-:Y:S01]  /*0ba0*/  @!P1 FMUL R23, R18, R49 ;  /* 0x0000003112179220 */ /* 0x000fe20000400000 */
[----:B------:R-:W-:Y:S01]  /*0bb0*/  @!P0 FMUL R21, R16, R47 ;  /* 0x0000002f10158220 */ /* 0x000fe20000400000 */
[----:B------:R-:W-:Y:S01]  /*0bc0*/  @!P6 FMUL R20, R19, R46 ;  /* 0x0000002e1314e220 */ /* 0x000fe20000400000 */
[----:B------:R-:W-:-:S07]  /*0bd0*/  FMUL R63, R50, R63 ;  /* 0x0000003f323f7220 */ /* 0x000fce0000400000 */
.L_x_963:
[----:B------:R-:W-:Y:S05]  /*0be0*/  BSYNC.RECONVERGENT B0 ;  /* 0x0000000000007941 */ /* 0x000fea0003800200 */
.L_x_962:
[----:B------:R-:W-:Y:S04]  /*0bf0*/  BSSY.RECONVERGENT B0, `(.L_x_964) ;  /* 0x000001a000007945 */ /* 0x000fe80003800200 */
[----:B------:R-:W-:Y:S05]  /*0c00*/  @P2 BRA `(.L_x_965) ;  /* 0x0000000000602947 */ /* 0x000fea0003800000 */
[----:B------:R-:W2:Y:S04]  /*0c10*/  LDG.E.64 R46, desc[UR4][R84.64+0x400] ;  /* 0x00040004542e7981 */ /* 0x000ea8000c1e1b00 */
[----:B------:R-:W3:Y:S01]  /*0c20*/  LDG.E.64 R48, desc[UR4][R82.64+0x400] ;  /* 0x0004000452307981 */ /* 0x000ee2000c1e1b00 */
[C---:B------:R-:W-:Y:S01]  /*0c30*/  IADD3 R89, PT, PT, R80.reuse, 0x203, RZ ;  /* 0x0000020350597810 */ /* 0x040fe20007ffe0ff */
[C---:B------:R-:W-:Y:S01]  /*0c40*/  VIADD R87, R80.reuse, 0x202 ;  /* 0x0000020250577836 */ /* 0x040fe20000000000 */
[----:B------:R-:W-:Y:S02]  /*0c50*/  IADD3 R61, PT, PT, R80, 0x201, RZ ;  /* 0x00000201503d7810 */ /* 0x000fe40007ffe0ff */
[-C--:B------:R-:W-:Y:S02]  /*0c60*/  ISETP.GE.U32.AND P2, PT, R89, R40.reuse, PT ;  /* 0x000000285900720c */ /* 0x080fe40003f46070 */
[----:B------:R-:W-:-:S02]  /*0c70*/  ISETP.GE.U32.AND P1, PT, R87, R40, PT ;  /* 0x000000285700720c */ /* 0x000fc40003f26070 */
[----:B------:R-:W-:-:S09]  /*0c80*/  ISETP.GE.U32.AND P0, PT, R61, R40, PT ;  /* 0x000000283d00720c */ /* 0x000fd20003f06070 */
[C---:B--2---:R-:W-:Y:S02]  /*0c90*/  @!P2 PRMT R61, R47.reuse, 0x7632, R61 ;  /* 0x000076322f3da816 */ /* 0x044fe4000000003d */
[----:B------:R-:W-:Y:S01]  /*0ca0*/  @!P1 IMAD.U32 R12, R47, 0x10000, RZ ;  /* 0x000100002f0c9824 */ /* 0x000fe200078e00ff */
[----:B------:R-:W-:Y:S02]  /*0cb0*/  PRMT R52, R46, 0x7632, R52 ;  /* 0x000076322e347816 */ /* 0x000fe40000000034 */
[----:B---3--:R-:W-:Y:S01]  /*0cc0*/  PRMT R47, R48, 0x7632, R47 ;  /* 0x00007632302f7816 */ /* 0x008fe2000000002f */
[----:B------:R-:W-:Y:S01]  /*0cd0*/  @!P2 IMAD.U32 R13, R61, 0x10000, RZ ;  /* 0x000100003d0da824 */ /* 0x000fe200078e00ff */
[C---:B------:R-:W-:Y:S01]  /*0ce0*/  @!P2 PRMT R61, R49.reuse, 0x7632, R61 ;  /* 0x00007632313da816 */ /* 0x040fe2000000003d */
[----:B------:R-:W-:Y:S01]  /*0cf0*/  @!P1 IMAD.U32 R49, R49, 0x10000, RZ ;  /* 0x0001000031319824 */ /* 0x000fe200078e00ff */
[----:B------:R-:W-:Y:S02]  /*0d00*/  @!P0 SHF.L.U32 R10, R52, 0x10, RZ ;  /* 0x00000010340a8819 */ /* 0x000fe400000006ff */
[----:B------:R-:W-:Y:S01]  /*0d10*/  SHF.L.U32 R52, R46, 0x10, RZ ;  /* 0x000000102e347819 */ /* 0x000fe200000006ff */
[----:B------:R-:W-:Y:S01]  /*0d20*/  @!P2 IMAD.U32 R46, R61, 0x10000, RZ ;  /* 0x000100003d2ea824 */ /* 0x000fe200078e00ff */
[----:B------:R-:W-:Y:S01]  /*0d30*/  @!P0 SHF.L.U32 R47, R47, 0x10, RZ ;  /* 0x000000102f2f8819 */ /* 0x000fe200000006ff */
[----:B------:R-:W-:Y:S01]  /*0d40*/  @!P1 FMUL R17, R12, R49 ;  /* 0x000000310c119220 */ /* 0x000fe20000400000 */
[----:B------:R-:W-:Y:S01]  /*0d50*/  SHF.L.U32 R61, R48, 0x10, RZ ;  /* 0x00000010303d7819 */ /* 0x000fe200000006ff */
[----:B------:R-:W-:-:S02]  /*0d60*/  @!P2 FMUL R14, R13, R46 ;  /* 0x0000002e0d0ea220 */ /* 0x000fc40000400000 */
[----:B------:R-:W-:Y:S02]  /*0d70*/  @!P0 FMUL R15, R10, R47 ;  /* 0x0000002f0a0f8220 */ /* 0x000fe40000400000 */
[----:B------:R-:W-:-:S07]  /*0d80*/  FMUL R61, R52, R61 ;  /* 0x0000003d343d7220 */ /* 0x000fce0000400000 */
.L_x_965:
[----:B------:R-:W-:Y:S05]  /*0d90*/  BSYNC.RECONVERGENT B0 ;  /* 0x0000000000007941 */ /* 0x000fea0003800200 */
.L_x_964:
        /* <DEDUP_REMOVED lines=26> */
.L_x_967:
[----:B------:R-:W-:Y:S05]  /*0f40*/  BSYNC.RECONVERGENT B0 ;  /* 0x0000000000007941 */ /* 0x000fea0003800200 */
.L_x_966:
        /* <DEDUP_REMOVED lines=9> */
[----:B------:R-:W-:Y:S02]  /*0fe0*/  ISETP.GE.U32.AND P0, PT, R69, R40, PT ;  /* 0x000000284500720c */ /* 0x000fe40003f06070 */
[----:B--2---:R-:W-:-:S07]  /*0ff0*/  PRMT R58, R46, 0x7632, R58 ;  /* 0x000076322e3a7816 */ /* 0x004fce000000003a */
[C---:B------:R-:W-:Y:S02]  /*1000*/  @!P2 PRMT R69, R47.reuse, 0x7632, R69 ;  /* 0x000076322f45a816 */ /* 0x040fe40000000045 */
[----:B------:R-:W-:Y:S02]  /*1010*/  @!P1 SHF.L.U32 R56, R47, 0x10, RZ ;  /* 0x000000102f389819 */ /* 0x000fe400000006ff */
[----:B------:R-:W-:Y:S01]  /*1020*/  @!P0 IMAD.U32 R57, R58, 0x10000, RZ ;  /* 0x000100003a398824 */ /* 0x000fe200078e00ff */
[C---:B---3--:R-:W-:Y:S01]  /*1030*/  PRMT R47, R48.reuse, 0x7632, R47 ;  /* 0x00007632302f7816 */ /* 0x048fe2000000002f */
[----:B------:R-:W-:Y:S01]  /*1040*/  IMAD.U32 R48, R48, 0x10000, RZ ;  /* 0x0001000030307824 */ /* 0x000fe200078e00ff */
[C---:B------:R-:W-:Y:S01]  /*1050*/  @!P2 PRMT R58, R49.reuse, 0x7632, R58 ;  /* 0x00007632313aa816 */ /* 0x040fe2000000003a */
[----:B------:R-:W-:Y:S01]  /*1060*/  @!P1 IMAD.U32 R49, R49, 0x10000, RZ ;  /* 0x0001000031319824 */ /* 0x000fe200078e00ff */
[----:B------:R-:W-:Y:S02]  /*1070*/  @!P2 SHF.L.U32 R0, R69, 0x10, RZ ;  /* 0x000000104500a819 */ /* 0x000fe400000006ff */
[----:B------:R-:W-:Y:S01]  /*1080*/  SHF.L.U32 R69, R46, 0x10, RZ ;  /* 0x000000102e457819 */ /* 0x000fe200000006ff */
[----:B------:R-:W-:Y:S01]  /*1090*/  @!P1 FMUL R3, R56, R49 ;  /* 0x0000003138039220 */ /* 0x000fe20000400000 */
[----:B------:R-:W-:-:S02]  /*10a0*/  @!P0 SHF.L.U32 R46, R47, 0x10, RZ ;  /* 0x000000102f2e8819 */ /* 0x000fc400000006ff */
[----:B------:R-:W-:Y:S01]  /*10b0*/  @!P2 SHF.L.U32 R47, R58, 0x10, RZ ;  /* 0x000000103a2fa819 */ /* 0x000fe200000006ff */
[----:B------:R-:W-:Y:S02]  /*10c0*/  FMUL R58, R69, R48 ;  /* 0x00000030453a7220 */ /* 0x000fe40000400000 */
[----:B------:R-:W-:Y:S02]  /*10d0*/  @!P0 FMUL R2, R57, R46 ;  /* 0x0000002e39028220 */ /* 0x000fe40000400000 */
[----:B------:R-:W-:-:S07]  /*10e0*/  @!P2 FMUL R5, R0, R47 ;  /* 0x0000002f0005a220 */ /* 0x000fce0000400000 */
.L_x_969:
[----:B------:R-:W-:Y:S05]  /*10f0*/  BSYNC.RECONVERGENT B0 ;  /* 0x0000000000007941 */ /* 0x000fea0003800200 */
.L_x_968:
        /* <DEDUP_REMOVED lines=11> */
[----:B------:R-:W-:Y:S02]  /*11b0*/  @!P2 PRMT R74, R47, 0x7632, R74 ;  /* 0x000076322f4aa816 */ /* 0x000fe4000000004a */
[----:B------:R-:W-:Y:S02]  /*11c0*/  @!P0 SHF.L.U32 R70, R40, 0x10, RZ ;  /* 0x0000001028468819 */ /* 0x000fe400000006ff */
[----:B---3--:R-:W-:Y:S01]  /*11d0*/  PRMT R40, R48, 0x7632, R40 ;  /* 0x0000763230287816 */ /* 0x008fe20000000028 */
[----:B------:R-:W-:Y:S01]  /*11e0*/  @!P2 IMAD.U32 R73, R74, 0x10000, RZ ;  /* 0x000100004a49a824 */ /* 0x000fe200078e00ff */
[----:B------:R-:W-:Y:S02]  /*11f0*/  @!P2 PRMT R74, R49, 0x7632, R74 ;  /* 0x00007632314aa816 */ /* 0x000fe4000000004a */
[----:B------:R-:W-:Y:S01]  /*1200*/  @!P1 SHF.L.U32 R72, R47, 0x10, RZ ;  /* 0x000000102f489819 */ /* 0x000fe200000006ff */
[----:B------:R-:W-:Y:S01]  /*1210*/  @!P0 IMAD.U32 R47, R40, 0x10000, RZ ;  /* 0x00010000282f8824 */ /* 0x000fe200078e00ff */
[----:B------:R-:W-:-:S02]  /*1220*/  @!P2 SHF.L.U32 R40, R74, 0x10, RZ ;  /* 0x000000104a28a819 */ /* 0x000fc400000006ff */
[----:B------:R-:W-:Y:S01]  /*1230*/  SHF.L.U32 R79, R48, 0x10, RZ ;  /* 0x00000010304f7819 */ /* 0x000fe200000006ff */
[----:B------:R-:W-:Y:S01]  /*1240*/  @!P0 FMUL R75, R70, R47 ;  /* 0x0000002f464b8220 */ /* 0x000fe20000400000 */
[----:B------:R-:W-:Y:S01]  /*1250*/  @!P1 SHF.L.U32 R49, R49, 0x10, RZ ;  /* 0x0000001031319819 */ /* 0x000fe200000006ff */
[----:B------:R-:W-:Y:S01]  /*1260*/  @!P2 FMUL R64, R73, R40 ;  /* 0x000000284940a220 */ /* 0x000fe20000400000 */
[----:B------:R-:W-:-:S03]  /*1270*/  SHF.L.U32 R74, R46, 0x10, RZ ;  /* 0x000000102e4a7819 */ /* 0x000fc600000006ff */
[----:B------:R-:W-:Y:S02]  /*1280*/  @!P1 FMUL R65, R72, R49 ;  /* 0x0000003148419220 */ /* 0x000fe40000400000 */
[----:B------:R-:W-:-:S07]  /*1290*/  FMUL R79, R74, R79 ;  /* 0x0000004f4a4f7220 */ /* 0x000fce0000400000 */
.L_x_971:
[----:B------:R-:W-:Y:S05]  /*12a0*/  BSYNC.RECONVERGENT B0 ;  /* 0x0000000000007941 */ /* 0x000fea0003800200 */
.L_x_970:
        /* <DEDUP_REMOVED lines=42> */
[----:B------:R-:W2:Y:S01]  /*1550*/  S2R R40, SR_TID.X ;  /* 0x0000000000287919 */ /* 0x000ea20000002100 */
[----:B------:R-:W3:Y:S01]  /*1560*/  LDCU UR6, c[0x0][0x3a4] ;  /* 0x00007480ff0677ac */ /* 0x000ee20008000800 */
[----:B-1----:R-:W-:Y:S01]  /*1570*/  FADD R47, R83, R44 ;  /* 0x0000002c532f7221 */ /* 0x002fe20000000000 */
[----:B------:R-:W-:Y:S01]  /*1580*/  BSSY.RECONVERGENT B0, `(.L_x_972) ;  /* 0x000001d000007945 */ /* 0x000fe20003800200 */
[----:B------:R-:W1:Y:S01]  /*1590*/  LDCU.64 UR8, c[0x0][0x380] ;  /* 0x00007000ff0877ac */ /* 0x000e620008000a00 */
[----:B---3--:R-:W-:Y:S02]  /*15a0*/  ISETP.GE.AND P6, PT, R80, UR6, PT ;  /* 0x0000000650007c0c */ /* 0x008fe4000bfc6270 */
[----:B------:R-:W-:Y:S02]  /*15b0*/  ISETP.GE.AND P0, PT, R45, UR6, PT ;  /* 0x000000062d007c0c */ /* 0x000fe4000bf06270 */
[----:B-1----:R-:W-:Y:S02]  /*15c0*/  IADD3 R44, P2, PT, R43, UR8, RZ ;  /* 0x000000082b2c7c10 */ /* 0x002fe4000ff5e0ff */
[----:B------:R-:W-:-:S02]  /*15d0*/  P2R R43, PR, RZ, 0x1 ;  /* 0x00000001ff2b7803 */ /* 0x000fc40000000000 */
[----:B------:R-:W-:Y:S02]  /*15e0*/  IADD3.X R45, PT, PT, R42, UR9, RZ, P2, !PT ;  /* 0x000000092a2d7c10 */ /* 0x000fe400097fe4ff */
[----:B------:R-:W-:Y:S02]  /*15f0*/  ISETP.GE.AND P0, PT, R51, UR6, PT ;  /* 0x0000000633007c0c */ /* 0x000fe4000bf06270 */
[----:B------:R-:W-:Y:S01]  /*1600*/  ISETP.GE.AND P1, PT, R53, UR6, PT ;  /* 0x0000000635007c0c */ /* 0x000fe2000bf26270 */
[----:B--2---:R-:W-:Y:S01]  /*1610*/  IMAD.SHL.U32 R40, R40, 0x4, RZ ;  /* 0x0000000428287824 */ /* 0x004fe200078e00ff */
[----:B------:R-:W-:Y:S02]  /*1620*/  ISETP.GE.AND P2, PT, R55, UR6, PT ;  /* 0x0000000637007c0c */ /* 0x000fe4000bf46270 */
[----:B------:R-:W-:Y:S02]  /*1630*/  ISETP.GE.AND P3, PT, R67, UR6, PT ;  /* 0x0000000643007c0c */ /* 0x000fe4000bf66270 */
[----:B------:R-:W-:-:S02]  /*1640*/  IADD3 R42, PT, PT, R40, 0x100, RZ ;  /* 0x00000100282a7810 */ /* 0x000fc40007ffe0ff */
[----:B------:R-:W-:Y:S02]  /*1650*/  IADD3 R40, PT, PT, R40, 0x180, RZ ;  /* 0x0000018028287810 */ /* 0x000fe40007ffe0ff */
[----:B------:R-:W-:Y:S02]  /*1660*/  ISETP.GE.AND P4, PT, R42, UR6, PT ;  /* 0x000000062a007c0c */ /* 0x000fe4000bf86270 */
        /* <DEDUP_REMOVED lines=14> */
.L_x_973:
[----:B------:R-:W-:Y:S05]  /*1750*/  BSYNC.RECONVERGENT B0 ;  /* 0x0000000000007941 */ /* 0x000fea0003800200 */
.L_x_972:
[----:B------:R-:W-:Y:S01]  /*1760*/  ISETP.NE.AND P6, PT, R43, RZ, PT ;  /* 0x000000ff2b00720c */ /* 0x000fe20003fc5270 */
[----:B------:R-:W-:-:S12]  /*1770*/  BSSY.RECONVERGENT B0, `(.L_x_974) ;  /* 0x000000e000007945 */ /* 0x000fd80003800200 */
        /* <DEDUP_REMOVED lines=13> */
.L_x_975:
[----:B------:R-:W-:Y:S05]  /*1850*/  BSYNC.RECONVERGENT B0 ;  /* 0x0000000000007941 */ /* 0x000fea0003800200 */
.L_x_974:
[----:B------:R-:W-:Y:S04]  /*1860*/  BSSY.RECONVERGENT B0, `(.L_x_976) ;  /* 0x000000e000007945 */ /* 0x000fe80003800200 */
        /* <DEDUP_REMOVED lines=13> */
.L_x_977:
[----:B------:R-:W-:Y:S05]  /*1940*/  BSYNC.RECONVERGENT B0 ;  /* 0x0000000000007941 */ /* 0x000fea0003800200 */
.L_x_976:
[----:B------:R-:W-:Y:S04]  /*1950*/  BSSY.RECONVERGENT B0, `(.L_x_978) ;  /* 0x000000e000007945 */ /* 0x000fe80003800200 */
        /* <DEDUP_REMOVED lines=13> */
.L_x_979:
[----:B------:R-:W-:Y:S05]  /*1a30*/  BSYNC.RECONVERGENT B0 ;  /* 0x0000000000007941 */ /* 0x000fea0003800200 */
.L_x_978:
        /* <DEDUP_REMOVED lines=14> */
.L_x_981:
[----:B------:R-:W-:Y:S05]  /*1b20*/  BSYNC.RECONVERGENT B0 ;  /* 0x0000000000007941 */ /* 0x000fea0003800200 */
.L_x_980:
        /* <DEDUP_REMOVED lines=14> */
.L_x_983:
[----:B------:R-:W-:Y:S05]  /*1c10*/  BSYNC.RECONVERGENT B0 ;  /* 0x0000000000007941 */ /* 0x000fea0003800200 */
.L_x_982:
        /* <DEDUP_REMOVED lines=14> */
.L_x_985:
[----:B------:R-:W-:Y:S05]  /*1d00*/  BSYNC.RECONVERGENT B0 ;  /* 0x0000000000007941 */ /* 0x000fea0003800200 */
.L_x_984:
        /* <DEDUP_REMOVED lines=14> */
.L_x_986:
        /* <DEDUP_REMOVED lines=9> */
.L_x_15816:


//--------------------- .text._ZN18transformer_engine48scaled_upper_triang_masked_softmax_warp_backwardI13__nv_bfloat16S1_fLi9EEEvPT0_PKT_S6_T1_iii --------------------------
	.section	.text._ZN18transformer_engine48scaled_upper_triang_masked_softmax_warp_backwardI13__nv_bfloat16S1_fLi9EEEvPT0_PKT_S6_T1_iii,"ax",@progbits
	.align	128
        .global         _ZN18transformer_engine48scaled_upper_triang_masked_softmax_warp_backwardI13__nv_bfloat16S1_fLi9EEEvPT0_PKT_S6_T1_iii
        .type           _ZN18transformer_engine48scaled_upper_triang_masked_softmax_warp_backwardI13__nv_bfloat16S1_fLi9EEEvPT0_PKT_S6_T1_iii,@function
        .size           _ZN18transformer_engine48scaled_upper_triang_masked_softmax_warp_backwardI13__nv_bfloat16S1_fLi9EEEvPT0_PKT_S6_T1_iii,(.L_x_15817 - _ZN18transformer_engine48scaled_upper_triang_masked_softmax_warp_backwardI13__nv_bfloat16S1_fLi9EEEvPT0_PKT_S6_T1_iii)
        .other          _ZN18transformer_engine48scaled_upper_triang_masked_softmax_warp_backwardI13__nv_bfloat16S1_fLi9EEEvPT0_PKT_S6_T1_iii,@"STO_CUDA_ENTRY STV_DEFAULT"
_ZN18transformer_engine48scaled_upper_triang_masked_softmax_warp_backwardI13__nv_bfloat16S1_fLi9EEEvPT0_PKT_S6_T1_iii:
.text._ZN18transformer_engine48scaled_upper_triang_masked_softmax_warp_backwardI13__nv_bfloat16S1_fLi9EEEvPT0_PKT_S6_T1_iii:
[----:B------:R-:W-:Y:S01]  /*0000*/  LDC R1, c[0x0][0x37c] ;  /* 0x0000df00ff017b82 */ /* 0x000fe20000000800 */
[----:B------:R-:W0:Y:S01]  /*0010*/  S2R R0, SR_CTAID.Y ;  /* 0x0000000000007919 */ /* 0x000e220000002600 */
[----:B------:R-:W0:Y:S01]  /*0020*/  LDCU UR4, c[0x0][0x364] ;  /* 0x00006c80ff0477ac */ /* 0x000e220008000800 */
[----:B------:R-:W-:Y:S01]  /*0030*/  IMAD.MOV.U32 R23, RZ, RZ, RZ ;  /* 0x000000ffff177224 */ /* 0x000fe200078e00ff */
[----:B------:R-:W-:Y:S01]  /*0040*/  BSSY.RECONVERGENT B0, `(.L_x_987) ;  /* 0x0000049000007945 */ /* 0x000fe20003800200 */
[----:B------:R-:W0:Y:S01]  /*0050*/  S2R R3, SR_TID.Y ;  /* 0x0000000000037919 */ /* 0x000e220000002200 */
[----:B------:R-:W1:Y:S01]  /*0060*/  LDCU UR5, c[0x0][0x370] ;  /* 0x00006e00ff0577ac */ /* 0x000e620008000800 */
[----:B------:R-:W-:Y:S02]  /*0070*/  CS2R R18, SRZ ;  /* 0x0000000000127805 */ /* 0x000fe4000001ff00 */
[----:B------:R-:W-:Y:S01]  /*0080*/  CS2R R36, SRZ ;  /* 0x0000000000247805 */ /* 0x000fe2000001ff00 */
[----:B------:R-:W1:Y:S01]  /*0090*/  S2R R29, SR_CTAID.X ;  /* 0x00000000001d7919 */ /* 0x000e620000002500 */
[----:B------:R-:W2:Y:S01]  /*00a0*/  LDCU UR7, c[0x0][0x39c] ;  /* 0x00007380ff0777ac */ /* 0x000ea20008000800 */
[----:B------:R-:W-:-:S02]  /*00b0*/  CS2R R16, SRZ ;  /* 0x0000000000107805 */ /* 0x000fc4000001ff00 */
[----:B------:R-:W-:Y:S01]  /*00c0*/  CS2R R14, SRZ ;  /* 0x00000000000e7805 */ /* 0x000fe2000001ff00 */
[----:B------:R-:W3:Y:S01]  /*00d0*/  S2R R22, SR_TID.X ;  /* 0x0000000000167919 */ /* 0x000ee20000002100 */
[----:B------:R-:W4:Y:S01]  /*00e0*/  LDCU UR6, c[0x0][0x3a0] ;  /* 0x00007400ff0677ac */ /* 0x000f220008000800 */
[----:B------:R-:W-:Y:S02]  /*00f0*/  CS2R R32, SRZ ;  /* 0x0000000000207805 */ /* 0x000fe4000001ff00 */
[----:B------:R-:W-:Y:S02]  /*0100*/  CS2R R12, SRZ ;  /* 0x00000000000c7805 */ /* 0x000fe4000001ff00 */
[----:B------:R-:W-:Y:S01]  /*0110*/  CS2R R10, SRZ ;  /* 0x00000000000a7805 */ /* 0x000fe2000001ff00 */
[----:B------:R-:W5:Y:S01]  /*0120*/  LDCU.64 UR8, c[0x0][0x388] ;  /* 0x00007100ff0877ac */ /* 0x000f620008000a00 */
[----:B------:R-:W-:Y:S02]  /*0130*/  CS2R R8, SRZ ;  /* 0x0000000000087805 */ /* 0x000fe4000001ff00 */
[----:B------:R-:W-:-:S02]  /*0140*/  CS2R R6, SRZ ;  /* 0x0000000000067805 */ /* 0x000fc4000001ff00 */
[----:B------:R-:W-:Y:S01]  /*0150*/  CS2R R34, SRZ ;  /* 0x0000000000227805 */ /* 0x000fe2000001ff00 */
[----:B------:R-:W5:Y:S01]  /*0160*/  LDCU.64 UR10, c[0x0][0x390] ;  /* 0x00007200ff0a77ac */ /* 0x000f620008000a00 */
[----:B------:R-:W-:Y:S01]  /*0170*/  MOV R31, RZ ;  /* 0x000000ff001f7202 */ /* 0x000fe20000000f00 */
[----:B0-----:R-:W-:Y:S01]  /*0180*/  IMAD R0, R0, UR4, R3 ;  /* 0x0000000400007c24 */ /* 0x001fe2000f8e0203 */
[----:B----4-:R-:W-:-:S03]  /*0190*/  USHF.R.S32.HI UR4, URZ, 0x1f, UR6 ;  /* 0x0000001fff047899 */ /* 0x010fc60008011406 */
[----:B-1----:R-:W-:Y:S02]  /*01a0*/  IMAD R3, R0, UR5, R29 ;  /* 0x0000000500037c24 */ /* 0x002fe4000f8e021d */
[----:B------:R-:W-:Y:S01]  /*01b0*/  VIADD R29, R29, 0x1 ;  /* 0x000000011d1d7836 */ /* 0x000fe20000000000 */
[----:B---3--:R-:W-:Y:S01]  /*01c0*/  SHF.L.U32 R22, R22, 0x2, RZ ;  /* 0x0000000216167819 */ /* 0x008fe200000006ff */
[C---:B------:R-:W-:Y:S01]  /*01d0*/  IMAD R5, R3.reuse, UR4, RZ ;  /* 0x0000000403057c24 */ /* 0x040fe2000f8e02ff */
[C---:B--2---:R-:W-:Y:S02]  /*01e0*/  IADD3 R30, PT, PT, -R3.reuse, UR7, RZ ;  /* 0x00000007031e7c10 */ /* 0x044fe4000fffe1ff */
[----:B------:R-:W-:Y:S01]  /*01f0*/  IADD3 R4, PT, PT, R22, 0x180, RZ ;  /* 0x0000018016047810 */ /* 0x000fe20007ffe0ff */
[----:B------:R-:W-:Y:S01]  /*0200*/  IMAD.WIDE.U32 R20, R3, UR6, R22 ;  /* 0x0000000603147c25 */ /* 0x000fe2000f8e0016 */
[----:B------:R-:W-:Y:S01]  /*0210*/  ISETP.GT.AND P0, PT, R30, RZ, PT ;  /* 0x000000ff1e00720c */ /* 0x000fe20003f04270 */
[----:B------:R-:W0:Y:S02]  /*0220*/  LDCU.64 UR4, c[0x0][0x358] ;  /* 0x00006b00ff0477ac */ /* 0x000e240008000a00 */
[----:B------:R-:W-:Y:S01]  /*0230*/  VIADD R0, R22, 0x80 ;  /* 0x0000008016007836 */ /* 0x000fe20000000000 */
[----:B------:R-:W-:-:S02]  /*0240*/  SEL R29, R29, RZ, P0 ;  /* 0x000000ff1d1d7207 */ /* 0x000fc40000000000 */
[----:B------:R-:W-:Y:S01]  /*0250*/  IADD3 R3, PT, PT, R21, R5, RZ ;  /* 0x0000000515037210 */ /* 0x000fe20007ffe0ff */
[C---:B------:R-:W-:Y:S01]  /*0260*/  VIADD R5, R22.reuse, 0x100 ;  /* 0x0000010016057836 */ /* 0x040fe20000000000 */
[----:B------:R-:W-:Y:S01]  /*0270*/  ISETP.GE.U32.AND P3, PT, R22, R29, PT ;  /* 0x0000001d1600720c */ /* 0x000fe20003f66070 */
[----:B------:R-:W-:Y:S01]  /*0280*/  HFMA2 R21, -RZ, RZ, 0, 0 ;  /* 0x00000000ff157431 */ /* 0x000fe200000001ff */
[C---:B------:R-:W-:Y:S02]  /*0290*/  SHF.L.U32 R28, R20.reuse, 0x1, RZ ;  /* 0x00000001141c7819 */ /* 0x040fe400000006ff */
[----:B------:R-:W-:Y:S02]  /*02a0*/  SHF.L.U64.HI R20, R20, 0x1, R3 ;  /* 0x0000000114147819 */ /* 0x000fe40000010203 */
[----:B------:R-:W-:Y:S02]  /*02b0*/  CS2R R2, SRZ ;  /* 0x0000000000027805 */ /* 0x000fe4000001ff00 */
[----:B-----5:R-:W-:-:S02]  /*02c0*/  IADD3 R44, P1, PT, R28, UR8, RZ ;  /* 0x000000081c2c7c10 */ /* 0x020fc4000ff3e0ff */
[----:B------:R-:W-:Y:S02]  /*02d0*/  IADD3 R46, P2, PT, R28, UR10, RZ ;  /* 0x0000000a1c2e7c10 */ /* 0x000fe4000ff5e0ff */
[C---:B------:R-:W-:Y:S02]  /*02e0*/  IADD3.X R45, PT, PT, R20.reuse, UR9, RZ, P1, !PT ;  /* 0x00000009142d7c10 */ /* 0x040fe40008ffe4ff */
[----:B------:R-:W-:Y:S02]  /*02f0*/  IADD3.X R47, PT, PT, R20, UR11, RZ, P2, !PT ;  /* 0x0000000b142f7c10 */ /* 0x000fe400097fe4ff */
[-C--:B------:R-:W-:Y:S01]  /*0300*/  ISETP.GE.U32.AND P0, PT, R0, R29.reuse, PT ;  /* 0x0000001d0000720c */ /* 0x080fe20003f06070 */
[----:B------:R-:W-:Y:S01]  /*0310*/  IMAD.MOV.U32 R0, RZ, RZ, RZ ;  /* 0x000000ffff007224 */ /* 0x000fe200078e00ff */
[-C--:B------:R-:W-:Y:S02]  /*0320*/  ISETP.GE.U32.AND P1, PT, R5, R29.reuse, PT ;  /* 0x0000001d0500720c */ /* 0x080fe40003f26070 */
[----:B------:R-:W-:Y:S01]  /*0330*/  ISETP.GE.U32.AND P2, PT, R4, R29, PT ;  /* 0x0000001d0400720c */ /* 0x000fe20003f46070 */
[----:B0-----:R-:W-:-:S12]  /*0340*/  @P3 BRA `(.L_x_988) ;  /* 0x0000000000603947 */ /* 0x001fd80003800000 */
[----:B------:R-:W2:Y:S04]  /*0350*/  LDG.E.64 R24, desc[UR4][R46.64] ;  /* 0x000000042e187981 */ /* 0x000ea8000c1e1b00 */
[----:B------:R-:W3:Y:S01]  /*0360*/  LDG.E.64 R26, desc[UR4][R44.64] ;  /* 0x000000042c1a7981 */ /* 0x000ee2000c1e1b00 */
[C---:B------:R-:W-:Y:S01]  /*0370*/  VIADD R32, R22.reuse, 0x3 ;  /* 0x0000000316207836 */ /* 0x040fe20000000000 */
[----:B------:R-:W-:-:S04]  /*0380*/  IADD3 R38, PT, PT, R22, 0x2, RZ ;  /* 0x0000000216267810 */ /* 0x000fc80007ffe0ff */
[-C--:B------:R-:W-:Y:S01]  /*0390*/  ISETP.GE.U32.AND P5, PT, R32, R29.reuse, PT ;  /* 0x0000001d2000720c */ /* 0x080fe20003fa6070 */
[----:B------:R-:W-:Y:S01]  /*03a0*/  VIADD R32, R22, 0x1 ;  /* 0x0000000116207836 */ /* 0x000fe20000000000 */
[----:B------:R-:W-:-:S04]  /*03b0*/  ISETP.GE.U32.AND P4, PT, R38, R29, PT ;  /* 0x0000001d2600720c */ /* 0x000fc80003f86070 */
[----:B------:R-:W-:-:S07]  /*03c0*/  ISETP.GE.U32.AND P3, PT, R32, R29, PT ;  /* 0x0000001d2000720c */ /* 0x000fce0003f66070 */
        /* <DEDUP_REMOVED lines=16> */
.L_x_988:
[----:B------:R-:W-:Y:S05]  /*04d0*/  BSYNC.RECONVERGENT B0 ;  /* 0x0000000000007941 */ /* 0x000fea0003800200 */
.L_x_987:
[----:B------:R-:W-:Y:S04]  /*04e0*/  BSSY.RECONVERGENT B0, `(.L_x_989) ;  /* 0x000001a000007945 */ /* 0x000fe80003800200 */
[----:B------:R-:W-:Y:S05]  /*04f0*/  @P0 BRA `(.L_x_990) ;  /* 0x0000000000600947 */ /* 0x000fea0003800000 */
[----:B------:R-:W2:Y:S04]  /*0500*/  LDG.E.64 R24, desc[UR4][R46.64+0x100] ;  /* 0x000100042e187981 */ /* 0x000ea8000c1e1b00 */
[----:B------:R-:W3:Y:S01]  /*0510*/  LDG.E.64 R26, desc[UR4][R44.64+0x100] ;  /* 0x000100042c1a7981 */ /* 0x000ee2000c1e1b00 */
[C---:B------:R-:W-:Y:S01]  /*0520*/  IADD3 R36, PT, PT, R22.reuse, 0x83, RZ ;  /* 0x0000008316247810 */ /* 0x040fe20007ffe0ff */
[----:B------:R-:W-:-:S03]  /*0530*/  VIADD R38, R22, 0x82 ;  /* 0x0000008216267836 */ /* 0x000fc60000000000 */
[-C--:B------:R-:W-:Y:S02]  /*0540*/  ISETP.GE.U32.AND P3, PT, R36, R29.reuse, PT ;  /* 0x0000001d2400720c */ /* 0x080fe40003f66070 */
[----:B------:R-:W-:Y:S02]  /*0550*/  IADD3 R36, PT, PT, R22, 0x81, RZ ;  /* 0x0000008116247810 */ /* 0x000fe40007ffe0ff */
[-C--:B------:R-:W-:Y:S02]  /*0560*/  ISETP.GE.U32.AND P4, PT, R38, R29.reuse, PT ;  /* 0x0000001d2600720c */ /* 0x080fe40003f86070 */
[----:B------:R-:W-:-:S07]  /*0570*/  ISETP.GE.U32.AND P0, PT, R36, R29, PT ;  /* 0x0000001d2400720c */ /* 0x000fce0003f06070 */
[----:B--2---:R-:W-:-:S04]  /*0580*/  @!P3 PRMT R36, R25, 0x7632, R36 ;  /* 0x000076321924b816 */ /* 0x004fc80000000024 */
        /* <DEDUP_REMOVED lines=15> */
.L_x_990:
[----:B------:R-:W-:Y:S05]  /*0680*/  BSYNC.RECONVERGENT B0 ;  /* 0x0000000000007941 */ /* 0x000fea0003800200 */
.L_x_989:
[----:B------:R-:W-:Y:S04]  /*0690*/  BSSY.RECONVERGENT B0, `(.L_x_991) ;  /* 0x000001a000007945 */ /* 0x000fe80003800200 */
[----:B------:R-:W-:Y:S05]  /*06a0*/  @P1 BRA `(.L_x_992) ;  /* 0x0000000000601947 */ /* 0x000fea0003800000 */
        /* <DEDUP_REMOVED lines=24> */
.L_x_992:
[----:B------:R-:W-:Y:S05]  /*0830*/  BSYNC.RECONVERGENT B0 ;  /* 0x0000000000007941 */ /* 0x000fea0003800200 */
.L_x_991:
[----:B------:R-:W-:Y:S01]  /*0840*/  BSSY.RECONVERGENT B0, `(.L_x_993) ;  /* 0x000001e000007945 */ /* 0x000fe20003800200 */
[----:B------:R-:W-:Y:S01]  /*0850*/  HFMA2 R42, -RZ, RZ, 0, 0 ;  /* 0x00000000ff2a7431 */ /* 0x000fe200000001ff */
        /* <DEDUP_REMOVED lines=9> */
[----:B------:R-:W-:Y:S01]  /*08f0*/  ISETP.GE.U32.AND P1, PT, R48, R29, PT ;  /* 0x0000001d3000720c */ /* 0x000fe20003f26070 */
[----:B------:R-:W-:-:S05]  /*0900*/  VIADD R48, R22, 0x183 ;  /* 0x0000018316307836 */ /* 0x000fca0000000000 */
[----:B------:R-:W-:-:S07]  /*0910*/  ISETP.GE.U32.AND P2, PT, R48, R29, PT ;  /* 0x0000001d3000720c */ /* 0x000fce0003f46070 */
[----:B--2---:R-:W-:-:S06]  /*0920*/  @!P1 SHF.L.U32 R41, R25, 0x10, RZ ;  /* 0x0000001019299819 */ /* 0x004fcc00000006ff */
[----:B------:R-:W-:Y:S02]  /*0930*/  @!P2 PRMT R25, R25, 0x7632, R25 ;  /* 0x000076321919a816 */ /* 0x000fe40000000019 */
[C---:B---3--:R-:W-:Y:S01]  /*0940*/  @!P1 SHF.L.U32 R44, R27.reuse, 0x10, RZ ;  /* 0x000000101b2c9819 */ /* 0x048fe200000006ff */
[----:B------:R-:W-:Y:S01]  /*0950*/  IMAD.U32 R29, R26, 0x10000, RZ ;  /* 0x000100001a1d7824 */ /* 0x000fe200078e00ff */
[----:B------:R-:W-:Y:S01]  /*0960*/  @!P2 PRMT R27, R27, 0x7632, R27 ;  /* 0x000076321b1ba816 */ /* 0x000fe2000000001b */
[----:B------:R-:W-:Y:S01]  /*0970*/  @!P2 IMAD.U32 R40, R25, 0x10000, RZ ;  /* 0x000100001928a824 */ /* 0x000fe200078e00ff */
[C---:B------:R-:W-:Y:S01]  /*0980*/  PRMT R25, R24.reuse, 0x7632, R25 ;  /* 0x0000763218197816 */ /* 0x040fe20000000019 */
[----:B------:R-:W-:Y:S01]  /*0990*/  IMAD.U32 R24, R24, 0x10000, RZ ;  /* 0x0001000018187824 */ /* 0x000fe200078e00ff */
[----:B------:R-:W-:Y:S01]  /*09a0*/  @!P2 SHF.L.U32 R27, R27, 0x10, RZ ;  /* 0x000000101b1ba819 */ /* 0x000fe200000006ff */
[----:B------:R-:W-:Y:S01]  /*09b0*/  @!P1 FMUL R38, R41, R44 ;  /* 0x0000002c29269220 */ /* 0x000fe20000400000 */
[----:B------:R-:W-:-:S02]  /*09c0*/  @!P0 SHF.L.U32 R42, R25, 0x10, RZ ;  /* 0x00000010192a8819 */ /* 0x000fc400000006ff */
[----:B------:R-:W-:Y:S01]  /*09d0*/  PRMT R25, R26, 0x7632, R25 ;  /* 0x000076321a197816 */ /* 0x000fe20000000019 */
[----:B------:R-:W-:-:S03]  /*09e0*/  @!P2 FMUL R31, R40, R27 ;  /* 0x0000001b281fa220 */ /* 0x000fc60000400000 */
[----:B------:R-:W-:-:S05]  /*09f0*/  @!P0 SHF.L.U32 R25, R25, 0x10, RZ ;  /* 0x0000001019198819 */ /* 0x000fca00000006ff */
[----:B------:R-:W-:Y:S01]  /*0a00*/  @!P0 FMUL R39, R42, R25 ;  /* 0x000000192a278220 */ /* 0x000fe20000400000 */
[----:B------:R-:W-:-:S07]  /*0a10*/  FMUL R25, R24, R29 ;  /* 0x0000001d18197220 */ /* 0x000fce0000400000 */
.L_x_994:
[----:B------:R-:W-:Y:S05]  /*0a20*/  BSYNC.RECONVERGENT B0 ;  /* 0x0000000000007941 */ /* 0x000fea0003800200 */
.L_x_993:
        /* <DEDUP_REMOVED lines=28> */
[----:B------:R-:W-:Y:S01]  /*0bf0*/  BSSY.RECONVERGENT B0, `(.L_x_995) ;  /* 0x0000018000007945 */ /* 0x000fe20003800200 */
[----:B------:R-:W4:Y:S01]  /*0c00*/  LDCU.64 UR8, c[0x0][0x380] ;  /* 0x00007000ff0877ac */ /* 0x000f220008000a00 */
[----:B---3--:R-:W-:Y:S02]  /*0c10*/  ISETP.GE.AND P0, PT, R22, UR6, PT ;  /* 0x0000000616007c0c */ /* 0x008fe4000bf06270 */
[----:B------:R-:W-:Y:S02]  /*0c20*/  ISETP.GE.AND P2, PT, R5, UR6, PT ;  /* 0x0000000605007c0c */ /* 0x000fe4000bf46270 */
[----:B----4-:R-:W-:Y:S02]  /*0c30*/  IADD3 R28, P4, PT, R28, UR8, RZ ;  /* 0x000000081c1c7c10 */ /* 0x010fe4000ff9e0ff */
[----:B------:R-:W-:-:S02]  /*0c40*/  ISETP.GE.AND P3, PT, R4, UR6, PT ;  /* 0x0000000604007c0c */ /* 0x000fc4000bf66270 */
[----:B------:R-:W-:Y:S01]  /*0c50*/  IADD3.X R29, PT, PT, R20, UR9, RZ, P4, !PT ;  /* 0x00000009141d7c10 */ /* 0x000fe2000a7fe4ff */
[----:B-1----:R-:W-:Y:S01]  /*0c60*/  FADD R20, R46, R43 ;  /* 0x0000002b2e147221 */ /* 0x002fe20000000000 */
[----:B--2---:R-:W-:-:S04]  /*0c70*/  SHF.L.U32 R23, R23, 0x2, RZ ;  /* 0x0000000217177819 */ /* 0x004fc800000006ff */
[----:B------:R-:W-:-:S04]  /*0c80*/  IADD3 R23, PT, PT, R23, 0x80, RZ ;  /* 0x0000008017177810 */ /* 0x000fc80007ffe0ff */
        /* <DEDUP_REMOVED lines=14> */
.L_x_996:
[----:B------:R-:W-:Y:S05]  /*0d70*/  BSYNC.RECONVERGENT B0 ;  /* 0x0000000000007941 */ /* 0x000fea0003800200 */
.L_x_995:
[----:B------:R-:W-:Y:S04]  /*0d80*/  BSSY.RECONVERGENT B0, `(.L_x_997) ;  /* 0x000000e000007945 */ /* 0x000fe80003800200 */
        /* <DEDUP_REMOVED lines=10> */
[----:B-1----:R-:W-:Y:S02]  /*0e30*/  F2FP.BF16.F32.PACK_AB R4, R8, R33 ;  /* 0x000000210804723e */ /* 0x002fe400000010ff */
[----:B------:R-:W-:-:S05]  /*0e40*/  F2FP.BF16.F32.PACK_AB R5, R11, R10 ;  /* 0x0000000a0b05723e */ /* 0x000fca00000010ff */
[----:B------:R2:W-:Y:S02]  /*0e50*/  STG.E.64 desc[UR4][R28.64+0x100], R4 ;  /* 0x000100041c007986 */ /* 0x0005e4000c101b04 */
.L_x_998:
[----:B------:R-:W-:Y:S05]  /*0e60*/  BSYNC.RECONVERGENT B0 ;  /* 0x0000000000007941 */ /* 0x000fea0003800200 */
.L_x_997:
        /* <DEDUP_REMOVED lines=10> */
[----:B-12---:R-:W-:-:S03]  /*0f10*/  FMUL R5, R6, UR7 ;  /* 0x0000000706057c20 */ /* 0x006fc60008400000 */
[----:B------:R-:W-:Y:S02]  /*0f20*/  F2FP.BF16.F32.PACK_AB R4, R3, R34 ;  /* 0x000000220304723e */ /* 0x000fe400000010ff */
[----:B------:R-:W-:-:S05]  /*0f30*/  F2FP.BF16.F32.PACK_AB R5, R5, R2 ;  /* 0x000000020505723e */ /* 0x000fca00000010ff */
[----:B------:R3:W-:Y:S02]  /*0f40*/  STG.E.64 desc[UR4][R28.64+0x200], R4 ;  /* 0x000200041c007986 */ /* 0x0007e4000c101b04 */
.L_x_1000:
[----:B------:R-:W-:Y:S05]  /*0f50*/  BSYNC.RECONVERGENT B0 ;  /* 0x0000000000007941 */ /* 0x000fea0003800200 */
.L_x_999:
[----:B------:R-:W-:Y:S05]  /*0f60*/  @P3 EXIT ;  /* 0x000000000000394d */ /* 0x000fea0003800000 */
        /* <DEDUP_REMOVED lines=11> */
[----:B------:R-:W-:Y:S01]  /*1020*/  STG.E.64 desc[UR4][R28.64+0x300], R2 ;  /* 0x000300021c007986 */ /* 0x000fe2000c101b04 */
[----:B------:R-:W-:Y:S05]  /*1030*/  EXIT ;  /* 0x000000000000794d */ /* 0x000fea0003800000 */
.L_x_1001:
        /* <DEDUP_REMOVED lines=12> */
.L_x_15817:


//--------------------- .text._ZN18transformer_engine48scaled_upper_triang_masked_softmax_warp_backwardI13__nv_bfloat16S1_fLi8EEEvPT0_PKT_S6_T1_iii --------------------------
	.section	.text._ZN18transformer_engine48scaled_upper_triang_masked_softmax_warp_backwardI13__nv_bfloat16S1_fLi8EEEvPT0_PKT_S6_T1_iii,"ax",@progbits
	.align	128
        .global         _ZN18transformer_engine48scaled_upper_triang_masked_softmax_warp_backwardI13__nv_bfloat16S1_fLi8EEEvPT0_PKT_S6_T1_iii
        .type           _ZN18transformer_engine48scaled_upper_triang_masked_softmax_warp_backwardI13__nv_bfloat16S1_fLi8EEEvPT0_PKT_S6_T1_iii,@function
        .size           _ZN18transformer_engine48scaled_upper_triang_masked_softmax_warp_backwardI13__nv_bfloat16S1_fLi8EEEvPT0_PKT_S6_T1_iii,(.L_x_15818 - _ZN18transformer_engine48scaled_upper_triang_masked_softmax_warp_backwardI13__nv_bfloat16S1_fLi8EEEvPT0_PKT_S6_T1_iii)
        .other          _ZN18transformer_engine48scaled_upper_triang_masked_softmax_warp_backwardI13__nv_bfloat16S1_fLi8EEEvPT0_PKT_S6_T1_iii,@"STO_CUDA_ENTRY STV_DEFAULT"
_ZN18transformer_engine48scaled_upper_triang_masked_softmax_warp_backwardI13__nv_bfloat16S1_fLi8EEEvPT0_PKT_S6_T1_iii:
.text._ZN18transformer_engine48scaled_upper_triang_masked_softmax_warp_backwardI13__nv_bfloat16S1_fLi8EEEvPT0_PKT_S6_T1_iii:
        /* <DEDUP_REMOVED lines=14> */
[----:B------:R-:W4:Y:S01]  /*00e0*/  LDCU.64 UR8, c[0x0][0x388] ;  /* 0x00007100ff0877ac */ /* 0x000f220008000a00 */
[----:B------:R-:W-:Y:S01]  /*00f0*/  IMAD.MOV.U32 R10, RZ, RZ, RZ ;  /* 0x000000ffff0a7224 */ /* 0x000fe200078e00ff */
[----:B------:R-:W-:Y:S01]  /*0100*/  CS2R R12, SRZ ;  /* 0x00000000000c7805 */ /* 0x000fe2000001ff00 */
[----:B------:R-:W-:Y:S01]  /*0110*/  IMAD.MOV.U32 R25, RZ, RZ, RZ ;  /* 0x000000ffff197224 */ /* 0x000fe200078e00ff */
[----:B------:R-:W5:Y:S01]  /*0120*/  LDCU UR7, c[0x0][0x39c] ;  /* 0x00007380ff0777ac */ /* 0x000f620008000800 */
[----:B------:R-:W4:Y:S01]  /*0130*/  LDCU.64 UR10, c[0x0][0x390] ;  /* 0x00007200ff0a77ac */ /* 0x000f220008000a00 */
[----:B0-----:R-:W-:Y:S01]  /*0140*/  IMAD R0, R0, UR4, R3 ;  /* 0x0000000400007c24 */ /* 0x001fe2000f8e0203 */
[----:B-1----:R-:W-:Y:S01]  /*0150*/  USHF.R.S32.HI UR4, URZ, 0x1f, UR6 ;  /* 0x0000001fff047899 */ /* 0x002fe20008011406 */
[----:B--2---:R-:W-:-:S02]  /*0160*/  SHF.L.U32 R4, R4, 0x2, RZ ;  /* 0x0000000204047819 */ /* 0x004fc400000006ff */
[----:B---3--:R-:W-:Y:S01]  /*0170*/  IMAD R7, R0, UR5, R11 ;  /* 0x0000000500077c24 */ /* 0x008fe2000f8e020b */
[----:B------:R-:W-:Y:S02]  /*0180*/  IADD3 R18, PT, PT, R11, 0x1, RZ ;  /* 0x000000010b127810 */ /* 0x000fe40007ffe0ff */
[----:B------:R-:W-:Y:S01]  /*0190*/  IADD3 R17, PT, PT, R4, 0x80, RZ ;  /* 0x0000008004117810 */ /* 0x000fe20007ffe0ff */
[C---:B------:R-:W-:Y:S01]  /*01a0*/  IMAD.WIDE.U32 R2, R7.reuse, UR6, R4 ;  /* 0x0000000607027c25 */ /* 0x040fe2000f8e0004 */
[----:B-----5:R-:W-:-:S03]  /*01b0*/  IADD3 R22, PT, PT, -R7, UR7, RZ ;  /* 0x0000000707167c10 */ /* 0x020fc6000fffe1ff */
[----:B------:R-:W-:Y:S01]  /*01c0*/  IMAD R23, R7, UR4, RZ ;  /* 0x0000000407177c24 */ /* 0x000fe2000f8e02ff */
[----:B------:R-:W0:Y:S01]  /*01d0*/  LDCU.64 UR4, c[0x0][0x358] ;  /* 0x00006b00ff0477ac */ /* 0x000e220008000a00 */
[----:B------:R-:W-:-:S03]  /*01e0*/  IMAD.SHL.U32 R24, R2, 0x2, RZ ;  /* 0x0000000202187824 */ /* 0x000fc600078e00ff */
[----:B------:R-:W-:Y:S02]  /*01f0*/  IADD3 R23, PT, PT, R3, R23, RZ ;  /* 0x0000001703177210 */ /* 0x000fe40007ffe0ff */
[----:B----4-:R-:W-:Y:S02]  /*0200*/  IADD3 R6, P0, PT, R24, UR8, RZ ;  /* 0x0000000818067c10 */ /* 0x010fe4000ff1e0ff */
[----:B------:R-:W-:Y:S02]  /*0210*/  SHF.L.U64.HI R23, R2, 0x1, R23 ;  /* 0x0000000102177819 */ /* 0x000fe40000010217 */
[----:B------:R-:W-:Y:S02]  /*0220*/  IADD3 R8, P1, PT, R24, UR10, RZ ;  /* 0x0000000a18087c10 */ /* 0x000fe4000ff3e0ff */
[----:B------:R-:W-:Y:S02]  /*0230*/  IADD3.X R7, PT, PT, R23, UR9, RZ, P0, !PT ;  /* 0x0000000917077c10 */ /* 0x000fe400087fe4ff */
[----:B------:R-:W-:-:S02]  /*0240*/  ISETP.GT.AND P0, PT, R22, RZ, PT ;  /* 0x000000ff1600720c */ /* 0x000fc40003f04270 */
[----:B------:R-:W-:Y:S02]  /*0250*/  IADD3.X R9, PT, PT, R23, UR11, RZ, P1, !PT ;  /* 0x0000000b17097c10 */ /* 0x000fe40008ffe4ff */
[----:B------:R-:W-:-:S04]  /*0260*/  SEL R18, R18, RZ, P0 ;  /* 0x000000ff12127207 */ /* 0x000fc80000000000 */
[-C--:B------:R-:W-:Y:S02]  /*0270*/  ISETP.GE.U32.AND P1, PT, R4, R18.reuse, PT ;  /* 0x000000120400720c */ /* 0x080fe40003f26070 */
[----:B------:R-:W-:-:S11]  /*0280*/  ISETP.GE.U32.AND P0, PT, R17, R18, PT ;  /* 0x000000121100720c */ /* 0x000fd60003f06070 */
[----:B0-----:R-:W-:Y:S05]  /*0290*/  @P1 BRA `(.L_x_1003) ;  /* 0x0000000000601947 */ /* 0x001fea0003800000 */
        /* <DEDUP_REMOVED lines=8> */
[----:B--2---:R-:W-:-:S11]  /*0320*/  PRMT R0, R2, 0x7632, R0 ;  /* 0x0000763202007816 */ /* 0x004fd60000000000 */
[C---:B------:R-:W-:Y:S01]  /*0330*/  @!P2 IMAD.U32 R15, R3.reuse, 0x10000, RZ ;  /* 0x00010000030fa824 */ /* 0x040fe200078e00ff */
[----:B------:R-:W-:Y:S02]  /*0340*/  @!P3 PRMT R25, R3, 0x7632, R25 ;  /* 0x000076320319b816 */ /* 0x000fe40000000019 */
[----:B------:R-:W-:Y:S02]  /*0350*/  @!P1 SHF.L.U32 R14, R0, 0x10, RZ ;  /* 0x00000010000e9819 */ /* 0x000fe400000006ff */
[----:B---3--:R-:W-:Y:S01]  /*0360*/  PRMT R0, R10, 0x7632, R0 ;  /* 0x000076320a007816 */ /* 0x008fe20000000000 */
[----:B------:R-:W-:Y:S01]  /*0370*/  @!P3 IMAD.U32 R16, R25, 0x10000, RZ ;  /* 0x000100001910b824 */ /* 0x000fe200078e00ff */
[C---:B------:R-:W-:Y:S02]  /*0380*/  @!P3 PRMT R26, R11.reuse, 0x7632, R26 ;  /* 0x000076320b1ab816 */ /* 0x040fe4000000001a */
[----:B------:R-:W-:Y:S01]  /*0390*/  SHF.L.U32 R25, R2, 0x10, RZ ;  /* 0x0000001002197819 */ /* 0x000fe200000006ff */
[----:B------:R-:W-:Y:S01]  /*03a0*/  @!P2 IMAD.U32 R2, R11, 0x10000, RZ ;  /* 0x000100000b02a824 */ /* 0x000fe200078e00ff */
[----:B------:R-:W-:Y:S01]  /*03b0*/  @!P1 SHF.L.U32 R3, R0, 0x10, RZ ;  /* 0x0000001000039819 */ /* 0x000fe200000006ff */
[----:B------:R-:W-:Y:S01]  /*03c0*/  @!P3 IMAD.U32 R11, R26, 0x10000, RZ ;  /* 0x000100001a0bb824 */ /* 0x000fe200078e00ff */
[----:B------:R-:W-:Y:S01]  /*03d0*/  SHF.L.U32 R10, R10, 0x10, RZ ;  /* 0x000000100a0a7819 */ /* 0x000fe200000006ff */
[----:B------:R-:W-:-:S02]  /*03e0*/  @!P2 FMUL R20, R15, R2 ;  /* 0x000000020f14a220 */ /* 0x000fc40000400000 */
[----:B------:R-:W-:Y:S01]  /*03f0*/  @!P1 FMUL R19, R14, R3 ;  /* 0x000000030e139220 */ /* 0x000fe20000400000 */
[----:B------:R-:W-:Y:S01]  /*0400*/  @!P3 FMUL R21, R16, R11 ;  /* 0x0000000b1015b220 */ /* 0x000fe20000400000 */
[----:B------:R-:W-:-:S07]  /*0410*/  FMUL R10, R25, R10 ;  /* 0x0000000a190a7220 */ /* 0x000fce0000400000 */
.L_x_1003:
[----:B------:R-:W-:Y:S05]  /*0420*/  BSYNC.RECONVERGENT B0 ;  /* 0x0000000000007941 */ /* 0x000fea0003800200 */
.L_x_1002:
[----:B------:R-:W-:Y:S01]  /*0430*/  BSSY.RECONVERGENT B0, `(.L_x_1004) ;  /* 0x000001e000007945 */ /* 0x000fe20003800200 */
[----:B------:R-:W-:Y:S01]  /*0440*/  IMAD.MOV.U32 R11, RZ, RZ, RZ ;  /* 0x000000ffff0b7224 */ /* 0x000fe200078e00ff */
[----:B------:R-:W-:Y:S02]  /*0450*/  CS2R R26, SRZ ;  /* 0x00000000001a7805 */ /* 0x000fe4000001ff00 */
[----:B------:R-:W-:Y:S02]  /*0460*/  CS2R R2, SRZ ;  /* 0x0000000000027805 */ /* 0x000fe4000001ff00 */
[----:B------:R-:W-:Y:S01]  /*0470*/  MOV R0, RZ ;  /* 0x000000ff00007202 */ /* 0x000fe20000000f00 */
[----:B------:R-:W-:Y:S06]  /*0480*/  @P0 BRA `(.L_x_1005) ;  /* 0x0000000000600947 */ /* 0x000fec0003800000 */
[----:B------:R-:W2:Y:S04]  /*0490*/  LDG.E.64 R8, desc[UR4][R8.64+0x100] ;  /* 0x0001000408087981 */ /* 0x000ea8000c1e1b00 */
[----:B------:R-:W3:Y:S01]  /*04a0*/  LDG.E.64 R6, desc[UR4][R6.64+0x100] ;  /* 0x0001000406067981 */ /* 0x000ee2000c1e1b00 */
[C---:B------:R-:W-:Y:S01]  /*04b0*/  VIADD R27, R4.reuse, 0x81 ;  /* 0x00000081041b7836 */ /* 0x040fe20000000000 */
[----:B------:R-:W-:-:S04]  /*04c0*/  IADD3 R29, PT, PT, R4, 0x82, RZ ;  /* 0x00000082041d7810 */ /* 0x000fc80007ffe0ff */
[-C--:B------:R-:W-:Y:S01]  /*04d0*/  ISETP.GE.U32.AND P0, PT, R27, R18.reuse, PT ;  /* 0x000000121b00720c */ /* 0x080fe20003f06070 */
[----:B------:R-:W-:Y:S01]  /*04e0*/  VIADD R27, R4, 0x83 ;  /* 0x00000083041b7836 */ /* 0x000fe20000000000 */
[----:B------:R-:W-:-:S04]  /*04f0*/  ISETP.GE.U32.AND P1, PT, R29, R18, PT ;  /* 0x000000121d00720c */ /* 0x000fc80003f26070 */
[----:B------:R-:W-:Y:S02]  /*0500*/  ISETP.GE.U32.AND P2, PT, R27, R18, PT ;  /* 0x000000121b00720c */ /* 0x000fe40003f46070 */
[----:B--2---:R-:W-:-:S11]  /*0510*/  PRMT R18, R8, 0x7632, R18 ;  /* 0x0000763208127816 */ /* 0x004fd60000000012 */
[C---:B------:R-:W-:Y:S02]  /*0520*/  @!P2 PRMT R26, R9.reuse, 0x7632, R26 ;  /* 0x00007632091aa816 */ /* 0x040fe4000000001a */
[----:B------:R-:W-:Y:S01]  /*0530*/  @!P1 SHF.L.U32 R2, R9, 0x10, RZ ;  /* 0x0000001009029819 */ /* 0x000fe200000006ff */
[----:B------:R-:W-:Y:S01]  /*0540*/  @!P0 IMAD.U32 R0, R18, 0x10000, RZ ;  /* 0x0001000012008824 */ /* 0x000fe200078e00ff */
[C---:B---3--:R-:W-:Y:S01]  /*0550*/  PRMT R9, R6.reuse, 0x7632, R9 ;  /* 0x0000763206097816 */ /* 0x048fe20000000009 */
[----:B------:R-:W-:Y:S01]  /*0560*/  IMAD.U32 R27, R6, 0x10000, RZ ;  /* 0x00010000061b7824 */ /* 0x000fe200078e00ff */
[----:B------:R-:W-:Y:S02]  /*0570*/  @!P2 PRMT R18, R7, 0x7632, R18 ;  /* 0x000076320712a816 */ /* 0x000fe40000000012 */
[----:B------:R-:W-:Y:S01]  /*0580*/  @!P2 SHF.L.U32 R3, R26, 0x10, RZ ;  /* 0x000000101a03a819 */ /* 0x000fe200000006ff */
[----:B------:R-:W-:Y:S01]  /*0590*/  @!P0 IMAD.U32 R9, R9, 0x10000, RZ ;  /* 0x0001000009098824 */ /* 0x000fe200078e00ff */
[----:B------:R-:W-:-:S02]  /*05a0*/  @!P1 SHF.L.U32 R7, R7, 0x10, RZ ;  /* 0x0000001007079819 */ /* 0x000fc400000006ff */
[----:B------:R-:W-:Y:S01]  /*05b0*/  @!P2 SHF.L.U32 R18, R18, 0x10, RZ ;  /* 0x000000101212a819 */ /* 0x000fe200000006ff */
[----:B------:R-:W-:Y:S01]  /*05c0*/  @!P0 FMUL R11, R0, R9 ;  /* 0x00000009000b8220 */ /* 0x000fe20000400000 */
[----:B------:R-:W-:Y:S01]  /*05d0*/  SHF.L.U32 R26, R8, 0x10, RZ ;  /* 0x00000010081a7819 */ /* 0x000fe200000006ff */
[----:B------:R-:W-:Y:S02]  /*05e0*/  @!P1 FMUL R13, R2, R7 ;  /* 0x00000007020d9220 */ /* 0x000fe40000400000 */
[----:B------:R-:W-:Y:S02]  /*05f0*/  @!P2 FMUL R12, R3, R18 ;  /* 0x00000012030ca220 */ /* 0x000fe40000400000 */
[----:B------:R-:W-:-:S07]  /*0600*/  FMUL R27, R26, R27 ;  /* 0x0000001b1a1b7220 */ /* 0x000fce0000400000 */
.L_x_1005:
[----:B------:R-:W-:Y:S05]  /*0610*/  BSYNC.RECONVERGENT B0 ;  /* 0x0000000000007941 */ /* 0x000fea0003800200 */
.L_x_1004:
[----:B------:R-:W-:Y:S01]  /*0620*/  FADD R7, R10, R19 ;  /* 0x000000130a077221 */ /* 0x000fe20000000000 */
[----:B------:R-:W-:-:S03]  /*0630*/  ISETP.GE.AND P0, PT, R22, 0x1, PT ;  /* 0x000000011600780c */ /* 0x000fc60003f06270 */
        /* <DEDUP_REMOVED lines=17> */
[----:B------:R-:W-:Y:S01]  /*0750*/  BSSY.RECONVERGENT B0, `(.L_x_1006) ;  /* 0x0000014000007945 */ /* 0x000fe20003800200 */
[----:B------:R-:W3:Y:S01]  /*0760*/  LDCU.64 UR8, c[0x0][0x380] ;  /* 0x00007000ff0877ac */ /* 0x000ee20008000a00 */
[----:B--2---:R-:W-:Y:S01]  /*0770*/  ISETP.GE.AND P0, PT, R4, UR6, PT ;  /* 0x0000000604007c0c */ /* 0x004fe2000bf06270 */
[----:B-1----:R-:W-:Y:S01]  /*0780*/  FADD R4, R29, R18 ;  /* 0x000000121d047221 */ /* 0x002fe20000000000 */
[----:B------:R-:W-:Y:S02]  /*0790*/  ISETP.GE.AND P1, PT, R17, UR6, PT ;  /* 0x0000000611007c0c */ /* 0x000fe4000bf26270 */
[----:B---3--:R-:W-:-:S04]  /*07a0*/  IADD3 R6, P2, PT, R24, UR8, RZ ;  /* 0x0000000818067c10 */ /* 0x008fc8000ff5e0ff */
[----:B------:R-:W-:-:S05]  /*07b0*/  IADD3.X R7, PT, PT, R23, UR9, RZ, P2, !PT ;  /* 0x0000000917077c10 */ /* 0x000fca00097fe4ff */
        /* <DEDUP_REMOVED lines=13> */
.L_x_1007:
[----:B------:R-:W-:Y:S05]  /*0890*/  BSYNC.RECONVERGENT B0 ;  /* 0x0000000000007941 */ /* 0x000fea0003800200 */
.L_x_1006:
[----:B------:R-:W-:Y:S05]  /*08a0*/  @P1 EXIT ;  /* 0x000000000000194d */ /* 0x000fea0003800000 */
        /* <DEDUP_REMOVED lines=11> */
[----:B------:R-:W-:Y:S01]  /*0960*/  STG.E.64 desc[UR4][R6.64+0x100], R4 ;  /* 0x0001000406007986 */ /* 0x000fe2000c101b04 */
[----:B------:R-:W-:Y:S05]  /*0970*/  EXIT ;  /* 0x000000000000794d */ /* 0x000fea0003800000 */
.L_x_1008:
        /* <DEDUP_REMOVED lines=16> */
.L_x_15818:


//--------------------- .text._ZN18transformer_engine48scaled_upper_triang_masked_softmax_warp_backwardI13__nv_bfloat16S1_fLi7EEEvPT0_PKT_S6_T1_iii --------------------------
	.section	.text._ZN18transformer_engine48scaled_upper_triang_masked_softmax_warp_backwardI13__nv_bfloat16S1_fLi7EEEvPT0_PKT_S6_T1_iii,"ax",@progbits
	.align	128
        .global         _ZN18transformer_engine48scaled_upper_triang_masked_softmax_warp_backwardI13__nv_bfloat16S1_fLi7EEEvPT0_PKT_S6_T1_iii
        .type           _ZN18transformer_engine48scaled_upper_triang_masked_softmax_warp_backwardI13__nv_bfloat16S1_fLi7EEEvPT0_PKT_S6_T1_iii,@function
        .size           _ZN18transformer_engine48scaled_upper_triang_masked_softmax_warp_backwardI13__nv_bfloat16S1_fLi7EEEvPT0_PKT_S6_T1_iii,(.L_x_15819 - _ZN18transformer_engine48scaled_upper_triang_masked_softmax_warp_backwardI13__nv_bfloat16S1_fLi7EEEvPT0_PKT_S6_T1_iii)
        .other          _ZN18transformer_engine48scaled_upper_triang_masked_softmax_warp_backwardI13__nv_bfloat16S1_fLi7EEEvPT0_PKT_S6_T1_iii,@"STO_CUDA_ENTRY STV_DEFAULT"
_ZN18transformer_engine48scaled_upper_triang_masked_softmax_warp_backwardI13__nv_bfloat16S1_fLi7EEEvPT0_PKT_S6_T1_iii:
.text._ZN18transformer_engine48scaled_upper_triang_masked_softmax_warp_backwardI13__nv_bfloat16S1_fLi7EEEvPT0_PKT_S6_T1_iii:
[----:B------:R-:W-:Y:S01]  /*0000*/  LDC R1, c[0x0][0x37c] ;  /* 0x0000df00ff017b82 */ /* 0x000fe20000000800 */
[----:B------:R-:W0:Y:S01]  /*0010*/  S2R R0, SR_CTAID.Y ;  /* 0x0000000000007919 */ /* 0x000e220000002600 */
[----:B------:R-:W0:Y:S06]  /*0020*/  LDCU UR4, c[0x0][0x364] ;  /* 0x00006c80ff0477ac */ /* 0x000e2c0008000800 */
[----:B------:R-:W1:Y:S01]  /*0030*/  LDC R4, c[0x0][0x3a4] ;  /* 0x0000e900ff047b82 */ /* 0x000e620000000800 */
[----:B------:R-:W-:Y:S01]  /*0040*/  IMAD.MOV.U32 R13, RZ, RZ, RZ ;  /* 0x000000ffff0d7224 */ /* 0x000fe200078e00ff */
[----:B------:R-:W0:Y:S01]  /*0050*/  S2R R3, SR_TID.Y ;  /* 0x0000000000037919 */ /* 0x000e220000002200 */
[----:B------:R-:W2:Y:S01]  /*0060*/  LDCU UR5, c[0x0][0x370] ;  /* 0x00006e00ff0577ac */ /* 0x000ea20008000800 */
[----:B------:R-:W-:Y:S01]  /*0070*/  BSSY.RECONVERGENT B0, `(.L_x_1009) ;  /* 0x000003c000007945 */ /* 0x000fe20003800200 */
[----:B------:R-:W-:Y:S01]  /*0080*/  IMAD.MOV.U32 R5, RZ, RZ, RZ ;  /* 0x000000ffff057224 */ /* 0x000fe200078e00ff */
[----:B------:R-:W3:Y:S01]  /*0090*/  S2R R19, SR_CTAID.X ;  /* 0x0000000000137919 */ /* 0x000ee20000002500 */
[----:B------:R-:W4:Y:S01]  /*00a0*/  LDCU UR6, c[0x0][0x39c] ;  /* 0x00007380ff0677ac */ /* 0x000f220008000800 */
[----:B------:R-:W-:Y:S01]  /*00b0*/  CS2R R6, SRZ ;  /* 0x0000000000067805 */ /* 0x000fe2000001ff00 */
[----:B------:R-:W-:Y:S01]  /*00c0*/  IMAD.MOV.U32 R10, RZ, RZ, RZ ;  /* 0x000000ffff0a7224 */ /* 0x000fe200078e00ff */
[----:B------:R-:W5:Y:S01]  /*00d0*/  S2R R12, SR_TID.X ;  /* 0x00000000000c7919 */ /* 0x000f620000002100 */
[----:B------:R-:W4:Y:S01]  /*00e0*/  LDCU UR7, c[0x0][0x3a0] ;  /* 0x00007400ff0777ac */ /* 0x000f220008000800 */
[----:B0-----:R-:W-:-:S02]  /*00f0*/  IMAD R0, R0, UR4, R3 ;  /* 0x0000000400007c24 */ /* 0x001fc4000f8e0203 */
[----:B------:R-:W-:Y:S02]  /*0100*/  HFMA2 R3, -RZ, RZ, 0, 0 ;  /* 0x00000000ff037431 */ /* 0x000fe400000001ff */
[----:B--2---:R-:W-:Y:S01]  /*0110*/  IMAD R0, R0, UR5, RZ ;  /* 0x0000000500007c24 */ /* 0x004fe2000f8e02ff */
[----:B------:R-:W0:Y:S03]  /*0120*/  LDCU.64 UR4, c[0x0][0x358] ;  /* 0x00006b00ff0477ac */ /* 0x000e260008000a00 */
[----:B---3--:R-:W-:Y:S01]  /*0130*/  IMAD R9, R0, 0x2, R19 ;  /* 0x0000000200097824 */ /* 0x008fe200078e0213 */
[----:B-----5:R-:W-:Y:S01]  /*0140*/  SHF.L.U32 R12, R12, 0x2, RZ ;  /* 0x000000020c0c7819 */ /* 0x020fe200000006ff */
[----:B------:R-:W-:Y:S02]  /*0150*/  VIADD R19, R19, 0x1 ;  /* 0x0000000113137836 */ /* 0x000fe40000000000 */
[----:B------:R-:W-:Y:S01]  /*0160*/  IMAD.MOV.U32 R0, RZ, RZ, RZ ;  /* 0x000000ffff007224 */ /* 0x000fe200078e00ff */
[----:B----4-:R-:W-:Y:S01]  /*0170*/  IADD3 R2, PT, PT, -R9, UR6, RZ ;  /* 0x0000000609027c10 */ /* 0x010fe2000fffe1ff */
[----:B------:R-:W-:-:S02]  /*0180*/  USHF.R.S32.HI UR6, URZ, 0x1f, UR7 ;  /* 0x0000001fff067899 */ /* 0x000fc40008011407 */
[----:B------:R-:W-:Y:S01]  /*0190*/  IMAD.WIDE.U32 R14, R9, UR7, R12 ;  /* 0x00000007090e7c25 */ /* 0x000fe2000f8e000c */
[----:B------:R-:W-:-:S03]  /*01a0*/  ISETP.GT.AND P0, PT, R2, RZ, PT ;  /* 0x000000ff0200720c */ /* 0x000fc60003f04270 */
[----:B------:R-:W-:Y:S01]  /*01b0*/  IMAD R11, R9, UR6, RZ ;  /* 0x00000006090b7c24 */ /* 0x000fe2000f8e02ff */
[C---:B------:R-:W-:Y:S02]  /*01c0*/  SEL R23, R19.reuse, RZ, P0 ;  /* 0x000000ff13177207 */ /* 0x040fe40000000000 */
[----:B------:R-:W-:Y:S02]  /*01d0*/  CS2R R8, SRZ ;  /* 0x0000000000087805 */ /* 0x000fe4000001ff00 */
[----:B------:R-:W-:Y:S02]  /*01e0*/  ISETP.GT.AND P0, PT, R2, 0x1, PT ;  /* 0x000000010200780c */ /* 0x000fe40003f04270 */
[----:B------:R-:W-:Y:S02]  /*01f0*/  ISETP.GE.U32.AND P1, PT, R12, R23, PT ;  /* 0x000000170c00720c */ /* 0x000fe40003f26070 */
[----:B------:R-:W-:Y:S02]  /*0200*/  SEL R19, R19, RZ, P0 ;  /* 0x000000ff13137207 */ /* 0x000fe40000000000 */
[----:B------:R-:W-:-:S09]  /*0210*/  IADD3 R11, PT, PT, R15, R11, RZ ;  /* 0x0000000b0f0b7210 */ /* 0x000fd20007ffe0ff */
[----:B01----:R-:W-:Y:S05]  /*0220*/  @P1 BRA `(.L_x_1010) ;  /* 0x0000000000801947 */ /* 0x003fea0003800000 */
[----:B------:R-:W0:Y:S01]  /*0230*/  LDCU.64 UR10, c[0x0][0x390] ;  /* 0x00007200ff0a77ac */ /* 0x000e220008000a00 */
[C---:B------:R-:W-:Y:S01]  /*0240*/  IMAD.SHL.U32 R16, R14.reuse, 0x2, RZ ;  /* 0x000000020e107824 */ /* 0x040fe200078e00ff */
[----:B------:R-:W-:Y:S01]  /*0250*/  SHF.L.U64.HI R6, R14, 0x1, R11 ;  /* 0x000000010e067819 */ /* 0x000fe2000001020b */
[----:B------:R-:W1:Y:S03]  /*0260*/  LDCU.64 UR8, c[0x0][0x388] ;  /* 0x00007100ff0877ac */ /* 0x000e660008000a00 */
[----:B0-----:R-:W-:-:S04]  /*0270*/  IADD3 R20, P1, PT, R16, UR10, RZ ;  /* 0x0000000a10147c10 */ /* 0x001fc8000ff3e0ff */
[----:B------:R-:W-:Y:S02]  /*0280*/  IADD3.X R21, PT, PT, R6, UR11, RZ, P1, !PT ;  /* 0x0000000b06157c10 */ /* 0x000fe40008ffe4ff */
[----:B-1----:R-:W-:-:S04]  /*0290*/  IADD3 R16, P0, PT, R16, UR8, RZ ;  /* 0x0000000810107c10 */ /* 0x002fc8000ff1e0ff */
[----:B------:R-:W-:Y:S01]  /*02a0*/  IADD3.X R17, PT, PT, R6, UR9, RZ, P0, !PT ;  /* 0x0000000906117c10 */ /* 0x000fe200087fe4ff */
[----:B------:R-:W2:Y:S05]  /*02b0*/  LDG.E.64 R20, desc[UR4][R20.64] ;  /* 0x0000000414147981 */ /* 0x000eaa000c1e1b00 */
        /* <DEDUP_REMOVED lines=10> */
[----:B------:R-:W-:Y:S01]  /*0360*/  @!P2 SHF.L.U32 R7, R9, 0x10, RZ ;  /* 0x000000100907a819 */ /* 0x000fe200000006ff */
[----:B---3--:R-:W-:Y:S01]  /*0370*/  IMAD.U32 R18, R16, 0x10000, RZ ;  /* 0x0001000010127824 */ /* 0x008fe200078e00ff */
[----:B------:R-:W-:Y:S01]  /*0380*/  @!P2 PRMT R9, R17, 0x7632, R9 ;  /* 0x000076321109a816 */ /* 0x000fe20000000009 */
[----:B------:R-:W-:Y:S01]  /*0390*/  @!P0 IMAD.U32 R10, R6, 0x10000, RZ ;  /* 0x00010000060a8824 */ /* 0x000fe200078e00ff */
[----:B------:R-:W-:Y:S02]  /*03a0*/  PRMT R6, R16, 0x7632, R6 ;  /* 0x0000763210067816 */ /* 0x000fe40000000006 */
[----:B------:R-:W-:Y:S02]  /*03b0*/  @!P2 SHF.L.U32 R16, R9, 0x10, RZ ;  /* 0x000000100910a819 */ /* 0x000fe400000006ff */
[----:B------:R-:W-:Y:S01]  /*03c0*/  @!P1 SHF.L.U32 R21, R17, 0x10, RZ ;  /* 0x0000001011159819 */ /* 0x000fe200000006ff */
[----:B------:R-:W-:Y:S01]  /*03d0*/  @!P0 IMAD.U32 R17, R6, 0x10000, RZ ;  /* 0x0001000006118824 */ /* 0x000fe200078e00ff */
[----:B------:R-:W-:Y:S01]  /*03e0*/  SHF.L.U32 R9, R20, 0x10, RZ ;  /* 0x0000001014097819 */ /* 0x000fe200000006ff */
[----:B------:R-:W-:-:S02]  /*03f0*/  @!P2 FMUL R0, R7, R16 ;  /* 0x000000100700a220 */ /* 0x000fc40000400000 */
[----:B------:R-:W-:Y:S01]  /*0400*/  @!P1 FMUL R3, R8, R21 ;  /* 0x0000001508039220 */ /* 0x000fe20000400000 */
[----:B------:R-:W-:Y:S01]  /*0410*/  @!P0 FMUL R5, R10, R17 ;  /* 0x000000110a058220 */ /* 0x000fe20000400000 */
[----:B------:R-:W-:-:S07]  /*0420*/  FMUL R6, R9, R18 ;  /* 0x0000001209067220 */ /* 0x000fce0000400000 */
.L_x_1010:
[----:B------:R-:W-:Y:S05]  /*0430*/  BSYNC.RECONVERGENT B0 ;  /* 0x0000000000007941 */ /* 0x000fea0003800200 */
.L_x_1009:
[----:B------:R-:W-:Y:S01]  /*0440*/  ISETP.GE.U32.AND P0, PT, R12, R19, PT ;  /* 0x000000130c00720c */ /* 0x000fe20003f06070 */
[----:B------:R-:W-:Y:S01]  /*0450*/  BSSY.RECONVERGENT B0, `(.L_x_1011) ;  /* 0x000002a000007945 */ /* 0x000fe20003800200 */
[----:B------:R-:W-:Y:S01]  /*0460*/  CS2R R20, SRZ ;  /* 0x0000000000147805 */ /* 0x000fe2000001ff00 */
[----:B------:R-:W-:Y:S01]  /*0470*/  IMAD.MOV.U32 R22, RZ, RZ, RZ ;  /* 0x000000ffff167224 */ /* 0x000fe200078e00ff */
[----:B------:R-:W-:Y:S02]  /*0480*/  CS2R R16, SRZ ;  /* 0x0000000000107805 */ /* 0x000fe4000001ff00 */
[----:B------:R-:W-:Y:S02]  /*0490*/  CS2R R24, SRZ ;  /* 0x0000000000187805 */ /* 0x000fe4000001ff00 */
[----:B------:R-:W-:Y:S01]  /*04a0*/  MOV R27, RZ ;  /* 0x000000ff001b7202 */ /* 0x000fe20000000f00 */
[----:B------:R-:W-:-:S04]  /*04b0*/  IMAD R23, R4, UR7, RZ ;  /* 0x0000000704177c24 */ /* 0x000fc8000f8e02ff */
[----:B------:R-:W-:Y:S05]  /*04c0*/  @P0 BRA `(.L_x_1012) ;  /* 0x0000000000880947 */ /* 0x000fea0003800000 */
[----:B------:R-:W0:Y:S01]  /*04d0*/  LDCU.64 UR8, c[0x0][0x390] ;  /* 0x00007200ff0877ac */ /* 0x000e220008000a00 */
[C---:B------:R-:W-:Y:S01]  /*04e0*/  VIADD R16, R12.reuse, 0x1 ;  /* 0x000000010c107836 */ /* 0x040fe20000000000 */
[C---:B------:R-:W-:Y:S01]  /*04f0*/  IADD3 R18, PT, PT, R12.reuse, 0x2, RZ ;  /* 0x000000020c127810 */ /* 0x040fe20007ffe0ff */
[----:B------:R-:W-:Y:S01]  /*0500*/  VIADD R26, R12, 0x3 ;  /* 0x000000030c1a7836 */ /* 0x000fe20000000000 */
[----:B------:R-:W1:Y:S02]  /*0510*/  LDCU.64 UR6, c[0x0][0x388] ;  /* 0x00007100ff0677ac */ /* 0x000e640008000a00 */
[-C--:B------:R-:W-:Y:S02]  /*0520*/  ISETP.GE.U32.AND P0, PT, R16, R19.reuse, PT ;  /* 0x000000131000720c */ /* 0x080fe40003f06070 */
[----:B------:R-:W-:Y:S02]  /*0530*/  IADD3 R16, P3, PT, R23, R14, RZ ;  /* 0x0000000e17107210 */ /* 0x000fe40007f7e0ff */
[----:B------:R-:W-:-:S02]  /*0540*/  ISETP.GE.U32.AND P2, PT, R18, R19, PT ;  /* 0x000000131200720c */ /* 0x000fc40003f46070 */
[----:B------:R-:W-:Y:S02]  /*0550*/  ISETP.GE.U32.AND P1, PT, R26, R19, PT ;  /* 0x000000131a00720c */ /* 0x000fe40003f26070 */
[----:B------:R-:W-:Y:S02]  /*0560*/  LEA.HI.X.SX32 R19, R23, R11, 0x1, P3 ;  /* 0x0000000b17137211 */ /* 0x000fe400018f0eff */
[C---:B------:R-:W-:Y:S02]  /*0570*/  SHF.L.U32 R18, R16.reuse, 0x1, RZ ;  /* 0x0000000110127819 */ /* 0x040fe400000006ff */
[----:B------:R-:W-:Y:S02]  /*0580*/  SHF.L.U64.HI R19, R16, 0x1, R19 ;  /* 0x0000000110137819 */ /* 0x000fe40000010213 */
[C---:B0-----:R-:W-:Y:S02]  /*0590*/  IADD3 R16, P4, PT, R18.reuse, UR8, RZ ;  /* 0x0000000812107c10 */ /* 0x041fe4000ff9e0ff */
[----:B-1----:R-:W-:-:S02]  /*05a0*/  IADD3 R18, P3, PT, R18, UR6, RZ ;  /* 0x0000000612127c10 */ /* 0x002fc4000ff7e0ff */
[C---:B------:R-:W-:Y:S02]  /*05b0*/  IADD3.X R17, PT, PT, R19.reuse, UR9, RZ, P4, !PT ;  /* 0x0000000913117c10 */ /* 0x040fe4000a7fe4ff */
[----:B------:R-:W-:-:S04]  /*05c0*/  IADD3.X R19, PT, PT, R19, UR7, RZ, P3, !PT ;  /* 0x0000000713137c10 */ /* 0x000fc80009ffe4ff */
[----:B------:R-:W2:Y:S04]  /*05d0*/  LDG.E.64 R16, desc[UR4][R16.64] ;  /* 0x0000000410107981 */ /* 0x000ea8000c1e1b00 */
[----:B------:R-:W3:Y:S01]  /*05e0*/  LDG.E.64 R18, desc[UR4][R18.64] ;  /* 0x0000000412127981 */ /* 0x000ee2000c1e1b00 */
[C---:B--2---:R-:W-:Y:S01]  /*05f0*/  @!P1 PRMT R26, R17.reuse, 0x7632, R26 ;  /* 0x00007632111a9816 */ /* 0x044fe2000000001a */
[----:B------:R-:W-:-:S03]  /*0600*/  @!P2 IMAD.U32 R24, R17, 0x10000, RZ ;  /* 0x000100001118a824 */ /* 0x000fc600078e00ff */
[----:B------:R-:W-:Y:S01]  /*0610*/  @!P1 SHF.L.U32 R25, R26, 0x10, RZ ;  /* 0x000000101a199819 */ /* 0x000fe200000006ff */
[C---:B---3--:R-:W-:Y:S01]  /*0620*/  @!P2 IMAD.U32 R29, R19.reuse, 0x10000, RZ ;  /* 0x00010000131da824 */ /* 0x048fe200078e00ff */
[----:B------:R-:W-:Y:S01]  /*0630*/  PRMT R26, R16, 0x7632, R26 ;  /* 0x00007632101a7816 */ /* 0x000fe2000000001a */
[----:B------:R-:W-:Y:S01]  /*0640*/  IMAD.U32 R17, R18, 0x10000, RZ ;  /* 0x0001000012117824 */ /* 0x000fe200078e00ff */
[----:B------:R-:W-:Y:S01]  /*0650*/  @!P1 PRMT R28, R19, 0x7632, R28 ;  /* 0x00007632131c9816 */ /* 0x000fe2000000001c */
[----:B------:R-:W-:Y:S01]  /*0660*/  @!P2 FMUL R21, R24, R29 ;  /* 0x0000001d1815a220 */ /* 0x000fe20000400000 */
[----:B------:R-:W-:Y:S02]  /*0670*/  @!P0 SHF.L.U32 R27, R26, 0x10, RZ ;  /* 0x000000101a1b8819 */ /* 0x000fe400000006ff */
[----:B------:R-:W-:Y:S02]  /*0680*/  PRMT R26, R18, 0x7632, R26 ;  /* 0x00007632121a7816 */ /* 0x000fe4000000001a */
[----:B------:R-:W-:-:S02]  /*0690*/  @!P1 SHF.L.U32 R28, R28, 0x10, RZ ;  /* 0x000000101c1c9819 */ /* 0x000fc400000006ff */
[----:B------:R-:W-:Y:S01]  /*06a0*/  SHF.L.U32 R16, R16, 0x10, RZ ;  /* 0x0000001010107819 */ /* 0x000fe200000006ff */
[----:B------:R-:W-:Y:S02]  /*06b0*/  @!P0 IMAD.U32 R26, R26, 0x10000, RZ ;  /* 0x000100001a1a8824 */ /* 0x000fe400078e00ff */
[----:B------:R-:W-:Y:S02]  /*06c0*/  @!P1 FMUL R20, R25, R28 ;  /* 0x0000001c19149220 */ /* 0x000fe40000400000 */
[----:B------:R-:W-:Y:S01]  /*06d0*/  @!P0 FMUL R22, R27, R26 ;  /* 0x0000001a1b168220 */ /* 0x000fe20000400000 */
[----:B------:R-:W-:-:S07]  /*06e0*/  FMUL R17, R16, R17 ;  /* 0x0000001110117220 */ /* 0x000fce0000400000 */
.L_x_1012:
[----:B------:R-:W-:Y:S05]  /*06f0*/  BSYNC.RECONVERGENT B0 ;  /* 0x0000000000007941 */ /* 0x000fea0003800200 */
.L_x_1011:
[----:B------:R-:W-:Y:S01]  /*0700*/  FADD R18, R6, R5 ;  /* 0x0000000506127221 */ /* 0x000fe20000000000 */
[----:B------:R-:W-:-:S03]  /*0710*/  ISETP.GE.AND P0, PT, R2, 0x1, PT ;  /* 0x000000010200780c */ /* 0x000fc60003f06270 */
[----:B------:R-:W-:Y:S01]  /*0720*/  FADD R19, R18, R3 ;  /* 0x0000000312137221 */ /* 0x000fe20000000000 */
[----:B------:R-:W-:-:S03]  /*0730*/  FADD R18, R17, R22 ;  /* 0x0000001611127221 */ /* 0x000fc60000000000 */
[----:B------:R-:W-:Y:S01]  /*0740*/  FADD R19, R19, R0 ;  /* 0x0000000013137221 */ /* 0x000fe20000000000 */
[----:B------:R-:W-:-:S04]  /*0750*/  FADD R29, R18, R21 ;  /* 0x00000015121d7221 */ /* 0x000fc80000000000 */
[----:B------:R-:W-:Y:S01]  /*0760*/  FADD R29, R29, R20 ;  /* 0x000000141d1d7221 */ /* 0x000fe20000000000 */
[----:B------:R-:W0:Y:S04]  /*0770*/  SHFL.BFLY PT, R26, R19, 0x10, 0x1f ;  /* 0x0e001f00131a7f89 */ /* 0x000e2800000e0000 */
[----:B------:R-:W1:Y:S01]  /*0780*/  SHFL.BFLY PT, R18, R29, 0x10, 0x1f ;  /* 0x0e001f001d127f89 */ /* 0x000e6200000e0000 */
[----:B0-----:R-:W-:Y:S01]  /*0790*/  FADD R26, R19, R26 ;  /* 0x0000001a131a7221 */ /* 0x001fe20000000000 */
[----:B-1----:R-:W-:-:S04]  /*07a0*/  FADD R28, R29, R18 ;  /* 0x000000121d1c7221 */ /* 0x002fc80000000000 */
        /* <DEDUP_REMOVED lines=8> */
[----:B------:R-:W0:Y:S02]  /*0830*/  SHFL.BFLY PT, R18, R19, 0x2, 0x1f ;  /* 0x0c401f0013127f89 */ /* 0x000e2400000e0000 */
[----:B0-----:R-:W-:Y:S02]  /*0840*/  FADD R29, R19, R18 ;  /* 0x00000012131d7221 */ /* 0x001fe40000000000 */
[----:B------:R-:W0:Y:S02]  /*0850*/  SHFL.BFLY PT, R19, R26, 0x2, 0x1f ;  /* 0x0c401f001a137f89 */ /* 0x000e2400000e0000 */
[----:B0-----:R-:W-:Y:S02]  /*0860*/  FADD R18, R26, R19 ;  /* 0x000000131a127221 */ /* 0x001fe40000000000 */
[----:B------:R-:W0:Y:S04]  /*0870*/  SHFL.BFLY PT, R26, R29, 0x1, 0x1f ;  /* 0x0c201f001d1a7f89 */ /* 0x000e2800000e0000 */
[----:B------:R1:W2:Y:S01]  /*0880*/  SHFL.BFLY PT, R19, R18, 0x1, 0x1f ;  /* 0x0c201f0012137f89 */ /* 0x0002a200000e0000 */
[----:B0-----:R-:W-:Y:S01]  /*0890*/  FADD R29, R29, R26 ;  /* 0x0000001a1d1d7221 */ /* 0x001fe20000000000 */
[----:B-1----:R-:W-:Y:S06]  /*08a0*/  @!P0 EXIT ;  /* 0x000000000000894d */ /* 0x002fec0003800000 */
[----:B------:R-:W-:Y:S01]  /*08b0*/  ISETP.GE.AND P1, PT, R12, R4, PT ;  /* 0x000000040c00720c */ /* 0x000fe20003f26270 */
[----:B------:R-:W-:Y:S03]  /*08c0*/  BSSY.RECONVERGENT B0, `(.L_x_1013) ;  /* 0x0000012000007945 */ /* 0x000fe60003800200 */
[----:B------:R-:W-:-:S09]  /*08d0*/  ISETP.EQ.OR P0, PT, R2, 0x1, P1 ;  /* 0x000000010200780c */ /* 0x000fd20000f02670 */
[----:B------:R-:W-:Y:S05]  /*08e0*/  @P1 BRA `(.L_x_1014) ;  /* 0x00000000003c1947 */ /* 0x000fea0003800000 */
[----:B------:R-:W0:Y:S01]  /*08f0*/  LDCU UR6, c[0x0][0x398] ;  /* 0x00007300ff0677ac */ /* 0x000e220008000800 */
[C---:B------:R-:W-:Y:S01]  /*0900*/  FFMA R6, R29.reuse, -R9, R6 ;  /* 0x800000091d067223 */ /* 0x040fe20000000006 */
[C---:B------:R-:W-:Y:S01]  /*0910*/  FFMA R5, R29.reuse, -R10, R5 ;  /* 0x8000000a1d057223 */ /* 0x040fe20000000005 */
[C---:B------:R-:W-:Y:S01]  /*0920*/  FFMA R8, R29.reuse, -R8, R3 ;  /* 0x800000081d087223 */ /* 0x040fe20000000003 */
[----:B------:R-:W1:Y:S01]  /*0930*/  LDCU.64 UR8, c[0x0][0x380] ;  /* 0x00007000ff0877ac */ /* 0x000e620008000a00 */
[----:B------:R-:W-:Y:S01]  /*0940*/  FFMA R0, R29, -R7, R0 ;  /* 0x800000071d007223 */ /* 0x000fe20000000000 */
[----:B0-----:R-:W-:Y:S01]  /*0950*/  FMUL R2, R6, UR6 ;  /* 0x0000000606027c20 */ /* 0x001fe20008400000 */
[----:B------:R-:W-:Y:S01]  /*0960*/  FMUL R3, R5, UR6 ;  /* 0x0000000605037c20 */ /* 0x000fe20008400000 */
[----:B------:R-:W-:Y:S01]  /*0970*/  FMUL R8, R8, UR6 ;  /* 0x0000000608087c20 */ /* 0x000fe20008400000 */
[----:B------:R-:W-:Y:S01]  /*0980*/  FMUL R7, R0, UR6 ;  /* 0x0000000600077c20 */ /* 0x000fe20008400000 */
[----:B-1----:R-:W-:-:S02]  /*0990*/  LEA R4, P1, R14, UR8, 0x1 ;  /* 0x000000080e047c11 */ /* 0x002fc4000f8208ff */
[----:B------:R-:W-:Y:S02]  /*09a0*/  F2FP.BF16.F32.PACK_AB R2, R3, R2 ;  /* 0x000000020302723e */ /* 0x000fe400000010ff */
[----:B------:R-:W-:Y:S02]  /*09b0*/  LEA.HI.X R5, R14, UR9, R11, 0x1, P1 ;  /* 0x000000090e057c11 */ /* 0x000fe400088f0c0b */
[----:B------:R-:W-:-:S05]  /*09c0*/  F2FP.BF16.F32.PACK_AB R3, R7, R8 ;  /* 0x000000080703723e */ /* 0x000fca00000010ff */
[----:B------:R0:W-:Y:S02]  /*09d0*/  STG.E.64 desc[UR4][R4.64], R2 ;  /* 0x0000000204007986 */ /* 0x0001e4000c101b04 */
.L_x_1014:
[----:B------:R-:W-:Y:S05]  /*09e0*/  BSYNC.RECONVERGENT B0 ;  /* 0x0000000000007941 */ /* 0x000fea0003800200 */
.L_x_1013:
[----:B------:R-:W-:Y:S05]  /*09f0*/  @P0 EXIT ;  /* 0x000000000000094d */ /* 0x000fea0003800000 */
[----:B------:R-:W1:Y:S01]  /*0a00*/  LDCU UR6, c[0x0][0x398] ;  /* 0x00007300ff0677ac */ /* 0x000e620008000800 */
[----:B--2---:R-:W-:Y:S01]  /*0a10*/  FADD R18, R18, R19 ;  /* 0x0000001312127221 */ /* 0x004fe20000000000 */
[C---:B------:R-:W-:Y:S01]  /*0a20*/  IADD3 R14, P0, PT, R23.reuse, R14, RZ ;  /* 0x0000000e170e7210 */ /* 0x040fe20007f1e0ff */
[----:B------:R-:W2:Y:S02]  /*0a30*/  LDCU.64 UR8, c[0x0][0x380] ;  /* 0x00007000ff0877ac */ /* 0x000ea40008000a00 */
[C---:B------:R-:W-:Y:S01]  /*0a40*/  FFMA R16, R18.reuse, -R16, R17 ;  /* 0x8000001012107223 */ /* 0x040fe20000000011 */
[C---:B------:R-:W-:Y:S01]  /*0a50*/  FFMA R22, R18.reuse, -R27, R22 ;  /* 0x8000001b12167223 */ /* 0x040fe20000000016 */
[C---:B------:R-:W-:Y:S01]  /*0a60*/  FFMA R21, R18.reuse, -R24, R21 ;  /* 0x8000001812157223 */ /* 0x040fe20000000015 */
[----:B------:R-:W-:Y:S01]  /*0a70*/  FFMA R20, R18, -R25, R20 ;  /* 0x8000001912147223 */ /* 0x000fe20000000014 */
[----:B------:R-:W-:Y:S01]  /*0a80*/  LEA.HI.X.SX32 R11, R23, R11, 0x1, P0 ;  /* 0x0000000b170b7211 */ /* 0x000fe200000f0eff */
[----:B-1----:R-:W-:Y:S01]  /*0a90*/  FMUL R16, R16, UR6 ;  /* 0x0000000610107c20 */ /* 0x002fe20008400000 */
[----:B0-----:R-:W-:Y:S01]  /*0aa0*/  FMUL R5, R22, UR6 ;  /* 0x0000000616057c20 */ /* 0x001fe20008400000 */
[----:B------:R-:W-:Y:S01]  /*0ab0*/  FMUL R21, R21, UR6 ;  /* 0x0000000615157c20 */ /* 0x000fe20008400000 */
[----:B------:R-:W-:Y:S01]  /*0ac0*/  FMUL R20, R20, UR6 ;  /* 0x0000000614147c20 */ /* 0x000fe20008400000 */
[----:B--2---:R-:W-:-:S02]  /*0ad0*/  LEA R2, P0, R14, UR8, 0x1 ;  /* 0x000000080e027c11 */ /* 0x004fc4000f8008ff */
[----:B------:R-:W-:Y:S02]  /*0ae0*/  F2FP.BF16.F32.PACK_AB R16, R5, R16 ;  /* 0x000000100510723e */ /* 0x000fe400000010ff */
[----:B------:R-:W-:Y:S02]  /*0af0*/  LEA.HI.X R3, R14, UR9, R11, 0x1, P0 ;  /* 0x000000090e037c11 */ /* 0x000fe400080f0c0b */
[----:B------:R-:W-:-:S05]  /*0b00*/  F2FP.BF16.F32.PACK_AB R17, R20, R21 ;  /* 0x000000151411723e */ /* 0x000fca00000010ff */
[----:B------:R-:W-:Y:S01]  /*0b10*/  STG.E.64 desc[UR4][R2.64], R16 ;  /* 0x0000001002007986 */ /* 0x000fe2000c101b04 */
[----:B------:R-:W-:Y:S05]  /*0b20*/  EXIT ;  /* 0x000000000000794d */ /* 0x000fea0003800000 */
.L_x_1015:
        /* <DEDUP_REMOVED lines=13> */
.L_x_15819:


//--------------------- .text._ZN18transformer_engine48scaled_upper_triang_masked_softmax_warp_backwardI13__nv_bfloat16S1_fLi6EEEvPT0_PKT_S6_T1_iii --------------------------
	.section	.text._ZN18transformer_engine48scaled_upper_triang_masked_softmax_warp_backwardI13__nv_bfloat16S1_fLi6EEEvPT0_PKT_S6_T1_iii,"ax",@progbits
	.align	128
        .global         _ZN18transformer_engine48scaled_upper_triang_masked_softmax_warp_backwardI13__nv_bfloat16S1_fLi6EEEvPT0_PKT_S6_T1_iii
        .type           _ZN18transformer_engine48scaled_upper_triang_masked_softmax_warp_backwardI13__nv_bfloat16S1_fLi6EEEvPT0_PKT_S6_T1_iii,@function
        .size           _ZN18transformer_engine48scaled_upper_triang_masked_softmax_warp_backwardI13__nv_bfloat16S1_fLi6EEEvPT0_PKT_S6_T1_iii,(.L_x_15820 - _ZN18transformer_engine48scaled_upper_triang_masked_softmax_warp_backwardI13__nv_bfloat16S1_fLi6EEEvPT0_PKT_S6_T1_iii)
        .other          _ZN18transformer_engine48scaled_upper_triang_masked_softmax_warp_backwardI13__nv_bfloat16S1_fLi6EEEvPT0_PKT_S6_T1_iii,@"STO_CUDA_ENTRY STV_DEFAULT"
_ZN18transformer_engine48scaled_upper_triang_masked_softmax_warp_backwardI13__nv_bfloat16S1_fLi6EEEvPT0_PKT_S6_T1_iii:
.text._ZN18transformer_engine48scaled_upper_triang_masked_softmax_warp_backwardI13__nv_bfloat16S1_fLi6EEEvPT0_PKT_S6_T1_iii:
[----:B------:R-:W-:Y:S01]  /*0000*/  LDC R1, c[0x0][0x37c] ;  /* 0x0000df00ff017b82 */ /* 0x000fe20000000800 */
[----:B------:R-:W0:Y:S01]  /*0010*/  S2R R0, SR_CTAID.Y ;  /* 0x0000000000007919 */ /* 0x000e220000002600 */
[----:B------:R-:W0:Y:S06]  /*0020*/  LDCU UR4, c[0x0][0x364] ;  /* 0x00006c80ff0477ac */ /* 0x000e2c0008000800 */
[----:B------:R-:W1:Y:S01]  /*0030*/  S2UR UR6, SR_CTAID.X ;  /* 0x00000000000679c3 */ /* 0x000e620000002500 */
[----:B------:R-:W0:Y:S01]  /*0040*/  S2R R3, SR_TID.Y ;  /* 0x0000000000037919 */ /* 0x000e220000002200 */
[----:B------:R-:W2:Y:S01]  /*0050*/  LDCU UR5, c[0x0][0x370] ;  /* 0x00006e00ff0577ac */ /* 0x000ea20008000800 */
[----:B------:R-:W3:Y:S01]  /*0060*/  S2R R2, SR_TID.X ;  /* 0x0000000000027919 */ /* 0x000ee20000002100 */
[----:B------:R-:W4:Y:S04]  /*0070*/  LDCU UR8, c[0x0][0x3a0] ;  /* 0x00007400ff0877ac */ /* 0x000f280008000800 */
[----:B------:R-:W5:Y:S01]  /*0080*/  LDC R5, c[0x0][0x3a4] ;  /* 0x0000e900ff057b82 */ /* 0x000f620000000800 */
[----:B------:R-:W1:Y:S01]  /*0090*/  LDCU UR7, c[0x0][0x39c] ;  /* 0x00007380ff0777ac */ /* 0x000e620008000800 */
[----:B------:R-:W1:Y:S01]  /*00a0*/  LDCU.64 UR12, c[0x0][0x390] ;  /* 0x00007200ff0c77ac */ /* 0x000e620008000a00 */
[----:B------:R-:W5:Y:S01]  /*00b0*/  LDCU.64 UR10, c[0x0][0x388] ;  /* 0x00007100ff0a77ac */ /* 0x000f620008000a00 */
[----:B0-----:R-:W-:-:S02]  /*00c0*/  IMAD R0, R0, UR4, R3 ;  /* 0x0000000400007c24 */ /* 0x001fc4000f8e0203 */
[----:B------:R-:W-:Y:S01]  /*00d0*/  HFMA2 R3, -RZ, RZ, 0, 0 ;  /* 0x00000000ff037431 */ /* 0x000fe200000001ff */
[----:B----4-:R-:W-:Y:S01]  /*00e0*/  USHF.R.S32.HI UR4, URZ, 0x1f, UR8 ;  /* 0x0000001fff047899 */ /* 0x010fe20008011408 */
[----:B--2---:R-:W-:Y:S01]  /*00f0*/  IMAD R0, R0, UR5, RZ ;  /* 0x0000000500007c24 */ /* 0x004fe2000f8e02ff */
[C---:B---3--:R-:W-:Y:S02]  /*0100*/  IADD3 R4, PT, PT, R2.reuse, 0x20, RZ ;  /* 0x0000002002047810 */ /* 0x048fe40007ffe0ff */
[----:B-1----:R-:W-:Y:S02]  /*0110*/  ISETP.LE.U32.AND P0, PT, R2, UR6, PT ;  /* 0x0000000602007c0c */ /* 0x002fe4000bf03070 */
[----:B------:R-:W-:Y:S02]  /*0120*/  LEA R7, R0, UR6, 0x1 ;  /* 0x0000000600077c11 */ /* 0x000fe4000f8e08ff */
[----:B------:R-:W-:Y:S02]  /*0130*/  ISETP.LE.U32.AND P1, PT, R4, UR6, PT ;  /* 0x0000000604007c0c */ /* 0x000fe4000bf23070 */
[C---:B------:R-:W-:Y:S01]  /*0140*/  IADD3 R0, PT, PT, -R7.reuse, UR7, RZ ;  /* 0x0000000707007c10 */ /* 0x040fe2000fffe1ff */
[----:B------:R-:W-:-:S03]  /*0150*/  IMAD.WIDE.U32 R8, R7, UR8, R2 ;  /* 0x0000000807087c25 */ /* 0x000fc6000f8e0002 */
[----:B------:R-:W-:Y:S01]  /*0160*/  ISETP.LT.OR P2, PT, R0, 0x1, !P1 ;  /* 0x000000010000780c */ /* 0x000fe20004f41670 */
[----:B------:R-:W-:Y:S01]  /*0170*/  IMAD R11, R7, UR4, RZ ;  /* 0x00000004070b7c24 */ /* 0x000fe2000f8e02ff */
[----:B------:R-:W0:Y:S01]  /*0180*/  LDCU.64 UR4, c[0x0][0x358] ;  /* 0x00006b00ff0477ac */ /* 0x000e220008000a00 */
[----:B------:R-:W-:Y:S01]  /*0190*/  IMAD.SHL.U32 R6, R8, 0x2, RZ ;  /* 0x0000000208067824 */ /* 0x000fe200078e00ff */
[----:B------:R-:W-:Y:S02]  /*01a0*/  ISETP.LT.OR P3, PT, R0, 0x1, !P0 ;  /* 0x000000010000780c */ /* 0x000fe40004761670 */
[----:B------:R-:W-:Y:S02]  /*01b0*/  IADD3 R9, PT, PT, R9, R11, RZ ;  /* 0x0000000b09097210 */ /* 0x000fe40007ffe0ff */
[----:B------:R-:W-:Y:S02]  /*01c0*/  IADD3 R18, P4, PT, R6, UR12, RZ ;  /* 0x0000000c06127c10 */ /* 0x000fe4000ff9e0ff */
[----:B------:R-:W-:Y:S01]  /*01d0*/  SHF.L.U64.HI R7, R8, 0x1, R9 ;  /* 0x0000000108077819 */ /* 0x000fe20000010209 */
[----:B-----5:R-:W-:Y:S01]  /*01e0*/  IMAD R8, R5, UR8, RZ ;  /* 0x0000000805087c24 */ /* 0x020fe2000f8e02ff */
[----:B------:R-:W-:-:S02]  /*01f0*/  ISETP.LT.OR P0, PT, R0, 0x2, !P0 ;  /* 0x000000020000780c */ /* 0x000fc40004701670 */
[C---:B------:R-:W-:Y:S02]  /*0200*/  IADD3.X R19, PT, PT, R7.reuse, UR13, RZ, P4, !PT ;  /* 0x0000000d07137c10 */ /* 0x040fe4000a7fe4ff */
[----:B------:R-:W-:Y:S02]  /*0210*/  IADD3 R12, P4, PT, R6, UR10, RZ ;  /* 0x0000000a060c7c10 */ /* 0x000fe4000ff9e0ff */
[----:B------:R-:W-:Y:S01]  /*0220*/  ISETP.LT.OR P1, PT, R0, 0x2, !P1 ;  /* 0x000000020000780c */ /* 0x000fe20004f21670 */
[C---:B------:R-:W-:Y:S01]  /*0230*/  IMAD.WIDE R20, R8.reuse, 0x2, R18 ;  /* 0x0000000208147825 */ /* 0x040fe200078e0212 */
[----:B------:R-:W-:Y:S01]  /*0240*/  IADD3.X R13, PT, PT, R7, UR11, RZ, P4, !PT ;  /* 0x0000000b070d7c10 */ /* 0x000fe2000a7fe4ff */
[----:B0-----:R-:W2:Y:S02]  /*0250*/  @!P2 LDG.E.U16 R17, desc[UR4][R18.64+0x40] ;  /* 0x000040041211a981 */ /* 0x001ea4000c1e1500 */
[----:B------:R-:W-:Y:S02]  /*0260*/  IMAD.WIDE R14, R8, 0x2, R12 ;  /* 0x00000002080e7825 */ /* 0x000fe400078e020c */
[----:B------:R-:W3:Y:S04]  /*0270*/  @!P2 LDG.E.U16 R23, desc[UR4][R12.64+0x40] ;  /* 0x000040040c17a981 */ /* 0x000ee8000c1e1500 */
[----:B------:R0:W4:Y:S04]  /*0280*/  @!P3 LDG.E.U16 R28, desc[UR4][R18.64] ;  /* 0x00000004121cb981 */ /* 0x000128000c1e1500 */
[----:B------:R-:W5:Y:S04]  /*0290*/  @!P0 LDG.E.U16 R25, desc[UR4][R20.64] ;  /* 0x0000000414198981 */ /* 0x000f68000c1e1500 */
[----:B------:R1:W5:Y:S04]  /*02a0*/  @!P3 LDG.E.U16 R22, desc[UR4][R12.64] ;  /* 0x000000040c16b981 */ /* 0x000368000c1e1500 */
[----:B------:R-:W5:Y:S04]  /*02b0*/  @!P0 LDG.E.U16 R24, desc[UR4][R14.64] ;  /* 0x000000040e188981 */ /* 0x000f68000c1e1500 */
[----:B------:R5:W5:Y:S04]  /*02c0*/  @!P1 LDG.E.U16 R26, desc[UR4][R14.64+0x40] ;  /* 0x000040040e1a9981 */ /* 0x000b68000c1e1500 */
[----:B------:R-:W5:Y:S01]  /*02d0*/  @!P1 LDG.E.U16 R27, desc[UR4][R20.64+0x40] ;  /* 0x00004004141b9981 */ /* 0x000f62000c1e1500 */
[----:B------:R-:W-:Y:S01]  /*02e0*/  HFMA2 R9, -RZ, RZ, 0, 0 ;  /* 0x00000000ff097431 */ /* 0x000fe200000001ff */
[----:B------:R-:W-:-:S02]  /*02f0*/  MOV R16, RZ ;  /* 0x000000ff00107202 */ /* 0x000fc40000000f00 */
[----:B------:R-:W-:Y:S02]  /*0300*/  CS2R R10, SRZ ;  /* 0x00000000000a7805 */ /* 0x000fe4000001ff00 */
[----:B0-----:R-:W-:Y:S02]  /*0310*/  MOV R18, RZ ;  /* 0x000000ff00127202 */ /* 0x001fe40000000f00 */
[----:B-1----:R-:W-:Y:S02]  /*0320*/  CS2R R12, SRZ ;  /* 0x00000000000c7805 */ /* 0x002fe4000001ff00 */
[----:B--2---:R-:W-:Y:S01]  /*0330*/  @!P2 SHF.L.U32 R16, R17, 0x10, RZ ;  /* 0x000000101110a819 */ /* 0x004fe200000006ff */
[----:B------:R-:W-:Y:S01]  /*0340*/  HFMA2 R17, -RZ, RZ, 0, 0 ;  /* 0x00000000ff117431 */ /* 0x000fe200000001ff */
[----:B---3--:R-:W-:Y:S01]  /*0350*/  @!P2 SHF.L.U32 R23, R23, 0x10, RZ ;  /* 0x000000101717a819 */ /* 0x008fe200000006ff */
[----:B----4-:R-:W-:Y:S01]  /*0360*/  @!P3 IMAD.U32 R11, R28, 0x10000, RZ ;  /* 0x000100001c0bb824 */ /* 0x010fe200078e00ff */
[----:B-----5:R-:W-:Y:S01]  /*0370*/  @!P0 SHF.L.U32 R10, R25, 0x10, RZ ;  /* 0x00000010190a8819 */ /* 0x020fe200000006ff */
[----:B------:R-:W-:Y:S01]  /*0380*/  @!P3 IMAD.U32 R22, R22, 0x10000, RZ ;  /* 0x000100001616b824 */ /* 0x000fe200078e00ff */
[----:B------:R-:W-:-:S02]  /*0390*/  @!P0 SHF.L.U32 R15, R24, 0x10, RZ ;  /* 0x00000010180f8819 */ /* 0x000fc400000006ff */
[----:B------:R-:W-:Y:S01]  /*03a0*/  @!P1 SHF.L.U32 R26, R26, 0x10, RZ ;  /* 0x000000101a1a9819 */ /* 0x000fe200000006ff */
[----:B------:R-:W-:Y:S01]  /*03b0*/  @!P3 FMUL R18, R11, R22 ;  /* 0x000000160b12b220 */ /* 0x000fe20000400000 */
[----:B------:R-:W-:Y:S02]  /*03c0*/  @!P1 IMAD.U32 R9, R27, 0x10000, RZ ;  /* 0x000100001b099824 */ /* 0x000fe400078e00ff */
[----:B------:R-:W-:Y:S01]  /*03d0*/  @!P2 FMUL R17, R16, R23 ;  /* 0x000000171011a220 */ /* 0x000fe20000400000 */
[----:B------:R-:W-:Y:S01]  /*03e0*/  @!P0 FMUL R13, R10, R15 ;  /* 0x0000000f0a0d8220 */ /* 0x000fe20000400000 */
[----:B------:R-:W-:Y:S02]  /*03f0*/  @!P1 FMUL R12, R9, R26 ;  /* 0x0000001a090c9220 */ /* 0x000fe40000400000 */
[----:B------:R-:W-:Y:S02]  /*0400*/  FADD R14, R17, R18 ;  /* 0x00000012110e7221 */ /* 0x000fe40000000000 */
[----:B------:R-:W-:-:S03]  /*0410*/  FADD R15, R12, R13 ;  /* 0x0000000d0c0f7221 */ /* 0x000fc60000000000 */
        /* <DEDUP_REMOVED lines=14> */
[----:B------:R-:W-:Y:S01]  /*0500*/  ISETP.GE.AND P0, PT, R0, 0x1, PT ;  /* 0x000000010000780c */ /* 0x000fe20003f06270 */
[----:B0-----:R-:W-:Y:S01]  /*0510*/  FADD R19, R23, R14 ;  /* 0x0000000e17137221 */ /* 0x001fe20000000000 */
[----:B-1----:R-:W-:-:S04]  /*0520*/  FADD R14, R24, R15 ;  /* 0x0000000f180e7221 */ /* 0x002fc80000000000 */
[----:B------:R0:W1:Y:S04]  /*0530*/  SHFL.BFLY PT, R20, R19, 0x1, 0x1f ;  /* 0x0c201f0013147f89 */ /* 0x00006800000e0000 */
[----:B------:R0:W2:Y:S03]  /*0540*/  SHFL.BFLY PT, R15, R14, 0x1, 0x1f ;  /* 0x0c201f000e0f7f89 */ /* 0x0000a600000e0000 */
[----:B------:R-:W-:Y:S05]  /*0550*/  @!P0 EXIT ;  /* 0x000000000000894d */ /* 0x000fea0003800000 */
[-C--:B------:R-:W-:Y:S01]  /*0560*/  ISETP.GE.AND P0, PT, R2, R5.reuse, PT ;  /* 0x000000050200720c */ /* 0x080fe20003f06270 */
[----:B------:R-:W3:Y:S01]  /*0570*/  LDCU.64 UR6, c[0x0][0x380] ;  /* 0x00007000ff0677ac */ /* 0x000ee20008000a00 */
[----:B------:R-:W-:Y:S01]  /*0580*/  ISETP.GE.AND P1, PT, R4, R5, PT ;  /* 0x000000050400720c */ /* 0x000fe20003f26270 */
[----:B01----:R-:W-:Y:S01]  /*0590*/  FADD R19, R19, R20 ;  /* 0x0000001413137221 */ /* 0x003fe20000000000 */
[----:B------:R-:W-:-:S09]  /*05a0*/  ISETP.NE.AND P2, PT, R0, 0x1, PT ;  /* 0x000000010000780c */ /* 0x000fd20003f45270 */
[----:B------:R-:W0:Y:S01]  /*05b0*/  @!P0 LDC R2, c[0x0][0x398] ;  /* 0x0000e600ff028b82 */ /* 0x000e220000000800 */
[C---:B------:R-:W-:Y:S01]  /*05c0*/  @!P0 FFMA R11, R19.reuse, -R11, R18 ;  /* 0x8000000b130b8223 */ /* 0x040fe20000000012 */
[----:B------:R-:W-:Y:S01]  /*05d0*/  @!P1 FFMA R16, R19, -R16, R17 ;  /* 0x8000001013109223 */ /* 0x000fe20000000011 */
[----:B---3--:R-:W-:-:S05]  /*05e0*/  IADD3 R6, P3, PT, R6, UR6, RZ ;  /* 0x0000000606067c10 */ /* 0x008fca000ff7e0ff */
[----:B------:R-:W1:Y:S01]  /*05f0*/  @!P1 LDC R3, c[0x0][0x398] ;  /* 0x0000e600ff039b82 */ /* 0x000e620000000800 */
[----:B------:R-:W-:Y:S01]  /*0600*/  IADD3.X R7, PT, PT, R7, UR7, RZ, P3, !PT ;  /* 0x0000000707077c10 */ /* 0x000fe20009ffe4ff */
[----:B0-----:R-:W-:-:S05]  /*0610*/  @!P0 FMUL R11, R11, R2 ;  /* 0x000000020b0b8220 */ /* 0x001fca0000400000 */
[----:B------:R-:W-:Y:S01]  /*0620*/  @!P0 F2FP.BF16.F32.PACK_AB R11, RZ, R11 ;  /* 0x0000000bff0b823e */ /* 0x000fe200000010ff */
[----:B-1----:R-:W-:-:S04]  /*0630*/  @!P1 FMUL R16, R16, R3 ;  /* 0x0000000310109220 */ /* 0x002fc80000400000 */
[----:B------:R0:W-:Y:S01]  /*0640*/  @!P0 STG.E.U16 desc[UR4][R6.64], R11 ;  /* 0x0000000b06008986 */ /* 0x0001e2000c101504 */
[----:B------:R-:W-:-:S05]  /*0650*/  @!P1 F2FP.BF16.F32.PACK_AB R16, RZ, R16 ;  /* 0x00000010ff10923e */ /* 0x000fca00000010ff */
[----:B------:R0:W-:Y:S01]  /*0660*/  @!P1 STG.E.U16 desc[UR4][R6.64+0x40], R16 ;  /* 0x0000401006009986 */ /* 0x0001e2000c101504 */
[----:B------:R-:W-:Y:S05]  /*0670*/  @!P2 EXIT ;  /* 0x000000000000a94d */ /* 0x000fea0003800000 */
[----:B------:R-:W1:Y:S01]  /*0680*/  @!P0 LDC R3, c[0x0][0x398] ;  /* 0x0000e600ff038b82 */ /* 0x000e620000000800 */
[----:B--2---:R-:W-:Y:S01]  /*0690*/  FADD R15, R14, R15 ;  /* 0x0000000f0e0f7221 */ /* 0x004fe20000000000 */
[----:B0-----:R-:W-:-:S04]  /*06a0*/  IMAD.WIDE R6, R8, 0x2, R6 ;  /* 0x0000000208067825 */ /* 0x001fc800078e0206 */
[----:B------:R-:W-:-:S04]  /*06b0*/  @!P0 FFMA R10, R15, -R10, R13 ;  /* 0x8000000a0f0a8223 */ /* 0x000fc8000000000d */
[----:B-1----:R-:W-:-:S05]  /*06c0*/  @!P0 FMUL R10, R10, R3 ;  /* 0x000000030a0a8220 */ /* 0x002fca0000400000 */
[----:B------:R-:W-:-:S05]  /*06d0*/  @!P0 F2FP.BF16.F32.PACK_AB R10, RZ, R10 ;  /* 0x0000000aff0a823e */ /* 0x000fca00000010ff */
[----:B------:R0:W-:Y:S01]  /*06e0*/  @!P0 STG.E.U16 desc[UR4][R6.64], R10 ;  /* 0x0000000a06008986 */ /* 0x0001e2000c101504 */
[----:B------:R-:W-:Y:S05]  /*06f0*/  @P1 EXIT ;  /* 0x000000000000194d */ /* 0x000fea0003800000 */
[----:B------:R-:W1:Y:S01]  /*0700*/  LDCU UR6, c[0x0][0x398] ;  /* 0x00007300ff0677ac */ /* 0x000e620008000800 */
[----:B------:R-:W-:-:S04]  /*0710*/  FFMA R9, R15, -R9, R12 ;  /* 0x800000090f097223 */ /* 0x000fc8000000000c */
[----:B-1----:R-:W-:-:S05]  /*0720*/  FMUL R9, R9, UR6 ;  /* 0x0000000609097c20 */ /* 0x002fca0008400000 */
[----:B------:R-:W-:-:S05]  /*0730*/  F2FP.BF16.F32.PACK_AB R9, RZ, R9 ;  /* 0x00000009ff09723e */ /* 0x000fca00000010ff */
[----:B------:R-:W-:Y:S01]  /*0740*/  STG.E.U16 desc[UR4][R6.64+0x40], R9 ;  /* 0x0000400906007986 */ /* 0x000fe2000c101504 */
[----:B------:R-:W-:Y:S05]  /*0750*/  EXIT ;  /* 0x000000000000794d */ /* 0x000fea0003800000 */
.L_x_1016:
        /* <DEDUP_REMOVED lines=10> */
.L_x_15820:


//--------------------- .text._ZN18transformer_engine48scaled_upper_triang_masked_softmax_warp_backwardI13__nv_bfloat16S1_fLi5EEEvPT0_PKT_S6_T1_iii --------------------------
	.section	.text._ZN18transformer_engine48scaled_upper_triang_masked_softmax_warp_backwardI13__nv_bfloat16S1_fLi5EEEvPT0_PKT_S6_T1_iii,"ax",@progbits
	.align	128
        .global         _ZN18transformer_engine48scaled_upper_triang_masked_softmax_warp_backwardI13__nv_bfloat16S1_fLi5EEEvPT0_PKT_S6_T1_iii
        .type           _ZN18transformer_engine48scaled_upper_triang_masked_softmax_warp_backwardI13__nv_bfloat16S1_fLi5EEEvPT0_PKT_S6_T1_iii,@function
        .size           _ZN18transformer_engine48scaled_upper_triang_masked_softmax_warp_backwardI13__nv_bfloat16S1_fLi5EEEvPT0_PKT_S6_T1_iii,(.L_x_15821 - _ZN18transformer_engine48scaled_upper_triang_masked_softmax_warp_backwardI13__nv_bfloat16S1_fLi5EEEvPT0_PKT_S6_T1_iii)
        .other          _ZN18transformer_engine48scaled_upper_triang_masked_softmax_warp_backwardI13__nv_bfloat16S1_fLi5EEEvPT0_PKT_S6_T1_iii,@"STO_CUDA_ENTRY STV_DEFAULT"
_ZN18transformer_engine48scaled_upper_triang_masked_softmax_warp_backwardI13__nv_bfloat16S1_fLi5EEEvPT0_PKT_S6_T1_iii:
.text._ZN18transformer_engine48scaled_upper_triang_masked_softmax_warp_backwardI13__nv_bfloat16S1_fLi5EEEvPT0_PKT_S6_T1_iii:
[----:B------:R-:W-:Y:S01]  /*0000*/  LDC R1, c[0x0][0x37c] ;  /* 0x0000df00ff017b82 */ /* 0x000fe20000000800 */
[----:B------:R-:W0:Y:S01]  /*0010*/  S2R R0, SR_CTAID.Y ;  /* 0x0000000000007919 */ /* 0x000e220000002600 */
[----:B------:R-:W0:Y:S06]  /*0020*/  LDCU UR4, c[0x0][0x364] ;  /* 0x00006c80ff0477ac */ /* 0x000e2c0008000800 */
[----:B------:R-:W1:Y:S01]  /*0030*/  S2UR UR6, SR_CTAID.X ;  /* 0x00000000000679c3 */ /* 0x000e620000002500 */
[----:B------:R-:W0:Y:S01]  /*0040*/  S2R R3, SR_TID.Y ;  /* 0x0000000000037919 */ /* 0x000e220000002200 */
[----:B------:R-:W2:Y:S01]  /*0050*/  LDCU UR5, c[0x0][0x370] ;  /* 0x00006e00ff0577ac */ /* 0x000ea20008000800 */
[----:B------:R-:W1:Y:S01]  /*0060*/  S2R R2, SR_TID.X ;  /* 0x0000000000027919 */ /* 0x000e620000002100 */
[----:B------:R-:W3:Y:S04]  /*0070*/  LDCU UR7, c[0x0][0x39c] ;  /* 0x00007380ff0777ac */ /* 0x000ee80008000800 */
[----:B------:R-:W4:Y:S01]  /*0080*/  LDC R13, c[0x0][0x3a4] ;  /* 0x0000e900ff0d7b82 */ /* 0x000f220000000800 */
[----:B0-----:R-:W-:-:S02]  /*0090*/  IMAD R0, R0, UR4, R3 ;  /* 0x0000000400007c24 */ /* 0x001fc4000f8e0203 */
[----:B------:R-:W-:Y:S02]  /*00a0*/  IMAD.MOV.U32 R3, RZ, RZ, RZ ;  /* 0x000000ffff037224 */ /* 0x000fe400078e00ff */
[----:B--2---:R-:W-:Y:S01]  /*00b0*/  IMAD R0, R0, UR5, RZ ;  /* 0x0000000500007c24 */ /* 0x004fe2000f8e02ff */
[----:B-1----:R-:W-:-:S04]  /*00c0*/  ISETP.LE.U32.AND P0, PT, R2, UR6, PT ;  /* 0x0000000602007c0c */ /* 0x002fc8000bf03070 */
[----:B------:R-:W-:Y:S01]  /*00d0*/  LEA R7, R0, UR6, 0x1 ;  /* 0x0000000600077c11 */ /* 0x000fe2000f8e08ff */
[----:B------:R-:W0:Y:S03]  /*00e0*/  LDCU UR6, c[0x0][0x3a0] ;  /* 0x00007400ff0677ac */ /* 0x000e260008000800 */
[----:B---3--:R-:W-:-:S04]  /*00f0*/  IADD3 R12, PT, PT, -R7, UR7, RZ ;  /* 0x00000007070c7c10 */ /* 0x008fc8000fffe1ff */
[C---:B------:R-:W-:Y:S02]  /*0100*/  ISETP.LT.OR P1, PT, R12.reuse, 0x1, !P0 ;  /* 0x000000010c00780c */ /* 0x040fe40004721670 */
[----:B------:R-:W-:Y:S01]  /*0110*/  ISETP.LT.OR P0, PT, R12, 0x2, !P0 ;  /* 0x000000020c00780c */ /* 0x000fe20004701670 */
[----:B0-----:R-:W-:Y:S02]  /*0120*/  USHF.R.S32.HI UR4, URZ, 0x1f, UR6 ;  /* 0x0000001fff047899 */ /* 0x001fe40008011406 */
[----:B------:R-:W-:-:S08]  /*0130*/  IMAD.WIDE.U32 R4, R7, UR6, R2 ;  /* 0x0000000607047c25 */ /* 0x000fd0000f8e0002 */
[----:B------:R-:W0:Y:S01]  /*0140*/  @!P1 LDC.64 R20, c[0x0][0x390] ;  /* 0x0000e400ff149b82 */ /* 0x000e220000000a00 */
[----:B----4-:R-:W-:Y:S01]  /*0150*/  IMAD R0, R13, UR6, RZ ;  /* 0x000000060d007c24 */ /* 0x010fe2000f8e02ff */
[----:B------:R-:W-:Y:S01]  /*0160*/  @!P1 SHF.L.U32 R17, R4, 0x1, RZ ;  /* 0x0000000104119819 */ /* 0x000fe200000006ff */
[----:B------:R-:W-:-:S05]  /*0170*/  IMAD R7, R7, UR4, RZ ;  /* 0x0000000407077c24 */ /* 0x000fca000f8e02ff */
[----:B------:R-:W1:Y:S01]  /*0180*/  @!P1 LDC.64 R14, c[0x0][0x388] ;  /* 0x0000e200ff0e9b82 */ /* 0x000e620000000a00 */
[----:B------:R-:W-:Y:S01]  /*0190*/  IMAD.IADD R7, R5, 0x1, R7 ;  /* 0x0000000105077824 */ /* 0x000fe200078e0207 */
[----:B------:R-:W2:Y:S01]  /*01a0*/  LDCU.64 UR4, c[0x0][0x358] ;  /* 0x00006b00ff0477ac */ /* 0x000ea20008000a00 */
[----:B------:R-:W-:-:S03]  /*01b0*/  @!P0 IADD3 R6, P4, PT, R0, R4, RZ ;  /* 0x0000000400068210 */ /* 0x000fc60007f9e0ff */
[----:B------:R-:W-:Y:S02]  /*01c0*/  @!P1 SHF.L.U64.HI R16, R4, 0x1, R7 ;  /* 0x0000000104109819 */ /* 0x000fe40000010207 */
[----:B------:R-:W3:Y:S01]  /*01d0*/  @!P0 LDC.64 R8, c[0x0][0x390] ;  /* 0x0000e400ff088b82 */ /* 0x000ee20000000a00 */
[----:B------:R-:W-:-:S07]  /*01e0*/  @!P0 SHF.L.U32 R19, R6, 0x1, RZ ;  /* 0x0000000106138819 */ /* 0x000fce00000006ff */
[----:B------:R-:W4:Y:S01]  /*01f0*/  @!P0 LDC.64 R10, c[0x0][0x388] ;  /* 0x0000e200ff0a8b82 */ /* 0x000f220000000a00 */
[----:B0-----:R-:W-:-:S05]  /*0200*/  @!P1 IADD3 R20, P3, PT, R17, R20, RZ ;  /* 0x0000001411149210 */ /* 0x001fca0007f7e0ff */
[----:B------:R-:W-:Y:S01]  /*0210*/  @!P1 IMAD.X R21, R16, 0x1, R21, P3 ;  /* 0x0000000110159824 */ /* 0x000fe200018e0615 */
[----:B-1----:R-:W-:Y:S02]  /*0220*/  @!P1 IADD3 R14, P2, PT, R17, R14, RZ ;  /* 0x0000000e110e9210 */ /* 0x002fe40007f5e0ff */
[----:B------:R-:W-:Y:S02]  /*0230*/  @!P0 LEA.HI.X.SX32 R17, R0, R7, 0x1, P4 ;  /* 0x0000000700118211 */ /* 0x000fe400020f0eff */
[----:B--2---:R-:W2:Y:S01]  /*0240*/  @!P1 LDG.E.U16 R20, desc[UR4][R20.64] ;  /* 0x0000000414149981 */ /* 0x004ea2000c1e1500 */
[----:B------:R-:W-:Y:S01]  /*0250*/  @!P1 IMAD.X R15, R16, 0x1, R15, P2 ;  /* 0x00000001100f9824 */ /* 0x000fe200010e060f */
[----:B------:R-:W-:Y:S02]  /*0260*/  @!P0 SHF.L.U64.HI R6, R6, 0x1, R17 ;  /* 0x0000000106068819 */ /* 0x000fe40000010211 */
[C---:B---3--:R-:W-:Y:S02]  /*0270*/  @!P0 IADD3 R16, P3, PT, R19.reuse, R8, RZ ;  /* 0x0000000813108210 */ /* 0x048fe40007f7e0ff */
[----:B------:R-:W3:Y:S01]  /*0280*/  @!P1 LDG.E.U16 R14, desc[UR4][R14.64] ;  /* 0x000000040e0e9981 */ /* 0x000ee2000c1e1500 */
[----:B----4-:R-:W-:-:S02]  /*0290*/  @!P0 IADD3 R18, P2, PT, R19, R10, RZ ;  /* 0x0000000a13128210 */ /* 0x010fc40007f5e0ff */
[C---:B------:R-:W-:Y:S02]  /*02a0*/  @!P0 IMAD.X R17, R6.reuse, 0x1, R9, P3 ;  /* 0x0000000106118824 */ /* 0x040fe400018e0609 */
[----:B------:R-:W-:-:S03]  /*02b0*/  @!P0 IADD3.X R19, PT, PT, R6, R11, RZ, P2, !PT ;  /* 0x0000000b06138210 */ /* 0x000fc600017fe4ff */
[----:B------:R-:W4:Y:S04]  /*02c0*/  @!P0 LDG.E.U16 R16, desc[UR4][R16.64] ;  /* 0x0000000410108981 */ /* 0x000f28000c1e1500 */
[----:B------:R-:W5:Y:S01]  /*02d0*/  @!P0 LDG.E.U16 R18, desc[UR4][R18.64] ;  /* 0x0000000412128981 */ /* 0x000f62000c1e1500 */
[----:B------:R-:W-:Y:S01]  /*02e0*/  IMAD.MOV.U32 R6, RZ, RZ, RZ ;  /* 0x000000ffff067224 */ /* 0x000fe200078e00ff */
[----:B------:R-:W-:Y:S02]  /*02f0*/  CS2R R8, SRZ ;  /* 0x0000000000087805 */ /* 0x000fe4000001ff00 */
[----:B--2---:R-:W-:Y:S01]  /*0300*/  @!P1 SHF.L.U32 R6, R20, 0x10, RZ ;  /* 0x0000001014069819 */ /* 0x004fe200000006ff */
[----:B---3--:R-:W-:-:S04]  /*0310*/  @!P1 IMAD.U32 R11, R14, 0x10000, RZ ;  /* 0x000100000e0b9824 */ /* 0x008fc800078e00ff */
[----:B------:R-:W-:Y:S01]  /*0320*/  @!P1 FMUL R9, R6, R11 ;  /* 0x0000000b06099220 */ /* 0x000fe20000400000 */
[----:B------:R-:W-:Y:S01]  /*0330*/  IMAD.MOV.U32 R11, RZ, RZ, RZ ;  /* 0x000000ffff0b7224 */ /* 0x000fe200078e00ff */
[----:B----4-:R-:W-:Y:S02]  /*0340*/  @!P0 SHF.L.U32 R8, R16, 0x10, RZ ;  /* 0x0000001010088819 */ /* 0x010fe400000006ff */
[----:B-----5:R-:W-:-:S05]  /*0350*/  @!P0 SHF.L.U32 R15, R18, 0x10, RZ ;  /* 0x00000010120f8819 */ /* 0x020fca00000006ff */
[----:B------:R-:W-:Y:S01]  /*0360*/  @!P0 FMUL R11, R8, R15 ;  /* 0x0000000f080b8220 */ /* 0x000fe20000400000 */
        /* <DEDUP_REMOVED lines=20> */
[----:B------:R-:W-:Y:S01]  /*04b0*/  ISETP.GE.AND P1, PT, R2, R13, PT ;  /* 0x0000000d0200720c */ /* 0x000fe20003f26270 */
[----:B------:R-:W-:Y:S01]  /*04c0*/  BSSY.RECONVERGENT B0, `(.L_x_1017) ;  /* 0x000000c000007945 */ /* 0x000fe20003800200 */
[----:B-1----:R-:W-:Y:S02]  /*04d0*/  FADD R10, R19, R10 ;  /* 0x0000000a130a7221 */ /* 0x002fe40000000000 */
[----:B------:R-:W-:-:S09]  /*04e0*/  ISETP.EQ.OR P0, PT, R12, 0x1, P1 ;  /* 0x000000010c00780c */ /* 0x000fd20000f02670 */
[----:B------:R-:W-:Y:S05]  /*04f0*/  @P1 BRA `(.L_x_1018) ;  /* 0x0000000000201947 */ /* 0x000fea0003800000 */
[----:B------:R-:W1:Y:S01]  /*0500*/  LDCU UR6, c[0x0][0x398] ;  /* 0x00007300ff0677ac */ /* 0x000e620008000800 */
[----:B------:R-:W-:Y:S01]  /*0510*/  FFMA R6, R10, -R6, R9 ;  /* 0x800000060a067223 */ /* 0x000fe20000000009 */
[----:B------:R-:W3:Y:S03]  /*0520*/  LDCU.64 UR8, c[0x0][0x380] ;  /* 0x00007000ff0877ac */ /* 0x000ee60008000a00 */
[----:B-1----:R-:W-:Y:S01]  /*0530*/  FMUL R6, R6, UR6 ;  /* 0x0000000606067c20 */ /* 0x002fe20008400000 */
[----:B---3--:R-:W-:-:S04]  /*0540*/  LEA R2, P1, R4, UR8, 0x1 ;  /* 0x0000000804027c11 */ /* 0x008fc8000f8208ff */
[----:B------:R-:W-:Y:S02]  /*0550*/  F2FP.BF16.F32.PACK_AB R6, RZ, R6 ;  /* 0x00000006ff06723e */ /* 0x000fe400000010ff */
[----:B------:R-:W-:-:S05]  /*0560*/  LEA.HI.X R3, R4, UR9, R7, 0x1, P1 ;  /* 0x0000000904037c11 */ /* 0x000fca00088f0c07 */
[----:B------:R1:W-:Y:S02]  /*0570*/  STG.E.U16 desc[UR4][R2.64], R6 ;  /* 0x0000000602007986 */ /* 0x0003e4000c101504 */
.L_x_1018:
[----:B------:R-:W-:Y:S05]  /*0580*/  BSYNC.RECONVERGENT B0 ;  /* 0x0000000000007941 */ /* 0x000fea0003800200 */
.L_x_1017:
[----:B------:R-:W-:Y:S05]  /*0590*/  @P0 EXIT ;  /* 0x000000000000094d */ /* 0x000fea0003800000 */
[----:B------:R-:W3:Y:S01]  /*05a0*/  LDCU UR6, c[0x0][0x398] ;  /* 0x00007300ff0677ac */ /* 0x000ee20008000800 */
[----:B--2---:R-:W-:Y:S01]  /*05b0*/  FADD R14, R21, R14 ;  /* 0x0000000e150e7221 */ /* 0x004fe20000000000 */
[----:B------:R-:W-:Y:S01]  /*05c0*/  IADD3 R4, P0, PT, R0, R4, RZ ;  /* 0x0000000400047210 */ /* 0x000fe20007f1e0ff */
[----:B------:R-:W1:Y:S02]  /*05d0*/  LDCU.64 UR8, c[0x0][0x380] ;  /* 0x00007000ff0877ac */ /* 0x000e640008000a00 */
[----:B------:R-:W-:Y:S01]  /*05e0*/  FFMA R8, R14, -R8, R11 ;  /* 0x800000080e087223 */ /* 0x000fe2000000000b */
[----:B------:R-:W-:-:S03]  /*05f0*/  LEA.HI.X.SX32 R7, R0, R7, 0x1, P0 ;  /* 0x0000000700077211 */ /* 0x000fc600000f0eff */
[----:B---3--:R-:W-:Y:S01]  /*0600*/  FMUL R8, R8, UR6 ;  /* 0x0000000608087c20 */ /* 0x008fe20008400000 */
[----:B-1----:R-:W-:-:S04]  /*0610*/  LEA R2, P0, R4, UR8, 0x1 ;  /* 0x0000000804027c11 */ /* 0x002fc8000f8008ff */
[----:B------:R-:W-:Y:S02]  /*0620*/  F2FP.BF16.F32.PACK_AB R8, RZ, R8 ;  /* 0x00000008ff08723e */ /* 0x000fe400000010ff */
[----:B------:R-:W-:-:S05]  /*0630*/  LEA.HI.X R3, R4, UR9, R7, 0x1, P0 ;  /* 0x0000000904037c11 */ /* 0x000fca00080f0c07 */
[----:B------:R-:W-:Y:S01]  /*0640*/  STG.E.U16 desc[UR4][R2.64], R8 ;  /* 0x0000000802007986 */ /* 0x000fe2000c101504 */
[----:B------:R-:W-:Y:S05]  /*0650*/  EXIT ;  /* 0x000000000000794d */ /* 0x000fea0003800000 */
.L_x_1019:
        /* <DEDUP_REMOVED lines=10> */
.L_x_15821:


//--------------------- .text._ZN18transformer_engine48scaled_upper_triang_masked_softmax_warp_backwardI13__nv_bfloat16S1_fLi4EEEvPT0_PKT_S6_T1_iii --------------------------
	.section	.text._ZN18transformer_engine48scaled_upper_triang_masked_softmax_warp_backwardI13__nv_bfloat16S1_fLi4EEEvPT0_PKT_S6_T1_iii,"ax",@progbits
	.align	128
        .global         _ZN18transformer_engine48scaled_upper_triang_masked_softmax_warp_backwardI13__nv_bfloat16S1_fLi4EEEvPT0_PKT_S6_T1_iii
        .type           _ZN18transformer_engine48scaled_upper_triang_masked_softmax_warp_backwardI13__nv_bfloat16S1_fLi4EEEvPT0_PKT_S6_T1_iii,@function
        .size           _ZN18transformer_engine48scaled_upper_triang_masked_softmax_warp_backwardI13__nv_bfloat16S1_fLi4EEEvPT0_PKT_S6_T1_iii,(.L_x_15822 - _ZN18transformer_engine48scaled_upper_triang_masked_softmax_warp_backwardI13__nv_bfloat16S1_fLi4EEEvPT0_PKT_S6_T1_iii)
        .other          _ZN18transformer_engine48scaled_upper_triang_masked_softmax_warp_backwardI13__nv_bfloat16S1_fLi4EEEvPT0_PKT_S6_T1_iii,@"STO_CUDA_ENTRY STV_DEFAULT"
_ZN18transformer_engine48scaled_upper_triang_masked_softmax_warp_backwardI13__nv_bfloat16S1_fLi4EEEvPT0_PKT_S6_T1_iii:
.text._ZN18transformer_engine48scaled_upper_triang_masked_softmax_warp_backwardI13__nv_bfloat16S1_fLi4EEEvPT0_PKT_S6_T1_iii:
        /* <DEDUP_REMOVED lines=42> */
[----:B------:R-:W-:-:S03]  /*02a0*/  @!P0 IMAD.X R17, R6, 0x1, R9, P3 ;  /* 0x0000000106118824 */ /* 0x000fc600018e0609 */
[----:B------:R-:W-:Y:S02]  /*02b0*/  @!P0 IMAD.X R19, R6, 0x1, R11, P2 ;  /* 0x0000000106138824 */ /* 0x000fe400010e060b */
[----:B------:R-:W4:Y:S04]  /*02c0*/  @!P0 LDG.E.U16 R16, desc[UR4][R16.64] ;  /* 0x0000000410108981 */ /* 0x000f28000c1e1500 */
[----:B------:R-:W5:Y:S01]  /*02d0*/  @!P0 LDG.E.U16 R18, desc[UR4][R18.64] ;  /* 0x0000000412128981 */ /* 0x000f62000c1e1500 */
[----:B------:R-:W-:Y:S01]  /*02e0*/  CS2R R8, SRZ ;  /* 0x0000000000087805 */ /* 0x000fe2000001ff00 */
[----:B------:R-:W-:Y:S01]  /*02f0*/  IMAD.MOV.U32 R6, RZ, RZ, RZ ;  /* 0x000000ffff067224 */ /* 0x000fe200078e00ff */
        /* <DEDUP_REMOVED lines=25> */
[----:B01----:R-:W-:Y:S02]  /*0490*/  FADD R16, R16, R19 ;  /* 0x0000001310107221 */ /* 0x003fe40000000000 */
[----:B------:R-:W-:-:S09]  /*04a0*/  ISETP.EQ.OR P0, PT, R12, 0x1, P1 ;  /* 0x000000010c00780c */ /* 0x000fd20000f02670 */
[----:B------:R-:W-:Y:S05]  /*04b0*/  @P1 BRA `(.L_x_1021) ;  /* 0x0000000000201947 */ /* 0x000fea0003800000 */
[----:B------:R-:W0:Y:S01]  /*04c0*/  LDCU UR6, c[0x0][0x398] ;  /* 0x00007300ff0677ac */ /* 0x000e220008000800 */
[----:B------:R-:W-:Y:S01]  /*04d0*/  FFMA R8, R16, -R8, R9 ;  /* 0x8000000810087223 */ /* 0x000fe20000000009 */
[----:B------:R-:W1:Y:S03]  /*04e0*/  LDCU.64 UR8, c[0x0][0x380] ;  /* 0x00007000ff0877ac */ /* 0x000e660008000a00 */
[----:B0-----:R-:W-:Y:S01]  /*04f0*/  FMUL R8, R8, UR6 ;  /* 0x0000000608087c20 */ /* 0x001fe20008400000 */
[----:B-1----:R-:W-:-:S04]  /*0500*/  LEA R2, P1, R4, UR8, 0x1 ;  /* 0x0000000804027c11 */ /* 0x002fc8000f8208ff */
[----:B------:R-:W-:Y:S02]  /*0510*/  F2FP.BF16.F32.PACK_AB R8, RZ, R8 ;  /* 0x00000008ff08723e */ /* 0x000fe400000010ff */
[----:B------:R-:W-:-:S05]  /*0520*/  LEA.HI.X R3, R4, UR9, R7, 0x1, P1 ;  /* 0x0000000904037c11 */ /* 0x000fca00088f0c07 */
[----:B------:R0:W-:Y:S02]  /*0530*/  STG.E.U16 desc[UR4][R2.64], R8 ;  /* 0x0000000802007986 */ /* 0x0001e4000c101504 */
.L_x_1021:
[----:B------:R-:W-:Y:S05]  /*0540*/  BSYNC.RECONVERGENT B0 ;  /* 0x0000000000007941 */ /* 0x000fea0003800200 */
.L_x_1020:
[----:B------:R-:W-:Y:S05]  /*0550*/  @P0 EXIT ;  /* 0x000000000000094d */ /* 0x000fea0003800000 */
[----:B------:R-:W1:Y:S01]  /*0560*/  LDCU UR6, c[0x0][0x398] ;  /* 0x00007300ff0677ac */ /* 0x000e620008000800 */
[----:B--2---:R-:W-:Y:S01]  /*0570*/  FADD R18, R18, R21 ;  /* 0x0000001512127221 */ /* 0x004fe20000000000 */
[----:B------:R-:W-:Y:S01]  /*0580*/  IADD3 R4, P0, PT, R0, R4, RZ ;  /* 0x0000000400047210 */ /* 0x000fe20007f1e0ff */
[----:B------:R-:W0:Y:S02]  /*0590*/  LDCU.64 UR8, c[0x0][0x380] ;  /* 0x00007000ff0877ac */ /* 0x000e240008000a00 */
[----:B------:R-:W-:Y:S01]  /*05a0*/  FFMA R6, R18, -R6, R11 ;  /* 0x8000000612067223 */ /* 0x000fe2000000000b */
[----:B------:R-:W-:-:S03]  /*05b0*/  LEA.HI.X.SX32 R7, R0, R7, 0x1, P0 ;  /* 0x0000000700077211 */ /* 0x000fc600000f0eff */
[----:B-1----:R-:W-:Y:S01]  /*05c0*/  FMUL R6, R6, UR6 ;  /* 0x0000000606067c20 */ /* 0x002fe20008400000 */
[----:B0-----:R-:W-:-:S04]  /*05d0*/  LEA R2, P0, R4, UR8, 0x1 ;  /* 0x0000000804027c11 */ /* 0x001fc8000f8008ff */
[----:B------:R-:W-:Y:S02]  /*05e0*/  F2FP.BF16.F32.PACK_AB R6, RZ, R6 ;  /* 0x00000006ff06723e */ /* 0x000fe400000010ff */
[----:B------:R-:W-:-:S05]  /*05f0*/  LEA.HI.X R3, R4, UR9, R7, 0x1, P0 ;  /* 0x0000000904037c11 */ /* 0x000fca00080f0c07 */
[----:B------:R-:W-:Y:S01]  /*0600*/  STG.E.U16 desc[UR4][R2.64], R6 ;  /* 0x0000000602007986 */ /* 0x000fe2000c101504 */
[----:B------:R-:W-:Y:S05]  /*0610*/  EXIT ;  /* 0x000000000000794d */ /* 0x000fea0003800000 */
.L_x_1022:
        /* <DEDUP_REMOVED lines=14> */
.L_x_15822:


//--------------------- .text._ZN18transformer_engine48scaled_upper_triang_masked_softmax_warp_backwardI13__nv_bfloat16S1_fLi3EEEvPT0_PKT_S6_T1_iii --------------------------
	.section	.text._ZN18transformer_engine48scaled_upper_triang_masked_softmax_warp_backwardI13__nv_bfloat16S1_fLi3EEEvPT0_PKT_S6_T1_iii,"ax",@progbits
	.align	128
        .global         _ZN18transformer_engine48scaled_upper_triang_masked_softmax_warp_backwardI13__nv_bfloat16S1_fLi3EEEvPT0_PKT_S6_T1_iii
        .type           _ZN18transformer_engine48scaled_upper_triang_masked_softmax_warp_backwardI13__nv_bfloat16S1_fLi3EEEvPT0_PKT_S6_T1_iii,@function
        .size           _ZN18transformer_engine48scaled_upper_triang_masked_softmax_warp_backwardI13__nv_bfloat16S1_fLi3EEEvPT0_PKT_S6_T1_iii,(.L_x_15823 - _ZN18transformer_engine48scaled_upper_triang_masked_softmax_warp_backwardI13__nv_bfloat16S1_fLi3EEEvPT0_PKT_S6_T1_iii)
        .other          _ZN18transformer_engine48scaled_upper_triang_masked_softmax_warp_backwardI13__nv_bfloat16S1_fLi3EEEvPT0_PKT_S6_T1_iii,@"STO_CUDA_ENTRY STV_DEFAULT"
_ZN18transformer_engine48scaled_upper_triang_masked_softmax_warp_backwardI13__nv_bfloat16S1_fLi3EEEvPT0_PKT_S6_T1_iii:
.text._ZN18transformer_engine48scaled_upper_triang_masked_softmax_warp_backwardI13__nv_bfloat16S1_fLi3EEEvPT0_PKT_S6_T1_iii:
[----:B------:R-:W-:Y:S01]  /*0000*/  LDC R1, c[0x0][0x37c] ;  /* 0x0000df00ff017b82 */ /* 0x000fe20000000800 */
[----:B------:R-:W0:Y:S01]  /*0010*/  S2R R0, SR_CTAID.Y ;  /* 0x0000000000007919 */ /* 0x000e220000002600 */
[----:B------:R-:W0:Y:S06]  /*0020*/  LDCU UR4, c[0x0][0x364] ;  /* 0x00006c80ff0477ac */ /* 0x000e2c0008000800 */
[----:B------:R-:W1:Y:S01]  /*0030*/  S2UR UR6, SR_CTAID.X ;  /* 0x00000000000679c3 */ /* 0x000e620000002500 */
[----:B------:R-:W-:Y:S01]  /*0040*/  IMAD.MOV.U32 R5, RZ, RZ, RZ ;  /* 0x000000ffff057224 */ /* 0x000fe200078e00ff */
[----:B------:R-:W0:Y:S01]  /*0050*/  S2R R3, SR_TID.Y ;  /* 0x0000000000037919 */ /* 0x000e220000002200 */
[----:B------:R-:W2:Y:S01]  /*0060*/  LDCU UR5, c[0x0][0x370] ;  /* 0x00006e00ff0577ac */ /* 0x000ea20008000800 */
[----:B------:R-:W1:Y:S01]  /*0070*/  S2R R4, SR_TID.X ;  /* 0x0000000000047919 */ /* 0x000e620000002100 */
[----:B------:R-:W3:Y:S03]  /*0080*/  LDCU UR7, c[0x0][0x39c] ;  /* 0x00007380ff0777ac */ /* 0x000ee60008000800 */
[----:B------:R-:W4:Y:S01]  /*0090*/  LDC R13, c[0x0][0x3a4] ;  /* 0x0000e900ff0d7b82 */ /* 0x000f220000000800 */
[----:B0-----:R-:W-:-:S04]  /*00a0*/  IMAD R0, R0, UR4, R3 ;  /* 0x0000000400007c24 */ /* 0x001fc8000f8e0203 */
        /* <DEDUP_REMOVED lines=19> */
[----:B------:R-:W-:-:S07]  /*01e0*/  @!P0 LEA.HI.X.SX32 R21, R0, R7, 0x1, P4 ;  /* 0x0000000700158211 */ /* 0x000fce00020f0eff */
[----:B------:R-:W4:Y:S01]  /*01f0*/  @!P0 LDC.64 R10, c[0x0][0x388] ;  /* 0x0000e200ff0a8b82 */ /* 0x000f220000000a00 */
[----:B0-----:R-:W-:-:S05]  /*0200*/  @!P1 IADD3 R16, P3, PT, R19, R16, RZ ;  /* 0x0000001013109210 */ /* 0x001fca0007f7e0ff */
[----:B------:R-:W-:Y:S01]  /*0210*/  @!P1 IMAD.X R17, R12, 0x1, R17, P3 ;  /* 0x000000010c119824 */ /* 0x000fe200018e0611 */
[----:B-1----:R-:W-:Y:S02]  /*0220*/  @!P1 IADD3 R14, P2, PT, R19, R14, RZ ;  /* 0x0000000e130e9210 */ /* 0x002fe40007f5e0ff */
[C---:B------:R-:W-:Y:S02]  /*0230*/  @!P0 SHF.L.U32 R19, R6.reuse, 0x1, RZ ;  /* 0x0000000106138819 */ /* 0x040fe400000006ff */
[----:B--2---:R-:W2:Y:S01]  /*0240*/  @!P1 LDG.E.U16 R16, desc[UR4][R16.64] ;  /* 0x0000000410109981 */ /* 0x004ea2000c1e1500 */
[----:B------:R-:W-:Y:S01]  /*0250*/  @!P0 SHF.L.U64.HI R6, R6, 0x1, R21 ;  /* 0x0000000106068819 */ /* 0x000fe20000010215 */
[----:B------:R-:W-:Y:S01]  /*0260*/  @!P1 IMAD.X R15, R12, 0x1, R15, P2 ;  /* 0x000000010c0f9824 */ /* 0x000fe200010e060f */
[----:B---3--:R-:W-:-:S04]  /*0270*/  @!P0 IADD3 R8, P3, PT, R19, R8, RZ ;  /* 0x0000000813088210 */ /* 0x008fc80007f7e0ff */
[----:B------:R0:W3:Y:S01]  /*0280*/  @!P1 LDG.E.U16 R14, desc[UR4][R14.64] ;  /* 0x000000040e0e9981 */ /* 0x0000e2000c1e1500 */
[----:B----4-:R-:W-:Y:S01]  /*0290*/  @!P0 IADD3 R10, P2, PT, R19, R10, RZ ;  /* 0x0000000a130a8210 */ /* 0x010fe20007f5e0ff */
[----:B------:R-:W-:-:S04]  /*02a0*/  @!P0 IMAD.X R9, R6, 0x1, R9, P3 ;  /* 0x0000000106098824 */ /* 0x000fc800018e0609 */
[----:B------:R-:W-:Y:S01]  /*02b0*/  @!P0 IMAD.X R11, R6, 0x1, R11, P2 ;  /* 0x00000001060b8824 */ /* 0x000fe200010e060b */
[----:B------:R-:W4:Y:S04]  /*02c0*/  @!P0 LDG.E.U16 R8, desc[UR4][R8.64] ;  /* 0x0000000408088981 */ /* 0x000f28000c1e1500 */
[----:B------:R-:W5:Y:S01]  /*02d0*/  @!P0 LDG.E.U16 R10, desc[UR4][R10.64] ;  /* 0x000000040a0a8981 */ /* 0x000f62000c1e1500 */
[----:B------:R-:W-:Y:S02]  /*02e0*/  HFMA2 R19, -RZ, RZ, 0, 0 ;  /* 0x00000000ff137431 */ /* 0x000fe400000001ff */
[----:B------:R-:W-:Y:S02]  /*02f0*/  IMAD.MOV.U32 R6, RZ, RZ, RZ ;  /* 0x000000ffff067224 */ /* 0x000fe400078e00ff */
[----:B------:R-:W-:-:S02]  /*0300*/  IMAD.MOV.U32 R12, RZ, RZ, RZ ;  /* 0x000000ffff0c7224 */ /* 0x000fc400078e00ff */
[----:B0-----:R-:W-:Y:S02]  /*0310*/  IMAD.MOV.U32 R15, RZ, RZ, RZ ;  /* 0x000000ffff0f7224 */ /* 0x001fe400078e00ff */
[----:B--2---:R-:W-:Y:S01]  /*0320*/  @!P1 IMAD.U32 R19, R16, 0x10000, RZ ;  /* 0x0001000010139824 */ /* 0x004fe200078e00ff */
[----:B---3--:R-:W-:-:S05]  /*0330*/  @!P1 SHF.L.U32 R16, R14, 0x10, RZ ;  /* 0x000000100e109819 */ /* 0x008fca00000006ff */
[----:B------:R-:W-:Y:S01]  /*0340*/  @!P1 FMUL R12, R19, R16 ;  /* 0x00000010130c9220 */ /* 0x000fe20000400000 */
        /* <DEDUP_REMOVED lines=28> */
.L_x_1024:
[----:B------:R-:W-:Y:S05]  /*0510*/  BSYNC.RECONVERGENT B0 ;  /* 0x0000000000007941 */ /* 0x000fea0003800200 */
.L_x_1023:
[----:B------:R-:W-:Y:S05]  /*0520*/  @P0 EXIT ;  /* 0x000000000000094d */ /* 0x000fea0003800000 */
[----:B------:R-:W3:Y:S01]  /*0530*/  LDCU UR6, c[0x0][0x398] ;  /* 0x00007300ff0677ac */ /* 0x000ee20008000800 */
[----:B--2---:R-:W-:Y:S01]  /*0540*/  FADD R14, R11, R14 ;  /* 0x0000000e0b0e7221 */ /* 0x004fe20000000000 */
[----:B------:R-:W-:Y:S01]  /*0550*/  IADD3 R3, P0, PT, R0, R2, RZ ;  /* 0x0000000200037210 */ /* 0x000fe20007f1e0ff */
[----:B------:R-:W2:Y:S02]  /*0560*/  LDCU.64 UR8, c[0x0][0x380] ;  /* 0x00007000ff0877ac */ /* 0x000ea40008000a00 */
[----:B------:R-:W-:Y:S01]  /*0570*/  FFMA R6, R14, -R6, R15 ;  /* 0x800000060e067223 */ /* 0x000fe2000000000f */
[----:B------:R-:W-:-:S03]  /*0580*/  LEA.HI.X.SX32 R0, R0, R7, 0x1, P0 ;  /* 0x0000000700007211 */ /* 0x000fc600000f0eff */
[----:B---3--:R-:W-:Y:S01]  /*0590*/  FMUL R6, R6, UR6 ;  /* 0x0000000606067c20 */ /* 0x008fe20008400000 */
[----:B--2---:R-:W-:-:S04]  /*05a0*/  LEA R2, P0, R3, UR8, 0x1 ;  /* 0x0000000803027c11 */ /* 0x004fc8000f8008ff */
[----:B------:R-:W-:Y:S02]  /*05b0*/  F2FP.BF16.F32.PACK_AB R6, RZ, R6 ;  /* 0x00000006ff06723e */ /* 0x000fe400000010ff */
[----:B------:R-:W-:-:S05]  /*05c0*/  LEA.HI.X R3, R3, UR9, R0, 0x1, P0 ;  /* 0x0000000903037c11 */ /* 0x000fca00080f0c00 */
[----:B------:R-:W-:Y:S01]  /*05d0*/  STG.E.U16 desc[UR4][R2.64], R6 ;  /* 0x0000000602007986 */ /* 0x000fe2000c101504 */
[----:B------:R-:W-:Y:S05]  /*05e0*/  EXIT ;  /* 0x000000000000794d */ /* 0x000fea0003800000 */
.L_x_1025:
        /* <DEDUP_REMOVED lines=9> */
.L_x_15823:


//--------------------- .text._ZN18transformer_engine48scaled_upper_triang_masked_softmax_warp_backwardI13__nv_bfloat16S1_fLi2EEEvPT0_PKT_S6_T1_iii --------------------------
	.section	.text._ZN18transformer_engine48scaled_upper_triang_masked_softmax_warp_backwardI13__nv_bfloat16S1_fLi2EEEvPT0_PKT_S6_T1_iii,"ax",@progbits
	.align	128
        .global         _ZN18transformer_engine48scaled_upper_triang_masked_softmax_warp_backwardI13__nv_bfloat16S1_fLi2EEEvPT0_PKT_S6_T1_iii
        .type           _ZN18transformer_engine48scaled_upper_triang_masked_softmax_warp_backwardI13__nv_bfloat16S1_fLi2EEEvPT0_PKT_S6_T1_iii,@function
        .size           _ZN18transformer_engine48scaled_upper_triang_masked_softmax_warp_backwardI13__nv_bfloat16S1_fLi2EEEvPT0_PKT_S6_T1_iii,(.L_x_15824 - _ZN18transformer_engine48scaled_upper_triang_masked_softmax_warp_backwardI13__nv_bfloat16S1_fLi2EEEvPT0_PKT_S6_T1_iii)
        .other          _ZN18transformer_engine48scaled_upper_triang_masked_softmax_warp_backwardI13__nv_bfloat16S1_fLi2EEEvPT0_PKT_S6_T1_iii,@"STO_CUDA_ENTRY STV_DEFAULT"
_ZN18transformer_engine48scaled_upper_triang_masked_softmax_warp_backwardI13__nv_bfloat16S1_fLi2EEEvPT0_PKT_S6_T1_iii:
.text._ZN18transformer_engine48scaled_upper_triang_masked_softmax_warp_backwardI13__nv_bfloat16S1_fLi2EEEvPT0_PKT_S6_T1_iii:
        /* <DEDUP_REMOVED lines=21> */
[----:B----4-:R-:W-:Y:S02]  /*0150*/  IMAD R0, R13, UR6, RZ ;  /* 0x000000060d007c24 */ /* 0x010fe4000f8e02ff */
[----:B------:R-:W-:Y:S02]  /*0160*/  IMAD R11, R11, UR4, RZ ;  /* 0x000000040b0b7c24 */ /* 0x000fe4000f8e02ff */
[----:B------:R-:W-:-:S03]  /*0170*/  @!P1 IMAD.SHL.U32 R19, R2, 0x2, RZ ;  /* 0x0000000202139824 */ /* 0x000fc600078e00ff */
[----:B------:R-:W1:Y:S01]  /*0180*/  @!P1 LDC.64 R14, c[0x0][0x388] ;  /* 0x0000e200ff0e9b82 */ /* 0x000e620000000a00 */
[----:B------:R-:W-:Y:S01]  /*0190*/  IMAD.IADD R11, R3, 0x1, R11 ;  /* 0x00000001030b7824 */ /* 0x000fe200078e020b */
[----:B------:R-:W-:Y:S01]  /*01a0*/  @!P0 IADD3 R10, P4, PT, R0, R2, RZ ;  /* 0x00000002000a8210 */ /* 0x000fe20007f9e0ff */
[----:B------:R-:W2:Y:S03]  /*01b0*/  LDCU.64 UR4, c[0x0][0x358] ;  /* 0x00006b00ff0477ac */ /* 0x000ea60008000a00 */
[----:B------:R-:W-:Y:S02]  /*01c0*/  @!P1 SHF.L.U64.HI R12, R2, 0x1, R11 ;  /* 0x00000001020c9819 */ /* 0x000fe4000001020b */
[----:B------:R-:W3:Y:S01]  /*01d0*/  @!P0 LDC.64 R6, c[0x0][0x388] ;  /* 0x0000e200ff068b82 */ /* 0x000ee20000000a00 */
[----:B------:R-:W-:-:S07]  /*01e0*/  @!P0 LEA.HI.X.SX32 R21, R0, R11, 0x1, P4 ;  /* 0x0000000b00158211 */ /* 0x000fce00020f0eff */
[----:B------:R-:W4:Y:S01]  /*01f0*/  @!P0 LDC.64 R8, c[0x0][0x390] ;  /* 0x0000e400ff088b82 */ /* 0x000f220000000a00 */
[----:B0-----:R-:W-:-:S04]  /*0200*/  @!P1 IADD3 R16, P3, PT, R19, R16, RZ ;  /* 0x0000001013109210 */ /* 0x001fc80007f7e0ff */
[----:B------:R-:W-:Y:S02]  /*0210*/  @!P1 IADD3.X R17, PT, PT, R12, R17, RZ, P3, !PT ;  /* 0x000000110c119210 */ /* 0x000fe40001ffe4ff */
[----:B-1----:R-:W-:Y:S01]  /*0220*/  @!P1 IADD3 R14, P2, PT, R19, R14, RZ ;  /* 0x0000000e130e9210 */ /* 0x002fe20007f5e0ff */
[C---:B------:R-:W-:Y:S01]  /*0230*/  @!P0 IMAD.SHL.U32 R19, R10.reuse, 0x2, RZ ;  /* 0x000000020a138824 */ /* 0x040fe200078e00ff */
[----:B------:R-:W-:Y:S01]  /*0240*/  @!P0 SHF.L.U64.HI R10, R10, 0x1, R21 ;  /* 0x000000010a0a8819 */ /* 0x000fe20000010215 */
[----:B--2---:R-:W2:Y:S02]  /*0250*/  @!P1 LDG.E.U16 R16, desc[UR4][R16.64] ;  /* 0x0000000410109981 */ /* 0x004ea4000c1e1500 */
[----:B------:R-:W-:Y:S01]  /*0260*/  @!P1 IMAD.X R15, R12, 0x1, R15, P2 ;  /* 0x000000010c0f9824 */ /* 0x000fe200010e060f */
[----:B---3--:R-:W-:-:S04]  /*0270*/  @!P0 IADD3 R6, P2, PT, R19, R6, RZ ;  /* 0x0000000613068210 */ /* 0x008fc80007f5e0ff */
[----:B------:R0:W3:Y:S01]  /*0280*/  @!P1 LDG.E.U16 R14, desc[UR4][R14.64] ;  /* 0x000000040e0e9981 */ /* 0x0000e2000c1e1500 */
[----:B------:R-:W-:Y:S01]  /*0290*/  @!P0 IMAD.X R7, R10, 0x1, R7, P2 ;  /* 0x000000010a078824 */ /* 0x000fe200010e0607 */
[----:B----4-:R-:W-:-:S04]  /*02a0*/  @!P0 IADD3 R8, P3, PT, R19, R8, RZ ;  /* 0x0000000813088210 */ /* 0x010fc80007f7e0ff */
[----:B------:R-:W4:Y:S01]  /*02b0*/  @!P0 LDG.E.U16 R6, desc[UR4][R6.64] ;  /* 0x0000000406068981 */ /* 0x000f22000c1e1500 */
[----:B------:R-:W-:-:S05]  /*02c0*/  @!P0 IADD3.X R9, PT, PT, R10, R9, RZ, P3, !PT ;  /* 0x000000090a098210 */ /* 0x000fca0001ffe4ff */
[----:B------:R-:W5:Y:S01]  /*02d0*/  @!P0 LDG.E.U16 R8, desc[UR4][R8.64] ;  /* 0x0000000408088981 */ /* 0x000f62000c1e1500 */
[----:B------:R-:W-:Y:S02]  /*02e0*/  HFMA2 R10, -RZ, RZ, 0, 0 ;  /* 0x00000000ff0a7431 */ /* 0x000fe400000001ff */
[----:B------:R-:W-:Y:S02]  /*02f0*/  IMAD.MOV.U32 R19, RZ, RZ, RZ ;  /* 0x000000ffff137224 */ /* 0x000fe400078e00ff */
[----:B------:R-:W-:Y:S02]  /*0300*/  IMAD.MOV.U32 R12, RZ, RZ, RZ ;  /* 0x000000ffff0c7224 */ /* 0x000fe400078e00ff */
[----:B0-----:R-:W-:Y:S01]  /*0310*/  IMAD.MOV.U32 R15, RZ, RZ, RZ ;  /* 0x000000ffff0f7224 */ /* 0x001fe200078e00ff */
[----:B--2---:R-:W-:Y:S01]  /*0320*/  @!P1 SHF.L.U32 R19, R16, 0x10, RZ ;  /* 0x0000001010139819 */ /* 0x004fe200000006ff */
[----:B---3--:R-:W-:Y:S01]  /*0330*/  @!P1 IMAD.U32 R16, R14, 0x10000, RZ ;  /* 0x000100000e109824 */ /* 0x008fe200078e00ff */
[----:B----4-:R-:W-:-:S03]  /*0340*/  @!P0 SHF.L.U32 R17, R6, 0x10, RZ ;  /* 0x0000001006118819 */ /* 0x010fc600000006ff */
[----:B------:R-:W-:Y:S01]  /*0350*/  @!P1 FMUL R12, R19, R16 ;  /* 0x00000010130c9220 */ /* 0x000fe20000400000 */
[----:B-----5:R-:W-:-:S04]  /*0360*/  @!P0 IMAD.U32 R10, R8, 0x10000, RZ ;  /* 0x00010000080a8824 */ /* 0x020fc800078e00ff */
[----:B------:R-:W-:Y:S01]  /*0370*/  @!P0 FMUL R15, R10, R17 ;  /* 0x000000110a0f8220 */ /* 0x000fe20000400000 */
        /* <DEDUP_REMOVED lines=21> */
.L_x_1027:
[----:B------:R-:W-:Y:S05]  /*04d0*/  BSYNC.RECONVERGENT B0 ;  /* 0x0000000000007941 */ /* 0x000fea0003800200 */
.L_x_1026:
[----:B------:R-:W-:Y:S05]  /*04e0*/  @P0 EXIT ;  /* 0x000000000000094d */ /* 0x000fea0003800000 */
[----:B------:R-:W1:Y:S01]  /*04f0*/  LDCU UR6, c[0x0][0x398] ;  /* 0x00007300ff0677ac */ /* 0x000e620008000800 */
[----:B--2---:R-:W-:Y:S01]  /*0500*/  FADD R6, R6, R7 ;  /* 0x0000000706067221 */ /* 0x004fe20000000000 */
[----:B------:R-:W-:Y:S01]  /*0510*/  IADD3 R3, P0, PT, R0, R2, RZ ;  /* 0x0000000200037210 */ /* 0x000fe20007f1e0ff */
[----:B------:R-:W2:Y:S02]  /*0520*/  LDCU.64 UR8, c[0x0][0x380] ;  /* 0x00007000ff0877ac */ /* 0x000ea40008000a00 */
[----:B------:R-:W-:Y:S01]  /*0530*/  FFMA R10, R6, -R10, R15 ;  /* 0x8000000a060a7223 */ /* 0x000fe2000000000f */
[----:B------:R-:W-:-:S03]  /*0540*/  LEA.HI.X.SX32 R0, R0, R11, 0x1, P0 ;  /* 0x0000000b00007211 */ /* 0x000fc600000f0eff */
[----:B-1----:R-:W-:Y:S01]  /*0550*/  FMUL R10, R10, UR6 ;  /* 0x000000060a0a7c20 */ /* 0x002fe20008400000 */
[----:B--2---:R-:W-:-:S04]  /*0560*/  LEA R2, P0, R3, UR8, 0x1 ;  /* 0x0000000803027c11 */ /* 0x004fc8000f8008ff */
[----:B------:R-:W-:Y:S02]  /*0570*/  F2FP.BF16.F32.PACK_AB R10, RZ, R10 ;  /* 0x0000000aff0a723e */ /* 0x000fe400000010ff */
[----:B------:R-:W-:-:S05]  /*0580*/  LEA.HI.X R3, R3, UR9, R0, 0x1, P0 ;  /* 0x0000000903037c11 */ /* 0x000fca00080f0c00 */
[----:B------:R-:W-:Y:S01]  /*0590*/  STG.E.U16 desc[UR4][R2.64], R10 ;  /* 0x0000000a02007986 */ /* 0x000fe2000c101504 */
[----:B------:R-:W-:Y:S05]  /*05a0*/  EXIT ;  /* 0x000000000000794d */ /* 0x000fea0003800000 */
.L_x_1028:
        /* <DEDUP_REMOVED lines=13> */
.L_x_15824:


//--------------------- .text._ZN18transformer_engine48scaled_upper_triang_masked_softmax_warp_backwardI13__nv_bfloat16S1_fLi1EEEvPT0_PKT_S6_T1_iii --------------------------
	.section	.text._ZN18transformer_engine48scaled_upper_triang_masked_softmax_warp_backwardI13__nv_bfloat16S1_fLi1EEEvPT0_PKT_S6_T1_iii,"ax",@progbits
	.align	128
        .global         _ZN18transformer_engine48scaled_upper_triang_masked_softmax_warp_backwardI13__nv_bfloat16S1_fLi1EEEvPT0_PKT_S6_T1_iii
        .type           _ZN18transformer_engine48scaled_upper_triang_masked_softmax_warp_backwardI13__nv_bfloat16S1_fLi1EEEvPT0_PKT_S6_T1_iii,@function
        .size           _ZN18transformer_engine48scaled_upper_triang_masked_softmax_warp_backwardI13__nv_bfloat16S1_fLi1EEEvPT0_PKT_S6_T1_iii,(.L_x_15825 - _ZN18transformer_engine48scaled_upper_triang_masked_softmax_warp_backwardI13__nv_bfloat16S1_fLi1EEEvPT0_PKT_S6_T1_iii)
        .other          _ZN18transformer_engine48scaled_upper_triang_masked_softmax_warp_backwardI13__nv_bfloat16S1_fLi1EEEvPT0_PKT_S6_T1_iii,@"STO_CUDA_ENTRY STV_DEFAULT"
_ZN18transformer_engine48scaled_upper_triang_masked_softmax_warp_backwardI13__nv_bfloat16S1_fLi1EEEvPT0_PKT_S6_T1_iii:
.text._ZN18transformer_engine48scaled_upper_triang_masked_softmax_warp_backwardI13__nv_bfloat16S1_fLi1EEEvPT0_PKT_S6_T1_iii:
        /* <DEDUP_REMOVED lines=12> */
[----:B-1----:R-:W-:Y:S01]  /*00c0*/  ISETP.LE.U32.AND P0, PT, R4, UR6, PT ;  /* 0x0000000604007c0c */ /* 0x002fe2000bf03070 */
[----:B------:R-:W0:Y:S03]  /*00d0*/  LDCU UR5, c[0x0][0x3a0] ;  /* 0x00007400ff0577ac */ /* 0x000e260008000800 */
[----:B------:R-:W-:-:S04]  /*00e0*/  LEA R13, R0, UR6, 0x1 ;  /* 0x00000006000d7c11 */ /* 0x000fc8000f8e08ff */
[----:B---3--:R-:W-:-:S04]  /*00f0*/  IADD3 R16, PT, PT, -R13, UR7, RZ ;  /* 0x000000070d107c10 */ /* 0x008fc8000fffe1ff */
[C---:B------:R-:W-:Y:S02]  /*0100*/  ISETP.LT.OR P1, PT, R16.reuse, 0x1, !P0 ;  /* 0x000000011000780c */ /* 0x040fe40004721670 */
[----:B------:R-:W-:Y:S01]  /*0110*/  ISETP.LT.OR P0, PT, R16, 0x2, !P0 ;  /* 0x000000021000780c */ /* 0x000fe20004701670 */
[----:B0-----:R-:W-:Y:S02]  /*0120*/  USHF.R.S32.HI UR4, URZ, 0x1f, UR5 ;  /* 0x0000001fff047899 */ /* 0x001fe40008011405 */
[----:B------:R-:W-:-:S08]  /*0130*/  IMAD.WIDE.U32 R2, R13, UR5, R4 ;  /* 0x000000050d027c25 */ /* 0x000fd0000f8e0004 */
[----:B------:R-:W0:Y:S01]  /*0140*/  @!P1 LDC.64 R14, c[0x0][0x390] ;  /* 0x0000e400ff0e9b82 */ /* 0x000e220000000a00 */
[----:B------:R-:W-:Y:S02]  /*0150*/  IMAD R19, R13, UR4, RZ ;  /* 0x000000040d137c24 */ /* 0x000fe4000f8e02ff */
[----:B----4-:R-:W-:Y:S02]  /*0160*/  IMAD R13, R17, UR5, RZ ;  /* 0x00000005110d7c24 */ /* 0x010fe4000f8e02ff */
[----:B------:R-:W-:Y:S01]  /*0170*/  IMAD.IADD R0, R3, 0x1, R19 ;  /* 0x0000000103007824 */ /* 0x000fe200078e0213 */
[----:B------:R-:W1:Y:S01]  /*0180*/  LDCU.64 UR4, c[0x0][0x358] ;  /* 0x00006b00ff0477ac */ /* 0x000e620008000a00 */
[C---:B------:R-:W-:Y:S01]  /*0190*/  @!P1 IMAD.SHL.U32 R23, R2.reuse, 0x2, RZ ;  /* 0x0000000202179824 */ /* 0x040fe200078e00ff */
[----:B------:R-:W2:Y:S01]  /*01a0*/  @!P1 LDC.64 R6, c[0x0][0x388] ;  /* 0x0000e200ff069b82 */ /* 0x000ea20000000a00 */
[----:B------:R-:W-:Y:S02]  /*01b0*/  @!P0 IADD3 R18, P2, PT, R13, R2, RZ ;  /* 0x000000020d128210 */ /* 0x000fe40007f5e0ff */
[----:B------:R-:W-:-:S02]  /*01c0*/  @!P1 SHF.L.U64.HI R12, R2, 0x1, R0 ;  /* 0x00000001020c9819 */ /* 0x000fc40000010200 */
[----:B------:R-:W-:Y:S01]  /*01d0*/  @!P0 LEA.HI.X.SX32 R21, R13, R0, 0x1, P2 ;  /* 0x000000000d158211 */ /* 0x000fe200010f0eff */
[C---:B------:R-:W-:Y:S02]  /*01e0*/  @!P0 IMAD.SHL.U32 R19, R18.reuse, 0x2, RZ ;  /* 0x0000000212138824 */ /* 0x040fe400078e00ff */
[----:B------:R-:W3:Y:S01]  /*01f0*/  @!P0 LDC.64 R8, c[0x0][0x390] ;  /* 0x0000e400ff088b82 */ /* 0x000ee20000000a00 */
[----:B------:R-:W-:-:S07]  /*0200*/  @!P0 SHF.L.U64.HI R18, R18, 0x1, R21 ;  /* 0x0000000112128819 */ /* 0x000fce0000010215 */
[----:B------:R-:W4:Y:S01]  /*0210*/  @!P0 LDC.64 R10, c[0x0][0x388] ;  /* 0x0000e200ff0a8b82 */ /* 0x000f220000000a00 */
[----:B0-----:R-:W-:-:S05]  /*0220*/  @!P1 IADD3 R14, P4, PT, R23, R14, RZ ;  /* 0x0000000e170e9210 */ /* 0x001fca0007f9e0ff */
[----:B------:R-:W-:Y:S01]  /*0230*/  @!P1 IMAD.X R15, R12, 0x1, R15, P4 ;  /* 0x000000010c0f9824 */ /* 0x000fe200020e060f */
[----:B--2---:R-:W-:-:S04]  /*0240*/  @!P1 IADD3 R6, P2, PT, R23, R6, RZ ;  /* 0x0000000617069210 */ /* 0x004fc80007f5e0ff */
[----:B-1----:R-:W2:Y:S01]  /*0250*/  @!P1 LDG.E.U16 R14, desc[UR4][R14.64] ;  /* 0x000000040e0e9981 */ /* 0x002ea2000c1e1500 */
[----:B------:R-:W-:Y:S01]  /*0260*/  @!P1 IMAD.X R7, R12, 0x1, R7, P2 ;  /* 0x000000010c079824 */ /* 0x000fe200010e0607 */
[----:B---3--:R-:W-:-:S04]  /*0270*/  @!P0 IADD3 R8, P3, PT, R19, R8, RZ ;  /* 0x0000000813088210 */ /* 0x008fc80007f7e0ff */
[----:B------:R-:W3:Y:S01]  /*0280*/  @!P1 LDG.E.U16 R6, desc[UR4][R6.64] ;  /* 0x0000000406069981 */ /* 0x000ee2000c1e1500 */
[----:B------:R-:W-:Y:S01]  /*0290*/  @!P0 IMAD.X R9, R18, 0x1, R9, P3 ;  /* 0x0000000112098824 */ /* 0x000fe200018e0609 */
[----:B----4-:R-:W-:-:S04]  /*02a0*/  @!P0 IADD3 R10, P4, PT, R19, R10, RZ ;  /* 0x0000000a130a8210 */ /* 0x010fc80007f9e0ff */
[----:B------:R-:W4:Y:S01]  /*02b0*/  @!P0 LDG.E.U16 R8, desc[UR4][R8.64] ;  /* 0x0000000408088981 */ /* 0x000f22000c1e1500 */
[----:B------:R-:W-:-:S05]  /*02c0*/  @!P0 IADD3.X R11, PT, PT, R18, R11, RZ, P4, !PT ;  /* 0x0000000b120b8210 */ /* 0x000fca00027fe4ff */
[----:B------:R-:W5:Y:S01]  /*02d0*/  @!P0 LDG.E.U16 R10, desc[UR4][R10.64] ;  /* 0x000000040a0a8981 */ /* 0x000f62000c1e1500 */
[----:B------:R-:W-:Y:S02]  /*02e0*/  CS2R R18, SRZ ;  /* 0x0000000000127805 */ /* 0x000fe4000001ff00 */
[----:B------:R-:W-:Y:S01]  /*02f0*/  ISETP.GE.AND P2, PT, R16, 0x1, PT ;  /* 0x000000011000780c */ /* 0x000fe20003f46270 */
[----:B------:R-:W-:Y:S02]  /*0300*/  HFMA2 R12, -RZ, RZ, 0, 0 ;  /* 0x00000000ff0c7431 */ /* 0x000fe400000001ff */
[----:B------:R-:W-:Y:S02]  /*0310*/  IMAD.MOV.U32 R21, RZ, RZ, RZ ;  /* 0x000000ffff157224 */ /* 0x000fe400078e00ff */
[----:B--2---:R-:W-:Y:S02]  /*0320*/  @!P1 IMAD.U32 R19, R14, 0x10000, RZ ;  /* 0x000100000e139824 */ /* 0x004fe400078e00ff */
[----:B---3--:R-:W-:-:S04]  /*0330*/  @!P1 IMAD.U32 R14, R6, 0x10000, RZ ;  /* 0x00010000060e9824 */ /* 0x008fc800078e00ff */
[----:B------:R-:W-:Y:S01]  /*0340*/  @!P1 FMUL R12, R19, R14 ;  /* 0x0000000e130c9220 */ /* 0x000fe20000400000 */
[----:B----4-:R-:W-:Y:S02]  /*0350*/  @!P0 IMAD.U32 R21, R8, 0x10000, RZ ;  /* 0x0001000008158824 */ /* 0x010fe400078e00ff */
[----:B-----5:R-:W-:-:S04]  /*0360*/  @!P0 IMAD.U32 R20, R10, 0x10000, RZ ;  /* 0x000100000a148824 */ /* 0x020fc800078e00ff */
[----:B------:R-:W-:Y:S01]  /*0370*/  @!P0 FMUL R18, R21, R20 ;  /* 0x0000001415128220 */ /* 0x000fe20000400000 */
[----:B------:R0:W1:Y:S04]  /*0380*/  SHFL.BFLY PT, R7, R12, 0x1, 0x1e1f ;  /* 0x0c3e1f000c077f89 */ /* 0x00006800000e0000 */
[----:B------:R0:W2:Y:S01]  /*0390*/  SHFL.BFLY PT, R9, R18, 0x1, 0x1e1f ;  /* 0x0c3e1f0012097f89 */ /* 0x0000a200000e0000 */
[----:B------:R-:W-:Y:S05]  /*03a0*/  @!P2 EXIT ;  /* 0x000000000000a94d */ /* 0x000fea0003800000 */
[----:B------:R-:W-:Y:S01]  /*03b0*/  ISETP.GE.AND P1, PT, R4, R17, PT ;  /* 0x000000110400720c */ /* 0x000fe20003f26270 */
[----:B------:R-:W-:Y:S03]  /*03c0*/  BSSY.RECONVERGENT B0, `(.L_x_1029) ;  /* 0x000000c000007945 */ /* 0x000fe60003800200 */
[----:B------:R-:W-:-:S09]  /*03d0*/  ISETP.EQ.OR P0, PT, R16, 0x1, P1 ;  /* 0x000000011000780c */ /* 0x000fd20000f02670 */
[----:B------:R-:W-:Y:S05]  /*03e0*/  @P1 BRA `(.L_x_1030) ;  /* 0x0000000000241947 */ /* 0x000fea0003800000 */
[----:B------:R-:W3:Y:S01]  /*03f0*/  LDCU UR6, c[0x0][0x398] ;  /* 0x00007300ff0677ac */ /* 0x000ee20008000800 */
[--C-:B-1----:R-:W-:Y:S01]  /*0400*/  FADD R5, R7, R12.reuse ;  /* 0x0000000c07057221 */ /* 0x102fe20000000000 */
[----:B------:R-:W1:Y:S03]  /*0410*/  LDCU.64 UR8, c[0x0][0x380] ;  /* 0x00007000ff0877ac */ /* 0x000e660008000a00 */
[----:B------:R-:W-:-:S04]  /*0420*/  FFMA R5, R5, -R19, R12 ;  /* 0x8000001305057223 */ /* 0x000fc8000000000c */
[----:B---3--:R-:W-:Y:S01]  /*0430*/  FMUL R5, R5, UR6 ;  /* 0x0000000605057c20 */ /* 0x008fe20008400000 */
[----:B-1----:R-:W-:-:S04]  /*0440*/  LEA R4, P1, R2, UR8, 0x1 ;  /* 0x0000000802047c11 */ /* 0x002fc8000f8208ff */
[----:B------:R-:W-:Y:S02]  /*0450*/  F2FP.BF16.F32.PACK_AB R6, RZ, R5 ;  /* 0x00000005ff06723e */ /* 0x000fe400000010ff */
[----:B------:R-:W-:-:S05]  /*0460*/  LEA.HI.X R5, R2, UR9, R0, 0x1, P1 ;  /* 0x0000000902057c11 */ /* 0x000fca00088f0c00 */
[----:B------:R3:W-:Y:S02]  /*0470*/  STG.E.U16 desc[UR4][R4.64], R6 ;  /* 0x0000000604007986 */ /* 0x0007e4000c101504 */
.L_x_1030:
[----:B------:R-:W-:Y:S05]  /*0480*/  BSYNC.RECONVERGENT B0 ;  /* 0x0000000000007941 */ /* 0x000fea0003800200 */
.L_x_1029:
[----:B------:R-:W-:Y:S05]  /*0490*/  @P0 EXIT ;  /* 0x000000000000094d */ /* 0x000fea0003800000 */
[----:B------:R-:W4:Y:S01]  /*04a0*/  LDCU UR6, c[0x0][0x398] ;  /* 0x00007300ff0677ac */ /* 0x000f220008000800 */
[--C-:B--2---:R-:W-:Y:S01]  /*04b0*/  FADD R3, R9, R18.reuse ;  /* 0x0000001209037221 */ /* 0x104fe20000000000 */
[----:B---3--:R-:W-:Y:S01]  /*04c0*/  IADD3 R4, P0, PT, R13, R2, RZ ;  /* 0x000000020d047210 */ /* 0x008fe20007f1e0ff */
[----:B------:R-:W2:Y:S02]  /*04d0*/  LDCU.64 UR8, c[0x0][0x380] ;  /* 0x00007000ff0877ac */ /* 0x000ea40008000a00 */
[----:B------:R-:W-:Y:S01]  /*04e0*/  FFMA R3, R3, -R21, R18 ;  /* 0x8000001503037223 */ /* 0x000fe20000000012 */
[----:B------:R-:W-:-:S03]  /*04f0*/  LEA.HI.X.SX32 R13, R13, R0, 0x1, P0 ;  /* 0x000000000d0d7211 */ /* 0x000fc600000f0eff */
[----:B----4-:R-:W-:Y:S01]  /*0500*/  FMUL R3, R3, UR6 ;  /* 0x0000000603037c20 */ /* 0x010fe20008400000 */
[----:B--2---:R-:W-:-:S04]  /*0510*/  LEA R2, P0, R4, UR8, 0x1 ;  /* 0x0000000804027c11 */ /* 0x004fc8000f8008ff */
[----:B------:R-:W-:Y:S02]  /*0520*/  F2FP.BF16.F32.PACK_AB R0, RZ, R3 ;  /* 0x00000003ff00723e */ /* 0x000fe400000010ff */
[----:B------:R-:W-:-:S05]  /*0530*/  LEA.HI.X R3, R4, UR9, R13, 0x1, P0 ;  /* 0x0000000904037c11 */ /* 0x000fca00080f0c0d */
[----:B------:R-:W-:Y:S01]  /*0540*/  STG.E.U16 desc[UR4][R2.64], R0 ;  /* 0x0000000002007986 */ /* 0x000fe2000c101504 */
[----:B------:R-:W-:Y:S05]  /*0550*/  EXIT ;  /* 0x000000000000794d */ /* 0x000fea0003800000 */
.L_x_1031:
        /* <DEDUP_REMOVED lines=10> */
.L_x_15825:


//--------------------- .text._ZN18transformer_engine48scaled_upper_triang_masked_softmax_warp_backwardI13__nv_bfloat16S1_fLi0EEEvPT0_PKT_S6_T1_iii --------------------------
	.section	.text._ZN18transformer_engine48scaled_upper_triang_masked_softmax_warp_backwardI13__nv_bfloat16S1_fLi0EEEvPT0_PKT_S6_T1_iii,"ax",@progbits
	.align	128
        .global         _ZN18transformer_engine48scaled_upper_triang_masked_softmax_warp_backwardI13__nv_bfloat16S1_fLi0EEEvPT0_PKT_S6_T1_iii
        .type           _ZN18transformer_engine48scaled_upper_triang_masked_softmax_warp_backwardI13__nv_bfloat16S1_fLi0EEEvPT0_PKT_S6_T1_iii,@function
        .size           _ZN18transformer_engine48scaled_upper_triang_masked_softmax_warp_backwardI13__nv_bfloat16S1_fLi0EEEvPT0_PKT_S6_T1_iii,(.L_x_15826 - _ZN18transformer_engine48scaled_upper_triang_masked_softmax_warp_backwardI13__nv_bfloat16S1_fLi0EEEvPT0_PKT_S6_T1_iii)
        .other          _ZN18transformer_engine48scaled_upper_triang_masked_softmax_warp_backwardI13__nv_bfloat16S1_fLi0EEEvPT0_PKT_S6_T1_iii,@"STO_CUDA_ENTRY STV_DEFAULT"
_ZN18transformer_engine48scaled_upper_triang_masked_softmax_warp_backwardI13__nv_bfloat16S1_fLi0EEEvPT0_PKT_S6_T1_iii:
.text._ZN18transformer_engine48scaled_upper_triang_masked_softmax_warp_backwardI13__nv_bfloat16S1_fLi0EEEvPT0_PKT_S6_T1_iii:
        /* <DEDUP_REMOVED lines=21> */
[----:B------:R-:W-:Y:S02]  /*0150*/  @!P1 IMAD.SHL.U32 R9, R4, 0x2, RZ ;  /* 0x0000000204099824 */ /* 0x000fe400078e00ff */
[----:B------:R-:W-:-:S05]  /*0160*/  IMAD R11, R7, UR4, RZ ;  /* 0x00000004070b7c24 */ /* 0x000fca000f8e02ff */
[----:B------:R-:W1:Y:S01]  /*0170*/  @!P1 LDC.64 R16, c[0x0][0x388] ;  /* 0x0000e200ff109b82 */ /* 0x000e620000000a00 */
[----:B------:R-:W-:Y:S01]  /*0180*/  IMAD.IADD R11, R5, 0x1, R11 ;  /* 0x00000001050b7824 */ /* 0x000fe200078e020b */
[----:B------:R-:W2:Y:S04]  /*0190*/  LDCU.64 UR4, c[0x0][0x358] ;  /* 0x00006b00ff0477ac */ /* 0x000ea80008000a00 */
[----:B------:R-:W-:Y:S02]  /*01a0*/  @!P1 SHF.L.U64.HI R0, R4, 0x1, R11 ;  /* 0x0000000104009819 */ /* 0x000fe4000001020b */
[----:B------:R-:W3:Y:S01]  /*01b0*/  @!P0 LDC.64 R6, c[0x0][0x390] ;  /* 0x0000e400ff068b82 */ /* 0x000ee20000000a00 */
[----:B0-----:R-:W-:-:S05]  /*01c0*/  @!P1 IADD3 R14, P3, PT, R9, R14, RZ ;  /* 0x0000000e090e9210 */ /* 0x001fca0007f7e0ff */
[C---:B------:R-:W-:Y:S01]  /*01d0*/  @!P1 IMAD.X R15, R0.reuse, 0x1, R15, P3 ;  /* 0x00000001000f9824 */ /* 0x040fe200018e060f */
[----:B-1----:R-:W-:Y:S02]  /*01e0*/  @!P1 IADD3 R16, P2, PT, R9, R16, RZ ;  /* 0x0000001009109210 */ /* 0x002fe40007f5e0ff */
[----:B------:R-:W0:Y:S02]  /*01f0*/  @!P0 LDC.64 R8, c[0x0][0x388] ;  /* 0x0000e200ff088b82 */ /* 0x000e240000000a00 */
[----:B--2---:R1:W5:Y:S01]  /*0200*/  @!P1 LDG.E.U16 R14, desc[UR4][R14.64] ;  /* 0x000000040e0e9981 */ /* 0x004362000c1e1500 */
[----:B------:R-:W-:Y:S02]  /*0210*/  @!P1 IMAD.X R17, R0, 0x1, R17, P2 ;  /* 0x0000000100119824 */ /* 0x000fe400010e0611 */
[----:B----4-:R-:W-:-:S03]  /*0220*/  IMAD R0, R13, UR6, RZ ;  /* 0x000000060d007c24 */ /* 0x010fc6000f8e02ff */
[----:B------:R1:W5:Y:S02]  /*0230*/  @!P1 LDG.E.U16 R16, desc[UR4][R16.64] ;  /* 0x0000000410109981 */ /* 0x000364000c1e1500 */
[----:B------:R-:W-:-:S04]  /*0240*/  @!P0 IADD3 R12, P2, PT, R0, R4, RZ ;  /* 0x00000004000c8210 */ /* 0x000fc80007f5e0ff */
[----:B------:R-:W-:Y:S01]  /*0250*/  @!P0 LEA.HI.X.SX32 R21, R0, R11, 0x1, P2 ;  /* 0x0000000b00158211 */ /* 0x000fe200010f0eff */
[----:B------:R-:W-:-:S03]  /*0260*/  @!P0 IMAD.SHL.U32 R19, R12, 0x2, RZ ;  /* 0x000000020c138824 */ /* 0x000fc600078e00ff */
[----:B------:R-:W-:Y:S02]  /*0270*/  @!P0 SHF.L.U64.HI R12, R12, 0x1, R21 ;  /* 0x000000010c0c8819 */ /* 0x000fe40000010215 */
[C---:B---3--:R-:W-:Y:S02]  /*0280*/  @!P0 IADD3 R6, P3, PT, R19.reuse, R6, RZ ;  /* 0x0000000613068210 */ /* 0x048fe40007f7e0ff */
[----:B0-----:R-:W-:-:S03]  /*0290*/  @!P0 IADD3 R8, P2, PT, R19, R8, RZ ;  /* 0x0000000813088210 */ /* 0x001fc60007f5e0ff */
[C---:B------:R-:W-:Y:S02]  /*02a0*/  @!P0 IMAD.X R7, R12.reuse, 0x1, R7, P3 ;  /* 0x000000010c078824 */ /* 0x040fe400018e0607 */
[----:B------:R-:W-:-:S03]  /*02b0*/  @!P0 IMAD.X R9, R12, 0x1, R9, P2 ;  /* 0x000000010c098824 */ /* 0x000fc600010e0609 */
[----:B------:R1:W5:Y:S04]  /*02c0*/  @!P0 LDG.E.U16 R12, desc[UR4][R6.64] ;  /* 0x00000004060c8981 */ /* 0x000368000c1e1500 */
[----:B------:R1:W5:Y:S01]  /*02d0*/  @!P0 LDG.E.U16 R8, desc[UR4][R8.64] ;  /* 0x0000000408088981 */ /* 0x000362000c1e1500 */
[----:B------:R-:W-:-:S13]  /*02e0*/  ISETP.GE.AND P2, PT, R10, 0x1, PT ;  /* 0x000000010a00780c */ /* 0x000fda0003f46270 */
[----:B-1----:R-:W-:Y:S05]  /*02f0*/  @!P2 EXIT ;  /* 0x000000000000a94d */ /* 0x002fea0003800000 */
[----:B------:R-:W-:Y:S02]  /*0300*/  ISETP.GE.AND P3, PT, R2, R13, PT ;  /* 0x0000000d0200720c */ /* 0x000fe40003f66270 */
[----:B------:R-:W-:Y:S01]  /*0310*/  CS2R R2, SRZ ;  /* 0x0000000000027805 */ /* 0x000fe2000001ff00 */
[----:B-----5:R-:W-:Y:S01]  /*0320*/  @!P1 IMAD.U32 R7, R16, 0x10000, RZ ;  /* 0x0001000010079824 */ /* 0x020fe200078e00ff */
[----:B------:R-:W-:Y:S01]  /*0330*/  BSSY.RECONVERGENT B0, `(.L_x_1032) ;  /* 0x000000e000007945 */ /* 0x000fe20003800200 */
[----:B------:R-:W-:Y:S01]  /*0340*/  @!P1 IMAD.U32 R2, R14, 0x10000, RZ ;  /* 0x000100000e029824 */ /* 0x000fe200078e00ff */
[----:B------:R-:W-:Y:S01]  /*0350*/  ISETP.EQ.OR P2, PT, R10, 0x1, P3 ;  /* 0x000000010a00780c */ /* 0x000fe20001f42670 */
[----:B------:R-:W-:Y:S02]  /*0360*/  IMAD.MOV.U32 R6, RZ, RZ, RZ ;  /* 0x000000ffff067224 */ /* 0x000fe400078e00ff */
[----:B------:R-:W-:-:S04]  /*0370*/  @!P1 FMUL R3, R2, R7 ;  /* 0x0000000702039220 */ /* 0x000fc80000400000 */
[----:B------:R-:W-:Y:S06]  /*0380*/  @P3 BRA `(.L_x_1033) ;  /* 0x0000000000203947 */ /* 0x000fec0003800000 */
        /* <DEDUP_REMOVED lines=8> */
.L_x_1033:
[----:B------:R-:W-:Y:S05]  /*0410*/  BSYNC.RECONVERGENT B0 ;  /* 0x0000000000007941 */ /* 0x000fea0003800200 */
.L_x_1032:
[----:B------:R-:W-:Y:S05]  /*0420*/  @P2 EXIT ;  /* 0x000000000000294d */ /* 0x000fea0003800000 */
[----:B------:R-:W1:Y:S01]  /*0430*/  LDCU UR6, c[0x0][0x398] ;  /* 0x00007300ff0677ac */ /* 0x000e620008000800 */
[----:B------:R-:W-:Y:S02]  /*0440*/  @!P0 IMAD.U32 R6, R12, 0x10000, RZ ;  /* 0x000100000c068824 */ /* 0x000fe400078e00ff */
[----:B------:R-:W-:Y:S01]  /*0450*/  @!P0 IMAD.U32 R5, R8, 0x10000, RZ ;  /* 0x0001000008058824 */ /* 0x000fe200078e00ff */
[----:B------:R-:W2:Y:S01]  /*0460*/  LDCU.64 UR8, c[0x0][0x380] ;  /* 0x00007000ff0877ac */ /* 0x000ea20008000a00 */
[----:B0-----:R-:W-:Y:S02]  /*0470*/  IMAD.MOV.U32 R3, RZ, RZ, RZ ;  /* 0x000000ffff037224 */ /* 0x001fe400078e00ff */
[----:B------:R-:W-:Y:S01]  /*0480*/  @!P0 FMUL R3, R6, R5 ;  /* 0x0000000506038220 */ /* 0x000fe20000400000 */
[----:B------:R-:W-:-:S03]  /*0490*/  IADD3 R4, P0, PT, R0, R4, RZ ;  /* 0x0000000400047210 */ /* 0x000fc60007f1e0ff */
        /* <DEDUP_REMOVED lines=8> */
.L_x_1034:
        /* <DEDUP_REMOVED lines=14> */
.L_x_15826:


//--------------------- .text._ZN18transformer_engine48scaled_upper_triang_masked_softmax_warp_backwardI6__halfS1_fLi14EEEvPT0_PKT_S6_T1_iii --------------------------
	.section	.text._ZN18transformer_engine48scaled_upper_triang_masked_softmax_warp_backwardI6__halfS1_fLi14EEEvPT0_PKT_S6_T1_iii,"ax",@progbits
	.align	128
        .global         _ZN18transformer_engine48scaled_upper_triang_masked_softmax_warp_backwardI6__halfS1_fLi14EEEvPT0_PKT_S6_T1_iii
        .type           _ZN18transformer_engine48scaled_upper_triang_masked_softmax_warp_backwardI6__halfS1_fLi14EEEvPT0_PKT_S6_T1_iii,@function
        .size           _ZN18transformer_engine48scaled_upper_triang_masked_softmax_warp_backwardI6__halfS1_fLi14EEEvPT0_PKT_S6_T1_iii,(.L_x_15827 - _ZN18transformer_engine48scaled_upper_triang_masked_softmax_warp_backwardI6__halfS1_fLi14EEEvPT0_PKT_S6_T1_iii)
        .other          _ZN18transformer_engine48scaled_upper_triang_masked_softmax_warp_backwardI6__halfS1_fLi14EEEvPT0_PKT_S6_T1_iii,@"STO_CUDA_ENTRY STV_DEFAULT"
_ZN18transformer_engine48scaled_upper_triang_masked_softmax_warp_backwardI6__halfS1_fLi14EEEvPT0_PKT_S6_T1_iii:
.text._ZN18transformer_engine48scaled_upper_triang_masked_softmax_warp_backwardI6__halfS1_fLi14EEEvPT0_PKT_S6_T1_iii:
        /* <DEDUP_REMOVED lines=11> */
[----:B------:R-:W-:Y:S01]  /*00b0*/  HFMA2 R83, -RZ, RZ, 0, 0 ;  /* 0x00000000ff537431 */ /* 0x000fe200000001ff */
[----:B------:R-:W-:Y:S01]  /*00c0*/  CS2R R120, SRZ ;  /* 0x0000000000787805 */ /* 0x000fe2000001ff00 */
[----:B------:R-:W3:Y:S01]  /*00d0*/  S2R R5, SR_CTAID.X ;  /* 0x0000000000057919 */ /* 0x000ee20000002500 */
[----:B------:R-:W4:Y:S01]  /*00e0*/  LDCU UR7, c[0x0][0x39c] ;  /* 0x00007380ff0777ac */ /* 0x000f220008000800 */
[----:B------:R-:W-:Y:S01]  /*00f0*/  HFMA2 R71, -RZ, RZ, 0, 0 ;  /* 0x00000000ff477431 */ /* 0x000fe200000001ff */
[----:B------:R-:W-:-:S02]  /*0100*/  CS2R R118, SRZ ;  /* 0x0000000000767805 */ /* 0x000fc4000001ff00 */
[----:B------:R-:W-:Y:S01]  /*0110*/  CS2R R116, SRZ ;  /* 0x0000000000747805 */ /* 0x000fe2000001ff00 */
[----:B------:R-:W5:Y:S01]  /*0120*/  LDCU.64 UR8, c[0x0][0x388] ;  /* 0x00007100ff0877ac */ /* 0x000f620008000a00 */
[----:B------:R-:W-:Y:S02]  /*0130*/  CS2R R114, SRZ ;  /* 0x0000000000727805 */ /* 0x000fe4000001ff00 */
[----:B------:R-:W-:Y:S02]  /*0140*/  CS2R R112, SRZ ;  /* 0x0000000000707805 */ /* 0x000fe4000001ff00 */
[----:B------:R-:W-:Y:S01]  /*0150*/  CS2R R110, SRZ ;  /* 0x00000000006e7805 */ /* 0x000fe2000001ff00 */
[----:B------:R-:W5:Y:S01]  /*0160*/  LDCU.64 UR10, c[0x0][0x390] ;  /* 0x00007200ff0a77ac */ /* 0x000f620008000a00 */
[----:B------:R-:W-:Y:S02]  /*0170*/  CS2R R108, SRZ ;  /* 0x00000000006c7805 */ /* 0x000fe4000001ff00 */
[----:B------:R-:W-:-:S02]  /*0180*/  MOV R107, RZ ;  /* 0x000000ff006b7202 */ /* 0x000fc40000000f00 */
[----:B------:R-:W-:Y:S02]  /*0190*/  CS2R R104, SRZ ;  /* 0x0000000000687805 */ /* 0x000fe4000001ff00 */
[----:B------:R-:W-:Y:S02]  /*01a0*/  CS2R R102, SRZ ;  /* 0x0000000000667805 */ /* 0x000fe4000001ff00 */
[----:B------:R-:W-:Y:S02]  /*01b0*/  CS2R R100, SRZ ;  /* 0x0000000000647805 */ /* 0x000fe4000001ff00 */
[----:B------:R-:W-:Y:S02]  /*01c0*/  CS2R R96, SRZ ;  /* 0x0000000000607805 */ /* 0x000fe4000001ff00 */
[----:B------:R-:W-:Y:S02]  /*01d0*/  CS2R R94, SRZ ;  /* 0x00000000005e7805 */ /* 0x000fe4000001ff00 */
[----:B------:R-:W-:-:S02]  /*01e0*/  CS2R R92, SRZ ;  /* 0x00000000005c7805 */ /* 0x000fc4000001ff00 */
[----:B------:R-:W-:Y:S02]  /*01f0*/  MOV R91, RZ ;  /* 0x000000ff005b7202 */ /* 0x000fe40000000f00 */
[----:B------:R-:W-:Y:S02]  /*0200*/  CS2R R88, SRZ ;  /* 0x0000000000587805 */ /* 0x000fe4000001ff00 */
[----:B------:R-:W-:Y:S02]  /*0210*/  CS2R R86, SRZ ;  /* 0x0000000000567805 */ /* 0x000fe4000001ff00 */
[----:B------:R-:W-:Y:S02]  /*0220*/  CS2R R84, SRZ ;  /* 0x0000000000547805 */ /* 0x000fe4000001ff00 */
[----:B------:R-:W-:Y:S02]  /*0230*/  CS2R R80, SRZ ;  /* 0x0000000000507805 */ /* 0x000fe4000001ff00 */
[----:B------:R-:W-:Y:S01]  /*0240*/  CS2R R78, SRZ ;  /* 0x00000000004e7805 */ /* 0x000fe2000001ff00 */
[----:B-1----:R-:W-:Y:S01]  /*0250*/  IMAD R0, R0, UR4, R3 ;  /* 0x0000000400007c24 */ /* 0x002fe2000f8e0203 */
[----:B0-----:R-:W-:Y:S01]  /*0260*/  USHF.R.S32.HI UR4, URZ, 0x1f, UR6 ;  /* 0x0000001fff047899 */ /* 0x001fe20008011406 */
[----:B------:R-:W-:-:S02]  /*0270*/  CS2R R76, SRZ ;  /* 0x00000000004c7805 */ /* 0x000fc4000001ff00 */
[----:B------:R-:W-:Y:S02]  /*0280*/  MOV R75, RZ ;  /* 0x000000ff004b7202 */ /* 0x000fe40000000f00 */
[----:B------:R-:W-:Y:S02]  /*0290*/  CS2R R72, SRZ ;  /* 0x0000000000487805 */ /* 0x000fe4000001ff00 */
[----:B--2---:R-:W-:Y:S01]  /*02a0*/  SHF.L.U32 R122, R122, 0x2, RZ ;  /* 0x000000027a7a7819 */ /* 0x004fe200000006ff */
[----:B---3--:R-:W-:-:S03]  /*02b0*/  IMAD R3, R0, UR5, R5 ;  /* 0x0000000500037c24 */ /* 0x008fc6000f8e0205 */
[C---:B------:R-:W-:Y:S02]  /*02c0*/  IADD3 R6, PT, PT, R122.reuse, 0x80, RZ ;  /* 0x000000807a067810 */ /* 0x040fe40007ffe0ff */
[----:B------:R-:W-:Y:S01]  /*02d0*/  IADD3 R134, PT, PT, R5, 0x1, RZ ;  /* 0x0000000105867810 */ /* 0x000fe20007ffe0ff */
[C---:B------:R-:W-:Y:S01]  /*02e0*/  IMAD.WIDE.U32 R132, R3.reuse, UR6, R122 ;  /* 0x0000000603847c25 */ /* 0x040fe2000f8e007a */
[C---:B----4-:R-:W-:Y:S02]  /*02f0*/  IADD3 R2, PT, PT, -R3.reuse, UR7, RZ ;  /* 0x0000000703027c10 */ /* 0x050fe4000fffe1ff */
[----:B------:R-:W-:Y:S01]  /*0300*/  IADD3 R5, PT, PT, R122, 0x1400, RZ ;  /* 0x000014007a057810 */ /* 0x000fe20007ffe0ff */
[----:B------:R-:W-:Y:S01]  /*0310*/  IMAD R9, R3, UR4, RZ ;  /* 0x0000000403097c24 */ /* 0x000fe2000f8e02ff */
[----:B------:R-:W-:Y:S01]  /*0320*/  ISETP.GT.AND P0, PT, R2, RZ, PT ;  /* 0x000000ff0200720c */ /* 0x000fe20003f04270 */
[----:B------:R0:W-:Y:S01]  /*0330*/  STL [R1+0xc34], R2 ;  /* 0x000c340201007387 */ /* 0x0001e20000100800 */
[----:B------:R-:W-:Y:S01]  /*0340*/  IADD3 R3, PT, PT, R122, 0x1380, RZ ;  /* 0x000013807a037810 */ /* 0x000fe20007ffe0ff */
[----:B------:R-:W1:Y:S01]  /*0350*/  LDCU.64 UR4, c[0x0][0x358] ;  /* 0x00006b00ff0477ac */ /* 0x000e620008000a00 */
[----:B------:R-:W-:Y:S01]  /*0360*/  IADD3 R9, PT, PT, R133, R9, RZ ;  /* 0x0000000985097210 */ /* 0x000fe20007ffe0ff */
[----:B------:R0:W-:Y:S01]  /*0370*/  STL [R1+0xc68], R6 ;  /* 0x000c680601007387 */ /* 0x0001e20000100800 */
[----:B------:R-:W-:-:S02]  /*0380*/  SHF.L.U32 R133, R132, 0x1, RZ ;  /* 0x0000000184857819 */ /* 0x000fc400000006ff */
[----:B------:R-:W-:Y:S02]  /*0390*/  SHF.L.U64.HI R132, R132, 0x1, R9 ;  /* 0x0000000184847819 */ /* 0x000fe40000010209 */
[C---:B-----5:R-:W-:Y:S02]  /*03a0*/  IADD3 R124, P4, PT, R133.reuse, UR8, RZ ;  /* 0x00000008857c7c10 */ /* 0x060fe4000ff9e0ff */
[----:B------:R-:W-:Y:S02]  /*03b0*/  SEL R134, R134, RZ, P0 ;  /* 0x000000ff86867207 */ /* 0x000fe40000000000 */
[----:B------:R-:W-:Y:S02]  /*03c0*/  IADD3.X R125, PT, PT, R132, UR9, RZ, P4, !PT ;  /* 0x00000009847d7c10 */ /* 0x000fe4000a7fe4ff */
[----:B------:R-:W-:Y:S02]  /*03d0*/  ISETP.GE.U32.AND P4, PT, R122, R134, PT ;  /* 0x000000867a00720c */ /* 0x000fe40003f86070 */
[----:B------:R-:W-:-:S02]  /*03e0*/  IADD3 R126, P6, PT, R133, UR10, RZ ;  /* 0x0000000a857e7c10 */ /* 0x000fc4000ffde0ff */
[-C--:B------:R-:W-:Y:S02]  /*03f0*/  ISETP.GE.U32.AND P3, PT, R3, R134.reuse, PT ;  /* 0x000000860300720c */ /* 0x080fe40003f66070 */
[----:B------:R-:W-:Y:S02]  /*0400*/  ISETP.GE.U32.AND P2, PT, R5, R134, PT ;  /* 0x000000860500720c */ /* 0x000fe40003f46070 */
[C---:B------:R-:W-:Y:S02]  /*0410*/  IADD3 R7, PT, PT, R122.reuse, 0x1480, RZ ;  /* 0x000014807a077810 */ /* 0x040fe40007ffe0ff */
[C---:B------:R-:W-:Y:S02]  /*0420*/  IADD3 R3, PT, PT, R122.reuse, 0x1500, RZ ;  /* 0x000015007a037810 */ /* 0x040fe40007ffe0ff */
[----:B------:R-:W-:Y:S02]  /*0430*/  IADD3 R5, PT, PT, R122, 0x1580, RZ ;  /* 0x000015807a057810 */ /* 0x000fe40007ffe0ff */
[----:B------:R-:W-:-:S02]  /*0440*/  IADD3.X R127, PT, PT, R132, UR11, RZ, P6, !PT ;  /* 0x0000000b847f7c10 */ /* 0x000fc4000b7fe4ff */
[-C--:B------:R-:W-:Y:S02]  /*0450*/  ISETP.GE.U32.AND P1, PT, R7, R134.reuse, PT ;  /* 0x000000860700720c */ /* 0x080fe40003f26070 */
[-C--:B------:R-:W-:Y:S02]  /*0460*/  ISETP.GE.U32.AND P0, PT, R3, R134.reuse, PT ;  /* 0x000000860300720c */ /* 0x080fe40003f06070 */
[----:B------:R-:W-:Y:S01]  /*0470*/  ISETP.GE.U32.AND P5, PT, R5, R134, PT ;  /* 0x000000860500720c */ /* 0x000fe20003fa6070 */
[----:B01----:R-:W-:-:S12]  /*0480*/  @P4 BRA `(.L_x_1036) ;  /* 0x0000000000504947 */ /* 0x003fd80003800000 */
[----:B------:R-:W2:Y:S04]  /*0490*/  LDG.E.64 R4, desc[UR4][R126.64] ;  /* 0x000000047e047981 */ /* 0x000ea8000c1e1b00 */
[----:B------:R-:W3:Y:S01]  /*04a0*/  LDG.E.64 R2, desc[UR4][R124.64] ;  /* 0x000000047c027981 */ /* 0x000ee2000c1e1b00 */
[C---:B------:R-:W-:Y:S02]  /*04b0*/  IADD3 R7, PT, PT, R122.reuse, 0x2, RZ ;  /* 0x000000027a077810 */ /* 0x040fe40007ffe0ff */
[C---:B------:R-:W-:Y:S02]  /*04c0*/  IADD3 R9, PT, PT, R122.reuse, 0x3, RZ ;  /* 0x000000037a097810 */ /* 0x040fe40007ffe0ff */
[----:B------:R-:W-:Y:S02]  /*04d0*/  ISETP.GE.U32.AND P6, PT, R7, R134, PT ;  /* 0x000000860700720c */ /* 0x000fe40003fc6070 */
[----:B------:R-:W-:-:S02]  /*04e0*/  IADD3 R7, PT, PT, R122, 0x1, RZ ;  /* 0x000000017a077810 */ /* 0x000fc40007ffe0ff */
[----:B------:R-:W-:-:S09]  /*04f0*/  ISETP.GE.U32.AND P4, PT, R9, R134, PT ;  /* 0x000000860900720c */ /* 0x000fd20003f86070 */
[----:B--2---:R-:W-:Y:S02]  /*0500*/  @!P6 HADD2.F32 R116, -RZ, R5.H0_H0 ;  /* 0x20000005ff74e230 */ /* 0x004fe40000004100 */
[----:B------:R-:W-:Y:S02]  /*0510*/  HADD2.F32 R114, -RZ, R4.H0_H0 ;  /* 0x20000004ff727230 */ /* 0x000fe40000004100 */
[----:B---3--:R-:W-:Y:S02]  /*0520*/  @!P6 HADD2.F32 R11, -RZ, R3.H0_H0 ;  /* 0x20000003ff0be230 */ /* 0x008fe40000004100 */
[----:B------:R-:W-:-:S03]  /*0530*/  @!P4 HADD2.F32 R117, -RZ, R5.H1_H1 ;  /* 0x30000005ff75c230 */ /* 0x000fc60000004100 */
[----:B------:R-:W-:Y:S01]  /*0540*/  @!P6 FMUL R120, R116, R11 ;  /* 0x0000000b7478e220 */ /* 0x000fe20000400000 */
[----:B------:R-:W-:-:S13]  /*0550*/  ISETP.GE.U32.AND P6, PT, R7, R134, PT ;  /* 0x000000860700720c */ /* 0x000fda0003fc6070 */
[----:B------:R-:W-:Y:S02]  /*0560*/  @!P6 HADD2.F32 R115, -RZ, R4.H1_H1 ;  /* 0x30000004ff73e230 */ /* 0x000fe40000004100 */
[----:B------:R-:W-:Y:S02]  /*0570*/  @!P4 HADD2.F32 R4, -RZ, R3.H1_H1 ;  /* 0x30000003ff04c230 */ /* 0x000fe40000004100 */
[--C-:B------:R-:W-:Y:S02]  /*0580*/  @!P6 HADD2.F32 R0, -RZ, R2.reuse.H1_H1 ;  /* 0x30000002ff00e230 */ /* 0x100fe40000004100 */
[----:B------:R-:W-:Y:S02]  /*0590*/  HADD2.F32 R3, -RZ, R2.H0_H0 ;  /* 0x20000002ff037230 */ /* 0x000fe40000004100 */
[----:B------:R-:W-:Y:S01]  /*05a0*/  @!P4 FMUL R121, R117, R4 ;  /* 0x000000047579c220 */ /* 0x000fe20000400000 */
[----:B------:R-:W-:Y:S02]  /*05b0*/  @!P6 FMUL R119, R115, R0 ;  /* 0x000000007377e220 */ /* 0x000fe40000400000 */
[----:B------:R-:W-:-:S07]  /*05c0*/  FMUL R118, R114, R3 ;  /* 0x0000000372767220 */ /* 0x000fce0000400000 */
.L_x_1036:
[----:B------:R-:W-:Y:S05]  /*05d0*/  BSYNC.RECONVERGENT B0 ;  /* 0x0000000000007941 */ /* 0x000fea0003800200 */
.L_x_1035:
[----:B------:R-:W-:Y:S01]  /*05e0*/  ISETP.GE.U32.AND P4, PT, R6, R134, PT ;  /* 0x000000860600720c */ /* 0x000fe20003f86070 */
[----:B------:R-:W-:Y:S01]  /*05f0*/  BSSY.RECONVERGENT B0, `(.L_x_1037) ;  /* 0x000001d000007945 */ /* 0x000fe20003800200 */
[----:B------:R-:W-:Y:S01]  /*0600*/  IADD3 R6, PT, PT, R122, 0x100, RZ ;  /* 0x000001007a067810 */ /* 0x000fe20007ffe0ff */
[----:B------:R-:W-:Y:S01]  /*0610*/  HFMA2 R65, -RZ, RZ, 0, 0 ;  /* 0x00000000ff417431 */ /* 0x000fe200000001ff */
[----:B------:R-:W-:Y:S02]  /*0620*/  MOV R70, RZ ;  /* 0x000000ff00467202 */ /* 0x000fe40000000f00 */
[----:B------:R-:W-:Y:S02]  /*0630*/  CS2R R68, SRZ ;  /* 0x0000000000447805 */ /* 0x000fe4000001ff00 */
[----:B------:R-:W-:Y:S01]  /*0640*/  CS2R R66, SRZ ;  /* 0x0000000000427805 */ /* 0x000fe2000001ff00 */
[----:B------:R0:W-:Y:S01]  /*0650*/  STL [R1+0xc70], R6 ;  /* 0x000c700601007387 */ /* 0x0001e20000100800 */
[----:B------:R-:W-:-:S03]  /*0660*/  MOV R106, RZ ;  /* 0x000000ff006a7202 */ /* 0x000fc60000000f00 */
[----:B------:R-:W-:Y:S05]  /*0670*/  @P4 BRA `(.L_x_1038) ;  /* 0x0000000000504947 */ /* 0x000fea0003800000 */
        /* <DEDUP_REMOVED lines=20> */
.L_x_1038:
[----:B------:R-:W-:Y:S05]  /*07c0*/  BSYNC.RECONVERGENT B0 ;  /* 0x0000000000007941 */ /* 0x000fea0003800200 */
.L_x_1037:
[----:B------:R-:W-:Y:S01]  /*07d0*/  ISETP.GE.U32.AND P4, PT, R6, R134, PT ;  /* 0x000000860600720c */ /* 0x000fe20003f86070 */
[----:B------:R-:W-:Y:S01]  /*07e0*/  BSSY.RECONVERGENT B0, `(.L_x_1039) ;  /* 0x000001d000007945 */ /* 0x000fe20003800200 */
[----:B0-----:R-:W-:Y:S01]  /*07f0*/  IADD3 R6, PT, PT, R122, 0x180, RZ ;  /* 0x000001807a067810 */ /* 0x001fe20007ffe0ff */
[----:B------:R-:W-:Y:S01]  /*0800*/  HFMA2 R64, -RZ, RZ, 0, 0 ;  /* 0x00000000ff407431 */ /* 0x000fe200000001ff */
[----:B------:R-:W-:Y:S01]  /*0810*/  CS2R R62, SRZ ;  /* 0x00000000003e7805 */ /* 0x000fe2000001ff00 */
[----:B------:R-:W-:Y:S01]  /*0820*/  HFMA2 R98, -RZ, RZ, 0, 0 ;  /* 0x00000000ff627431 */ /* 0x000fe200000001ff */
[----:B------:R-:W-:Y:S01]  /*0830*/  CS2R R60, SRZ ;  /* 0x00000000003c7805 */ /* 0x000fe2000001ff00 */
[----:B------:R0:W-:Y:S01]  /*0840*/  STL [R1+0xc78], R6 ;  /* 0x000c780601007387 */ /* 0x0001e20000100800 */
[----:B------:R-:W-:-:S05]  /*0850*/  MOV R59, RZ ;  /* 0x000000ff003b7202 */ /* 0x000fca0000000f00 */
        /* <DEDUP_REMOVED lines=21> */
.L_x_1040:
[----:B------:R-:W-:Y:S05]  /*09b0*/  BSYNC.RECONVERGENT B0 ;  /* 0x0000000000007941 */ /* 0x000fea0003800200 */
.L_x_1039:
[----:B------:R-:W-:Y:S01]  /*09c0*/  ISETP.GE.U32.AND P4, PT, R6, R134, PT ;  /* 0x000000860600720c */ /* 0x000fe20003f86070 */
[----:B------:R-:W-:Y:S01]  /*09d0*/  BSSY.RECONVERGENT B0, `(.L_x_1041) ;  /* 0x000001d000007945 */ /* 0x000fe20003800200 */
[----:B0-----:R-:W-:Y:S01]  /*09e0*/  IADD3 R6, PT, PT, R122, 0x200, RZ ;  /* 0x000002007a067810 */ /* 0x001fe20007ffe0ff */
        /* <DEDUP_REMOVED lines=27> */
.L_x_1042:
[----:B------:R-:W-:Y:S05]  /*0ba0*/  BSYNC.RECONVERGENT B0 ;  /* 0x0000000000007941 */ /* 0x000fea0003800200 */
.L_x_1041:
        /* <DEDUP_REMOVED lines=30> */
.L_x_1044:
[----:B------:R-:W-:Y:S05]  /*0d90*/  BSYNC.RECONVERGENT B0 ;  /* 0x0000000000007941 */ /* 0x000fea0003800200 */
.L_x_1043:
        /* <DEDUP_REMOVED lines=30> */
.L_x_1046:
[----:B------:R-:W-:Y:S05]  /*0f80*/  BSYNC.RECONVERGENT B0 ;  /* 0x0000000000007941 */ /* 0x000fea0003800200 */
.L_x_1045:
[----:B------:R-:W-:Y:S01]  /*0f90*/  ISETP.GE.U32.AND P4, PT, R6, R134, PT ;  /* 0x000000860600720c */ /* 0x000fe20003f86070 */
[----:B------:R-:W-:Y:S01]  /*0fa0*/  BSSY.RECONVERGENT B0, `(.L_x_1047) ;  /* 0x000001d000007945 */ /* 0x000fe20003800200 */
[----:B0-----:R-:W-:Y:S01]  /*0fb0*/  IADD3 R6, PT, PT, R122, 0x380, RZ ;  /* 0x000003807a067810 */ /* 0x001fe20007ffe0ff */
[----:B------:R-:W-:Y:S01]  /*0fc0*/  HFMA2 R40, -RZ, RZ, 0, 0 ;  /* 0x00000000ff287431 */ /* 0x000fe200000001ff */
[----:B------:R-:W-:Y:S01]  /*0fd0*/  CS2R R38, SRZ ;  /* 0x0000000000267805 */ /* 0x000fe2000001ff00 */
[----:B------:R-:W-:Y:S01]  /*0fe0*/  HFMA2 R225, -RZ, RZ, 0, 0 ;  /* 0x00000000ffe17431 */ /* 0x000fe200000001ff */
[----:B------:R-:W-:Y:S01]  /*0ff0*/  MOV R226, RZ ;  /* 0x000000ff00e27202 */ /* 0x000fe20000000f00 */
[----:B------:R0:W-:Y:S01]  /*1000*/  STL [R1+0xcb8], R6 ;  /* 0x000cb80601007387 */ /* 0x0001e20000100800 */
[----:B------:R-:W-:-:S05]  /*1010*/  CS2R R36, SRZ ;  /* 0x0000000000247805 */ /* 0x000fca000001ff00 */
        /* <DEDUP_REMOVED lines=21> */
.L_x_1048:
[----:B------:R-:W-:Y:S05]  /*1170*/  BSYNC.RECONVERGENT B0 ;  /* 0x0000000000007941 */ /* 0x000fea0003800200 */
.L_x_1047:
[----:B------:R-:W-:Y:S01]  /*1180*/  ISETP.GE.U32.AND P4, PT, R6, R134, PT ;  /* 0x000000860600720c */ /* 0x000fe20003f86070 */
[----:B------:R-:W-:Y:S01]  /*1190*/  BSSY.RECONVERGENT B0, `(.L_x_1049) ;  /* 0x000001c000007945 */ /* 0x000fe20003800200 */
[----:B0-----:R-:W-:Y:S02]  /*11a0*/  IADD3 R6, PT, PT, R122, 0x400, RZ ;  /* 0x000004007a067810 */ /* 0x001fe40007ffe0ff */
[----:B------:R-:W-:Y:S02]  /*11b0*/  CS2R R34, SRZ ;  /* 0x0000000000227805 */ /* 0x000fe4000001ff00 */
[----:B------:R-:W-:Y:S02]  /*11c0*/  CS2R R32, SRZ ;  /* 0x0000000000207805 */ /* 0x000fe4000001ff00 */
[----:B------:R-:W-:Y:S02]  /*11d0*/  CS2R R234, SRZ ;  /* 0x0000000000ea7805 */ /* 0x000fe4000001ff00 */
[----:B------:R-:W-:Y:S01]  /*11e0*/  MOV R233, RZ ;  /* 0x000000ff00e97202 */ /* 0x000fe20000000f00 */
[----:B------:R0:W-:Y:S02]  /*11f0*/  STL [R1+0xcac], R6 ;  /* 0x000cac0601007387 */ /* 0x0001e40000100800 */
        /* <DEDUP_REMOVED lines=8> */
[----:B--2---:R-:W-:-:S04]  /*1280*/  @!P6 HADD2.F32 R61, -RZ, R5.H0_H0 ;  /* 0x20000005ff3de230 */ /* 0x004fc80000004100 */
[----:B------:R-:W-:Y:S02]  /*1290*/  @!P4 HADD2.F32 R62, -RZ, R5.H1_H1 ;  /* 0x30000005ff3ec230 */ /* 0x000fe40000004100 */
[--C-:B---3--:R-:W-:Y:S02]  /*12a0*/  @!P6 HADD2.F32 R0, -RZ, R3.reuse.H0_H0 ;  /* 0x20000003ff00e230 */ /* 0x108fe40000004100 */
[----:B------:R-:W-:Y:S02]  /*12b0*/  @!P4 HADD2.F32 R5, -RZ, R3.H1_H1 ;  /* 0x30000003ff05c230 */ /* 0x000fe40000004100 */
[----:B------:R-:W-:Y:S02]  /*12c0*/  HADD2.F32 R32, -RZ, R4.H0_H0 ;  /* 0x20000004ff207230 */ /* 0x000fe40000004100 */
[----:B------:R-:W-:Y:S01]  /*12d0*/  @!P6 FMUL R65, R61, R0 ;  /* 0x000000003d41e220 */ /* 0x000fe20000400000 */
[----:B------:R-:W-:Y:S01]  /*12e0*/  ISETP.GE.U32.AND P6, PT, R7, R134, PT ;  /* 0x000000860700720c */ /* 0x000fe20003fc6070 */
[----:B------:R-:W-:-:S02]  /*12f0*/  HADD2.F32 R63, -RZ, R2.H0_H0 ;  /* 0x20000002ff3f7230 */ /* 0x000fc40000004100 */
[----:B------:R-:W-:-:S03]  /*1300*/  @!P4 FMUL R66, R62, R5 ;  /* 0x000000053e42c220 */ /* 0x000fc60000400000 */
[----:B------:R-:W-:-:S07]  /*1310*/  FMUL R63, R32, R63 ;  /* 0x0000003f203f7220 */ /* 0x000fce0000400000 */
[----:B------:R-:W-:Y:S02]  /*1320*/  @!P6 HADD2.F32 R60, -RZ, R4.H1_H1 ;  /* 0x30000004ff3ce230 */ /* 0x000fe40000004100 */
[----:B------:R-:W-:-:S05]  /*1330*/  @!P6 HADD2.F32 R3, -RZ, R2.H1_H1 ;  /* 0x30000002ff03e230 */ /* 0x000fca0000004100 */
[----:B------:R-:W-:-:S07]  /*1340*/  @!P6 FMUL R64, R60, R3 ;  /* 0x000000033c40e220 */ /* 0x000fce0000400000 */
.L_x_1050:
[----:B------:R-:W-:Y:S05]  /*1350*/  BSYNC.RECONVERGENT B0 ;  /* 0x0000000000007941 */ /* 0x000fea0003800200 */
.L_x_1049:
        /* <DEDUP_REMOVED lines=24> */
[--C-:B------:R-:W-:Y:S02]  /*14e0*/  @!P6 HADD2.F32 R0, -RZ, R2.reuse.H1_H1 ;  /* 0x30000002ff00e230 */ /* 0x100fe40000004100 */
[----:B------:R-:W-:Y:S02]  /*14f0*/  @!P4 HADD2.F32 R4, -RZ, R3.H1_H1 ;  /* 0x30000003ff04c230 */ /* 0x000fe40000004100 */
[----:B------:R-:W-:Y:S02]  /*1500*/  HADD2.F32 R2, -RZ, R2.H0_H0 ;  /* 0x20000002ff027230 */ /* 0x000fe40000004100 */
[----:B------:R-:W-:Y:S01]  /*1510*/  @!P6 FMUL R57, R53, R0 ;  /* 0x000000003539e220 */ /* 0x000fe20000400000 */
[----:B------:R-:W-:Y:S02]  /*1520*/  @!P4 FMUL R59, R55, R4 ;  /* 0x00000004373bc220 */ /* 0x000fe40000400000 */
[----:B------:R-:W-:-:S07]  /*1530*/  FMUL R56, R31, R2 ;  /* 0x000000021f387220 */ /* 0x000fce0000400000 */
.L_x_1052:
[----:B------:R-:W-:Y:S05]  /*1540*/  BSYNC.RECONVERGENT B0 ;  /* 0x0000000000007941 */ /* 0x000fea0003800200 */
.L_x_1051:
[----:B------:R-:W-:Y:S01]  /*1550*/  HFMA2 R8, -RZ, RZ, 0, 0 ;  /* 0x00000000ff087431 */ /* 0x000fe200000001ff */
[----:B------:R-:W-:Y:S01]  /*1560*/  ISETP.GE.U32.AND P4, PT, R6, R134, PT ;  /* 0x000000860600720c */ /* 0x000fe20003f86070 */
[----:B------:R-:W-:Y:S01]  /*1570*/  BSSY.RECONVERGENT B0, `(.L_x_1053) ;  /* 0x000001d000007945 */ /* 0x000fe20003800200 */
[----:B0-----:R-:W-:Y:S02]  /*1580*/  IADD3 R6, PT, PT, R122, 0x500, RZ ;  /* 0x000005007a067810 */ /* 0x001fe40007ffe0ff */
[----:B------:R-:W-:Y:S02]  /*1590*/  CS2R R240, SRZ ;  /* 0x0000000000f07805 */ /* 0x000fe4000001ff00 */
[----:B------:R-:W-:Y:S02]  /*15a0*/  CS2R R238, SRZ ;  /* 0x0000000000ee7805 */ /* 0x000fe4000001ff00 */
[----:B------:R-:W-:Y:S01]  /*15b0*/  MOV R237, RZ ;  /* 0x000000ff00ed7202 */ /* 0x000fe20000000f00 */
[----:B------:R0:W-:Y:S01]  /*15c0*/  STL [R1+0x1f4], R8 ;  /* 0x0001f40801007387 */ /* 0x0001e20000100800 */
[----:B------:R-:W-:-:S03]  /*15d0*/  MOV R30, RZ ;  /* 0x000000ff001e7202 */ /* 0x000fc60000000f00 */
[----:B------:R0:W-:Y:S01]  /*15e0*/  STL [R1+0xca4], R6 ;  /* 0x000ca40601007387 */ /* 0x0001e20000100800 */
        /* <DEDUP_REMOVED lines=21> */
.L_x_1054:
[----:B------:R-:W-:Y:S05]  /*1740*/  BSYNC.RECONVERGENT B0 ;  /* 0x0000000000007941 */ /* 0x000fea0003800200 */
.L_x_1053:
[----:B------:R-:W-:Y:S01]  /*1750*/  HFMA2 R15, -RZ, RZ, 0, 0 ;  /* 0x00000000ff0f7431 */ /* 0x000fe200000001ff */
[----:B------:R-:W-:Y:S01]  /*1760*/  ISETP.GE.U32.AND P4, PT, R6, R134, PT ;  /* 0x000000860600720c */ /* 0x000fe20003f86070 */
[----:B------:R-:W-:Y:S01]  /*1770*/  BSSY.RECONVERGENT B0, `(.L_x_1055) ;  /* 0x000001e000007945 */ /* 0x000fe20003800200 */
[----:B------:R-:W-:Y:S01]  /*1780*/  MOV R21, RZ ;  /* 0x000000ff00157202 */ /* 0x000fe20000000f00 */
[----:B------:R-:W-:Y:S01]  /*1790*/  HFMA2 R29, -RZ, RZ, 0, 0 ;  /* 0x00000000ff1d7431 */ /* 0x000fe200000001ff */
[----:B0-----:R-:W-:Y:S02]  /*17a0*/  IADD3 R6, PT, PT, R122, 0x580, RZ ;  /* 0x000005807a067810 */ /* 0x001fe40007ffe0ff */
[----:B------:R-:W-:Y:S01]  /*17b0*/  CS2R R246, SRZ ;  /* 0x0000000000f67805 */ /* 0x000fe2000001ff00 */
[----:B------:R0:W-:Y:S01]  /*17c0*/  STL [R1+0x1dc], R15 ;  /* 0x0001dc0f01007387 */ /* 0x0001e20000100800 */
[----:B------:R-:W-:-:S03]  /*17d0*/  CS2R R244, SRZ ;  /* 0x0000000000f47805 */ /* 0x000fc6000001ff00 */
[----:B------:R0:W-:Y:S04]  /*17e0*/  STL [R1+0x1e8], R21 ;  /* 0x0001e81501007387 */ /* 0x0001e80000100800 */
        /* <DEDUP_REMOVED lines=22> */
.L_x_1056:
[----:B------:R-:W-:Y:S05]  /*1950*/  BSYNC.RECONVERGENT B0 ;  /* 0x0000000000007941 */ /* 0x000fea0003800200 */
.L_x_1055:
[----:B------:R-:W-:Y:S01]  /*1960*/  HFMA2 R135, -RZ, RZ, 0, 0 ;  /* 0x00000000ff877431 */ /* 0x000fe200000001ff */
[----:B------:R-:W-:Y:S01]  /*1970*/  MOV R20, RZ ;  /* 0x000000ff00147202 */ /* 0x000fe20000000f00 */
[----:B------:R-:W-:Y:S01]  /*1980*/  HFMA2 R129, -RZ, RZ, 0, 0 ;  /* 0x00000000ff817431 */ /* 0x000fe200000001ff */
[----:B------:R-:W-:Y:S01]  /*1990*/  MOV R140, RZ ;  /* 0x000000ff008c7202 */ /* 0x000fe20000000f00 */
[----:B------:R1:W-:Y:S01]  /*19a0*/  STL [R1+0x1d8], RZ ;  /* 0x0001d8ff01007387 */ /* 0x0003e20000100800 */
[----:B------:R-:W-:Y:S01]  /*19b0*/  ISETP.GE.U32.AND P4, PT, R6, R134, PT ;  /* 0x000000860600720c */ /* 0x000fe20003f86070 */
[----:B------:R-:W-:Y:S01]  /*19c0*/  BSSY.RECONVERGENT B0, `(.L_x_1057) ;  /* 0x000001f000007945 */ /* 0x000fe20003800200 */
[----:B------:R-:W-:Y:S01]  /*19d0*/  MOV R139, RZ ;  /* 0x000000ff008b7202 */ /* 0x000fe20000000f00 */
[----:B------:R1:W-:Y:S01]  /*19e0*/  STL [R1+0x23c], R20 ;  /* 0x00023c1401007387 */ /* 0x0003e20000100800 */
[----:B0-----:R-:W-:Y:S01]  /*19f0*/  IADD3 R6, PT, PT, R122, 0x600, RZ ;  /* 0x000006007a067810 */ /* 0x001fe20007ffe0ff */
[----:B------:R-:W-:-:S02]  /*1a00*/  HFMA2 R28, -RZ, RZ, 0, 0 ;  /* 0x00000000ff1c7431 */ /* 0x000fc400000001ff */
        /* <DEDUP_REMOVED lines=16> */
[----:B------:R-:W-:Y:S02]  /*1b10*/  @!P4 HADD2.F32 R35, -RZ, R5.H1_H1 ;  /* 0x30000005ff23c230 */ /* 0x000fe40000004100 */
[----:B------:R-:W-:Y:S02]  /*1b20*/  HADD2.F32 R37, -RZ, R2.H0_H0 ;  /* 0x20000002ff257230 */ /* 0x000fe40000004100 */
[----:B------:R-:W-:Y:S01]  /*1b30*/  @!P6 FMUL R225, R34, R11 ;  /* 0x0000000b22e1e220 */ /* 0x000fe20000400000 */
[----:B------:R-:W-:-:S02]  /*1b40*/  ISETP.GE.U32.AND P6, PT, R7, R134, PT ;  /* 0x000000860700720c */ /* 0x000fc40003fc6070 */
[----:B------:R-:W-:-:S11]  /*1b50*/  FMUL R37, R28, R37 ;  /* 0x000000251c257220 */ /* 0x000fd60000400000 */
[----:B------:R-:W-:Y:S02]  /*1b60*/  @!P6 HADD2.F32 R33, -RZ, R4.H1_H1 ;  /* 0x30000004ff21e230 */ /* 0x000fe40000004100 */
[----:B------:R-:W-:Y:S02]  /*1b70*/  @!P4 HADD2.F32 R4, -RZ, R3.H1_H1 ;  /* 0x30000003ff04c230 */ /* 0x000fe40000004100 */
[----:B------:R-:W-:-:S03]  /*1b80*/  @!P6 HADD2.F32 R0, -RZ, R2.H1_H1 ;  /* 0x30000002ff00e230 */ /* 0x000fc60000004100 */
[----:B------:R-:W-:Y:S02]  /*1b90*/  @!P4 FMUL R226, R35, R4 ;  /* 0x0000000423e2c220 */ /* 0x000fe40000400000 */
[----:B------:R-:W-:-:S07]  /*1ba0*/  @!P6 FMUL R38, R33, R0 ;  /* 0x000000002126e220 */ /* 0x000fce0000400000 */
.L_x_1058:
[----:B------:R-:W-:Y:S05]  /*1bb0*/  BSYNC.RECONVERGENT B0 ;  /* 0x0000000000007941 */ /* 0x000fea0003800200 */
.L_x_1057:
[----:B------:R-:W-:Y:S01]  /*1bc0*/  CS2R R12, SRZ ;  /* 0x00000000000c7805 */ /* 0x000fe2000001ff00 */
[----:B------:R-:W-:Y:S01]  /*1bd0*/  HFMA2 R128, -RZ, RZ, 0, 0 ;  /* 0x00000000ff807431 */ /* 0x000fe200000001ff */
[----:B------:R-:W-:Y:S01]  /*1be0*/  MOV R22, RZ ;  /* 0x000000ff00167202 */ /* 0x000fe20000000f00 */
[----:B------:R-:W-:Y:S01]  /*1bf0*/  BSSY.RECONVERGENT B0, `(.L_x_1059) ;  /* 0x0000021000007945 */ /* 0x000fe20003800200 */
[----:B------:R-:W-:Y:S01]  /*1c00*/  ISETP.GE.U32.AND P4, PT, R6, R134, PT ;  /* 0x000000860600720c */ /* 0x000fe20003f86070 */
[----:B------:R0:W-:Y:S01]  /*1c10*/  STL [R1+0x1fc], R12 ;  /* 0x0001fc0c01007387 */ /* 0x0001e20000100800 */
[----:B------:R-:W-:Y:S01]  /*1c20*/  MOV R25, RZ ;  /* 0x000000ff00197202 */ /* 0x000fe20000000f00 */
[----:B------:R-:W-:Y:S01]  /*1c30*/  HFMA2 R27, -RZ, RZ, 0, 0 ;  /* 0x00000000ff1b7431 */ /* 0x000fe200000001ff */
[----:B-1----:R-:W-:Y:S01]  /*1c40*/  IADD3 R6, PT, PT, R122, 0x680, RZ ;  /* 0x000006807a067810 */ /* 0x002fe20007ffe0ff */
[----:B------:R0:W-:Y:S04]  /*1c50*/  STL [R1+0x208], RZ ;  /* 0x000208ff01007387 */ /* 0x0001e80000100800 */
        /* <DEDUP_REMOVED lines=26> */
.L_x_1060:
[----:B------:R-:W-:Y:S05]  /*1e00*/  BSYNC.RECONVERGENT B0 ;  /* 0x0000000000007941 */ /* 0x000fea0003800200 */
.L_x_1059:
[----:B------:R-:W-:Y:S02]  /*1e10*/  MOV R138, RZ ;  /* 0x000000ff008a7202 */ /* 0x000fe40000000f00 */
[----:B------:R-:W-:Y:S01]  /*1e20*/  CS2R R18, SRZ ;  /* 0x0000000000127805 */ /* 0x000fe2000001ff00 */
[----:B------:R-:W-:Y:S01]  /*1e30*/  HFMA2 R131, -RZ, RZ, 0, 0 ;  /* 0x00000000ff837431 */ /* 0x000fe200000001ff */
[----:B------:R-:W-:Y:S01]  /*1e40*/  ISETP.GE.U32.AND P4, PT, R6, R134, PT ;  /* 0x000000860600720c */ /* 0x000fe20003f86070 */
[----:B------:R-:W-:Y:S01]  /*1e50*/  BSSY.RECONVERGENT B0, `(.L_x_1061) ;  /* 0x0000020000007945 */ /* 0x000fe20003800200 */
[----:B------:R1:W-:Y:S01]  /*1e60*/  STL [R1+0x218], R138 ;  /* 0x0002188a01007387 */ /* 0x0003e20000100800 */
[----:B------:R-:W-:Y:S01]  /*1e70*/  MOV R14, RZ ;  /* 0x000000ff000e7202 */ /* 0x000fe20000000f00 */
[----:B------:R-:W-:Y:S01]  /*1e80*/  HFMA2 R236, -RZ, RZ, 0, 0 ;  /* 0x00000000ffec7431 */ /* 0x000fe200000001ff */
[----:B0-----:R-:W-:Y:S01]  /*1e90*/  IADD3 R6, PT, PT, R122, 0x700, RZ ;  /* 0x000007007a067810 */ /* 0x001fe20007ffe0ff */
[----:B------:R1:W-:Y:S04]  /*1ea0*/  STL [R1+0x20c], R18 ;  /* 0x00020c1201007387 */ /* 0x0003e80000100800 */
[----:B------:R1:W-:Y:S04]  /*1eb0*/  STL [R1+0x214], RZ ;  /* 0x000214ff01007387 */ /* 0x0003e80000100800 */
        /* <DEDUP_REMOVED lines=25> */
.L_x_1062:
[----:B------:R-:W-:Y:S05]  /*2050*/  BSYNC.RECONVERGENT B0 ;  /* 0x0000000000007941 */ /* 0x000fea0003800200 */
.L_x_1061:
[----:B------:R-:W-:Y:S01]  /*2060*/  HFMA2 R137, -RZ, RZ, 0, 0 ;  /* 0x00000000ff897431 */ /* 0x000fe200000001ff */
[----:B------:R-:W-:Y:S02]  /*2070*/  MOV R24, RZ ;  /* 0x000000ff00187202 */ /* 0x000fe40000000f00 */
[----:B------:R-:W-:Y:S02]  /*2080*/  CS2R R16, SRZ ;  /* 0x0000000000107805 */ /* 0x000fe4000001ff00 */
[----:B------:R-:W-:Y:S01]  /*2090*/  ISETP.GE.U32.AND P4, PT, R6, R134, PT ;  /* 0x000000860600720c */ /* 0x000fe20003f86070 */
[----:B------:R-:W-:Y:S01]  /*20a0*/  HFMA2 R10, -RZ, RZ, 0, 0 ;  /* 0x00000000ff0a7431 */ /* 0x000fe200000001ff */
[----:B------:R-:W-:Y:S01]  /*20b0*/  MOV R130, RZ ;  /* 0x000000ff00827202 */ /* 0x000fe20000000f00 */
[----:B------:R0:W-:Y:S01]  /*20c0*/  STL [R1+0x230], R24 ;  /* 0x0002301801007387 */ /* 0x0001e20000100800 */
[----:B-1----:R-:W-:Y:S01]  /*20d0*/  IADD3 R6, PT, PT, R122, 0x780, RZ ;  /* 0x000007807a067810 */ /* 0x002fe20007ffe0ff */
[----:B------:R-:W-:Y:S01]  /*20e0*/  BSSY.RECONVERGENT B0, `(.L_x_1063) ;  /* 0x0000021000007945 */ /* 0x000fe20003800200 */
[----:B------:R-:W-:Y:S01]  /*20f0*/  MOV R26, RZ ;  /* 0x000000ff001a7202 */ /* 0x000fe20000000f00 */
[----:B------:R0:W-:Y:S04]  /*2100*/  STL [R1+0x220], R137 ;  /* 0x0002208901007387 */ /* 0x0001e80000100800 */
[----:B------:R0:W-:Y:S04]  /*2110*/  STL [R1+0x21c], R17 ;  /* 0x00021c1101007387 */ /* 0x0001e80000100800 */
        /* <DEDUP_REMOVED lines=8> */
[C---:B------:R-:W-:Y:S02]  /*21a0*/  IADD3 R7, PT, PT, R122.reuse, 0x702, RZ ;  /* 0x000007027a077810 */ /* 0x040fe40007ffe0ff */
[C---:B------:R-:W-:Y:S02]  /*21b0*/  IADD3 R9, PT, PT, R122.reuse, 0x703, RZ ;  /* 0x000007037a097810 */ /* 0x040fe40007ffe0ff */
[-C--:B------:R-:W-:Y:S02]  /*21c0*/  ISETP.GE.U32.AND P6, PT, R7, R134.reuse, PT ;  /* 0x000000860700720c */ /* 0x080fe40003fc6070 */
[----:B------:R-:W-:Y:S02]  /*21d0*/  ISETP.GE.U32.AND P4, PT, R9, R134, PT ;  /* 0x000000860900720c */ /* 0x000fe40003f86070 */
[----:B------:R-:W-:-:S09]  /*21e0*/  IADD3 R7, PT, PT, R122, 0x701, RZ ;  /* 0x000007017a077810 */ /* 0x000fd20007ffe0ff */
[----:B--2---:R-:W-:Y:S02]  /*21f0*/  @!P6 HADD2.F32 R245, -RZ, R5.H0_H0 ;  /* 0x20000005fff5e230 */ /* 0x004fe40000004100 */
[----:B---3--:R-:W-:Y:S02]  /*2200*/  @!P6 HADD2.F32 R0, -RZ, R3.H0_H0 ;  /* 0x20000003ff00e230 */ /* 0x008fe40000004100 */
[----:B------:R-:W-:-:S03]  /*2210*/  @!P4 HADD2.F32 R11, -RZ, R5.H1_H1 ;  /* 0x30000005ff0bc230 */ /* 0x000fc60000004100 */
[----:B------:R-:W-:Y:S01]  /*2220*/  @!P6 FMUL R15, R245, R0 ;  /* 0x00000000f50fe220 */ /* 0x000fe20000400000 */
[----:B------:R-:W-:-:S05]  /*2230*/  @!P4 HADD2.F32 R0, -RZ, R3.H1_H1 ;  /* 0x30000003ff00c230 */ /* 0x000fca0000004100 */
[----:B------:R-:W-:Y:S01]  /*2240*/  @!P4 FMUL R8, R11, R0 ;  /* 0x000000000b08c220 */ /* 0x000fe20000400000 */
[----:B------:R1:W-:Y:S01]  /*2250*/  @!P6 STL [R1+0x1dc], R15 ;  /* 0x0001dc0f0100e387 */ /* 0x0003e20000100800 */
[----:B------:R-:W-:-:S03]  /*2260*/  ISETP.GE.U32.AND P6, PT, R7, R134, PT ;  /* 0x000000860700720c */ /* 0x000fc60003fc6070 */
[----:B------:R1:W-:Y:S04]  /*2270*/  @!P4 STL [R1+0x1e8], R11 ;  /* 0x0001e80b0100c387 */ /* 0x0003e80000100800 */
[----:B------:R1:W-:Y:S01]  /*2280*/  @!P4 STL [R1+0x1f4], R8 ;  /* 0x0001f4080100c387 */ /* 0x0003e20000100800 */
[----:B------:R-:W-:Y:S02]  /*2290*/  HADD2.F32 R26, -RZ, R4.H0_H0 ;  /* 0x20000004ff1a7230 */ /* 0x000fe40000004100 */
[----:B------:R-:W-:-:S03]  /*22a0*/  HADD2.F32 R5, -RZ, R2.H0_H0 ;  /* 0x20000002ff057230 */ /* 0x000fc60000004100 */
[----:B------:R-:W-:Y:S02]  /*22b0*/  @!P6 HADD2.F32 R244, -RZ, R4.H1_H1 ;  /* 0x30000004fff4e230 */ /* 0x000fe40000004100 */
[----:B------:R-:W-:Y:S02]  /*22c0*/  @!P6 HADD2.F32 R3, -RZ, R2.H1_H1 ;  /* 0x30000002ff03e230 */ /* 0x000fe40000004100 */
[----:B------:R-:W-:-:S03]  /*22d0*/  FMUL R246, R26, R5 ;  /* 0x000000051af67220 */ /* 0x000fc60000400000 */
[----:B-1----:R-:W-:-:S07]  /*22e0*/  @!P6 FMUL R247, R244, R3 ;  /* 0x00000003f4f7e220 */ /* 0x002fce0000400000 */
.L_x_1064:
[----:B------:R-:W-:Y:S05]  /*22f0*/  BSYNC.RECONVERGENT B0 ;  /* 0x0000000000007941 */ /* 0x000fea0003800200 */
.L_x_1063:
[----:B------:R-:W-:Y:S01]  /*2300*/  HFMA2 R23, -RZ, RZ, 0, 0 ;  /* 0x00000000ff177431 */ /* 0x000fe200000001ff */
[----:B------:R-:W-:Y:S01]  /*2310*/  MOV R136, RZ ;  /* 0x000000ff00887202 */ /* 0x000fe20000000f00 */
[----:B------:R-:W-:Y:S01]  /*2320*/  HFMA2 R15, -RZ, RZ, 0, 0 ;  /* 0x00000000ff0f7431 */ /* 0x000fe200000001ff */
[----:B------:R-:W-:Y:S01]  /*2330*/  ISETP.GE.U32.AND P4, PT, R6, R134, PT ;  /* 0x000000860600720c */ /* 0x000fe20003f86070 */
[----:B------:R1:W-:Y:S01]  /*2340*/  STL [R1+0x204], RZ ;  /* 0x000204ff01007387 */ /* 0x0003e20000100800 */
[----:B------:R-:W-:Y:S01]  /*2350*/  MOV R21, RZ ;  /* 0x000000ff00157202 */ /* 0x000fe20000000f00 */
[----:B------:R-:W-:Y:S01]  /*2360*/  HFMA2 R8, -RZ, RZ, 0, 0 ;  /* 0x00000000ff087431 */ /* 0x000fe200000001ff */
        /* <DEDUP_REMOVED lines=11> */
[----:B------:R-:W-:-:S03]  /*2420*/  MOV R11, R140 ;  /* 0x0000008c000b7202 */ /* 0x000fc60000000f00 */
[----:B------:R-:W3:Y:S01]  /*2430*/  LDG.E.64 R4, desc[UR4][R124.64+0xf00] ;  /* 0x000f00047c047981 */ /* 0x000ee2000c1e1b00 */
[----:B------:R-:W-:-:S04]  /*2440*/  IADD3 R7, PT, PT, R122, 0x782, RZ ;  /* 0x000007827a077810 */ /* 0x000fc80007ffe0ff */
[----:B------:R-:W-:Y:S02]  /*2450*/  ISETP.GE.U32.AND P6, PT, R7, R134, PT ;  /* 0x000000860700720c */ /* 0x000fe40003fc6070 */
[C---:B------:R-:W-:Y:S02]  /*2460*/  IADD3 R7, PT, PT, R122.reuse, 0x781, RZ ;  /* 0x000007817a077810 */ /* 0x040fe40007ffe0ff */
[----:B------:R-:W-:-:S04]  /*2470*/  IADD3 R9, PT, PT, R122, 0x783, RZ ;  /* 0x000007837a097810 */ /* 0x000fc80007ffe0ff */
[----:B------:R-:W-:-:S05]  /*2480*/  ISETP.GE.U32.AND P4, PT, R9, R134, PT ;  /* 0x000000860900720c */ /* 0x000fca0003f86070 */
[----:B--2---:R-:W-:Y:S02]  /*2490*/  @!P6 HADD2.F32 R139, -RZ, R3.H0_H0 ;  /* 0x20000003ff8be230 */ /* 0x004fe40000004100 */
[----:B---3--:R-:W-:-:S03]  /*24a0*/  @!P6 HADD2.F32 R0, -RZ, R5.H0_H0 ;  /* 0x20000005ff00e230 */ /* 0x008fc60000004100 */
[----:B------:R0:W-:Y:S02]  /*24b0*/  @!P6 STL [R1+0x224], R139 ;  /* 0x0002248b0100e387 */ /* 0x0001e40000100800 */
[----:B------:R-:W-:-:S05]  /*24c0*/  @!P6 FMUL R135, R139, R0 ;  /* 0x000000008b87e220 */ /* 0x000fca0000400000 */
[----:B------:R0:W-:Y:S01]  /*24d0*/  @!P6 STL [R1+0x228], R135 ;  /* 0x000228870100e387 */ /* 0x0001e20000100800 */
[----:B------:R-:W-:Y:S01]  /*24e0*/  ISETP.GE.U32.AND P6, PT, R7, R134, PT ;  /* 0x000000860700720c */ /* 0x000fe20003fc6070 */
[----:B------:R-:W-:Y:S02]  /*24f0*/  HADD2.F32 R9, -RZ, R2.H0_H0 ;  /* 0x20000002ff097230 */ /* 0x000fe40000004100 */
[----:B------:R-:W-:Y:S02]  /*2500*/  @!P4 HADD2.F32 R129, -RZ, R3.H1_H1 ;  /* 0x30000003ff81c230 */ /* 0x000fe40000004100 */
[----:B------:R-:W-:-:S08]  /*2510*/  @!P4 HADD2.F32 R5, -RZ, R5.H1_H1 ;  /* 0x30000005ff05c230 */ /* 0x000fd00000004100 */
[----:B------:R-:W-:Y:S02]  /*2520*/  @!P6 HADD2.F32 R12, -RZ, R2.H1_H1 ;  /* 0x30000002ff0ce230 */ /* 0x000fe40000004100 */
[--C-:B------:R-:W-:Y:S02]  /*2530*/  @!P6 HADD2.F32 R0, -RZ, R4.reuse.H1_H1 ;  /* 0x30000004ff00e230 */ /* 0x100fe40000004100 */
[----:B------:R-:W-:Y:S02]  /*2540*/  HADD2.F32 R4, -RZ, R4.H0_H0 ;  /* 0x20000004ff047230 */ /* 0x000fe40000004100 */
[----:B------:R-:W-:Y:S01]  /*2550*/  @!P4 FMUL R20, R129, R5 ;  /* 0x000000058114c220 */ /* 0x000fe20000400000 */
[----:B------:R-:W-:Y:S02]  /*2560*/  @!P6 FMUL R11, R12, R0 ;  /* 0x000000000c0be220 */ /* 0x000fe40000400000 */
[----:B------:R-:W-:Y:S01]  /*2570*/  FMUL R0, R9, R4 ;  /* 0x0000000409007220 */ /* 0x000fe20000400000 */
[----:B------:R0:W-:Y:S04]  /*2580*/  @!P4 STL [R1+0x238], R129 ;  /* 0x000238810100c387 */ /* 0x0001e80000100800 */
[----:B------:R0:W-:Y:S04]  /*2590*/  @!P6 STL [R1+0x1fc], R12 ;  /* 0x0001fc0c0100e387 */ /* 0x0001e80000100800 */
[----:B------:R0:W-:Y:S04]  /*25a0*/  STL [R1+0x1e0], R9 ;  /* 0x0001e00901007387 */ /* 0x0001e80000100800 */
[----:B------:R0:W-:Y:S04]  /*25b0*/  STL [R1+0x1d8], R0 ;  /* 0x0001d80001007387 */ /* 0x0001e80000100800 */
[----:B------:R0:W-:Y:S04]  /*25c0*/  @!P4 STL [R1+0x23c], R20 ;  /* 0x00023c140100c387 */ /* 0x0001e80000100800 */
[----:B------:R0:W-:Y:S02]  /*25d0*/  @!P6 STL [R1+0x200], R11 ;  /* 0x0002000b0100e387 */ /* 0x0001e40000100800 */
.L_x_1066:
[----:B------:R-:W-:Y:S05]  /*25e0*/  BSYNC.RECONVERGENT B0 ;  /* 0x0000000000007941 */ /* 0x000fea0003800200 */
.L_x_1065:
[----:B0-----:R-:W-:Y:S01]  /*25f0*/  HFMA2 R129, -RZ, RZ, 0, 0 ;  /* 0x00000000ff817431 */ /* 0x001fe200000001ff */
        /* <DEDUP_REMOVED lines=8> */
[----:B-1----:R-:W-:-:S03]  /*2680*/  IADD3 R6, PT, PT, R122, 0x880, RZ ;  /* 0x000008807a067810 */ /* 0x002fc60007ffe0ff */
        /* <DEDUP_REMOVED lines=16> */
[----:B---3--:R-:W-:Y:S01]  /*2790*/  @!P6 HADD2.F32 R0, -RZ, R5.H0_H0 ;  /* 0x20000005ff00e230 */ /* 0x008fe20000004100 */
[----:B------:R1:W-:Y:S01]  /*27a0*/  @!P6 STL [R1+0x218], R138 ;  /* 0x0002188a0100e387 */ /* 0x0003e20000100800 */
[----:B------:R-:W-:Y:S02]  /*27b0*/  @!P4 HADD2.F32 R25, -RZ, R3.H1_H1 ;  /* 0x30000003ff19c230 */ /* 0x000fe40000004100 */
[----:B------:R-:W-:Y:S02]  /*27c0*/  @!P4 HADD2.F32 R5, -RZ, R5.H1_H1 ;  /* 0x30000005ff05c230 */ /* 0x000fe40000004100 */
[----:B------:R-:W-:-:S03]  /*27d0*/  @!P6 FMUL R128, R138, R0 ;  /* 0x000000008a80e220 */ /* 0x000fc60000400000 */
[----:B------:R-:W-:Y:S02]  /*27e0*/  @!P4 FMUL R22, R25, R5 ;  /* 0x000000051916c220 */ /* 0x000fe40000400000 */
[----:B------:R1:W-:Y:S01]  /*27f0*/  @!P6 STL [R1+0x248], R128 ;  /* 0x000248800100e387 */ /* 0x0003e20000100800 */
[----:B------:R-:W-:-:S03]  /*2800*/  ISETP.GE.U32.AND P6, PT, R7, R134, PT ;  /* 0x000000860700720c */ /* 0x000fc60003fc6070 */
[----:B------:R1:W-:Y:S10]  /*2810*/  @!P4 STL [R1+0x254], R25 ;  /* 0x000254190100c387 */ /* 0x0003f40000100800 */
[----:B------:R-:W-:-:S02]  /*2820*/  @!P6 HADD2.F32 R18, -RZ, R2.H1_H1 ;  /* 0x30000002ff12e230 */ /* 0x000fc40000004100 */
[--C-:B------:R-:W-:Y:S02]  /*2830*/  @!P6 HADD2.F32 R0, -RZ, R4.reuse.H1_H1 ;  /* 0x30000004ff00e230 */ /* 0x100fe40000004100 */
[----:B------:R-:W-:Y:S01]  /*2840*/  HADD2.F32 R4, -RZ, R4.H0_H0 ;  /* 0x20000004ff047230 */ /* 0x000fe20000004100 */
[----:B------:R1:W-:Y:S02]  /*2850*/  @!P6 STL [R1+0x20c], R18 ;  /* 0x00020c120100e387 */ /* 0x0003e40000100800 */
[----:B------:R-:W-:Y:S02]  /*2860*/  @!P6 FMUL R13, R18, R0 ;  /* 0x00000000120de220 */ /* 0x000fe40000400000 */
[----:B------:R-:W-:Y:S01]  /*2870*/  FMUL R0, R9, R4 ;  /* 0x0000000409007220 */ /* 0x000fe20000400000 */
[----:B------:R1:W-:Y:S04]  /*2880*/  STL [R1+0x1e4], R9 ;  /* 0x0001e40901007387 */ /* 0x0003e80000100800 */
[----:B------:R1:W-:Y:S04]  /*2890*/  STL [R1+0x208], R0 ;  /* 0x0002080001007387 */ /* 0x0003e80000100800 */
[----:B------:R1:W-:Y:S04]  /*28a0*/  @!P4 STL [R1+0x258], R22 ;  /* 0x000258160100c387 */ /* 0x0003e80000100800 */
[----:B------:R1:W-:Y:S02]  /*28b0*/  @!P6 STL [R1+0x234], R13 ;  /* 0x0002340d0100e387 */ /* 0x0003e40000100800 */
.L_x_1068:
[----:B------:R-:W-:Y:S05]  /*28c0*/  BSYNC.RECONVERGENT B0 ;  /* 0x0000000000007941 */ /* 0x000fea0003800200 */
.L_x_1067:
[----:B-1----:R-:W-:Y:S01]  /*28d0*/  HFMA2 R25, -RZ, RZ, 0, 0 ;  /* 0x00000000ff197431 */ /* 0x002fe200000001ff */
[----:B------:R-:W-:Y:S01]  /*28e0*/  MOV R13, RZ ;  /* 0x000000ff000d7202 */ /* 0x000fe20000000f00 */
[----:B------:R-:W-:Y:S01]  /*28f0*/  HFMA2 R22, -RZ, RZ, 0, 0 ;  /* 0x00000000ff167431 */ /* 0x000fe200000001ff */
[----:B------:R-:W-:Y:S01]  /*2900*/  MOV R128, RZ ;  /* 0x000000ff00807202 */ /* 0x000fe20000000f00 */
[----:B------:R-:W-:Y:S01]  /*2910*/  HFMA2 R18, -RZ, RZ, 0, 0 ;  /* 0x00000000ff127431 */ /* 0x000fe200000001ff */
[----:B------:R1:W-:Y:S01]  /*2920*/  STL [R1+0x27c], RZ ;  /* 0x00027cff01007387 */ /* 0x0003e20000100800 */
[----:B------:R-:W-:Y:S01]  /*2930*/  ISETP.GE.U32.AND P4, PT, R6, R134, PT ;  /* 0x000000860600720c */ /* 0x000fe20003f86070 */
[----:B------:R-:W-:Y:S01]  /*2940*/  BSSY.RECONVERGENT B0, `(.L_x_1069) ;  /* 0x0000026000007945 */ /* 0x000fe20003800200 */
[----:B0-----:R-:W-:Y:S01]  /*2950*/  IADD3 R6, PT, PT, R122, 0x900, RZ ;  /* 0x000009007a067810 */ /* 0x001fe20007ffe0ff */
        /* <DEDUP_REMOVED lines=36> */
.L_x_1070:
[----:B------:R-:W-:Y:S05]  /*2ba0*/  BSYNC.RECONVERGENT B0 ;  /* 0x0000000000007941 */ /* 0x000fea0003800200 */
.L_x_1069:
[----:B0-----:R-:W-:Y:S01]  /*2bb0*/  HFMA2 R24, -RZ, RZ, 0, 0 ;  /* 0x00000000ff187431 */ /* 0x001fe200000001ff */
[----:B------:R-:W-:Y:S01]  /*2bc0*/  MOV R17, RZ ;  /* 0x000000ff00117202 */ /* 0x000fe20000000f00 */
[----:B------:R-:W-:Y:S01]  /*2bd0*/  HFMA2 R19, -RZ, RZ, 0, 0 ;  /* 0x00000000ff137431 */ /* 0x000fe200000001ff */
[----:B------:R-:W-:Y:S01]  /*2be0*/  MOV R14, RZ ;  /* 0x000000ff000e7202 */ /* 0x000fe20000000f00 */
[----:B------:R0:W-:Y:S01]  /*2bf0*/  STL [R1+0x29c], RZ ;  /* 0x00029cff01007387 */ /* 0x0001e20000100800 */
[----:B------:R-:W-:Y:S01]  /*2c00*/  MOV R131, RZ ;  /* 0x000000ff00837202 */ /* 0x000fe20000000f00 */
[----:B------:R-:W-:Y:S01]  /*2c10*/  BSSY.RECONVERGENT B0, `(.L_x_1071) ;  /* 0x0000027000007945 */ /* 0x000fe20003800200 */
[----:B------:R-:W-:Y:S01]  /*2c20*/  ISETP.GE.U32.AND P4, PT, R6, R134, PT ;  /* 0x000000860600720c */ /* 0x000fe20003f86070 */
[----:B------:R0:W-:Y:S01]  /*2c30*/  STL [R1+0x2d4], R17 ;  /* 0x0002d41101007387 */ /* 0x0001e20000100800 */
[----:B-1----:R-:W-:-:S03]  /*2c40*/  IADD3 R6, PT, PT, R122, 0x980, RZ ;  /* 0x000009807a067810 */ /* 0x002fc60007ffe0ff */
[----:B------:R0:W-:Y:S04]  /*2c50*/  STL [R1+0x2c4], R24 ;  /* 0x0002c41801007387 */ /* 0x0001e80000100800 */
        /* <DEDUP_REMOVED lines=34> */
.L_x_1072:
[----:B------:R-:W-:Y:S05]  /*2e80*/  BSYNC.RECONVERGENT B0 ;  /* 0x0000000000007941 */ /* 0x000fea0003800200 */
.L_x_1071:
[----:B-1----:R-:W-:Y:S01]  /*2e90*/  HFMA2 R15, -RZ, RZ, 0, 0 ;  /* 0x00000000ff0f7431 */ /* 0x002fe200000001ff */
[----:B------:R-:W-:Y:S01]  /*2ea0*/  MOV R16, RZ ;  /* 0x000000ff00107202 */ /* 0x000fe20000000f00 */
[----:B------:R-:W-:Y:S01]  /*2eb0*/  HFMA2 R130, -RZ, RZ, 0, 0 ;  /* 0x00000000ff827431 */ /* 0x000fe200000001ff */
[----:B------:R-:W-:Y:S01]  /*2ec0*/  MOV R10, RZ ;  /* 0x000000ff000a7202 */ /* 0x000fe20000000f00 */
[----:B------:R-:W-:Y:S01]  /*2ed0*/  HFMA2 R23, -RZ, RZ, 0, 0 ;  /* 0x00000000ff177431 */ /* 0x000fe200000001ff */
[----:B------:R-:W-:Y:S01]  /*2ee0*/  ISETP.GE.U32.AND P4, PT, R6, R134, PT ;  /* 0x000000860600720c */ /* 0x000fe20003f86070 */
[----:B------:R-:W-:Y:S01]  /*2ef0*/  BSSY.RECONVERGENT B0, `(.L_x_1073) ;  /* 0x0000027000007945 */ /* 0x000fe20003800200 */
[----:B------:R1:W-:Y:S01]  /*2f00*/  STL [R1+0x2a8], R15 ;  /* 0x0002a80f01007387 */ /* 0x0003e20000100800 */
[----:B0-----:R-:W-:-:S03]  /*2f10*/  IADD3 R6, PT, PT, R122, 0xa00, RZ ;  /* 0x00000a007a067810 */ /* 0x001fc60007ffe0ff */
        /* <DEDUP_REMOVED lines=17> */
[--C-:B---3--:R-:W-:Y:S01]  /*3030*/  @!P6 HADD2.F32 R0, -RZ, R5.reuse.H0_H0 ;  /* 0x20000005ff00e230 */ /* 0x108fe20000004100 */
[----:B------:R-:W-:Y:S01]  /*3040*/  @!P6 STL [R1+0x280], R135 ;  /* 0x000280870100e387 */ /* 0x000fe20000100800 */
[----:B------:R-:W-:-:S03]  /*3050*/  @!P4 HADD2.F32 R5, -RZ, R5.H1_H1 ;  /* 0x30000005ff05c230 */ /* 0x000fc60000004100 */
[----:B------:R-:W-:Y:S02]  /*3060*/  @!P6 FMUL R8, R135, R0 ;  /* 0x000000008708e220 */ /* 0x000fe40000400000 */
[----:B------:R-:W-:-:S03]  /*3070*/  @!P4 FMUL R21, R129, R5 ;  /* 0x000000058115c220 */ /* 0x000fc60000400000 */
[----:B------:R0:W-:Y:S01]  /*3080*/  @!P6 STL [R1+0x28c], R8 ;  /* 0x00028c080100e387 */ /* 0x0001e20000100800 */
[----:B------:R-:W-:-:S03]  /*3090*/  ISETP.GE.U32.AND P6, PT, R7, R134, PT ;  /* 0x000000860700720c */ /* 0x000fc60003fc6070 */
[----:B------:R2:W-:Y:S01]  /*30a0*/  @!P4 STL [R1+0x284], R129 ;  /* 0x000284810100c387 */ /* 0x0005e20000100800 */
[----:B0-----:R-:W-:-:S09]  /*30b0*/  HADD2.F32 R8, -RZ, R2.H0_H0 ;  /* 0x20000002ff087230 */ /* 0x001fd20000004100 */
[----:B------:R-:W-:Y:S02]  /*30c0*/  @!P6 HADD2.F32 R12, -RZ, R2.H1_H1 ;  /* 0x30000002ff0ce230 */ /* 0x000fe40000004100 */
        /* <DEDUP_REMOVED lines=9> */
.L_x_1074:
[----:B------:R-:W-:Y:S05]  /*3160*/  BSYNC.RECONVERGENT B0 ;  /* 0x0000000000007941 */ /* 0x000fea0003800200 */
.L_x_1073:
[----:B--2---:R-:W-:Y:S01]  /*3170*/  HFMA2 R12, -RZ, RZ, 0, 0 ;  /* 0x00000000ff0c7431 */ /* 0x004fe200000001ff */
[----:B------:R-:W-:Y:S01]  /*3180*/  MOV R129, RZ ;  /* 0x000000ff00817202 */ /* 0x000fe20000000f00 */
[----:B------:R-:W-:Y:S01]  /*3190*/  HFMA2 R8, -RZ, RZ, 0, 0 ;  /* 0x00000000ff087431 */ /* 0x000fe200000001ff */
[----:B------:R-:W-:Y:S01]  /*31a0*/  MOV R21, RZ ;  /* 0x000000ff00157202 */ /* 0x000fe20000000f00 */
[----:B------:R-:W-:Y:S01]  /*31b0*/  BSSY.RECONVERGENT B0, `(.L_x_1075) ;  /* 0x0000029000007945 */ /* 0x000fe20003800200 */
[----:B------:R-:W-:Y:S01]  /*31c0*/  ISETP.GE.U32.AND P4, PT, R6, R134, PT ;  /* 0x000000860600720c */ /* 0x000fe20003f86070 */
[----:B------:R0:W-:Y:S01]  /*31d0*/  STL [R1+0x2d8], R129 ;  /* 0x0002d88101007387 */ /* 0x0001e20000100800 */
[----:B------:R-:W-:Y:S02]  /*31e0*/  MOV R11, RZ ;  /* 0x000000ff000b7202 */ /* 0x000fe40000000f00 */
[----:B-1----:R-:W-:Y:S01]  /*31f0*/  IADD3 R6, PT, PT, R122, 0xa80, RZ ;  /* 0x00000a807a067810 */ /* 0x002fe20007ffe0ff */
        /* <DEDUP_REMOVED lines=36> */
.L_x_1076:
[----:B------:R-:W-:Y:S05]  /*3440*/  BSYNC.RECONVERGENT B0 ;  /* 0x0000000000007941 */ /* 0x000fea0003800200 */
.L_x_1075:
        /* <DEDUP_REMOVED lines=8> */
[----:B0-----:R-:W-:Y:S02]  /*34d0*/  IADD3 R6, PT, PT, R122, 0xb00, RZ ;  /* 0x00000b007a067810 */ /* 0x001fe40007ffe0ff */
[----:B------:R-:W-:Y:S01]  /*34e0*/  MOV R13, RZ ;  /* 0x000000ff000d7202 */ /* 0x000fe20000000f00 */
        /* <DEDUP_REMOVED lines=36> */
.L_x_1078:
[----:B------:R-:W-:Y:S05]  /*3730*/  BSYNC.RECONVERGENT B0 ;  /* 0x0000000000007941 */ /* 0x000fea0003800200 */
.L_x_1077:
[----:B0-----:R-:W-:Y:S01]  /*3740*/  HFMA2 R17, -RZ, RZ, 0, 0 ;  /* 0x00000000ff117431 */ /* 0x001fe200000001ff */
[----:B------:R-:W-:Y:S02]  /*3750*/  MOV R24, RZ ;  /* 0x000000ff00187202 */ /* 0x000fe40000000f00 */
[----:B------:R-:W-:Y:S02]  /*3760*/  CS2R R14, SRZ ;  /* 0x00000000000e7805 */ /* 0x000fe4000001ff00 */
[----:B------:R-:W-:Y:S01]  /*3770*/  ISETP.GE.U32.AND P4, PT, R6, R134, PT ;  /* 0x000000860600720c */ /* 0x000fe20003f86070 */
[----:B------:R0:W-:Y:S01]  /*3780*/  STL [R1+0x2f8], RZ ;  /* 0x0002f8ff01007387 */ /* 0x0001e20000100800 */
[----:B------:R-:W-:Y:S01]  /*3790*/  HFMA2 R19, -RZ, RZ, 0, 0 ;  /* 0x00000000ff137431 */ /* 0x000fe200000001ff */
[----:B-1----:R-:W-:Y:S01]  /*37a0*/  IADD3 R6, PT, PT, R122, 0xb80, RZ ;  /* 0x00000b807a067810 */ /* 0x002fe20007ffe0ff */
        /* <DEDUP_REMOVED lines=14> */
[----:B------:R-:W-:-:S04]  /*3890*/  IADD3 R7, PT, PT, R122, 0xb03, RZ ;  /* 0x00000b037a077810 */ /* 0x000fc80007ffe0ff */
[----:B------:R-:W-:Y:S02]  /*38a0*/  ISETP.GE.U32.AND P4, PT, R7, R134, PT ;  /* 0x000000860700720c */ /* 0x000fe40003f86070 */
[----:B------:R-:W-:-:S05]  /*38b0*/  IADD3 R7, PT, PT, R122, 0xb01, RZ ;  /* 0x00000b017a077810 */ /* 0x000fca0007ffe0ff */
[----:B--2---:R-:W-:Y:S02]  /*38c0*/  @!P6 HADD2.F32 R129, -RZ, R3.H0_H0 ;  /* 0x20000003ff81e230 */ /* 0x004fe40000004100 */
[----:B---3--:R-:W-:-:S03]  /*38d0*/  @!P6 HADD2.F32 R0, -RZ, R5.H0_H0 ;  /* 0x20000005ff00e230 */ /* 0x008fc60000004100 */
[----:B------:R-:W-:Y:S02]  /*38e0*/  @!P6 STL [R1+0x2d8], R129 ;  /* 0x0002d8810100e387 */ /* 0x000fe40000100800 */
[----:B------:R-:W-:-:S05]  /*38f0*/  @!P6 FMUL R9, R129, R0 ;  /* 0x000000008109e220 */ /* 0x000fca0000400000 */
[----:B------:R1:W-:Y:S01]  /*3900*/  @!P6 STL [R1+0x2e4], R9 ;  /* 0x0002e4090100e387 */ /* 0x0003e20000100800 */
[----:B------:R-:W-:Y:S01]  /*3910*/  ISETP.GE.U32.AND P6, PT, R7, R134, PT ;  /* 0x000000860700720c */ /* 0x000fe20003fc6070 */
[----:B------:R-:W-:Y:S02]  /*3920*/  @!P4 HADD2.F32 R23, -RZ, R3.H1_H1 ;  /* 0x30000003ff17c230 */ /* 0x000fe40000004100 */
[----:B------:R-:W-:Y:S02]  /*3930*/  @!P4 HADD2.F32 R5, -RZ, R5.H1_H1 ;  /* 0x30000005ff05c230 */ /* 0x000fe40000004100 */
[----:B-1----:R-:W-:-:S08]  /*3940*/  HADD2.F32 R9, -RZ, R2.H0_H0 ;  /* 0x20000002ff097230 */ /* 0x002fd00000004100 */
        /* <DEDUP_REMOVED lines=12> */
.L_x_1080:
[----:B------:R-:W-:Y:S05]  /*3a10*/  BSYNC.RECONVERGENT B0 ;  /* 0x0000000000007941 */ /* 0x000fea0003800200 */
.L_x_1079:
[----:B-1----:R-:W-:Y:S01]  /*3a20*/  HFMA2 R16, -RZ, RZ, 0, 0 ;  /* 0x00000000ff107431 */ /* 0x002fe200000001ff */
        /* <DEDUP_REMOVED lines=8> */
[----:B0-----:R-:W-:-:S03]  /*3ab0*/  IADD3 R6, PT, PT, R122, 0xc00, RZ ;  /* 0x00000c007a067810 */ /* 0x001fc60007ffe0ff */
        /* <DEDUP_REMOVED lines=12> */
[----:B------:R-:W-:Y:S02]  /*3b80*/  ISETP.GE.U32.AND P4, PT, R7, R134, PT ;  /* 0x000000860700720c */ /* 0x000fe40003f86070 */
[----:B------:R-:W-:-:S05]  /*3b90*/  IADD3 R7, PT, PT, R122, 0xb81, RZ ;  /* 0x00000b817a077810 */ /* 0x000fca0007ffe0ff */
[----:B--2---:R-:W-:-:S06]  /*3ba0*/  @!P6 HADD2.F32 R128, -RZ, R3.H0_H0 ;  /* 0x20000003ff80e230 */ /* 0x004fcc0000004100 */
        /* <DEDUP_REMOVED lines=20> */
.L_x_1082:
[----:B------:R-:W-:Y:S05]  /*3cf0*/  BSYNC.RECONVERGENT B0 ;  /* 0x0000000000007941 */ /* 0x000fea0003800200 */
.L_x_1081:
[----:B--2---:R-:W-:Y:S01]  /*3d00*/  HFMA2 R21, -RZ, RZ, 0, 0 ;  /* 0x00000000ff157431 */ /* 0x004fe200000001ff */
[----:B------:R-:W-:Y:S01]  /*3d10*/  MOV R8, RZ ;  /* 0x000000ff00087202 */ /* 0x000fe20000000f00 */
[----:B------:R-:W-:Y:S01]  /*3d20*/  HFMA2 R18, -RZ, RZ, 0, 0 ;  /* 0x00000000ff127431 */ /* 0x000fe200000001ff */
[----:B------:R-:W-:Y:S01]  /*3d30*/  MOV R22, RZ ;  /* 0x000000ff00167202 */ /* 0x000fe20000000f00 */
[----:B------:R-:W-:Y:S01]  /*3d40*/  HFMA2 R11, -RZ, RZ, 0, 0 ;  /* 0x00000000ff0b7431 */ /* 0x000fe200000001ff */
[----:B------:R0:W-:Y:S01]  /*3d50*/  STL [R1+0x33c], RZ ;  /* 0x00033cff01007387 */ /* 0x0001e20000100800 */
[----:B------:R-:W-:Y:S01]  /*3d60*/  ISETP.GE.U32.AND P4, PT, R6, R134, PT ;  /* 0x000000860600720c */ /* 0x000fe20003f86070 */
[----:B------:R-:W-:Y:S01]  /*3d70*/  BSSY.RECONVERGENT B0, `(.L_x_1083) ;  /* 0x0000027000007945 */ /* 0x000fe20003800200 */
[----:B-1----:R-:W-:Y:S01]  /*3d80*/  IADD3 R6, PT, PT, R122, 0xc80, RZ ;  /* 0x00000c807a067810 */ /* 0x002fe20007ffe0ff */
        /* <DEDUP_REMOVED lines=8> */
[C---:B------:R-:W-:Y:S01]  /*3e10*/  IADD3 R3, PT, PT, R122.reuse, 0xc02, RZ ;  /* 0x00000c027a037810 */ /* 0x040fe20007ffe0ff */
[----:B------:R-:W2:Y:S01]  /*3e20*/  LDG.E.64 R4, desc[UR4][R124.64+0x1800] ;  /* 0x001800047c047981 */ /* 0x000ea2000c1e1b00 */
[----:B------:R-:W-:Y:S02]  /*3e30*/  MOV R7, R25 ;  /* 0x0000001900077202 */ /* 0x000fe40000000f00 */
[----:B------:R-:W-:Y:S02]  /*3e40*/  ISETP.GE.U32.AND P4, PT, R3, R134, PT ;  /* 0x000000860300720c */ /* 0x000fe40003f86070 */
[----:B------:R-:W-:-:S04]  /*3e50*/  IADD3 R3, PT, PT, R122, 0xc03, RZ ;  /* 0x00000c037a037810 */ /* 0x000fc80007ffe0ff */
[----:B------:R-:W-:Y:S02]  /*3e60*/  ISETP.GE.U32.AND P6, PT, R3, R134, PT ;  /* 0x000000860300720c */ /* 0x000fe40003fc6070 */
[----:B------:R-:W3:Y:S05]  /*3e70*/  LDG.E.64 R2, desc[UR4][R126.64+0x1800] ;  /* 0x001800047e027981 */ /* 0x000eea000c1e1b00 */
[----:B--2---:R-:W-:Y:S02]  /*3e80*/  @!P4 HADD2.F32 R0, -RZ, R5.H0_H0 ;  /* 0x20000005ff00c230 */ /* 0x004fe40000004100 */
[----:B---3--:R-:W-:-:S04]  /*3e90*/  @!P4 HADD2.F32 R24, -RZ, R3.H0_H0 ;  /* 0x20000003ff18c230 */ /* 0x008fc80000004100 */
[----:B------:R-:W-:Y:S01]  /*3ea0*/  @!P6 HADD2.F32 R17, -RZ, R3.H1_H1 ;  /* 0x30000003ff11e230 */ /* 0x000fe20000004100 */
[----:B------:R-:W-:Y:S01]  /*3eb0*/  IADD3 R3, PT, PT, R122, 0xc01, RZ ;  /* 0x00000c017a037810 */ /* 0x000fe20007ffe0ff */
[----:B------:R-:W-:Y:S01]  /*3ec0*/  @!P4 FMUL R20, R24, R0 ;  /* 0x000000001814c220 */ /* 0x000fe20000400000 */
[----:B------:R-:W-:Y:S04]  /*3ed0*/  @!P4 STL [R1+0x31c], R24 ;  /* 0x00031c180100c387 */ /* 0x000fe80000100800 */
[----:B------:R-:W-:Y:S04]  /*3ee0*/  @!P6 STL [R1+0x320], R17 ;  /* 0x000320110100e387 */ /* 0x000fe80000100800 */
[----:B------:R-:W-:Y:S01]  /*3ef0*/  @!P4 STL [R1+0x328], R20 ;  /* 0x000328140100c387 */ /* 0x000fe20000100800 */
[----:B------:R-:W-:Y:S01]  /*3f00*/  ISETP.GE.U32.AND P4, PT, R3, R134, PT ;  /* 0x000000860300720c */ /* 0x000fe20003f86070 */
[----:B------:R-:W-:-:S05]  /*3f10*/  @!P6 HADD2.F32 R5, -RZ, R5.H1_H1 ;  /* 0x30000005ff05e230 */ /* 0x000fca0000004100 */
[----:B------:R-:W-:-:S05]  /*3f20*/  @!P6 FMUL R7, R17, R5 ;  /* 0x000000051107e220 */ /* 0x000fca0000400000 */
[----:B------:R1:W-:Y:S02]  /*3f30*/  @!P6 STL [R1+0x338], R7 ;  /* 0x000338070100e387 */ /* 0x0003e40000100800 */
[----:B------:R-:W-:Y:S02]  /*3f40*/  @!P4 HADD2.F32 R14, -RZ, R2.H1_H1 ;  /* 0x30000002ff0ec230 */ /* 0x000fe40000004100 */
[--C-:B------:R-:W-:Y:S02]  /*3f50*/  @!P4 HADD2.F32 R0, -RZ, R4.reuse.H1_H1 ;  /* 0x30000004ff00c230 */ /* 0x100fe40000004100 */
[----:B------:R-:W-:Y:S02]  /*3f60*/  HADD2.F32 R4, -RZ, R4.H0_H0 ;  /* 0x20000004ff047230 */ /* 0x000fe40000004100 */
[----:B-1----:R-:W-:Y:S02]  /*3f70*/  HADD2.F32 R7, -RZ, R2.H0_H0 ;  /* 0x20000002ff077230 */ /* 0x002fe40000004100 */
[----:B------:R-:W-:Y:S01]  /*3f80*/  @!P4 FMUL R13, R14, R0 ;  /* 0x000000000e0dc220 */ /* 0x000fe20000400000 */
[----:B------:R1:W-:Y:S02]  /*3f90*/  @!P4 STL [R1+0x310], R14 ;  /* 0x0003100e0100c387 */ /* 0x0003e40000100800 */
[----:B------:R-:W-:-:S02]  /*3fa0*/  FMUL R0, R7, R4 ;  /* 0x0000000407007220 */ /* 0x000fc40000400000 */
[----:B------:R1:W-:Y:S04]  /*3fb0*/  STL [R1+0x2c8], R7 ;  /* 0x0002c80701007387 */ /* 0x0003e80000100800 */
[----:B------:R1:W-:Y:S04]  /*3fc0*/  STL [R1+0x2f8], R0 ;  /* 0x0002f80001007387 */ /* 0x0003e80000100800 */
[----:B------:R1:W-:Y:S02]  /*3fd0*/  @!P4 STL [R1+0x324], R13 ;  /* 0x0003240d0100c387 */ /* 0x0003e40000100800 */
.L_x_1084:
[----:B------:R-:W-:Y:S05]  /*3fe0*/  BSYNC.RECONVERGENT B0 ;  /* 0x0000000000007941 */ /* 0x000fea0003800200 */
.L_x_1083:
[----:B------:R-:W-:Y:S01]  /*3ff0*/  HFMA2 R17, -RZ, RZ, 0, 0 ;  /* 0x00000000ff117431 */ /* 0x000fe200000001ff */
[----:B-1----:R-:W-:Y:S01]  /*4000*/  MOV R13, RZ ;  /* 0x000000ff000d7202 */ /* 0x002fe20000000f00 */
[----:B------:R-:W-:Y:S01]  /*4010*/  HFMA2 R14, -RZ, RZ, 0, 0 ;  /* 0x00000000ff0e7431 */ /* 0x000fe200000001ff */
[----:B------:R-:W-:Y:S01]  /*4020*/  MOV R7, RZ ;  /* 0x000000ff00077202 */ /* 0x000fe20000000f00 */
[----:B------:R1:W-:Y:S01]  /*4030*/  STL [R1+0x35c], RZ ;  /* 0x00035cff01007387 */ /* 0x0003e20000100800 */
[----:B------:R-:W-:Y:S01]  /*4040*/  MOV R20, RZ ;  /* 0x000000ff00147202 */ /* 0x000fe20000000f00 */
[----:B------:R-:W-:Y:S01]  /*4050*/  BSSY.RECONVERGENT B0, `(.L_x_1085) ;  /* 0x0000027000007945 */ /* 0x000fe20003800200 */
[----:B------:R-:W-:Y:S01]  /*4060*/  ISETP.GE.U32.AND P4, PT, R6, R134, PT ;  /* 0x000000860600720c */ /* 0x000fe20003f86070 */
        /* <DEDUP_REMOVED lines=15> */
[----:B--2---:R-:W-:Y:S02]  /*4160*/  @!P4 HADD2.F32 R23, -RZ, R3.H0_H0 ;  /* 0x20000003ff17c230 */ /* 0x004fe40000004100 */
[----:B---3--:R-:W-:-:S04]  /*4170*/  @!P4 HADD2.F32 R0, -RZ, R5.H0_H0 ;  /* 0x20000005ff00c230 */ /* 0x008fc80000004100 */
[----:B------:R-:W-:Y:S02]  /*4180*/  @!P6 HADD2.F32 R16, -RZ, R3.H1_H1 ;  /* 0x30000003ff10e230 */ /* 0x000fe40000004100 */
[----:B------:R-:W-:Y:S01]  /*4190*/  @!P4 FMUL R19, R23, R0 ;  /* 0x000000001713c220 */ /* 0x000fe20000400000 */
[----:B------:R-:W-:Y:S01]  /*41a0*/  IADD3 R0, PT, PT, R122, 0xc81, RZ ;  /* 0x00000c817a007810 */ /* 0x000fe20007ffe0ff */
[----:B------:R0:W-:Y:S04]  /*41b0*/  @!P4 STL [R1+0x340], R23 ;  /* 0x000340170100c387 */ /* 0x0001e80000100800 */
[----:B------:R0:W-:Y:S04]  /*41c0*/  @!P6 STL [R1+0x344], R16 ;  /* 0x000344100100e387 */ /* 0x0001e80000100800 */
[----:B------:R0:W-:Y:S01]  /*41d0*/  @!P4 STL [R1+0x348], R19 ;  /* 0x000348130100c387 */ /* 0x0001e20000100800 */
[----:B------:R-:W-:Y:S01]  /*41e0*/  ISETP.GE.U32.AND P4, PT, R0, R134, PT ;  /* 0x000000860000720c */ /* 0x000fe20003f86070 */
[----:B------:R-:W-:-:S05]  /*41f0*/  @!P6 HADD2.F32 R5, -RZ, R5.H1_H1 ;  /* 0x30000005ff05e230 */ /* 0x000fca0000004100 */
[----:B------:R-:W-:-:S07]  /*4200*/  @!P6 FMUL R15, R16, R5 ;  /* 0x00000005100fe220 */ /* 0x000fce0000400000 */
[----:B------:R-:W-:Y:S02]  /*4210*/  @!P4 HADD2.F32 R10, -RZ, R2.H1_H1 ;  /* 0x30000002ff0ac230 */ /* 0x000fe40000004100 */
[----:B------:R-:W-:Y:S02]  /*4220*/  @!P4 HADD2.F32 R0, -RZ, R4.H1_H1 ;  /* 0x30000004ff00c230 */ /* 0x000fe40000004100 */
[----:B------:R-:W-:Y:S02]  /*4230*/  HADD2.F32 R2, -RZ, R2.H0_H0 ;  /* 0x20000002ff027230 */ /* 0x000fe40000004100 */
[----:B------:R-:W-:Y:S02]  /*4240*/  HADD2.F32 R4, -RZ, R4.H0_H0 ;  /* 0x20000004ff047230 */ /* 0x000fe40000004100 */
[----:B------:R-:W-:Y:S01]  /*4250*/  @!P4 FMUL R9, R10, R0 ;  /* 0x000000000a09c220 */ /* 0x000fe20000400000 */
[----:B------:R0:W-:Y:S02]  /*4260*/  @!P6 STL [R1+0x358], R15 ;  /* 0x0003580f0100e387 */ /* 0x0001e40000100800 */
[----:B------:R-:W-:-:S02]  /*4270*/  FMUL R0, R2, R4 ;  /* 0x0000000402007220 */ /* 0x000fc40000400000 */
[----:B------:R0:W-:Y:S04]  /*4280*/  @!P4 STL [R1+0x330], R10 ;  /* 0x0003300a0100c387 */ /* 0x0001e80000100800 */
[----:B------:R0:W-:Y:S04]  /*4290*/  STL [R1+0x2e8], R2 ;  /* 0x0002e80201007387 */ /* 0x0001e80000100800 */
[----:B------:R0:W-:Y:S04]  /*42a0*/  @!P4 STL [R1+0x334], R9 ;  /* 0x000334090100c387 */ /* 0x0001e80000100800 */
[----:B------:R0:W-:Y:S02]  /*42b0*/  STL [R1+0x318], R0 ;  /* 0x0003180001007387 */ /* 0x0001e40000100800 */
.L_x_1086:
[----:B------:R-:W-:Y:S05]  /*42c0*/  BSYNC.RECONVERGENT B0 ;  /* 0x0000000000007941 */ /* 0x000fea0003800200 */
.L_x_1085:
[----:B0-----:R-:W-:Y:S01]  /*42d0*/  HFMA2 R9, -RZ, RZ, 0, 0 ;  /* 0x00000000ff097431 */ /* 0x001fe200000001ff */
[----:B------:R-:W-:Y:S01]  /*42e0*/  MOV R15, RZ ;  /* 0x000000ff000f7202 */ /* 0x000fe20000000f00 */
[----:B------:R-:W-:Y:S01]  /*42f0*/  HFMA2 R19, -RZ, RZ, 0, 0 ;  /* 0x00000000ff137431 */ /* 0x000fe200000001ff */
[----:B------:R-:W-:Y:S01]  /*4300*/  MOV R10, RZ ;  /* 0x000000ff000a7202 */ /* 0x000fe20000000f00 */
[----:B------:R-:W-:Y:S01]  /*4310*/  HFMA2 R16, -RZ, RZ, 0, 0 ;  /* 0x00000000ff107431 */ /* 0x000fe200000001ff */
[----:B------:R-:W-:Y:S01]  /*4320*/  ISETP.GE.U32.AND P4, PT, R6, R134, PT ;  /* 0x000000860600720c */ /* 0x000fe20003f86070 */
[----:B------:R-:W-:Y:S01]  /*4330*/  BSSY.RECONVERGENT B0, `(.L_x_1087) ;  /* 0x0000027000007945 */ /* 0x000fe20003800200 */
[----:B------:R0:W-:Y:S01]  /*4340*/  STL [R1+0x368], R9 ;  /* 0x0003680901007387 */ /* 0x0001e20000100800 */
[----:B-1----:R-:W-:-:S03]  /*4350*/  IADD3 R6, PT, PT, R122, 0xd80, RZ ;  /* 0x00000d807a067810 */ /* 0x002fc60007ffe0ff */
        /* <DEDUP_REMOVED lines=36> */
.L_x_1088:
[----:B------:R-:W-:Y:S05]  /*45a0*/  BSYNC.RECONVERGENT B0 ;  /* 0x0000000000007941 */ /* 0x000fea0003800200 */
.L_x_1087:
[----:B-1----:R-:W-:Y:S01]  /*45b0*/  HFMA2 R12, -RZ, RZ, 0, 0 ;  /* 0x00000000ff0c7431 */ /* 0x002fe200000001ff */
[----:B------:R-:W-:Y:S01]  /*45c0*/  MOV R21, RZ ;  /* 0x000000ff00157202 */ /* 0x000fe20000000f00 */
[----:B------:R-:W-:Y:S01]  /*45d0*/  HFMA2 R18, -RZ, RZ, 0, 0 ;  /* 0x00000000ff127431 */ /* 0x000fe200000001ff */
[----:B------:R-:W-:Y:S01]  /*45e0*/  MOV R11, RZ ;  /* 0x000000ff000b7202 */ /* 0x000fe20000000f00 */
[----:B------:R-:W-:Y:S01]  /*45f0*/  BSSY.RECONVERGENT B0, `(.L_x_1089) ;  /* 0x0000029000007945 */ /* 0x000fe20003800200 */
[----:B------:R-:W-:Y:S01]  /*4600*/  ISETP.GE.U32.AND P4, PT, R6, R134, PT ;  /* 0x000000860600720c */ /* 0x000fe20003f86070 */
[----:B------:R1:W-:Y:S01]  /*4610*/  STL [R1+0x394], R21 ;  /* 0x0003941501007387 */ /* 0x0003e20000100800 */
[----:B------:R-:W-:Y:S02]  /*4620*/  MOV R8, RZ ;  /* 0x000000ff00087202 */ /* 0x000fe40000000f00 */
[----:B0-----:R-:W-:Y:S01]  /*4630*/  IADD3 R6, PT, PT, R122, 0xe00, RZ ;  /* 0x00000e007a067810 */ /* 0x001fe20007ffe0ff */
        /* <DEDUP_REMOVED lines=36> */
.L_x_1090:
[----:B------:R-:W-:Y:S05]  /*4880*/  BSYNC.RECONVERGENT B0 ;  /* 0x0000000000007941 */ /* 0x000fea0003800200 */
.L_x_1089:
        /* <DEDUP_REMOVED lines=8> */
[----:B-1----:R-:W-:Y:S02]  /*4910*/  IADD3 R6, PT, PT, R122, 0xe80, RZ ;  /* 0x00000e807a067810 */ /* 0x002fe40007ffe0ff */
        /* <DEDUP_REMOVED lines=37> */
.L_x_1092:
[----:B------:R-:W-:Y:S05]  /*4b70*/  BSYNC.RECONVERGENT B0 ;  /* 0x0000000000007941 */ /* 0x000fea0003800200 */
.L_x_1091:
[----:B-1----:R-:W-:Y:S01]  /*4b80*/  HFMA2 R16, -RZ, RZ, 0, 0 ;  /* 0x00000000ff107431 */ /* 0x002fe200000001ff */
        /* <DEDUP_REMOVED lines=44> */
.L_x_1094:
[----:B------:R-:W-:Y:S05]  /*4e50*/  BSYNC.RECONVERGENT B0 ;  /* 0x0000000000007941 */ /* 0x000fea0003800200 */
.L_x_1093:
[----:B0-----:R-:W-:Y:S01]  /*4e60*/  CS2R R8, SRZ ;  /* 0x0000000000087805 */ /* 0x001fe2000001ff00 */
        /* <DEDUP_REMOVED lines=31> */
[----:B------:R-:W-:Y:S01]  /*5060*/  @!P6 FMUL R13, R16, R3 ;  /* 0x00000003100de220 */ /* 0x000fe20000400000 */
[----:B------:R-:W-:-:S06]  /*5070*/  HADD2.F32 R3, -RZ, R4.H0_H0 ;  /* 0x20000004ff037230 */ /* 0x000fcc0000004100 */
[----:B------:R-:W-:Y:S02]  /*5080*/  @!P4 HADD2.F32 R10, -RZ, R4.H1_H1 ;  /* 0x30000004ff0ac230 */ /* 0x000fe40000004100 */
[--C-:B------:R-:W-:Y:S02]  /*5090*/  @!P4 HADD2.F32 R0, -RZ, R2.reuse.H1_H1 ;  /* 0x30000002ff00c230 */ /* 0x100fe40000004100 */
[----:B------:R-:W-:Y:S01]  /*50a0*/  HADD2.F32 R2, -RZ, R2.H0_H0 ;  /* 0x20000002ff027230 */ /* 0x000fe20000004100 */
[----:B------:R1:W-:Y:S02]  /*50b0*/  @!P6 STL [R1+0xa40], R13 ;  /* 0x000a400d0100e387 */ /* 0x0003e40000100800 */
[----:B------:R-:W-:Y:S02]  /*50c0*/  @!P4 FMUL R7, R10, R0 ;  /* 0x000000000a07c220 */ /* 0x000fe40000400000 */
[----:B------:R-:W-:Y:S01]  /*50d0*/  FMUL R0, R3, R2 ;  /* 0x0000000203007220 */ /* 0x000fe20000400000 */
[----:B------:R1:W-:Y:S04]  /*50e0*/  @!P4 STL [R1+0x930], R10 ;  /* 0x0009300a0100c387 */ /* 0x0003e80000100800 */
[----:B------:R1:W-:Y:S04]  /*50f0*/  STL [R1+0x1d4], R3 ;  /* 0x0001d40301007387 */ /* 0x0003e80000100800 */
[----:B------:R1:W-:Y:S04]  /*5100*/  @!P4 STL [R1+0xa04], R7 ;  /* 0x000a04070100c387 */ /* 0x0003e80000100800 */
[----:B------:R1:W-:Y:S02]  /*5110*/  STL [R1+0x3b0], R0 ;  /* 0x0003b00001007387 */ /* 0x0003e40000100800 */
.L_x_1096:
[----:B------:R-:W-:Y:S05]  /*5120*/  BSYNC.RECONVERGENT B0 ;  /* 0x0000000000007941 */ /* 0x000fea0003800200 */
.L_x_1095:
[----:B-1----:R-:W-:Y:S01]  /*5130*/  HFMA2 R7, -RZ, RZ, 0, 0 ;  /* 0x00000000ff077431 */ /* 0x002fe200000001ff */
[----:B------:R-:W-:Y:S02]  /*5140*/  CS2R R16, SRZ ;  /* 0x0000000000107805 */ /* 0x000fe4000001ff00 */
[----:B------:R-:W-:Y:S01]  /*5150*/  MOV R13, RZ ;  /* 0x000000ff000d7202 */ /* 0x000fe20000000f00 */
[----:B------:R-:W-:Y:S01]  /*5160*/  HFMA2 R10, -RZ, RZ, 0, 0 ;  /* 0x00000000ff0a7431 */ /* 0x000fe200000001ff */
[----:B------:R1:W-:Y:S01]  /*5170*/  STL [R1+0x8e4], RZ ;  /* 0x0008e4ff01007387 */ /* 0x0003e20000100800 */
[----:B------:R-:W-:Y:S01]  /*5180*/  ISETP.GE.U32.AND P4, PT, R6, R134, PT ;  /* 0x000000860600720c */ /* 0x000fe20003f86070 */
[----:B------:R-:W-:Y:S01]  /*5190*/  BSSY.RECONVERGENT B0, `(.L_x_1097) ;  /* 0x0000026000007945 */ /* 0x000fe20003800200 */
[----:B0-----:R-:W-:Y:S01]  /*51a0*/  LOP3.LUT R6, R122, 0x1000, RZ, 0xfc, !PT ;  /* 0x000010007a067812 */ /* 0x001fe200078efcff */
        /* <DEDUP_REMOVED lines=36> */
.L_x_1098:
[----:B------:R-:W-:Y:S05]  /*53f0*/  BSYNC.RECONVERGENT B0 ;  /* 0x0000000000007941 */ /* 0x000fea0003800200 */
.L_x_1097:
[----:B0-----:R-:W-:Y:S02]  /*5400*/  CS2R R8, SRZ ;  /* 0x0000000000087805 */ /* 0x001fe4000001ff00 */
        /* <DEDUP_REMOVED lines=20> */
[----:B--2---:R-:W-:Y:S02]  /*5550*/  @!P4 HADD2.F32 R17, -RZ, R3.H0_H0 ;  /* 0x20000003ff11c230 */ /* 0x004fe40000004100 */
[----:B---3--:R-:W-:-:S04]  /*5560*/  @!P4 HADD2.F32 R0, -RZ, R5.H0_H0 ;  /* 0x20000005ff00c230 */ /* 0x008fc80000004100 */
[----:B------:R-:W-:Y:S02]  /*5570*/  @!P6 HADD2.F32 R13, -RZ, R3.H1_H1 ;  /* 0x30000003ff0de230 */ /* 0x000fe40000004100 */
[----:B------:R-:W-:Y:S01]  /*5580*/  @!P4 FMUL R16, R17, R0 ;  /* 0x000000001110c220 */ /* 0x000fe20000400000 */
[----:B------:R-:W-:Y:S01]  /*5590*/  LOP3.LUT R0, R122, 0x1001, RZ, 0xfc, !PT ;  /* 0x000010017a007812 */ /* 0x000fe200078efcff */
        /* <DEDUP_REMOVED lines=17> */
.L_x_1100:
[----:B------:R-:W-:Y:S05]  /*56b0*/  BSYNC.RECONVERGENT B0 ;  /* 0x0000000000007941 */ /* 0x000fea0003800200 */
.L_x_1099:
[----:B-1----:R-:W-:Y:S01]  /*56c0*/  HFMA2 R0, -RZ, RZ, 0, 0 ;  /* 0x00000000ff007431 */ /* 0x002fe200000001ff */
[----:B------:R-:W-:Y:S01]  /*56d0*/  CS2R R10, SRZ ;  /* 0x00000000000a7805 */ /* 0x000fe2000001ff00 */
[----:B------:R-:W-:Y:S01]  /*56e0*/  HFMA2 R7, -RZ, RZ, 0, 0 ;  /* 0x00000000ff077431 */ /* 0x000fe200000001ff */
        /* <DEDUP_REMOVED lines=14> */
[----:B------:R-:W-:Y:S02]  /*57d0*/  MOV R16, R15 ;  /* 0x0000000f00107202 */ /* 0x000fe40000000f00 */
[----:B------:R-:W-:Y:S01]  /*57e0*/  MOV R15, R14 ;  /* 0x0000000e000f7202 */ /* 0x000fe20000000f00 */
[----:B------:R-:W3:Y:S01]  /*57f0*/  LDG.E.64 R4, desc[UR4][R124.64+0x2100] ;  /* 0x002100047c047981 */ /* 0x000ee2000c1e1b00 */
[----:B------:R-:W-:Y:S02]  /*5800*/  MOV R14, R12 ;  /* 0x0000000c000e7202 */ /* 0x000fe40000000f00 */
[----:B------:R-:W-:Y:S02]  /*5810*/  MOV R12, R9 ;  /* 0x00000009000c7202 */ /* 0x000fe40000000f00 */
[----:B------:R-:W-:Y:S02]  /*5820*/  MOV R9, R0 ;  /* 0x0000000000097202 */ /* 0x000fe40000000f00 */
[----:B-1----:R-:W-:-:S04]  /*5830*/  IADD3 R0, PT, PT, R122, 0x1082, RZ ;  /* 0x000010827a007810 */ /* 0x002fc80007ffe0ff */
        /* <DEDUP_REMOVED lines=25> */
.L_x_1102:
[----:B------:R-:W-:Y:S05]  /*59d0*/  BSYNC.RECONVERGENT B0 ;  /* 0x0000000000007941 */ /* 0x000fea0003800200 */
.L_x_1101:
[----:B01----:R-:W-:Y:S01]  /*59e0*/  HFMA2 R0, -RZ, RZ, 0, 0 ;  /* 0x00000000ff007431 */ /* 0x003fe200000001ff */
[----:B------:R-:W-:Y:S02]  /*59f0*/  MOV R2, RZ ;  /* 0x000000ff00027202 */ /* 0x000fe40000000f00 */
[----:B------:R-:W-:Y:S02]  /*5a00*/  CS2R R8, SRZ ;  /* 0x0000000000087805 */ /* 0x000fe4000001ff00 */
[----:B------:R-:W-:Y:S01]  /*5a10*/  MOV R12, RZ ;  /* 0x000000ff000c7202 */ /* 0x000fe20000000f00 */
[----:B------:R-:W-:Y:S01]  /*5a20*/  BSSY.RECONVERGENT B0, `(.L_x_1103) ;  /* 0x000002d000007945 */ /* 0x000fe20003800200 */
[----:B------:R-:W-:Y:S01]  /*5a30*/  ISETP.GE.U32.AND P4, PT, R6, R134, PT ;  /* 0x000000860600720c */ /* 0x000fe20003f86070 */
[----:B------:R0:W-:Y:S01]  /*5a40*/  STL [R1+0x924], R2 ;  /* 0x0009240201007387 */ /* 0x0001e20000100800 */
[----:B------:R-:W-:-:S03]  /*5a50*/  IADD3 R6, PT, PT, R122, 0x1180, RZ ;  /* 0x000011807a067810 */ /* 0x000fc60007ffe0ff */
        /* <DEDUP_REMOVED lines=10> */
[----:B------:R-:W-:Y:S02]  /*5b00*/  MOV R14, R13 ;  /* 0x0000000d000e7202 */ /* 0x000fe40000000f00 */
[----:B------:R-:W-:Y:S01]  /*5b10*/  MOV R13, R11 ;  /* 0x0000000b000d7202 */ /* 0x000fe20000000f00 */
[----:B0-----:R-:W3:Y:S01]  /*5b20*/  LDG.E.64 R2, desc[UR4][R126.64+0x2200] ;  /* 0x002200047e027981 */ /* 0x001ee2000c1e1b00 */
[----:B------:R-:W-:Y:S02]  /*5b30*/  MOV R11, R10 ;  /* 0x0000000a000b7202 */ /* 0x000fe40000000f00 */
[----:B------:R-:W-:Y:S02]  /*5b40*/  MOV R10, R0 ;  /* 0x00000000000a7202 */ /* 0x000fe40000000f00 */
[----:B------:R-:W-:-:S04]  /*5b50*/  IADD3 R0, PT, PT, R122, 0x1102, RZ ;  /* 0x000011027a007810 */ /* 0x000fc80007ffe0ff */
        /* <DEDUP_REMOVED lines=25> */
.L_x_1104:
[----:B------:R-:W-:Y:S05]  /*5cf0*/  BSYNC.RECONVERGENT B0 ;  /* 0x0000000000007941 */ /* 0x000fea0003800200 */
.L_x_1103:
[----:B01----:R-:W-:Y:S01]  /*5d00*/  CS2R R2, SRZ ;  /* 0x0000000000027805 */ /* 0x003fe2000001ff00 */
[----:B------:R-:W-:Y:S01]  /*5d10*/  HFMA2 R0, -RZ, RZ, 0, 0 ;  /* 0x00000000ff007431 */ /* 0x000fe200000001ff */
[----:B------:R-:W-:Y:S02]  /*5d20*/  CS2R R10, SRZ ;  /* 0x00000000000a7805 */ /* 0x000fe4000001ff00 */
[----:B------:R-:W-:Y:S01]  /*5d30*/  ISETP.GE.U32.AND P4, PT, R6, R134, PT ;  /* 0x000000860600720c */ /* 0x000fe20003f86070 */
[----:B------:R-:W-:Y:S01]  /*5d40*/  BSSY.RECONVERGENT B0, `(.L_x_1105) ;  /* 0x000002d000007945 */ /* 0x000fe20003800200 */
[----:B------:R0:W-:Y:S01]  /*5d50*/  STL [R1+0x920], R2 ;  /* 0x0009200201007387 */ /* 0x0001e20000100800 */
[----:B------:R-:W-:Y:S02]  /*5d60*/  IADD3 R6, PT, PT, R122, 0x1200, RZ ;  /* 0x000012007a067810 */ /* 0x000fe40007ffe0ff */
        /* <DEDUP_REMOVED lines=42> */
.L_x_1106:
[----:B------:R-:W-:Y:S05]  /*6010*/  BSYNC.RECONVERGENT B0 ;  /* 0x0000000000007941 */ /* 0x000fea0003800200 */
.L_x_1105:
[----:B01----:R-:W-:Y:S01]  /*6020*/  CS2R R2, SRZ ;  /* 0x0000000000027805 */ /* 0x003fe2000001ff00 */
[----:B------:R-:W-:Y:S01]  /*6030*/  HFMA2 R0, -RZ, RZ, 0, 0 ;  /* 0x00000000ff007431 */ /* 0x000fe200000001ff */
        /* <DEDUP_REMOVED lines=46> */
.L_x_1108:
[----:B------:R-:W-:Y:S05]  /*6320*/  BSYNC.RECONVERGENT B0 ;  /* 0x0000000000007941 */ /* 0x000fea0003800200 */
.L_x_1107:
[----:B01----:R-:W-:Y:S01]  /*6330*/  MOV R0, RZ ;  /* 0x000000ff00007202 */ /* 0x003fe20000000f00 */
[----:B------:R-:W-:Y:S01]  /*6340*/  HFMA2 R4, -RZ, RZ, 0, 0 ;  /* 0x00000000ff047431 */ /* 0x000fe200000001ff */
[----:B------:R-:W-:Y:S02]  /*6350*/  CS2R R2, SRZ ;  /* 0x0000000000027805 */ /* 0x000fe4000001ff00 */
[----:B------:R-:W-:Y:S01]  /*6360*/  ISETP.GE.U32.AND P4, PT, R6, R134, PT ;  /* 0x000000860600720c */ /* 0x000fe20003f86070 */
[----:B------:R0:W-:Y:S01]  /*6370*/  STL [R1+0x7f0], RZ ;  /* 0x0007f0ff01007387 */ /* 0x0001e20000100800 */
[----:B------:R-:W-:Y:S01]  /*6380*/  MOV R6, RZ ;  /* 0x000000ff00067202 */ /* 0x000fe20000000f00 */
[----:B------:R-:W-:Y:S01]  /*6390*/  BSSY.RECONVERGENT B0, `(.L_x_1109) ;  /* 0x000002c000007945 */ /* 0x000fe20003800200 */
[----:B------:R-:W-:Y:S01]  /*63a0*/  IADD3 R7, PT, PT, R122, 0x1300, RZ ;  /* 0x000013007a077810 */ /* 0x000fe20007ffe0ff */
        /* <DEDUP_REMOVED lines=8> */
[----:B------:R-:W-:Y:S02]  /*6430*/  MOV R12, R9 ;  /* 0x00000009000c7202 */ /* 0x000fe40000000f00 */
[----:B------:R-:W-:Y:S02]  /*6440*/  MOV R13, R4 ;  /* 0x00000004000d7202 */ /* 0x000fe40000000f00 */
[----:B------:R-:W-:Y:S01]  /*6450*/  MOV R11, R3 ;  /* 0x00000003000b7202 */ /* 0x000fe20000000f00 */
[----:B0-----:R-:W2:Y:S01]  /*6460*/  LDG.E.64 R4, desc[UR4][R124.64+0x2500] ;  /* 0x002500047c047981 */ /* 0x001ea2000c1e1b00 */
[----:B------:R-:W-:Y:S02]  /*6470*/  MOV R9, R2 ;  /* 0x0000000200097202 */ /* 0x000fe40000000f00 */
[----:B------:R-:W-:Y:S01]  /*6480*/  MOV R10, R8 ;  /* 0x00000008000a7202 */ /* 0x000fe20000000f00 */
[----:B------:R-:W3:Y:S01]  /*6490*/  LDG.E.64 R2, desc[UR4][R126.64+0x2500] ;  /* 0x002500047e027981 */ /* 0x000ee2000c1e1b00 */
[----:B------:R-:W-:-:S02]  /*64a0*/  MOV R8, R0 ;  /* 0x0000000000087202 */ /* 0x000fc40000000f00 */
        /* <DEDUP_REMOVED lines=26> */
.L_x_1110:
[----:B------:R-:W-:Y:S05]  /*6650*/  BSYNC.RECONVERGENT B0 ;  /* 0x0000000000007941 */ /* 0x000fea0003800200 */
.L_x_1109:
[----:B------:R-:W-:Y:S02]  /*6660*/  ISETP.GE.U32.AND P4, PT, R7, R134, PT ;  /* 0x000000860700720c */ /* 0x000fe40003f86070 */
[----:B0-----:R-:W-:Y:S02]  /*6670*/  CS2R R4, SRZ ;  /* 0x0000000000047805 */ /* 0x001fe4000001ff00 */
[----:B-1----:R-:W-:Y:S01]  /*6680*/  CS2R R2, SRZ ;  /* 0x0000000000027805 */ /* 0x002fe2000001ff00 */
[----:B------:R-:W-:Y:S01]  /*6690*/  HFMA2 R7, -RZ, RZ, 0, 0 ;  /* 0x00000000ff077431 */ /* 0x000fe200000001ff */
[----:B------:R0:W-:Y:S01]  /*66a0*/  STL [R1+0x7e4], RZ ;  /* 0x0007e4ff01007387 */ /* 0x0001e20000100800 */
[----:B------:R-:W-:Y:S01]  /*66b0*/  BSSY.RECONVERGENT B0, `(.L_x_1111) ;  /* 0x000002b000007945 */ /* 0x000fe20003800200 */
[----:B------:R-:W-:Y:S02]  /*66c0*/  IADD3 R0, PT, PT, R122, 0x1600, RZ ;  /* 0x000016007a007810 */ /* 0x000fe40007ffe0ff */
[----:B------:R0:W-:Y:S04]  /*66d0*/  STL [R1+0x8d4], R5 ;  /* 0x0008d40501007387 */ /* 0x0001e80000100800 */
[----:B------:R0:W-:Y:S04]  /*66e0*/  STL [R1+0x8c0], R2 ;  /* 0x0008c00201007387 */ /* 0x0001e80000100800 */
[----:B------:R0:W-:Y:S04]  /*66f0*/  STL [R1+0x8f0], R4 ;  /* 0x0008f00401007387 */ /* 0x0001e80000100800 */
[----:B------:R0:W-:Y:S04]  /*6700*/  STL [R1+0x8d0], R7 ;  /* 0x0008d00701007387 */ /* 0x0001e80000100800 */
[----:B------:R0:W-:Y:S04]  /*6710*/  STL [R1+0x80c], RZ ;  /* 0x00080cff01007387 */ /* 0x0001e80000100800 */
[----:B------:R0:W-:Y:S01]  /*6720*/  STL [R1+0x8bc], R3 ;  /* 0x0008bc0301007387 */ /* 0x0001e20000100800 */
[----:B------:R-:W-:Y:S05]  /*6730*/  @P4 BRA `(.L_x_1112) ;  /* 0x0000000000884947 */ /* 0x000fea0003800000 */
[----:B------:R-:W-:Y:S02]  /*6740*/  MOV R8, R6 ;  /* 0x0000000600087202 */ /* 0x000fe40000000f00 */
[----:B------:R-:W-:Y:S02]  /*6750*/  MOV R6, R2 ;  /* 0x0000000200067202 */ /* 0x000fe40000000f00 */
[----:B0-----:R-:W-:Y:S02]  /*6760*/  IADD3 R2, PT, PT, R122, 0x1302, RZ ;  /* 0x000013027a027810 */ /* 0x001fe40007ffe0ff */
[----:B------:R-:W-:Y:S02]  /*6770*/  MOV R11, R7 ;  /* 0x00000007000b7202 */ /* 0x000fe40000000f00 */
[----:B------:R-:W-:Y:S02]  /*6780*/  ISETP.GE.U32.AND P4, PT, R2, R134, PT ;  /* 0x000000860200720c */ /* 0x000fe40003f86070 */
[----:B------:R-:W-:-:S02]  /*6790*/  IADD3 R2, PT, PT, R122, 0x1303, RZ ;  /* 0x000013037a027810 */ /* 0x000fc40007ffe0ff */
[----:B------:R-:W-:Y:S02]  /*67a0*/  MOV R7, R3 ;  /* 0x0000000300077202 */ /* 0x000fe40000000f00 */
[----:B------:R-:W-:Y:S02]  /*67b0*/  ISETP.GE.U32.AND P6, PT, R2, R134, PT ;  /* 0x000000860200720c */ /* 0x000fe40003fc6070 */
[----:B------:R-:W-:Y:S01]  /*67c0*/  MOV R10, R5 ;  /* 0x00000005000a7202 */ /* 0x000fe20000000f00 */
[----:B------:R-:W2:Y:S01]  /*67d0*/  LDG.E.64 R2, desc[UR4][R126.64+0x2600] ;  /* 0x002600047e027981 */ /* 0x000ea2000c1e1b00 */
[----:B------:R-:W-:-:S03]  /*67e0*/  MOV R9, R4 ;  /* 0x0000000400097202 */ /* 0x000fc60000000f00 */
[----:B------:R-:W3:Y:S01]  /*67f0*/  LDG.E.64 R4, desc[UR4][R124.64+0x2600] ;  /* 0x002600047c047981 */ /* 0x000ee2000c1e1b00 */
[----:B--2---:R-:W-:-:S05]  /*6800*/  @!P4 HADD2.F32 R11, -RZ, R3.H0_H0 ;  /* 0x20000003ff0bc230 */ /* 0x004fca0000004100 */
[----:B------:R-:W-:Y:S02]  /*6810*/  @!P6 HADD2.F32 R9, -RZ, R3.H1_H1 ;  /* 0x30000003ff09e230 */ /* 0x000fe40000004100 */
[--C-:B---3--:R-:W-:Y:S01]  /*6820*/  @!P4 HADD2.F32 R3, -RZ, R5.reuse.H0_H0 ;  /* 0x20000005ff03c230 */ /* 0x108fe20000004100 */
[----:B------:R-:W-:Y:S04]  /*6830*/  @!P4 STL [R1+0x8d0], R11 ;  /* 0x0008d00b0100c387 */ /* 0x000fe80000100800 */
[----:B------:R-:W-:Y:S01]  /*6840*/  @!P4 FMUL R10, R11, R3 ;  /* 0x000000030b0ac220 */ /* 0x000fe20000400000 */
[----:B------:R-:W-:Y:S01]  /*6850*/  IADD3 R3, PT, PT, R122, 0x1301, RZ ;  /* 0x000013017a037810 */ /* 0x000fe20007ffe0ff */
[----:B------:R-:W-:Y:S04]  /*6860*/  @!P6 STL [R1+0x8f0], R9 ;  /* 0x0008f0090100e387 */ /* 0x000fe80000100800 */
[----:B------:R-:W-:Y:S01]  /*6870*/  @!P4 STL [R1+0x8d4], R10 ;  /* 0x0008d40a0100c387 */ /* 0x000fe20000100800 */
[----:B------:R-:W-:Y:S01]  /*6880*/  ISETP.GE.U32.AND P4, PT, R3, R134, PT ;  /* 0x000000860300720c */ /* 0x000fe20003f86070 */
[----:B------:R-:W-:-:S05]  /*6890*/  @!P6 HADD2.F32 R5, -RZ, R5.H1_H1 ;  /* 0x30000005ff05e230 */ /* 0x000fca0000004100 */
[----:B------:R-:W-:-:S07]  /*68a0*/  @!P6 FMUL R8, R9, R5 ;  /* 0x000000050908e220 */ /* 0x000fce0000400000 */
[----:B------:R-:W-:Y:S02]  /*68b0*/  @!P4 HADD2.F32 R7, -RZ, R2.H1_H1 ;  /* 0x30000002ff07c230 */ /* 0x000fe40000004100 */
[----:B------:R-:W-:Y:S02]  /*68c0*/  @!P4 HADD2.F32 R3, -RZ, R4.H1_H1 ;  /* 0x30000004ff03c230 */ /* 0x000fe40000004100 */
[----:B------:R-:W-:Y:S02]  /*68d0*/  HADD2.F32 R2, -RZ, R2.H0_H0 ;  /* 0x20000002ff027230 */ /* 0x000fe40000004100 */
[----:B------:R-:W-:Y:S01]  /*68e0*/  HADD2.F32 R4, -RZ, R4.H0_H0 ;  /* 0x20000004ff047230 */ /* 0x000fe20000004100 */
[----:B------:R-:W-:Y:S01]  /*68f0*/  @!P6 STL [R1+0x964], R8 ;  /* 0x000964080100e387 */ /* 0x000fe20000100800 */
[----:B------:R-:W-:-:S03]  /*6900*/  @!P4 FMUL R6, R7, R3 ;  /* 0x000000030706c220 */ /* 0x000fc60000400000 */
[----:B------:R-:W-:Y:S04]  /*6910*/  @!P4 STL [R1+0x8bc], R7 ;  /* 0x0008bc070100c387 */ /* 0x000fe80000100800 */
[----:B------:R0:W-:Y:S04]  /*6920*/  STL [R1+0x80c], R2 ;  /* 0x00080c0201007387 */ /* 0x0001e80000100800 */
[----:B------:R1:W-:Y:S01]  /*6930*/  @!P4 STL [R1+0x8c0], R6 ;  /* 0x0008c0060100c387 */ /* 0x0003e20000100800 */
[----:B0-----:R-:W-:-:S05]  /*6940*/  FMUL R2, R2, R4 ;  /* 0x0000000402027220 */ /* 0x001fca0000400000 */
[----:B------:R1:W-:Y:S02]  /*6950*/  STL [R1+0x7e4], R2 ;  /* 0x0007e40201007387 */ /* 0x0003e40000100800 */
.L_x_1112:
[----:B------:R-:W-:Y:S05]  /*6960*/  BSYNC.RECONVERGENT B0 ;  /* 0x0000000000007941 */ /* 0x000fea0003800200 */
.L_x_1111:
        /* <DEDUP_REMOVED lines=16> */
[----:B0-----:R-:W-:Y:S02]  /*6a70*/  MOV R6, R2 ;  /* 0x0000000200067202 */ /* 0x001fe40000000f00 */
[----:B------:R-:W-:Y:S02]  /*6a80*/  IADD3 R2, PT, PT, R122, 0x1382, RZ ;  /* 0x000013827a027810 */ /* 0x000fe40007ffe0ff */
        /* <DEDUP_REMOVED lines=31> */
.L_x_1114:
[----:B------:R-:W-:Y:S05]  /*6c80*/  BSYNC.RECONVERGENT B0 ;  /* 0x0000000000007941 */ /* 0x000fea0003800200 */
.L_x_1113:
        /* <DEDUP_REMOVED lines=49> */
.L_x_1116:
[----:B------:R-:W-:Y:S05]  /*6fa0*/  BSYNC.RECONVERGENT B0 ;  /* 0x0000000000007941 */ /* 0x000fea0003800200 */
.L_x_1115:
        /* <DEDUP_REMOVED lines=33> */
[----:B------:R-:W-:Y:S01]  /*71c0*/  @!P6 STL [R1+0x874], R9 ;  /* 0x000874090100e387 */ /* 0x000fe20000100800 */
[----:B------:R-:W-:-:S03]  /*71d0*/  @!P6 HADD2.F32 R5, -RZ, R5.H1_H1 ;  /* 0x30000005ff05e230 */ /* 0x000fc60000004100 */
[----:B------:R-:W-:Y:S01]  /*71e0*/  @!P1 STL [R1+0x870], R10 ;  /* 0x0008700a01009387 */ /* 0x000fe20000100800 */
[----:B------:R-:W-:Y:S01]  /*71f0*/  ISETP.GE.U32.AND P1, PT, R3, R134, PT ;  /* 0x000000860300720c */ /* 0x000fe20003f26070 */
[----:B------:R-:W-:-:S05]  /*7200*/  @!P6 FMUL R6, R9, R5 ;  /* 0x000000050906e220 */ /* 0x000fca0000400000 */
[----:B------:R0:W-:Y:S07]  /*7210*/  @!P6 STL [R1+0x878], R6 ;  /* 0x000878060100e387 */ /* 0x0001ee0000100800 */
[--C-:B------:R-:W-:Y:S02]  /*7220*/  @!P1 HADD2.F32 R8, -RZ, R2.reuse.H1_H1 ;  /* 0x30000002ff089230 */ /* 0x100fe40000004100 */
[----:B0-----:R-:W-:Y:S02]  /*7230*/  HADD2.F32 R6, -RZ, R2.H0_H0 ;  /* 0x20000002ff067230 */ /* 0x001fe40000004100 */
[----:B------:R-:W-:-:S02]  /*7240*/  @!P1 HADD2.F32 R2, -RZ, R4.H1_H1 ;  /* 0x30000004ff029230 */ /* 0x000fc40000004100 */
[----:B------:R-:W-:-:S03]  /*7250*/  HADD2.F32 R4, -RZ, R4.H0_H0 ;  /* 0x20000004ff047230 */ /* 0x000fc60000004100 */
[----:B------:R-:W-:Y:S02]  /*7260*/  @!P1 FMUL R7, R8, R2 ;  /* 0x0000000208079220 */ /* 0x000fe40000400000 */
[----:B------:R-:W-:Y:S01]  /*7270*/  FMUL R2, R6, R4 ;  /* 0x0000000406027220 */ /* 0x000fe20000400000 */
[----:B------:R1:W-:Y:S04]  /*7280*/  @!P1 STL [R1+0x860], R8 ;  /* 0x0008600801009387 */ /* 0x0003e80000100800 */
[----:B------:R1:W-:Y:S04]  /*7290*/  STL [R1+0x7a8], R6 ;  /* 0x0007a80601007387 */ /* 0x0003e80000100800 */
[----:B------:R1:W-:Y:S04]  /*72a0*/  STL [R1+0x778], R2 ;  /* 0x0007780201007387 */ /* 0x0003e80000100800 */
[----:B------:R1:W-:Y:S02]  /*72b0*/  @!P1 STL [R1+0x864], R7 ;  /* 0x0008640701009387 */ /* 0x0003e40000100800 */
.L_x_1118:
[----:B------:R-:W-:Y:S05]  /*72c0*/  BSYNC.RECONVERGENT B0 ;  /* 0x0000000000007941 */ /* 0x000fea0003800200 */
.L_x_1117:
        /* <DEDUP_REMOVED lines=49> */
.L_x_1120:
[----:B------:R-:W-:Y:S05]  /*75e0*/  BSYNC.RECONVERGENT B0 ;  /* 0x0000000000007941 */ /* 0x000fea0003800200 */
.L_x_1119:
        /* <DEDUP_REMOVED lines=49> */
.L_x_1122:
[----:B------:R-:W-:Y:S05]  /*7900*/  BSYNC.RECONVERGENT B0 ;  /* 0x0000000000007941 */ /* 0x000fea0003800200 */
.L_x_1121:
        /* <DEDUP_REMOVED lines=49> */
.L_x_1124:
[----:B------:R-:W-:Y:S05]  /*7c20*/  BSYNC.RECONVERGENT B0 ;  /* 0x0000000000007941 */ /* 0x000fea0003800200 */
.L_x_1123:
        /* <DEDUP_REMOVED lines=49> */
.L_x_1126:
[----:B------:R-:W-:Y:S05]  /*7f40*/  BSYNC.RECONVERGENT B0 ;  /* 0x0000000000007941 */ /* 0x000fea0003800200 */
.L_x_1125:
        /* <DEDUP_REMOVED lines=49> */
.L_x_1128:
[----:B------:R-:W-:Y:S05]  /*8260*/  BSYNC.RECONVERGENT B0 ;  /* 0x0000000000007941 */ /* 0x000fea0003800200 */
.L_x_1127:
        /* <DEDUP_REMOVED lines=49> */
.L_x_1130:
[----:B------:R-:W-:Y:S05]  /*8580*/  BSYNC.RECONVERGENT B0 ;  /* 0x0000000000007941 */ /* 0x000fea0003800200 */
.L_x_1129:
        /* <DEDUP_REMOVED lines=49> */
.L_x_1132:
[----:B------:R-:W-:Y:S05]  /*88a0*/  BSYNC.RECONVERGENT B0 ;  /* 0x0000000000007941 */ /* 0x000fea0003800200 */
.L_x_1131:
        /* <DEDUP_REMOVED lines=24> */
[----:B------:R-:W2:Y:S04]  /*8a30*/  LDG.E.64 R2, desc[UR4][R126.64+0x3100] ;  /* 0x003100047e027981 */ /* 0x000ea8000c1e1b00 */
[----:B------:R-:W3:Y:S01]  /*8a40*/  LDG.E.64 R4, desc[UR4][R124.64+0x3100] ;  /* 0x003100047c047981 */ /* 0x000ee2000c1e1b00 */
[----:B--2---:R-:W-:-:S05]  /*8a50*/  @!P6 HADD2.F32 R11, -RZ, R3.H0_H0 ;  /* 0x20000003ff0be230 */ /* 0x004fca0000004100 */
[----:B------:R-:W-:Y:S02]  /*8a60*/  @!P5 HADD2.F32 R10, -RZ, R3.H1_H1 ;  /* 0x30000003ff0ad230 */ /* 0x000fe40000004100 */
[--C-:B---3--:R-:W-:Y:S01]  /*8a70*/  @!P6 HADD2.F32 R3, -RZ, R5.reuse.H0_H0 ;  /* 0x20000005ff03e230 */ /* 0x108fe20000004100 */
[----:B------:R-:W-:Y:S01]  /*8a80*/  @!P6 STL [R1+0x720], R11 ;  /* 0x0007200b0100e387 */ /* 0x000fe20000100800 */
[----:B------:R-:W-:-:S03]  /*8a90*/  @!P5 HADD2.F32 R5, -RZ, R5.H1_H1 ;  /* 0x30000005ff05d230 */ /* 0x000fc60000004100 */
[----:B------:R-:W-:Y:S01]  /*8aa0*/  @!P6 FMUL R6, R11, R3 ;  /* 0x000000030b06e220 */ /* 0x000fe20000400000 */
[----:B------:R-:W-:Y:S01]  /*8ab0*/  IADD3 R3, PT, PT, R122, 0x1881, RZ ;  /* 0x000018817a037810 */ /* 0x000fe20007ffe0ff */
[----:B------:R-:W-:Y:S01]  /*8ac0*/  @!P5 STL [R1+0x738], R10 ;  /* 0x0007380a0100d387 */ /* 0x000fe20000100800 */
[----:B------:R-:W-:-:S03]  /*8ad0*/  @!P5 FMUL R9, R10, R5 ;  /* 0x000000050a09d220 */ /* 0x000fc60000400000 */
[----:B------:R0:W-:Y:S01]  /*8ae0*/  @!P6 STL [R1+0x724], R6 ;  /* 0x000724060100e387 */ /* 0x0001e20000100800 */
[----:B------:R-:W-:Y:S01]  /*8af0*/  ISETP.GE.U32.AND P6, PT, R3, R134, PT ;  /* 0x000000860300720c */ /* 0x000fe20003fc6070 */
[----:B0-----:R-:W-:-:S12]  /*8b00*/  HADD2.F32 R6, -RZ, R2.H0_H0 ;  /* 0x20000002ff067230 */ /* 0x001fd80000004100 */
        /* <DEDUP_REMOVED lines=10> */
.L_x_1134:
[----:B------:R-:W-:Y:S05]  /*8bb0*/  BSYNC.RECONVERGENT B0 ;  /* 0x0000000000007941 */ /* 0x000fea0003800200 */
.L_x_1133:
        /* <DEDUP_REMOVED lines=48> */
.L_x_1136:
[----:B------:R-:W-:Y:S05]  /*8ec0*/  BSYNC.RECONVERGENT B0 ;  /* 0x0000000000007941 */ /* 0x000fea0003800200 */
.L_x_1135:
        /* <DEDUP_REMOVED lines=48> */
.L_x_1138:
[----:B------:R-:W-:Y:S05]  /*91d0*/  BSYNC.RECONVERGENT B0 ;  /* 0x0000000000007941 */ /* 0x000fea0003800200 */
.L_x_1137:
        /* <DEDUP_REMOVED lines=48> */
.L_x_1140:
[----:B------:R-:W-:Y:S05]  /*94e0*/  BSYNC.RECONVERGENT B0 ;  /* 0x0000000000007941 */ /* 0x000fea0003800200 */
.L_x_1139:
        /* <DEDUP_REMOVED lines=48> */
.L_x_1142:
[----:B------:R-:W-:Y:S05]  /*97f0*/  BSYNC.RECONVERGENT B0 ;  /* 0x0000000000007941 */ /* 0x000fea0003800200 */
.L_x_1141:
        /* <DEDUP_REMOVED lines=48> */
.L_x_1144:
[----:B------:R-:W-:Y:S05]  /*9b00*/  BSYNC.RECONVERGENT B0 ;  /* 0x0000000000007941 */ /* 0x000fea0003800200 */
.L_x_1143:
        /* <DEDUP_REMOVED lines=48> */
.L_x_1146:
[----:B------:R-:W-:Y:S05]  /*9e10*/  BSYNC.RECONVERGENT B0 ;  /* 0x0000000000007941 */ /* 0x000fea0003800200 */
.L_x_1145:
        /* <DEDUP_REMOVED lines=48> */
.L_x_1148:
[----:B------:R-:W-:Y:S05]  /*a120*/  BSYNC.RECONVERGENT B0 ;  /* 0x0000000000007941 */ /* 0x000fea0003800200 */
.L_x_1147:
        /* <DEDUP_REMOVED lines=28> */
[----:B---3--:R-:W-:-:S05]  /*a2f0*/  @!P6 HADD2.F32 R12, -RZ, R3.H0_H0 ;  /* 0x20000003ff0ce230 */ /* 0x008fca0000004100 */
[----:B------:R-:W-:Y:S01]  /*a300*/  @!P6 FMUL R7, R12, R6 ;  /* 0x000000060c07e220 */ /* 0x000fe20000400000 */
[----:B------:R-:W-:Y:S01]  /*a310*/  IADD3 R6, PT, PT, R122, 0x1c81, RZ ;  /* 0x00001c817a067810 */ /* 0x000fe20007ffe0ff */
[----:B------:R-:W-:Y:S04]  /*a320*/  @!P6 STL [R1+0x5f8], R12 ;  /* 0x0005f80c0100e387 */ /* 0x000fe80000100800 */
[----:B------:R0:W-:Y:S01]  /*a330*/  @!P6 STL [R1+0x5fc], R7 ;  /* 0x0005fc070100e387 */ /* 0x0001e20000100800 */
[----:B------:R-:W-:Y:S01]  /*a340*/  ISETP.GE.U32.AND P6, PT, R6, R134, PT ;  /* 0x000000860600720c */ /* 0x000fe20003fc6070 */
[----:B------:R-:W-:Y:S02]  /*a350*/  @!P3 HADD2.F32 R11, -RZ, R3.H1_H1 ;  /* 0x30000003ff0bb230 */ /* 0x000fe40000004100 */
[----:B------:R-:W-:-:S02]  /*a360*/  @!P3 HADD2.F32 R5, -RZ, R5.H1_H1 ;  /* 0x30000005ff05b230 */ /* 0x000fc40000004100 */
[----:B0-----:R-:W-:-:S08]  /*a370*/  HADD2.F32 R7, -RZ, R2.H0_H0 ;  /* 0x20000002ff077230 */ /* 0x001fd00000004100 */
        /* <DEDUP_REMOVED lines=12> */
.L_x_1150:
[----:B------:R-:W-:Y:S05]  /*a440*/  BSYNC.RECONVERGENT B0 ;  /* 0x0000000000007941 */ /* 0x000fea0003800200 */
.L_x_1149:
[----:B0-----:R-:W-:Y:S02]  /*a450*/  CS2R R4, SRZ ;  /* 0x0000000000047805 */ /* 0x001fe4000001ff00 */
[----:B-1----:R-:W-:Y:S02]  /*a460*/  CS2R R6, SRZ ;  /* 0x0000000000067805 */ /* 0x002fe4000001ff00 */
        /* <DEDUP_REMOVED lines=47> */
.L_x_1152:
[----:B------:R-:W-:Y:S05]  /*a760*/  BSYNC.RECONVERGENT B0 ;  /* 0x0000000000007941 */ /* 0x000fea0003800200 */
.L_x_1151:
        /* <DEDUP_REMOVED lines=49> */
.L_x_1154:
[----:B------:R-:W-:Y:S05]  /*aa80*/  BSYNC.RECONVERGENT B0 ;  /* 0x0000000000007941 */ /* 0x000fea0003800200 */
.L_x_1153:
        /* <DEDUP_REMOVED lines=49> */
.L_x_1156:
[----:B------:R-:W-:Y:S05]  /*ada0*/  BSYNC.RECONVERGENT B0 ;  /* 0x0000000000007941 */ /* 0x000fea0003800200 */
.L_x_1155:
        /* <DEDUP_REMOVED lines=49> */
.L_x_1158:
[----:B------:R-:W-:Y:S05]  /*b0c0*/  BSYNC.RECONVERGENT B0 ;  /* 0x0000000000007941 */ /* 0x000fea0003800200 */
.L_x_1157:
        /* <DEDUP_REMOVED lines=49> */
.L_x_1160:
[----:B------:R-:W-:Y:S05]  /*b3e0*/  BSYNC.RECONVERGENT B0 ;  /* 0x0000000000007941 */ /* 0x000fea0003800200 */
.L_x_1159:
        /* <DEDUP_REMOVED lines=49> */
.L_x_1162:
[----:B------:R-:W-:Y:S05]  /*b700*/  BSYNC.RECONVERGENT B0 ;  /* 0x0000000000007941 */ /* 0x000fea0003800200 */
.L_x_1161:
        /* <DEDUP_REMOVED lines=23> */
[----:B------:R-:W-:-:S04]  /*b880*/  LOP3.LUT R6, R122, 0x2002, RZ, 0xfc, !PT ;  /* 0x000020027a067812 */ /* 0x000fc800078efcff */
[----:B------:R-:W-:Y:S02]  /*b890*/  ISETP.GE.U32.AND P6, PT, R6, R134, PT ;  /* 0x000000860600720c */ /* 0x000fe40003fc6070 */
[----:B------:R-:W-:-:S04]  /*b8a0*/  LOP3.LUT R6, R122, 0x2003, RZ, 0xfc, !PT ;  /* 0x000020037a067812 */ /* 0x000fc800078efcff */
[----:B------:R-:W-:-:S07]  /*b8b0*/  ISETP.GE.U32.AND P2, PT, R6, R134, PT ;  /* 0x000000860600720c */ /* 0x000fce0003f46070 */
[----:B--2---:R-:W-:Y:S02]  /*b8c0*/  @!P6 HADD2.F32 R6, -RZ, R5.H0_H0 ;  /* 0x20000005ff06e230 */ /* 0x004fe40000004100 */
[----:B---3--:R-:W-:-:S05]  /*b8d0*/  @!P6 HADD2.F32 R12, -RZ, R3.H0_H0 ;  /* 0x20000003ff0ce230 */ /* 0x008fca0000004100 */
[----:B------:R-:W-:Y:S01]  /*b8e0*/  @!P6 FMUL R7, R12, R6 ;  /* 0x000000060c07e220 */ /* 0x000fe20000400000 */
[----:B------:R-:W-:Y:S01]  /*b8f0*/  LOP3.LUT R6, R122, 0x2001, RZ, 0xfc, !PT ;  /* 0x000020017a067812 */ /* 0x000fe200078efcff */
        /* <DEDUP_REMOVED lines=18> */
.L_x_1164:
[----:B------:R-:W-:Y:S05]  /*ba20*/  BSYNC.RECONVERGENT B0 ;  /* 0x0000000000007941 */ /* 0x000fea0003800200 */
.L_x_1163:
        /* <DEDUP_REMOVED lines=22> */
[----:B------:R-:W-:-:S02]  /*bb90*/  IADD3 R6, PT, PT, R122, 0x2082, RZ ;  /* 0x000020827a067810 */ /* 0x000fc40007ffe0ff */
[----:B------:R-:W-:Y:S02]  /*bba0*/  MOV R13, R7 ;  /* 0x00000007000d7202 */ /* 0x000fe40000000f00 */
[----:B------:R-:W-:Y:S02]  /*bbb0*/  ISETP.GE.U32.AND P6, PT, R6, R134, PT ;  /* 0x000000860600720c */ /* 0x000fe40003fc6070 */
[----:B------:R-:W-:-:S04]  /*bbc0*/  IADD3 R6, PT, PT, R122, 0x2083, RZ ;  /* 0x000020837a067810 */ /* 0x000fc80007ffe0ff */
[----:B------:R-:W-:Y:S02]  /*bbd0*/  ISETP.GE.U32.AND P1, PT, R6, R134, PT ;  /* 0x000000860600720c */ /* 0x000fe40003f26070 */
[----:B------:R-:W-:-:S05]  /*bbe0*/  IADD3 R6, PT, PT, R122, 0x2081, RZ ;  /* 0x000020817a067810 */ /* 0x000fca0007ffe0ff */
[----:B--2---:R-:W-:Y:S02]  /*bbf0*/  @!P6 HADD2.F32 R7, -RZ, R5.H0_H0 ;  /* 0x20000005ff07e230 */ /* 0x004fe40000004100 */
[----:B---3--:R-:W-:-:S05]  /*bc00*/  @!P6 HADD2.F32 R13, -RZ, R3.H0_H0 ;  /* 0x20000003ff0de230 */ /* 0x008fca0000004100 */
[----:B------:R-:W-:Y:S01]  /*bc10*/  @!P6 FMUL R8, R13, R7 ;  /* 0x000000070d08e220 */ /* 0x000fe20000400000 */
[----:B------:R-:W-:Y:S04]  /*bc20*/  @!P6 STL [R1+0x4b8], R13 ;  /* 0x0004b80d0100e387 */ /* 0x000fe80000100800 */
[----:B------:R0:W-:Y:S01]  /*bc30*/  @!P6 STL [R1+0x4bc], R8 ;  /* 0x0004bc080100e387 */ /* 0x0001e20000100800 */
[----:B------:R-:W-:Y:S01]  /*bc40*/  ISETP.GE.U32.AND P6, PT, R6, R134, PT ;  /* 0x000000860600720c */ /* 0x000fe20003fc6070 */
[----:B------:R-:W-:Y:S02]  /*bc50*/  @!P1 HADD2.F32 R12, -RZ, R3.H1_H1 ;  /* 0x30000003ff0c9230 */ /* 0x000fe40000004100 */
[----:B------:R-:W-:Y:S02]  /*bc60*/  @!P1 HADD2.F32 R5, -RZ, R5.H1_H1 ;  /* 0x30000005ff059230 */ /* 0x000fe40000004100 */
        /* <DEDUP_REMOVED lines=13> */
.L_x_1166:
[----:B------:R-:W-:Y:S05]  /*bd40*/  BSYNC.RECONVERGENT B0 ;  /* 0x0000000000007941 */ /* 0x000fea0003800200 */
.L_x_1165:
[----:B0-----:R-:W-:Y:S02]  /*bd50*/  CS2R R4, SRZ ;  /* 0x0000000000047805 */ /* 0x001fe4000001ff00 */
[----:B------:R-:W-:Y:S02]  /*bd60*/  CS2R R6, SRZ ;  /* 0x0000000000067805 */ /* 0x000fe4000001ff00 */
[----:B-1----:R-:W-:Y:S01]  /*bd70*/  CS2R R2, SRZ ;  /* 0x0000000000027805 */ /* 0x002fe2000001ff00 */
        /* <DEDUP_REMOVED lines=46> */
.L_x_1168:
[----:B------:R-:W-:Y:S05]  /*c060*/  BSYNC.RECONVERGENT B0 ;  /* 0x0000000000007941 */ /* 0x000fea0003800200 */
.L_x_1167:
        /* <DEDUP_REMOVED lines=49> */
.L_x_1170:
[----:B------:R-:W-:Y:S05]  /*c380*/  BSYNC.RECONVERGENT B0 ;  /* 0x0000000000007941 */ /* 0x000fea0003800200 */
.L_x_1169:
[----:B01----:R-:W-:Y:S02]  /*c390*/  CS2R R2, SRZ ;  /* 0x0000000000027805 */ /* 0x003fe4000001ff00 */
[----:B------:R-:W-:Y:S01]  /*c3a0*/  CS2R R4, SRZ ;  /* 0x0000000000047805 */ /* 0x000fe2000001ff00 */
[----:B------:R-:W-:Y:S01]  /*c3b0*/  HFMA2 R6, -RZ, RZ, 0, 0 ;  /* 0x00000000ff067431 */ /* 0x000fe200000001ff */
[----:B------:R-:W-:Y:S01]  /*c3c0*/  ISETP.GE.U32.AND P5, PT, R0, R134, PT ;  /* 0x000000860000720c */ /* 0x000fe20003fa6070 */
[----:B------:R0:W-:Y:S01]  /*c3d0*/  STL [R1+0x404], RZ ;  /* 0x000404ff01007387 */ /* 0x0001e20000100800 */
[----:B------:R-:W-:Y:S02]  /*c3e0*/  MOV R0, RZ ;  /* 0x000000ff00007202 */ /* 0x000fe40000000f00 */
[----:B------:R-:W-:Y:S02]  /*c3f0*/  CS2R R178, SRZ ;  /* 0x0000000000b27805 */ /* 0x000fe4000001ff00 */
[----:B------:R-:W-:Y:S01]  /*c400*/  CS2R R18, SRZ ;  /* 0x0000000000127805 */ /* 0x000fe2000001ff00 */
[----:B------:R0:W-:Y:S01]  /*c410*/  STL [R1+0x464], R3 ;  /* 0x0004640301007387 */ /* 0x0001e20000100800 */
[----:B------:R-:W-:-:S02]  /*c420*/  CS2R R158, SRZ ;  /* 0x00000000009e7805 */ /* 0x000fc4000001ff00 */
[----:B------:R-:W-:Y:S01]  /*c430*/  CS2R R180, SRZ ;  /* 0x0000000000b47805 */ /* 0x000fe2000001ff00 */
[----:B------:R-:W-:Y:S01]  /*c440*/  HFMA2 R160, -RZ, RZ, 0, 0 ;  /* 0x00000000ffa07431 */ /* 0x000fe200000001ff */
        /* <DEDUP_REMOVED lines=9> */
[----:B------:R-:W-:Y:S02]  /*c4e0*/  MOV R22, RZ ;  /* 0x000000ff00167202 */ /* 0x000fe40000000f00 */
        /* <DEDUP_REMOVED lines=38> */
[----:B------:R0:W-:Y:S01]  /*c750*/  STL [R1+0x4c4], RZ ;  /* 0x0004c4ff01007387 */ /* 0x0001e20000100800 */
[----:B------:R-:W-:Y:S01]  /*c760*/  CS2R R184, SRZ ;  /* 0x0000000000b87805 */ /* 0x000fe2000001ff00 */
[----:B------:R-:W-:Y:S01]  /*c770*/  HFMA2 R149, -RZ, RZ, 0, 0 ;  /* 0x00000000ff957431 */ /* 0x000fe200000001ff */
[----:B------:R-:W-:Y:S01]  /*c780*/  MOV R135, RZ ;  /* 0x000000ff00877202 */ /* 0x000fe20000000f00 */
[----:B------:R0:W-:Y:S01]  /*c790*/  STL [R1+0x5e0], R178 ;  /* 0x0005e0b201007387 */ /* 0x0001e20000100800 */
[----:B------:R-:W-:Y:S02]  /*c7a0*/  CS2R R182, SRZ ;  /* 0x0000000000b67805 */ /* 0x000fe4000001ff00 */
[----:B------:R-:W-:Y:S01]  /*c7b0*/  CS2R R162, SRZ ;  /* 0x0000000000a27805 */ /* 0x000fe2000001ff00 */
[----:B------:R-:W-:Y:S01]  /*c7c0*/  HFMA2 R147, -RZ, RZ, 0, 0 ;  /* 0x00000000ff937431 */ /* 0x000fe200000001ff */
        /* <DEDUP_REMOVED lines=134> */
.L_x_1172:
[----:B------:R-:W-:Y:S05]  /*d030*/  BSYNC.RECONVERGENT B0 ;  /* 0x0000000000007941 */ /* 0x000fea0003800200 */
.L_x_1171:
[----:B-1----:R-:W-:Y:S01]  /*d040*/  MOV R148, RZ ;  /* 0x000000ff00947202 */ /* 0x002fe20000000f00 */
[----:B------:R-:W-:Y:S01]  /*d050*/  HFMA2 R161, -RZ, RZ, 0, 0 ;  /* 0x00000000ffa17431 */ /* 0x000fe200000001ff */
[----:B------:R-:W-:Y:S01]  /*d060*/  MOV R23, RZ ;  /* 0x000000ff00177202 */ /* 0x000fe20000000f00 */
[----:B------:R-:W-:Y:S01]  /*d070*/  HFMA2 R146, -RZ, RZ, 0, 0 ;  /* 0x00000000ff927431 */ /* 0x000fe200000001ff */
[----:B------:R-:W-:Y:S01]  /*d080*/  ISETP.GE.U32.AND P4, PT, R7, R134, PT ;  /* 0x000000860700720c */ /* 0x000fe20003f86070 */
[----:B------:R1:W-:Y:S01]  /*d090*/  STL [R1+0xbec], R148 ;  /* 0x000bec9401007387 */ /* 0x0003e20000100800 */
[----:B0-----:R-:W-:Y:S01]  /*d0a0*/  IADD3 R7, PT, PT, R122, 0x2580, RZ ;  /* 0x000025807a077810 */ /* 0x001fe20007ffe0ff */
        /* <DEDUP_REMOVED lines=36> */
.L_x_1174:
[----:B------:R-:W-:Y:S05]  /*d2f0*/  BSYNC.RECONVERGENT B0 ;  /* 0x0000000000007941 */ /* 0x000fea0003800200 */
.L_x_1173:
[----:B--2---:R-:W-:Y:S01]  /*d300*/  HFMA2 R180, -RZ, RZ, 0, 0 ;  /* 0x00000000ffb47431 */ /* 0x004fe200000001ff */
[----:B------:R-:W-:Y:S01]  /*d310*/  MOV R179, RZ ;  /* 0x000000ff00b37202 */ /* 0x000fe20000000f00 */
[----:B------:R-:W-:Y:S01]  /*d320*/  HFMA2 R158, -RZ, RZ, 0, 0 ;  /* 0x00000000ff9e7431 */ /* 0x000fe200000001ff */
[----:B------:R-:W-:Y:S01]  /*d330*/  MOV R160, RZ ;  /* 0x000000ff00a07202 */ /* 0x000fe20000000f00 */
[----:B------:R-:W-:Y:S01]  /*d340*/  BSSY.RECONVERGENT B0, `(.L_x_1175) ;  /* 0x0000028000007945 */ /* 0x000fe20003800200 */
[----:B------:R-:W-:Y:S01]  /*d350*/  ISETP.GE.U32.AND P3, PT, R7, R134, PT ;  /* 0x000000860700720c */ /* 0x000fe20003f66070 */
[----:B------:R0:W-:Y:S01]  /*d360*/  STL [R1+0xbf0], R179 ;  /* 0x000bf0b301007387 */ /* 0x0001e20000100800 */
[----:B-1----:R-:W-:Y:S02]  /*d370*/  IADD3 R7, PT, PT, R122, 0x2600, RZ ;  /* 0x000026007a077810 */ /* 0x002fe40007ffe0ff */
        /* <DEDUP_REMOVED lines=25> */
[----:B-1----:R-:W-:-:S09]  /*d510*/  HADD2.F32 R20, -RZ, R2.H0_H0 ;  /* 0x20000002ff147230 */ /* 0x002fd20000004100 */
        /* <DEDUP_REMOVED lines=10> */
.L_x_1176:
[----:B------:R-:W-:Y:S05]  /*d5c0*/  BSYNC.RECONVERGENT B0 ;  /* 0x0000000000007941 */ /* 0x000fea0003800200 */
.L_x_1175:
[----:B--2---:R-:W-:Y:S01]  /*d5d0*/  HFMA2 R20, -RZ, RZ, 0, 0 ;  /* 0x00000000ff147431 */ /* 0x004fe200000001ff */
[----:B------:R-:W-:Y:S01]  /*d5e0*/  MOV R177, RZ ;  /* 0x000000ff00b17202 */ /* 0x000fe20000000f00 */
[----:B------:R-:W-:Y:S01]  /*d5f0*/  HFMA2 R178, -RZ, RZ, 0, 0 ;  /* 0x00000000ffb27431 */ /* 0x000fe200000001ff */
        /* <DEDUP_REMOVED lines=40> */
.L_x_1178:
[----:B------:R-:W-:Y:S05]  /*d880*/  BSYNC.RECONVERGENT B0 ;  /* 0x0000000000007941 */ /* 0x000fea0003800200 */
.L_x_1177:
[----:B--2---:R-:W-:Y:S01]  /*d890*/  HFMA2 R137, -RZ, RZ, 0, 0 ;  /* 0x00000000ff897431 */ /* 0x004fe200000001ff */
[----:B------:R-:W-:Y:S01]  /*d8a0*/  MOV R16, RZ ;  /* 0x000000ff00107202 */ /* 0x000fe20000000f00 */
[----:B------:R-:W-:Y:S01]  /*d8b0*/  HFMA2 R22, -RZ, RZ, 0, 0 ;  /* 0x00000000ff167431 */ /* 0x000fe200000001ff */
        /* <DEDUP_REMOVED lines=40> */
.L_x_1180:
[----:B------:R-:W-:Y:S05]  /*db40*/  BSYNC.RECONVERGENT B0 ;  /* 0x0000000000007941 */ /* 0x000fea0003800200 */
.L_x_1179:
[----:B--2---:R-:W-:Y:S01]  /*db50*/  HFMA2 R176, -RZ, RZ, 0, 0 ;  /* 0x00000000ffb07431 */ /* 0x004fe200000001ff */
        /* <DEDUP_REMOVED lines=43> */
.L_x_1182:
[----:B------:R-:W-:Y:S05]  /*de10*/  BSYNC.RECONVERGENT B0 ;  /* 0x0000000000007941 */ /* 0x000fea0003800200 */
.L_x_1181:
[----:B--2---:R-:W-:Y:S01]  /*de20*/  CS2R R174, SRZ ;  /* 0x0000000000ae7805 */ /* 0x004fe2000001ff00 */
[----:B------:R-:W-:Y:S01]  /*de30*/  HFMA2 R156, -RZ, RZ, 0, 0 ;  /* 0x00000000ff9c7431 */ /* 0x000fe200000001ff */
[----:B------:R-:W-:Y:S01]  /*de40*/  MOV R145, RZ ;  /* 0x000000ff00917202 */ /* 0x000fe20000000f00 */
[----:B------:R0:W-:Y:S01]  /*de50*/  STL [R1+0xb24], RZ ;  /* 0x000b24ff01007387 */ /* 0x0001e20000100800 */
[----:B------:R-:W-:Y:S01]  /*de60*/  ISETP.GE.U32.AND P5, PT, R7, R134, PT ;  /* 0x000000860700720c */ /* 0x000fe20003fa6070 */
[----:B------:R-:W-:Y:S01]  /*de70*/  BSSY.RECONVERGENT B0, `(.L_x_1183) ;  /* 0x0000025000007945 */ /* 0x000fe20003800200 */
[----:B-1----:R-:W-:Y:S01]  /*de80*/  IADD3 R7, PT, PT, R122, 0x2800, RZ ;  /* 0x000028007a077810 */ /* 0x002fe20007ffe0ff */
        /* <DEDUP_REMOVED lines=35> */
.L_x_1184:
[----:B------:R-:W-:Y:S05]  /*e0c0*/  BSYNC.RECONVERGENT B0 ;  /* 0x0000000000007941 */ /* 0x000fea0003800200 */
.L_x_1183:
[----:B--2---:R-:W-:Y:S01]  /*e0d0*/  HFMA2 R19, -RZ, RZ, 0, 0 ;  /* 0x00000000ff137431 */ /* 0x004fe200000001ff */
[----:B------:R-:W-:Y:S02]  /*e0e0*/  MOV R17, RZ ;  /* 0x000000ff00117202 */ /* 0x000fe40000000f00 */
[----:B------:R-:W-:Y:S02]  /*e0f0*/  CS2R R172, SRZ ;  /* 0x0000000000ac7805 */ /* 0x000fe4000001ff00 */
[----:B------:R-:W-:Y:S01]  /*e100*/  ISETP.GE.U32.AND P4, PT, R7, R134, PT ;  /* 0x000000860700720c */ /* 0x000fe20003f86070 */
[----:B------:R1:W-:Y:S01]  /*e110*/  STL [R1+0xb0c], RZ ;  /* 0x000b0cff01007387 */ /* 0x0003e20000100800 */
[----:B0-----:R-:W-:Y:S01]  /*e120*/  IADD3 R7, PT, PT, R122, 0x2880, RZ ;  /* 0x000028807a077810 */ /* 0x001fe20007ffe0ff */
        /* <DEDUP_REMOVED lines=36> */
.L_x_1186:
[----:B------:R-:W-:Y:S05]  /*e370*/  BSYNC.RECONVERGENT B0 ;  /* 0x0000000000007941 */ /* 0x000fea0003800200 */
.L_x_1185:
[----:B--2---:R-:W-:Y:S01]  /*e380*/  MOV R155, RZ ;  /* 0x000000ff009b7202 */ /* 0x004fe20000000f00 */
[----:B------:R-:W-:Y:S01]  /*e390*/  HFMA2 R143, -RZ, RZ, 0, 0 ;  /* 0x00000000ff8f7431 */ /* 0x000fe200000001ff */
[----:B------:R-:W-:Y:S01]  /*e3a0*/  MOV R10, RZ ;  /* 0x000000ff000a7202 */ /* 0x000fe20000000f00 */
[----:B------:R-:W-:Y:S01]  /*e3b0*/  HFMA2 R12, -RZ, RZ, 0, 0 ;  /* 0x00000000ff0c7431 */ /* 0x000fe200000001ff */
[----:B------:R-:W-:Y:S01]  /*e3c0*/  ISETP.GE.U32.AND P3, PT, R7, R134, PT ;  /* 0x000000860700720c */ /* 0x000fe20003f66070 */
[----:B------:R0:W-:Y:S01]  /*e3d0*/  STL [R1+0xb20], R155 ;  /* 0x000b209b01007387 */ /* 0x0001e20000100800 */
[----:B-1----:R-:W-:Y:S01]  /*e3e0*/  IADD3 R7, PT, PT, R122, 0x2900, RZ ;  /* 0x000029007a077810 */ /* 0x002fe20007ffe0ff */
        /* <DEDUP_REMOVED lines=36> */
.L_x_1188:
[----:B------:R-:W-:Y:S05]  /*e630*/  BSYNC.RECONVERGENT B0 ;  /* 0x0000000000007941 */ /* 0x000fea0003800200 */
.L_x_1187:
[----:B--2---:R-:W-:Y:S02]  /*e640*/  CS2R R170, SRZ ;  /* 0x0000000000aa7805 */ /* 0x004fe4000001ff00 */
        /* <DEDUP_REMOVED lines=42> */
.L_x_1190:
[----:B------:R-:W-:Y:S05]  /*e8f0*/  BSYNC.RECONVERGENT B0 ;  /* 0x0000000000007941 */ /* 0x000fea0003800200 */
.L_x_1189:
        /* <DEDUP_REMOVED lines=43> */
.L_x_1192:
[----:B------:R-:W-:Y:S05]  /*ebb0*/  BSYNC.RECONVERGENT B0 ;  /* 0x0000000000007941 */ /* 0x000fea0003800200 */
.L_x_1191:
        /* <DEDUP_REMOVED lines=43> */
.L_x_1194:
[----:B------:R-:W-:Y:S05]  /*ee70*/  BSYNC.RECONVERGENT B0 ;  /* 0x0000000000007941 */ /* 0x000fea0003800200 */
.L_x_1193:
        /* <DEDUP_REMOVED lines=44> */
.L_x_1196:
[----:B------:R-:W-:Y:S05]  /*f140*/  BSYNC.RECONVERGENT B0 ;  /* 0x0000000000007941 */ /* 0x000fea0003800200 */
.L_x_1195:
[----:B--2---:R-:W-:Y:S01]  /*f150*/  HFMA2 R166, -RZ, RZ, 0, 0 ;  /* 0x00000000ffa67431 */ /* 0x004fe200000001ff */
[----:B------:R-:W-:Y:S01]  /*f160*/  MOV R165, RZ ;  /* 0x000000ff00a57202 */ /* 0x000fe20000000f00 */
[----:B------:R-:W-:Y:S01]  /*f170*/  HFMA2 R139, -RZ, RZ, 0, 0 ;  /* 0x00000000ff8b7431 */ /* 0x000fe200000001ff */
[----:B------:R-:W-:Y:S01]  /*f180*/  MOV R140, RZ ;  /* 0x000000ff008c7202 */ /* 0x000fe20000000f00 */
[----:B------:R1:W-:Y:S01]  /*f190*/  STL [R1+0xa3c], RZ ;  /* 0x000a3cff01007387 */ /* 0x0003e20000100800 */
[----:B------:R-:W-:Y:S01]  /*f1a0*/  ISETP.GE.U32.AND P4, PT, R7, R134, PT ;  /* 0x000000860700720c */ /* 0x000fe20003f86070 */
        /* <DEDUP_REMOVED lines=37> */
.L_x_1198:
[----:B------:R-:W-:Y:S05]  /*f400*/  BSYNC.RECONVERGENT B0 ;  /* 0x0000000000007941 */ /* 0x000fea0003800200 */
.L_x_1197:
[----:B--2---:R-:W-:Y:S01]  /*f410*/  HFMA2 R130, -RZ, RZ, 0, 0 ;  /* 0x00000000ff827431 */ /* 0x004fe200000001ff */
[----:B------:R-:W-:Y:S01]  /*f420*/  MOV R9, RZ ;  /* 0x000000ff00097202 */ /* 0x000fe20000000f00 */
        /* <DEDUP_REMOVED lines=41> */
.L_x_1200:
[----:B------:R-:W-:Y:S05]  /*f6c0*/  BSYNC.RECONVERGENT B0 ;  /* 0x0000000000007941 */ /* 0x000fea0003800200 */
.L_x_1199:
[----:B--2---:R-:W-:Y:S01]  /*f6d0*/  MOV R135, RZ ;  /* 0x000000ff00877202 */ /* 0x004fe20000000f00 */
        /* <DEDUP_REMOVED lines=42> */
.L_x_1202:
[----:B------:R-:W-:Y:S05]  /*f980*/  BSYNC.RECONVERGENT B0 ;  /* 0x0000000000007941 */ /* 0x000fea0003800200 */
.L_x_1201:
[----:B--2---:R-:W-:Y:S02]  /*f990*/  CS2R R162, SRZ ;  /* 0x0000000000a27805 */ /* 0x004fe4000001ff00 */
        /* <DEDUP_REMOVED lines=42> */
.L_x_1204:
[----:B------:R-:W-:Y:S05]  /*fc40*/  BSYNC.RECONVERGENT B0 ;  /* 0x0000000000007941 */ /* 0x000fea0003800200 */
.L_x_1203:
[----:B--2---:R-:W-:Y:S01]  /*fc50*/  HFMA2 R23, -RZ, RZ, 0, 0 ;  /* 0x00000000ff177431 */ /* 0x004fe200000001ff */
[----:B------:R-:W-:Y:S02]  /*fc60*/  CS2R R160, SRZ ;  /* 0x0000000000a07805 */ /* 0x000fe4000001ff00 */
        /* <DEDUP_REMOVED lines=40> */
.L_x_1206:
[----:B------:R-:W-:Y:S05]  /*fef0*/  BSYNC.RECONVERGENT B0 ;  /* 0x0000000000007941 */ /* 0x000fea0003800200 */
.L_x_1205:
        /* <DEDUP_REMOVED lines=43> */
.L_x_1208:
[----:B------:R-:W-:Y:S05]  /*101b0*/  BSYNC.RECONVERGENT B0 ;  /* 0x0000000000007941 */ /* 0x000fea0003800200 */
.L_x_1207:
        /* <DEDUP_REMOVED lines=44> */
.L_x_1210:
[----:B------:R-:W-:Y:S05]  /*10480*/  BSYNC.RECONVERGENT B0 ;  /* 0x0000000000007941 */ /* 0x000fea0003800200 */
.L_x_1209:
[----:B--2---:R-:W-:Y:S02]  /*10490*/  CS2R R144, SRZ ;  /* 0x0000000000907805 */ /* 0x004fe4000001ff00 */
[----:B------:R-:W-:Y:S01]  /*104a0*/  MOV R157, RZ ;  /* 0x000000ff009d7202 */ /* 0x000fe20000000f00 */
[----:B------:R-:W-:Y:S01]  /*104b0*/  HFMA2 R136, -RZ, RZ, 0, 0 ;  /* 0x00000000ff887431 */ /* 0x000fe200000001ff */
        /* <DEDUP_REMOVED lines=39> */
.L_x_1212:
[----:B------:R-:W-:Y:S05]  /*10730*/  BSYNC.RECONVERGENT B0 ;  /* 0x0000000000007941 */ /* 0x000fea0003800200 */
.L_x_1211:
        /* <DEDUP_REMOVED lines=43> */
.L_x_1214:
[----:B------:R-:W-:Y:S05]  /*109f0*/  BSYNC.RECONVERGENT B0 ;  /* 0x0000000000007941 */ /* 0x000fea0003800200 */
.L_x_1213:
[----:B--2---:R-:W-:Y:S01]  /*10a00*/  MOV R143, RZ ;  /* 0x000000ff008f7202 */ /* 0x004fe20000000f00 */
[----:B------:R-:W-:Y:S01]  /*10a10*/  HFMA2 R141, -RZ, RZ, 0, 0 ;  /* 0x00000000ff8d7431 */ /* 0x000fe200000001ff */
[----:B------:R-:W-:Y:S01]  /*10a20*/  MOV R10, RZ ;  /* 0x000000ff000a7202 */ /* 0x000fe20000000f00 */
[----:B------:R-:W-:Y:S01]  /*10a30*/  HFMA2 R12, -RZ, RZ, 0, 0 ;  /* 0x00000000ff0c7431 */ /* 0x000fe200000001ff */
[----:B------:R-:W-:Y:S01]  /*10a40*/  ISETP.GE.U32.AND P1, PT, R7, R134, PT ;  /* 0x000000860700720c */ /* 0x000fe20003f26070 */
[----:B------:R0:W-:Y:S01]  /*10a50*/  STL [R1+0x1c8], R143 ;  /* 0x0001c88f01007387 */ /* 0x0001e20000100800 */
[----:B-1----:R-:W-:Y:S01]  /*10a60*/  LOP3.LUT R7, R122, 0x3000, RZ, 0xfc, !PT ;  /* 0x000030007a077812 */ /* 0x002fe200078efcff */
        /* <DEDUP_REMOVED lines=36> */
.L_x_1216:
[----:B------:R-:W-:Y:S05]  /*10cb0*/  BSYNC.RECONVERGENT B0 ;  /* 0x0000000000007941 */ /* 0x000fea0003800200 */
.L_x_1215:
[----:B--2---:R-:W-:Y:S01]  /*10cc0*/  HFMA2 R154, -RZ, RZ, 0, 0 ;  /* 0x00000000ff9a7431 */ /* 0x004fe200000001ff */
[----:B------:R-:W-:Y:S01]  /*10cd0*/  MOV R153, RZ ;  /* 0x000000ff00997202 */ /* 0x000fe20000000f00 */
[----:B------:R-:W-:Y:S01]  /*10ce0*/  HFMA2 R131, -RZ, RZ, 0, 0 ;  /* 0x00000000ff837431 */ /* 0x000fe200000001ff */
[----:B------:R-:W-:Y:S01]  /*10cf0*/  MOV R14, RZ ;  /* 0x000000ff000e7202 */ /* 0x000fe20000000f00 */
[----:B------:R-:W-:Y:S01]  /*10d00*/  BSSY.RECONVERGENT B0, `(.L_x_1217) ;  /* 0x0000028000007945 */ /* 0x000fe20003800200 */
[----:B------:R-:W-:Y:S01]  /*10d10*/  ISETP.GE.U32.AND P0, PT, R7, R134, PT ;  /* 0x000000860700720c */ /* 0x000fe20003f06070 */
        /* <DEDUP_REMOVED lines=38> */
.L_x_1218:
[----:B------:R-:W-:Y:S05]  /*10f80*/  BSYNC.RECONVERGENT B0 ;  /* 0x0000000000007941 */ /* 0x000fea0003800200 */
.L_x_1217:
        /* <DEDUP_REMOVED lines=43> */
.L_x_1220:
[----:B------:R-:W-:Y:S05]  /*11240*/  BSYNC.RECONVERGENT B0 ;  /* 0x0000000000007941 */ /* 0x000fea0003800200 */
.L_x_1219:
        /* <DEDUP_REMOVED lines=43> */
.L_x_1222:
[----:B------:R-:W-:Y:S05]  /*11500*/  BSYNC.RECONVERGENT B0 ;  /* 0x0000000000007941 */ /* 0x000fea0003800200 */
.L_x_1221:
        /* <DEDUP_REMOVED lines=44> */
.L_x_1224:
[----:B------:R-:W-:Y:S05]  /*117d0*/  BSYNC.RECONVERGENT B0 ;  /* 0x0000000000007941 */ /* 0x000fea0003800200 */
.L_x_1223:
[----:B--2---:R-:W-:Y:S01]  /*117e0*/  CS2R R148, SRZ ;  /* 0x0000000000947805 */ /* 0x004fe2000001ff00 */
        /* <DEDUP_REMOVED lines=41> */
.L_x_1226:
[----:B------:R-:W-:Y:S05]  /*11a80*/  BSYNC.RECONVERGENT B0 ;  /* 0x0000000000007941 */ /* 0x000fea0003800200 */
.L_x_1225:
[----:B--2---:R-:W-:Y:S01]  /*11a90*/  HFMA2 R23, -RZ, RZ, 0, 0 ;  /* 0x00000000ff177431 */ /* 0x004fe200000001ff */
        /* <DEDUP_REMOVED lines=15> */
[----:B------:R-:W-:-:S04]  /*11b90*/  LOP3.LUT R0, R122, 0x3002, RZ, 0xfc, !PT ;  /* 0x000030027a007812 */ /* 0x000fc800078efcff */
[----:B------:R-:W-:Y:S02]  /*11ba0*/  ISETP.GE.U32.AND P6, PT, R0, R134, PT ;  /* 0x000000860000720c */ /* 0x000fe40003fc6070 */
[----:B------:R-:W-:-:S04]  /*11bb0*/  LOP3.LUT R0, R122, 0x3003, RZ, 0xfc, !PT ;  /* 0x000030037a007812 */ /* 0x000fc800078efcff */
[----:B------:R-:W-:Y:S02]  /*11bc0*/  ISETP.GE.U32.AND P0, PT, R0, R134, PT ;  /* 0x000000860000720c */ /* 0x000fe40003f06070 */
[----:B------:R-:W-:-:S05]  /*11bd0*/  LOP3.LUT R0, R122, 0x3001, RZ, 0xfc, !PT ;  /* 0x000030017a007812 */ /* 0x000fca00078efcff */
        /* <DEDUP_REMOVED lines=21> */
.L_x_1228:
[----:B------:R-:W-:Y:S05]  /*11d30*/  BSYNC.RECONVERGENT B0 ;  /* 0x0000000000007941 */ /* 0x000fea0003800200 */
.L_x_1227:
[----:B--2---:R-:W-:Y:S02]  /*11d40*/  CS2R R24, SRZ ;  /* 0x0000000000187805 */ /* 0x004fe4000001ff00 */
        /* <DEDUP_REMOVED lines=41> */
.L_x_1230:
[----:B------:R-:W-:Y:S05]  /*11fe0*/  BSYNC.RECONVERGENT B0 ;  /* 0x0000000000007941 */ /* 0x000fea0003800200 */
.L_x_1229:
[----:B--2---:R-:W-:Y:S01]  /*11ff0*/  CS2R R136, SRZ ;  /* 0x0000000000887805 */ /* 0x004fe2000001ff00 */
        /* <DEDUP_REMOVED lines=42> */
.L_x_1232:
[----:B------:R-:W-:Y:S05]  /*122a0*/  BSYNC.RECONVERGENT B0 ;  /* 0x0000000000007941 */ /* 0x000fea0003800200 */
.L_x_1231:
        /* <DEDUP_REMOVED lines=43> */
.L_x_1234:
[----:B------:R-:W-:Y:S05]  /*12560*/  BSYNC.RECONVERGENT B0 ;  /* 0x0000000000007941 */ /* 0x000fea0003800200 */
.L_x_1233:
        /* <DEDUP_REMOVED lines=43> */
.L_x_1236:
[----:B------:R-:W-:Y:S05]  /*12820*/  BSYNC.RECONVERGENT B0 ;  /* 0x0000000000007941 */ /* 0x000fea0003800200 */
.L_x_1235:
        /* <DEDUP_REMOVED lines=44> */
.L_x_1238:
[----:B------:R-:W-:Y:S05]  /*12af0*/  BSYNC.RECONVERGENT B0 ;  /* 0x0000000000007941 */ /* 0x000fea0003800200 */
.L_x_1237:
        /* <DEDUP_REMOVED lines=43> */
.L_x_1240:
[----:B------:R-:W-:Y:S05]  /*12db0*/  BSYNC.RECONVERGENT B0 ;  /* 0x0000000000007941 */ /* 0x000fea0003800200 */
.L_x_1239:
        /* <DEDUP_REMOVED lines=42> */
.L_x_1242:
[----:B------:R-:W-:Y:S05]  /*13060*/  BSYNC.RECONVERGENT B0 ;  /* 0x0000000000007941 */ /* 0x000fea0003800200 */
.L_x_1241:
        /* <DEDUP_REMOVED lines=43> */
.L_x_1244:
[----:B------:R-:W-:Y:S05]  /*13320*/  BSYNC.RECONVERGENT B0 ;  /* 0x0000000000007941 */ /* 0x000fea0003800200 */
.L_x_1243:
        /* <DEDUP_REMOVED lines=44> */
.L_x_1246:
[----:B------:R-:W-:Y:S05]  /*135f0*/  BSYNC.RECONVERGENT B0 ;  /* 0x0000000000007941 */ /* 0x000fea0003800200 */
.L_x_1245:
[----:B--2---:R-:W-:Y:S01]  /*13600*/  HFMA2 R19, -RZ, RZ, 0, 0 ;  /* 0x00000000ff137431 */ /* 0x004fe200000001ff */
        /* <DEDUP_REMOVED lines=9> */
[----:B------:R0:W-:Y:S04]  /*136a0*/  STL [R1], RZ ;  /* 0x000000ff01007387 */ /* 0x0001e80000100800 */
        /* <DEDUP_REMOVED lines=27> */
[----:B------:R2:W-:Y:S04]  /*13860*/  STL [R1], R10 ;  /* 0x0000000a01007387 */ /* 0x0005e80000100800 */
[----:B------:R2:W-:Y:S04]  /*13870*/  STL [R1+0xd4], R0 ;  /* 0x0000d40001007387 */ /* 0x0005e80000100800 */
[----:B------:R2:W-:Y:S04]  /*13880*/  @!P2 STL [R1+0xfc], R14 ;  /* 0x0000fc0e0100a387 */ /* 0x0005e80000100800 */
[----:B------:R2:W-:Y:S02]  /*13890*/  @!P6 STL [R1+0xf4], R12 ;  /* 0x0000f40c0100e387 */ /* 0x0005e40000100800 */
.L_x_1248:
[----:B------:R-:W-:Y:S05]  /*138a0*/  BSYNC.RECONVERGENT B0 ;  /* 0x0000000000007941 */ /* 0x000fea0003800200 */
.L_x_1247:
[----:B--2---:R-:W-:Y:S01]  /*138b0*/  HFMA2 R14, -RZ, RZ, 0, 0 ;  /* 0x00000000ff0e7431 */ /* 0x004fe200000001ff */
[----:B------:R-:W-:Y:S02]  /*138c0*/  CS2R R12, SRZ ;  /* 0x00000000000c7805 */ /* 0x000fe4000001ff00 */
[----:B------:R-:W-:Y:S01]  /*138d0*/  MOV R10, RZ ;  /* 0x000000ff000a7202 */ /* 0x000fe20000000f00 */
[----:B------:R1:W-:Y:S01]  /*138e0*/  STL [R1+0x24], RZ ;  /* 0x000024ff01007387 */ /* 0x0003e20000100800 */
[----:B------:R-:W-:Y:S01]  /*138f0*/  ISETP.GE.U32.AND P2, PT, R7, R134, PT ;  /* 0x000000860700720c */ /* 0x000fe20003f46070 */
[----:B------:R-:W-:Y:S01]  /*13900*/  BSSY.RECONVERGENT B0, `(.L_x_1249) ;  /* 0x0000024000007945 */ /* 0x000fe20003800200 */
[----:B0-----:R-:W-:Y:S01]  /*13910*/  IADD3 R7, PT, PT, R122, 0x3880, RZ ;  /* 0x000038807a077810 */ /* 0x001fe20007ffe0ff */
[----:B------:R1:W-:Y:S01]  /*13920*/  STL [R1+0x4c], R12 ;  /* 0x00004c0c01007387 */ /* 0x0003e20000100800 */
[----:B------:R-:W-:-:S03]  /*13930*/  HFMA2 R252, -RZ, RZ, 0, 0 ;  /* 0x00000000fffc7431 */ /* 0x000fc600000001ff */
        /* <DEDUP_REMOVED lines=28> */
[----:B------:R-:W-:-:S05]  /*13b00*/  FMUL R0, R252, R2 ;  /* 0x00000002fc007220 */ /* 0x000fca0000400000 */
[----:B------:R0:W-:Y:S04]  /*13b10*/  STL [R1+0x9c], R0 ;  /* 0x00009c0001007387 */ /* 0x0001e80000100800 */
[----:B------:R0:W-:Y:S04]  /*13b20*/  @!P1 STL [R1+0xe4], R15 ;  /* 0x0000e40f01009387 */ /* 0x0001e80000100800 */
[----:B------:R0:W-:Y:S02]  /*13b30*/  @!P6 STL [R1+0xdc], R8 ;  /* 0x0000dc080100e387 */ /* 0x0001e40000100800 */
.L_x_1250:
[----:B------:R-:W-:Y:S05]  /*13b40*/  BSYNC.RECONVERGENT B0 ;  /* 0x0000000000007941 */ /* 0x000fea0003800200 */
.L_x_1249:
[----:B0-----:R-:W-:Y:S01]  /*13b50*/  HFMA2 R11, -RZ, RZ, 0, 0 ;  /* 0x00000000ff0b7431 */ /* 0x001fe200000001ff */
[----:B------:R-:W-:Y:S01]  /*13b60*/  MOV R15, RZ ;  /* 0x000000ff000f7202 */ /* 0x000fe20000000f00 */
[----:B------:R-:W-:Y:S01]  /*13b70*/  HFMA2 R131, -RZ, RZ, 0, 0 ;  /* 0x00000000ff837431 */ /* 0x000fe200000001ff */
[----:B------:R-:W-:Y:S01]  /*13b80*/  MOV R128, RZ ;  /* 0x000000ff00807202 */ /* 0x000fe20000000f00 */
[----:B------:R-:W-:Y:S01]  /*13b90*/  BSSY.RECONVERGENT B0, `(.L_x_1251) ;  /* 0x0000027000007945 */ /* 0x000fe20003800200 */
[----:B------:R-:W-:Y:S01]  /*13ba0*/  ISETP.GE.U32.AND P1, PT, R7, R134, PT ;  /* 0x000000860700720c */ /* 0x000fe20003f26070 */
[----:B------:R0:W-:Y:S01]  /*13bb0*/  STL [R1+0x20], R15 ;  /* 0x0000200f01007387 */ /* 0x0001e20000100800 */
[----:B-1----:R-:W-:Y:S01]  /*13bc0*/  IADD3 R7, PT, PT, R122, 0x3900, RZ ;  /* 0x000039007a077810 */ /* 0x002fe20007ffe0ff */
[----:B------:R-:W-:Y:S01]  /*13bd0*/  HFMA2 R251, -RZ, RZ, 0, 0 ;  /* 0x00000000fffb7431 */ /* 0x000fe200000001ff */
[----:B------:R-:W-:Y:S01]  /*13be0*/  MOV R8, RZ ;  /* 0x000000ff00087202 */ /* 0x000fe20000000f00 */
        /* <DEDUP_REMOVED lines=33> */
.L_x_1252:
[----:B------:R-:W-:Y:S05]  /*13e00*/  BSYNC.RECONVERGENT B0 ;  /* 0x0000000000007941 */ /* 0x000fea0003800200 */
.L_x_1251:
[----:B-1----:R-:W-:Y:S01]  /*13e10*/  HFMA2 R130, -RZ, RZ, 0, 0 ;  /* 0x00000000ff827431 */ /* 0x002fe200000001ff */
[----:B------:R-:W-:Y:S01]  /*13e20*/  MOV R135, RZ ;  /* 0x000000ff00877202 */ /* 0x000fe20000000f00 */
[----:B------:R-:W-:Y:S01]  /*13e30*/  HFMA2 R9, -RZ, RZ, 0, 0 ;  /* 0x00000000ff097431 */ /* 0x000fe200000001ff */
[----:B------:R-:W-:Y:S01]  /*13e40*/  ISETP.GE.U32.AND P0, PT, R7, R134, PT ;  /* 0x000000860700720c */ /* 0x000fe20003f06070 */
[----:B------:R-:W-:Y:S01]  /*13e50*/  BSSY.RECONVERGENT B0, `(.L_x_1253) ;  /* 0x0000026000007945 */ /* 0x000fe20003800200 */
[----:B------:R-:W-:Y:S01]  /*13e60*/  MOV R129, RZ ;  /* 0x000000ff00817202 */ /* 0x000fe20000000f00 */
[----:B------:R-:W-:Y:S01]  /*13e70*/  HFMA2 R250, -RZ, RZ, 0, 0 ;  /* 0x00000000fffa7431 */ /* 0x000fe200000001ff */
[----:B0-----:R-:W-:Y:S01]  /*13e80*/  IADD3 R7, PT, PT, R122, 0x3980, RZ ;  /* 0x000039807a077810 */ /* 0x001fe20007ffe0ff */
[----:B------:R0:W-:Y:S01]  /*13e90*/  STL [R1+0x14], R130 ;  /* 0x0000148201007387 */ /* 0x0001e20000100800 */
[----:B------:R-:W-:-:S03]  /*13ea0*/  MOV R249, RZ ;  /* 0x000000ff00f97202 */ /* 0x000fc60000000f00 */
        /* <DEDUP_REMOVED lines=32> */
.L_x_1254:
[----:B------:R-:W-:Y:S05]  /*140b0*/  BSYNC.RECONVERGENT B0 ;  /* 0x0000000000007941 */ /* 0x000fea0003800200 */
.L_x_1253:
[----:B------:R-:W-:Y:S01]  /*140c0*/  ISETP.GE.U32.AND P5, PT, R7, R134, PT ;  /* 0x000000860700720c */ /* 0x000fe20003fa6070 */
[----:B------:R-:W-:Y:S01]  /*140d0*/  BSSY.RECONVERGENT B0, `(.L_x_1255) ;  /* 0x0000023000007945 */ /* 0x000fe20003800200 */
[----:B0-----:R-:W-:Y:S01]  /*140e0*/  IADD3 R7, PT, PT, R122, 0x3a00, RZ ;  /* 0x00003a007a077810 */ /* 0x001fe20007ffe0ff */
[----:B-1----:R-:W-:Y:S01]  /*140f0*/  HFMA2 R21, -RZ, RZ, 0, 0 ;  /* 0x00000000ff157431 */ /* 0x002fe200000001ff */
[----:B------:R-:W-:Y:S02]  /*14100*/  MOV R248, RZ ;  /* 0x000000ff00f87202 */ /* 0x000fe40000000f00 */
[----:B------:R-:W-:Y:S02]  /*14110*/  CS2R R24, SRZ ;  /* 0x0000000000187805 */ /* 0x000fe4000001ff00 */
[----:B------:R-:W-:Y:S01]  /*14120*/  CS2R R22, SRZ ;  /* 0x0000000000167805 */ /* 0x000fe2000001ff00 */
        /* <DEDUP_REMOVED lines=29> */
.L_x_1256:
[----:B------:R-:W-:Y:S05]  /*14300*/  BSYNC.RECONVERGENT B0 ;  /* 0x0000000000007941 */ /* 0x000fea0003800200 */
.L_x_1255:
[----:B------:R-:W-:Y:S01]  /*14310*/  ISETP.GE.U32.AND P4, PT, R7, R134, PT ;  /* 0x000000860700720c */ /* 0x000fe20003f86070 */
[----:B------:R-:W-:Y:S01]  /*14320*/  BSSY.RECONVERGENT B0, `(.L_x_1257) ;  /* 0x0000023000007945 */ /* 0x000fe20003800200 */
[----:B0-----:R-:W-:Y:S01]  /*14330*/  IADD3 R7, PT, PT, R122, 0x3a80, RZ ;  /* 0x00003a807a077810 */ /* 0x001fe20007ffe0ff */
[----:B------:R-:W-:Y:S01]  /*14340*/  HFMA2 R143, -RZ, RZ, 0, 0 ;  /* 0x00000000ff8f7431 */ /* 0x000fe200000001ff */
[----:B-1----:R-:W-:Y:S02]  /*14350*/  MOV R20, RZ ;  /* 0x000000ff00147202 */ /* 0x002fe40000000f00 */
        /* <DEDUP_REMOVED lines=31> */
.L_x_1258:
[----:B------:R-:W-:Y:S05]  /*14550*/  BSYNC.RECONVERGENT B0 ;  /* 0x0000000000007941 */ /* 0x000fea0003800200 */
.L_x_1257:
        /* <DEDUP_REMOVED lines=18> */
[----:B------:R1:W-:Y:S01]  /*14680*/  @!P6 STL [R1+0x10], R135 ;  /* 0x000010870100e387 */ /* 0x0003e20000100800 */
[----:B------:R-:W-:Y:S02]  /*14690*/  @!P2 HADD2.F32 R3, -RZ, R3.H1_H1 ;  /* 0x30000003ff03a230 */ /* 0x000fe40000004100 */
[----:B------:R-:W-:Y:S02]  /*146a0*/  HADD2.F32 R10, -RZ, R4.H0_H0 ;  /* 0x20000004ff0a7230 */ /* 0x000fe40000004100 */
[----:B------:R-:W-:Y:S01]  /*146b0*/  @!P6 FMUL R131, R135, R6 ;  /* 0x000000068783e220 */ /* 0x000fe20000400000 */
[----:B------:R-:W-:-:S04]  /*146c0*/  @!P2 FMUL R128, R130, R3 ;  /* 0x000000038280a220 */ /* 0x000fc80000400000 */
        /* <DEDUP_REMOVED lines=8> */
[----:B------:R-:W-:-:S03]  /*14750*/  FMUL R249, R10, R2 ;  /* 0x000000020af97220 */ /* 0x000fc60000400000 */
[----:B------:R1:W-:Y:S04]  /*14760*/  @!P6 STL [R1+0x2c], R8 ;  /* 0x00002c080100e387 */ /* 0x0003e80000100800 */
[----:B------:R1:W-:Y:S02]  /*14770*/  @!P2 STL [R1+0x34], R128 ;  /* 0x000034800100a387 */ /* 0x0003e40000100800 */
.L_x_1260:
[----:B------:R-:W-:Y:S05]  /*14780*/  BSYNC.RECONVERGENT B0 ;  /* 0x0000000000007941 */ /* 0x000fea0003800200 */
.L_x_1259:
[----:B-1----:R-:W-:Y:S01]  /*14790*/  IADD3 R128, PT, PT, R122, 0x3b80, RZ ;  /* 0x00003b807a807810 */ /* 0x002fe20007ffe0ff */
[----:B------:R-:W-:Y:S01]  /*147a0*/  BSSY.RECONVERGENT B0, `(.L_x_1261) ;  /* 0x000001d000007945 */ /* 0x000fe20003800200 */
[----:B------:R-:W-:Y:S01]  /*147b0*/  HFMA2 R5, -RZ, RZ, 0, 0 ;  /* 0x00000000ff057431 */ /* 0x000fe200000001ff */
[----:B------:R-:W-:Y:S02]  /*147c0*/  ISETP.GE.U32.AND P2, PT, R7, R134, PT ;  /* 0x000000860700720c */ /* 0x000fe40003f46070 */
[----:B------:R-:W-:Y:S01]  /*147d0*/  CS2R R8, SRZ ;  /* 0x0000000000087805 */ /* 0x000fe2000001ff00 */
[----:B------:R1:W-:Y:S01]  /*147e0*/  STL [R1+0xc7c], R128 ;  /* 0x000c7c8001007387 */ /* 0x0003e20000100800 */
[----:B------:R-:W-:Y:S02]  /*147f0*/  MOV R142, RZ ;  /* 0x000000ff008e7202 */ /* 0x000fe40000000f00 */
[----:B0-----:R-:W-:Y:S01]  /*14800*/  CS2R R6, SRZ ;  /* 0x0000000000067805 */ /* 0x001fe2000001ff00 */
[----:B------:R-:W-:Y:S06]  /*14810*/  @P1 BRA `(.L_x_1262) ;  /* 0x0000000000541947 */ /* 0x000fec0003800000 */
        /* <DEDUP_REMOVED lines=9> */
[--C-:B---3--:R-:W-:Y:S02]  /*148b0*/  @!P1 HADD2.F32 R23, -RZ, R5.reuse.H1_H1 ;  /* 0x30000005ff179230 */ /* 0x108fe40000004100 */
[----:B------:R-:W-:-:S03]  /*148c0*/  @!P6 HADD2.F32 R22, -RZ, R5.H0_H0 ;  /* 0x20000005ff16e230 */ /* 0x000fc60000004100 */
[----:B------:R-:W-:Y:S02]  /*148d0*/  @!P1 FMUL R129, R23, R3 ;  /* 0x0000000317819220 */ /* 0x000fe40000400000 */
[----:B------:R-:W-:Y:S01]  /*148e0*/  @!P6 FMUL R248, R22, R24 ;  /* 0x0000001816f8e220 */ /* 0x000fe20000400000 */
[----:B------:R-:W-:Y:S02]  /*148f0*/  ISETP.GE.U32.AND P6, PT, R0, R134, PT ;  /* 0x000000860000720c */ /* 0x000fe40003fc6070 */
[----:B------:R0:W-:Y:S01]  /*14900*/  @!P1 STL [R1+0x4], R129 ;  /* 0x0000048101009387 */ /* 0x0001e20000100800 */
[----:B------:R-:W-:-:S10]  /*14910*/  HADD2.F32 R5, -RZ, R4.H0_H0 ;  /* 0x20000004ff057230 */ /* 0x000fd40000004100 */
[----:B------:R-:W-:Y:S02]  /*14920*/  @!P6 HADD2.F32 R0, -RZ, R2.H1_H1 ;  /* 0x30000002ff00e230 */ /* 0x000fe40000004100 */
[----:B------:R-:W-:Y:S02]  /*14930*/  @!P6 HADD2.F32 R20, -RZ, R4.H1_H1 ;  /* 0x30000004ff14e230 */ /* 0x000fe40000004100 */
[----:B------:R-:W-:-:S03]  /*14940*/  HADD2.F32 R2, -RZ, R2.H0_H0 ;  /* 0x20000002ff027230 */ /* 0x000fc60000004100 */
[----:B------:R-:W-:Y:S02]  /*14950*/  @!P6 FMUL R25, R20, R0 ;  /* 0x000000001419e220 */ /* 0x000fe40000400000 */
[----:B0-----:R-:W-:-:S07]  /*14960*/  FMUL R24, R5, R2 ;  /* 0x0000000205187220 */ /* 0x001fce0000400000 */
.L_x_1262:
[----:B------:R-:W-:Y:S05]  /*14970*/  BSYNC.RECONVERGENT B0 ;  /* 0x0000000000007941 */ /* 0x000fea0003800200 */
.L_x_1261:
[----:B------:R-:W-:Y:S01]  /*14980*/  IADD3 R137, PT, PT, R122, 0x3c00, RZ ;  /* 0x00003c007a897810 */ /* 0x000fe20007ffe0ff */
[----:B------:R-:W-:Y:S01]  /*14990*/  BSSY.RECONVERGENT B0, `(.L_x_1263) ;  /* 0x000001d000007945 */ /* 0x000fe20003800200 */
[----:B------:R-:W-:Y:S01]  /*149a0*/  HFMA2 R141, -RZ, RZ, 0, 0 ;  /* 0x00000000ff8d7431 */ /* 0x000fe200000001ff */
[----:B------:R-:W-:Y:S01]  /*149b0*/  ISETP.GE.U32.AND P1, PT, R128, R134, PT ;  /* 0x000000868000720c */ /* 0x000fe20003f26070 */
[----:B------:R-:W-:Y:S01]  /*149c0*/  HFMA2 R135, -RZ, RZ, 0, 0 ;  /* 0x00000000ff877431 */ /* 0x000fe200000001ff */
[----:B------:R0:W-:Y:S01]  /*149d0*/  STL [R1+0xc74], R137 ;  /* 0x000c748901007387 */ /* 0x0001e20000100800 */
[----:B------:R-:W-:Y:S02]  /*149e0*/  MOV R4, RZ ;  /* 0x000000ff00047202 */ /* 0x000fe40000000f00 */
[----:B------:R-:W-:Y:S02]  /*149f0*/  CS2R R2, SRZ ;  /* 0x0000000000027805 */ /* 0x000fe4000001ff00 */
[----:B------:R-:W-:Y:S01]  /*14a00*/  MOV R0, RZ ;  /* 0x000000ff00007202 */ /* 0x000fe20000000f00 */
[----:B------:R-:W-:Y:S06]  /*14a10*/  @P0 BRA `(.L_x_1264) ;  /* 0x0000000000500947 */ /* 0x000fec0003800000 */
[----:B-1----:R-:W2:Y:S04]  /*14a20*/  LDG.E.64 R128, desc[UR4][R126.64+0x7200] ;  /* 0x007200047e807981 */ /* 0x002ea8000c1e1b00 */
        /* <DEDUP_REMOVED lines=8> */
[--C-:B---3--:R-:W-:Y:S02]  /*14ab0*/  @!P6 HADD2.F32 R136, -RZ, R131.reuse.H0_H0 ;  /* 0x20000083ff88e230 */ /* 0x108fe40000004100 */
[----:B------:R-:W-:-:S03]  /*14ac0*/  @!P0 HADD2.F32 R131, -RZ, R131.H1_H1 ;  /* 0x30000083ff838230 */ /* 0x000fc60000004100 */
[----:B------:R-:W-:Y:S01]  /*14ad0*/  @!P6 FMUL R18, R14, R136 ;  /* 0x000000880e12e220 */ /* 0x000fe20000400000 */
[----:B------:R-:W-:Y:S01]  /*14ae0*/  ISETP.GE.U32.AND P6, PT, R135, R134, PT ;  /* 0x000000868700720c */ /* 0x000fe20003fc6070 */
[----:B------:R-:W-:Y:S02]  /*14af0*/  HADD2.F32 R135, -RZ, R128.H0_H0 ;  /* 0x20000080ff877230 */ /* 0x000fe40000004100 */
[----:B------:R-:W-:-:S10]  /*14b00*/  @!P0 FMUL R19, R15, R131 ;  /* 0x000000830f138220 */ /* 0x000fd40000400000 */
[----:B------:R-:W-:Y:S02]  /*14b10*/  @!P6 HADD2.F32 R13, -RZ, R128.H1_H1 ;  /* 0x30000080ff0de230 */ /* 0x000fe40000004100 */
[--C-:B------:R-:W-:Y:S02]  /*14b20*/  @!P6 HADD2.F32 R128, -RZ, R130.reuse.H1_H1 ;  /* 0x30000082ff80e230 */ /* 0x100fe40000004100 */
[----:B------:R-:W-:-:S03]  /*14b30*/  HADD2.F32 R130, -RZ, R130.H0_H0 ;  /* 0x20000082ff827230 */ /* 0x000fc60000004100 */
[----:B------:R-:W-:Y:S02]  /*14b40*/  @!P6 FMUL R17, R13, R128 ;  /* 0x000000800d11e220 */ /* 0x000fe40000400000 */
[----:B------:R-:W-:-:S07]  /*14b50*/  FMUL R143, R135, R130 ;  /* 0x00000082878f7220 */ /* 0x000fce0000400000 */
.L_x_1264:
[----:B------:R-:W-:Y:S05]  /*14b60*/  BSYNC.RECONVERGENT B0 ;  /* 0x0000000000007941 */ /* 0x000fea0003800200 */
.L_x_1263:
[----:B------:R-:W-:Y:S01]  /*14b70*/  IADD3 R145, PT, PT, R122, 0x3c80, RZ ;  /* 0x00003c807a917810 */ /* 0x000fe20007ffe0ff */
        /* <DEDUP_REMOVED lines=8> */
[----:B-1----:R-:W3:Y:S04]  /*14c00*/  LDG.E.64 R128, desc[UR4][R126.64+0x7300] ;  /* 0x007300047e807981 */ /* 0x002ee8000c1e1b00 */
[----:B------:R-:W4:Y:S01]  /*14c10*/  LDG.E.64 R130, desc[UR4][R124.64+0x7300] ;  /* 0x007300047c827981 */ /* 0x000f22000c1e1b00 */
[----:B------:R-:W-:-:S04]  /*14c20*/  IADD3 R142, PT, PT, R122, 0x3982, RZ ;  /* 0x000039827a8e7810 */ /* 0x000fc80007ffe0ff */
[----:B------:R-:W-:Y:S02]  /*14c30*/  ISETP.GE.U32.AND P6, PT, R142, R134, PT ;  /* 0x000000868e00720c */ /* 0x000fe40003fc6070 */
[----:B------:R-:W-:-:S04]  /*14c40*/  IADD3 R142, PT, PT, R122, 0x3983, RZ ;  /* 0x000039837a8e7810 */ /* 0x000fc80007ffe0ff */
[----:B------:R-:W-:Y:S02]  /*14c50*/  ISETP.GE.U32.AND P5, PT, R142, R134, PT ;  /* 0x000000868e00720c */ /* 0x000fe40003fa6070 */
[----:B------:R-:W-:-:S05]  /*14c60*/  IADD3 R142, PT, PT, R122, 0x3981, RZ ;  /* 0x000039817a8e7810 */ /* 0x000fca0007ffe0ff */
[----:B---3--:R-:W-:-:S06]  /*14c70*/  @!P6 HADD2.F32 R7, -RZ, R129.H0_H0 ;  /* 0x20000081ff07e230 */ /* 0x008fcc0000004100 */
[----:B------:R-:W-:Y:S02]  /*14c80*/  @!P5 HADD2.F32 R8, -RZ, R129.H1_H1 ;  /* 0x30000081ff08d230 */ /* 0x000fe40000004100 */
[--C-:B----4-:R-:W-:Y:S02]  /*14c90*/  @!P6 HADD2.F32 R144, -RZ, R131.reuse.H0_H0 ;  /* 0x20000083ff90e230 */ /* 0x110fe40000004100 */
        /* <DEDUP_REMOVED lines=10> */
.L_x_1266:
[----:B------:R-:W-:Y:S05]  /*14d40*/  BSYNC.RECONVERGENT B0 ;  /* 0x0000000000007941 */ /* 0x000fea0003800200 */
.L_x_1265:
[----:B------:R-:W-:Y:S01]  /*14d50*/  IADD3 R150, PT, PT, R122, 0x3d00, RZ ;  /* 0x00003d007a967810 */ /* 0x000fe20007ffe0ff */
[----:B------:R-:W-:Y:S01]  /*14d60*/  BSSY.RECONVERGENT B0, `(.L_x_1267) ;  /* 0x000001c000007945 */ /* 0x000fe20003800200 */
[----:B------:R-:W-:Y:S01]  /*14d70*/  ISETP.GE.U32.AND P5, PT, R145, R134, PT ;  /* 0x000000869100720c */ /* 0x000fe20003fa6070 */
[----:B--2---:R-:W-:Y:S01]  /*14d80*/  HFMA2 R145, -RZ, RZ, 0, 0 ;  /* 0x00000000ff917431 */ /* 0x004fe200000001ff */
[----:B------:R-:W-:Y:S01]  /*14d90*/  MOV R154, RZ ;  /* 0x000000ff009a7202 */ /* 0x000fe20000000f00 */
[----:B------:R0:W-:Y:S01]  /*14da0*/  STL [R1+0xc64], R150 ;  /* 0x000c649601007387 */ /* 0x0001e20000100800 */
        /* <DEDUP_REMOVED lines=23> */
.L_x_1268:
[----:B------:R-:W-:Y:S05]  /*14f20*/  BSYNC.RECONVERGENT B0 ;  /* 0x0000000000007941 */ /* 0x000fea0003800200 */
.L_x_1267:
        /* <DEDUP_REMOVED lines=29> */
.L_x_1270:
[----:B------:R-:W-:Y:S05]  /*15100*/  BSYNC.RECONVERGENT B0 ;  /* 0x0000000000007941 */ /* 0x000fea0003800200 */
.L_x_1269:
[----:B------:R-:W-:Y:S01]  /*15110*/  IADD3 R162, PT, PT, R122, 0x3e00, RZ ;  /* 0x00003e007aa27810 */ /* 0x000fe20007ffe0ff */
[----:B------:R-:W-:Y:S01]  /*15120*/  BSSY.RECONVERGENT B0, `(.L_x_1271) ;  /* 0x000001c000007945 */ /* 0x000fe20003800200 */
[----:B------:R-:W-:Y:S01]  /*15130*/  HFMA2 R167, -RZ, RZ, 0, 0 ;  /* 0x00000000ffa77431 */ /* 0x000fe200000001ff */
[----:B------:R-:W-:Y:S02]  /*15140*/  ISETP.GE.U32.AND P3, PT, R157, R134, PT ;  /* 0x000000869d00720c */ /* 0x000fe40003f66070 */
[----:B------:R-:W-:Y:S01]  /*15150*/  CS2R R158, SRZ ;  /* 0x00000000009e7805 */ /* 0x000fe2000001ff00 */
[----:B------:R0:W-:Y:S01]  /*15160*/  STL [R1+0xc5c], R162 ;  /* 0x000c5ca201007387 */ /* 0x0001e20000100800 */
[----:B--2---:R-:W-:Y:S02]  /*15170*/  MOV R157, RZ ;  /* 0x000000ff009d7202 */ /* 0x004fe40000000f00 */
        /* <DEDUP_REMOVED lines=22> */
.L_x_1272:
[----:B------:R-:W-:Y:S05]  /*152e0*/  BSYNC.RECONVERGENT B0 ;  /* 0x0000000000007941 */ /* 0x000fea0003800200 */
.L_x_1271:
        /* <DEDUP_REMOVED lines=29> */
.L_x_1274:
[----:B------:R-:W-:Y:S05]  /*154c0*/  BSYNC.RECONVERGENT B0 ;  /* 0x0000000000007941 */ /* 0x000fea0003800200 */
.L_x_1273:
[----:B------:R-:W-:Y:S01]  /*154d0*/  IADD3 R175, PT, PT, R122, 0x3f00, RZ ;  /* 0x00003f007aaf7810 */ /* 0x000fe20007ffe0ff */
[----:B------:R-:W-:Y:S01]  /*154e0*/  BSSY.RECONVERGENT B0, `(.L_x_1275) ;  /* 0x000001c000007945 */ /* 0x000fe20003800200 */
[----:B------:R-:W-:Y:S01]  /*154f0*/  ISETP.GE.U32.AND P1, PT, R169, R134, PT ;  /* 0x00000086a900720c */ /* 0x000fe20003f26070 */
[----:B--2---:R-:W-:Y:S01]  /*15500*/  HFMA2 R169, -RZ, RZ, 0, 0 ;  /* 0x00000000ffa97431 */ /* 0x004fe200000001ff */
[----:B------:R-:W-:Y:S01]  /*15510*/  CS2R R172, SRZ ;  /* 0x0000000000ac7805 */ /* 0x000fe2000001ff00 */
[----:B------:R0:W-:Y:S01]  /*15520*/  STL [R1+0xc54], R175 ;  /* 0x000c54af01007387 */ /* 0x0001e20000100800 */
[----:B------:R-:W-:Y:S02]  /*15530*/  MOV R180, RZ ;  /* 0x000000ff00b47202 */ /* 0x000fe40000000f00 */
        /* <DEDUP_REMOVED lines=22> */
.L_x_1276:
[----:B------:R-:W-:Y:S05]  /*156a0*/  BSYNC.RECONVERGENT B0 ;  /* 0x0000000000007941 */ /* 0x000fea0003800200 */
.L_x_1275:
[----:B------:R-:W-:Y:S01]  /*156b0*/  IADD3 R183, PT, PT, R122, 0x3f80, RZ ;  /* 0x00003f807ab77810 */ /* 0x000fe20007ffe0ff */
[----:B------:R-:W-:Y:S01]  /*156c0*/  BSSY.RECONVERGENT B0, `(.L_x_1277) ;  /* 0x000001d000007945 */ /* 0x000fe20003800200 */
[----:B------:R-:W-:Y:S01]  /*156d0*/  HFMA2 R181, -RZ, RZ, 0, 0 ;  /* 0x00000000ffb57431 */ /* 0x000fe200000001ff */
[----:B------:R-:W-:Y:S02]  /*156e0*/  ISETP.GE.U32.AND P0, PT, R175, R134, PT ;  /* 0x00000086af00720c */ /* 0x000fe40003f06070 */
[----:B------:R-:W-:Y:S01]  /*156f0*/  CS2R R178, SRZ ;  /* 0x0000000000b27805 */ /* 0x000fe2000001ff00 */
[----:B------:R2:W-:Y:S01]  /*15700*/  STL [R1+0xc50], R183 ;  /* 0x000c50b701007387 */ /* 0x0005e20000100800 */
[----:B------:R-:W-:Y:S02]  /*15710*/  CS2R R176, SRZ ;  /* 0x0000000000b07805 */ /* 0x000fe4000001ff00 */
        /* <DEDUP_REMOVED lines=23> */
.L_x_1278:
[----:B------:R-:W-:Y:S05]  /*15890*/  BSYNC.RECONVERGENT B0 ;  /* 0x0000000000007941 */ /* 0x000fea0003800200 */
.L_x_1277:
[----:B------:R-:W-:Y:S01]  /*158a0*/  BSSY.RECONVERGENT B0, `(.L_x_1279) ;  /* 0x000001c000007945 */ /* 0x000fe20003800200 */
[----:B------:R-:W-:Y:S01]  /*158b0*/  HFMA2 R189, -RZ, RZ, 0, 0 ;  /* 0x00000000ffbd7431 */ /* 0x000fe200000001ff */
[----:B------:R-:W-:Y:S02]  /*158c0*/  ISETP.GE.U32.AND P5, PT, R183, R134, PT ;  /* 0x00000086b700720c */ /* 0x000fe40003fa6070 */
[----:B------:R-:W-:Y:S02]  /*158d0*/  CS2R R186, SRZ ;  /* 0x0000000000ba7805 */ /* 0x000fe4000001ff00 */
[----:B------:R-:W-:Y:S02]  /*158e0*/  CS2R R184, SRZ ;  /* 0x0000000000b87805 */ /* 0x000fe4000001ff00 */
[----:B------:R-:W-:Y:S02]  /*158f0*/  MOV R190, RZ ;  /* 0x000000ff00be7202 */ /* 0x000fe40000000f00 */
[----:B--2---:R-:W-:Y:S01]  /*15900*/  CS2R R182, SRZ ;  /* 0x0000000000b67805 */ /* 0x004fe2000001ff00 */
        /* <DEDUP_REMOVED lines=21> */
.L_x_1280:
[----:B------:R-:W-:Y:S05]  /*15a60*/  BSYNC.RECONVERGENT B0 ;  /* 0x0000000000007941 */ /* 0x000fea0003800200 */
.L_x_1279:
[----:B------:R-:W-:Y:S01]  /*15a70*/  BSSY.RECONVERGENT B0, `(.L_x_1281) ;  /* 0x000001b000007945 */ /* 0x000fe20003800200 */
[----:B------:R-:W-:Y:S01]  /*15a80*/  HFMA2 R204, -RZ, RZ, 0, 0 ;  /* 0x00000000ffcc7431 */ /* 0x000fe200000001ff */
[----:B------:R-:W-:Y:S02]  /*15a90*/  MOV R191, RZ ;  /* 0x000000ff00bf7202 */ /* 0x000fe40000000f00 */
[----:B------:R-:W-:Y:S02]  /*15aa0*/  CS2R R192, SRZ ;  /* 0x0000000000c07805 */ /* 0x000fe4000001ff00 */
        /* <DEDUP_REMOVED lines=9> */
[----:B------:R-:W-:-:S04]  /*15b40*/  IADD3 R197, PT, PT, R122, 0x3d81, RZ ;  /* 0x00003d817ac57810 */ /* 0x000fc80007ffe0ff */
[----:B------:R-:W-:Y:S01]  /*15b50*/  ISETP.GE.U32.AND P3, PT, R197, R134, PT ;  /* 0x00000086c500720c */ /* 0x000fe20003f66070 */
[----:B--2---:R-:W-:-:S06]  /*15b60*/  @!P4 HADD2.F32 R195, -RZ, R129.H0_H0 ;  /* 0x20000081ffc3c230 */ /* 0x004fcc0000004100 */
[----:B------:R-:W-:-:S06]  /*15b70*/  @!P6 HADD2.F32 R194, -RZ, R129.H1_H1 ;  /* 0x30000081ffc2e230 */ /* 0x000fcc0000004100 */
[--C-:B------:R-:W-:Y:S02]  /*15b80*/  @!P3 HADD2.F32 R196, -RZ, R128.reuse.H1_H1 ;  /* 0x30000080ffc4b230 */ /* 0x100fe40000004100 */
[----:B------:R-:W-:Y:S02]  /*15b90*/  HADD2.F32 R197, -RZ, R128.H0_H0 ;  /* 0x20000080ffc57230 */ /* 0x000fe40000004100 */
[--C-:B---3--:R-:W-:Y:S02]  /*15ba0*/  @!P4 HADD2.F32 R129, -RZ, R131.reuse.H0_H0 ;  /* 0x20000083ff81c230 */ /* 0x108fe40000004100 */
[--C-:B------:R-:W-:Y:S02]  /*15bb0*/  @!P3 HADD2.F32 R128, -RZ, R130.reuse.H1_H1 ;  /* 0x30000082ff80b230 */ /* 0x100fe40000004100 */
[----:B------:R-:W-:Y:S02]  /*15bc0*/  @!P6 HADD2.F32 R131, -RZ, R131.H1_H1 ;  /* 0x30000083ff83e230 */ /* 0x000fe40000004100 */
[----:B------:R-:W-:Y:S01]  /*15bd0*/  @!P4 FMUL R192, R195, R129 ;  /* 0x00000081c3c0c220 */ /* 0x000fe20000400000 */
[----:B------:R-:W-:-:S02]  /*15be0*/  HADD2.F32 R130, -RZ, R130.H0_H0 ;  /* 0x20000082ff827230 */ /* 0x000fc40000004100 */
[----:B------:R-:W-:Y:S01]  /*15bf0*/  @!P3 FMUL R193, R196, R128 ;  /* 0x00000080c4c1b220 */ /* 0x000fe20000400000 */
[----:B------:R-:W-:Y:S02]  /*15c00*/  @!P6 FMUL R191, R194, R131 ;  /* 0x00000083c2bfe220 */ /* 0x000fe40000400000 */
[----:B------:R-:W-:-:S07]  /*15c10*/  FMUL R204, R197, R130 ;  /* 0x00000082c5cc7220 */ /* 0x000fce0000400000 */
.L_x_1282:
[----:B------:R-:W-:Y:S05]  /*15c20*/  BSYNC.RECONVERGENT B0 ;  /* 0x0000000000007941 */ /* 0x000fea0003800200 */
.L_x_1281:
[----:B------:R-:W-:Y:S01]  /*15c30*/  BSSY.RECONVERGENT B0, `(.L_x_1283) ;  /* 0x000001b000007945 */ /* 0x000fe20003800200 */
[----:B------:R-:W-:Y:S01]  /*15c40*/  HFMA2 R205, -RZ, RZ, 0, 0 ;  /* 0x00000000ffcd7431 */ /* 0x000fe200000001ff */
[----:B------:R-:W-:Y:S02]  /*15c50*/  CS2R R202, SRZ ;  /* 0x0000000000ca7805 */ /* 0x000fe4000001ff00 */
[----:B------:R-:W-:Y:S02]  /*15c60*/  CS2R R200, SRZ ;  /* 0x0000000000c87805 */ /* 0x000fe4000001ff00 */
        /* <DEDUP_REMOVED lines=23> */
.L_x_1284:
[----:B------:R-:W-:Y:S05]  /*15de0*/  BSYNC.RECONVERGENT B0 ;  /* 0x0000000000007941 */ /* 0x000fea0003800200 */
.L_x_1283:
        /* <DEDUP_REMOVED lines=27> */
.L_x_1286:
[----:B------:R-:W-:Y:S05]  /*15fa0*/  BSYNC.RECONVERGENT B0 ;  /* 0x0000000000007941 */ /* 0x000fea0003800200 */
.L_x_1285:
        /* <DEDUP_REMOVED lines=15> */
[----:B------:R-:W-:Y:S02]  /*160a0*/  @!P2 HADD2.F32 R216, -RZ, R129.H1_H1 ;  /* 0x30000081ffd8a230 */ /* 0x000fe40000004100 */
[----:B---3--:R-:W-:-:S04]  /*160b0*/  @!P1 HADD2.F32 R129, -RZ, R131.H0_H0 ;  /* 0x20000083ff819230 */ /* 0x008fc80000004100 */
[--C-:B------:R-:W-:Y:S02]  /*160c0*/  @!P0 HADD2.F32 R214, -RZ, R128.reuse.H1_H1 ;  /* 0x30000080ffd68230 */ /* 0x100fe40000004100 */
[----:B------:R-:W-:Y:S02]  /*160d0*/  HADD2.F32 R128, -RZ, R128.H0_H0 ;  /* 0x20000080ff807230 */ /* 0x000fe40000004100 */
[----:B------:R-:W-:Y:S01]  /*160e0*/  @!P1 FMUL R218, R215, R129 ;  /* 0x00000081d7da9220 */ /* 0x000fe20000400000 */
[--C-:B------:R-:W-:Y:S02]  /*160f0*/  @!P0 HADD2.F32 R129, -RZ, R130.reuse.H1_H1 ;  /* 0x30000082ff818230 */ /* 0x100fe40000004100 */
[----:B------:R-:W-:Y:S02]  /*16100*/  @!P2 HADD2.F32 R131, -RZ, R131.H1_H1 ;  /* 0x30000083ff83a230 */ /* 0x000fe40000004100 */
[----:B------:R-:W-:Y:S02]  /*16110*/  HADD2.F32 R130, -RZ, R130.H0_H0 ;  /* 0x20000082ff827230 */ /* 0x000fe40000004100 */
[----:B------:R-:W-:Y:S01]  /*16120*/  @!P0 FMUL R217, R214, R129 ;  /* 0x00000081d6d98220 */ /* 0x000fe20000400000 */
[----:B------:R-:W-:-:S02]  /*16130*/  @!P2 FMUL R219, R216, R131 ;  /* 0x00000083d8dba220 */ /* 0x000fc40000400000 */
[----:B------:R-:W-:-:S07]  /*16140*/  FMUL R129, R128, R130 ;  /* 0x0000008280817220 */ /* 0x000fce0000400000 */
.L_x_1288:
[----:B------:R-:W-:Y:S05]  /*16150*/  BSYNC.RECONVERGENT B0 ;  /* 0x0000000000007941 */ /* 0x000fea0003800200 */
.L_x_1287:
[----:B------:R-:W-:Y:S01]  /*16160*/  BSSY.RECONVERGENT B0, `(.L_x_1289) ;  /* 0x000001c000007945 */ /* 0x000fe20003800200 */
[----:B------:R-:W-:Y:S01]  /*16170*/  HFMA2 R227, -RZ, RZ, 0, 0 ;  /* 0x00000000ffe37431 */ /* 0x000fe200000001ff */
[----:B------:R-:W-:Y:S01]  /*16180*/  CS2R R130, SRZ ;  /* 0x0000000000827805 */ /* 0x000fe2000001ff00 */
[----:B------:R-:W-:Y:S01]  /*16190*/  HFMA2 R228, -RZ, RZ, 0, 0 ;  /* 0x00000000ffe47431 */ /* 0x000fe200000001ff */
[----:B------:R-:W-:Y:S02]  /*161a0*/  MOV R221, RZ ;  /* 0x000000ff00dd7202 */ /* 0x000fe40000000f00 */
[----:B------:R-:W-:Y:S02]  /*161b0*/  CS2R R222, SRZ ;  /* 0x0000000000de7805 */ /* 0x000fe4000001ff00 */
[----:B------:R-:W-:Y:S01]  /*161c0*/  MOV R224, RZ ;  /* 0x000000ff00e07202 */ /* 0x000fe20000000f00 */
        /* <DEDUP_REMOVED lines=11> */
[--C-:B---3--:R-:W-:Y:S02]  /*16280*/  @!P1 HADD2.F32 R127, -RZ, R125.reuse.H0_H0 ;  /* 0x2000007dff7f9230 */ /* 0x108fe40000004100 */
[--C-:B------:R-:W-:Y:S02]  /*16290*/  HADD2.F32 R227, -RZ, R124.reuse.H0_H0 ;  /* 0x2000007cffe37230 */ /* 0x100fe40000004100 */
[----:B------:R-:W-:Y:S02]  /*162a0*/  @!P2 HADD2.F32 R125, -RZ, R125.H1_H1 ;  /* 0x3000007dff7da230 */ /* 0x000fe40000004100 */
[----:B------:R-:W-:Y:S01]  /*162b0*/  @!P1 FMUL R131, R223, R127 ;  /* 0x0000007fdf839220 */ /* 0x000fe20000400000 */
[----:B------:R-:W-:Y:S02]  /*162c0*/  @!P0 HADD2.F32 R124, -RZ, R124.H1_H1 ;  /* 0x3000007cff7c8230 */ /* 0x000fe40000004100 */
[----:B------:R-:W-:-:S02]  /*162d0*/  @!P0 HADD2.F32 R224, -RZ, R126.H1_H1 ;  /* 0x3000007effe08230 */ /* 0x000fc40000004100 */
[----:B------:R-:W-:Y:S01]  /*162e0*/  @!P2 FMUL R130, R222, R125 ;  /* 0x0000007dde82a220 */ /* 0x000fe20000400000 */
[----:B------:R-:W-:Y:S02]  /*162f0*/  HADD2.F32 R228, -RZ, R126.H0_H0 ;  /* 0x2000007effe47230 */ /* 0x000fe40000004100 */
[----:B------:R-:W-:-:S03]  /*16300*/  @!P0 FMUL R221, R224, R124 ;  /* 0x0000007ce0dd8220 */ /* 0x000fc60000400000 */
[----:B------:R-:W-:-:S07]  /*16310*/  FMUL R227, R228, R227 ;  /* 0x000000e3e4e37220 */ /* 0x000fce0000400000 */
.L_x_1290:
[----:B------:R-:W-:Y:S05]  /*16320*/  BSYNC.RECONVERGENT B0 ;  /* 0x0000000000007941 */ /* 0x000fea0003800200 */
.L_x_1289:
[----:B------:R-:W2:Y:S04]  /*16330*/  LDL R125, [R1+0x294] ;  /* 0x00029400017d7983 */ /* 0x000ea80000100800 */
[----:B------:R-:W-:Y:S04]  /*16340*/  STL [R1+0xe18], R46 ;  /* 0x000e182e01007387 */ /* 0x000fe80000100800 */
        /* <DEDUP_REMOVED lines=115> */
[----:B------:R-:W-:Y:S01]  /*16a80*/  FADD R124, R124, R14 ;  /* 0x0000000e7c7c7221 */ /* 0x000fe20000000000 */
[----:B------:R-:W-:Y:S02]  /*16a90*/  MOV R16, R134 ;  /* 0x0000008600107202 */ /* 0x000fe40000000f00 */
        /* <DEDUP_REMOVED lines=39> */
[----:B------:R-:W-:-:S03]  /*16d10*/  MOV R6, R41 ;  /* 0x0000002900067202 */ /* 0x000fc60000000f00 */
        /* <DEDUP_REMOVED lines=690> */
[----:B---3--:R-:W-:-:S03]  /*19840*/  FADD R124, R124, R46 ;  /* 0x0000002e7c7c7221 */ /* 0x008fc60000000000 */
[----:B------:R0:W5:Y:S01]  /*19850*/  LDL.LU R46, [R1+0xe18] ;  /* 0x000e1800012e7983 */ /* 0x0001620000300800 */
        /* <DEDUP_REMOVED lines=95> */
[----:B---3--:R-:W-:Y:S02]  /*19e50*/  ISETP.GE.AND P0, PT, R0, 0x1, PT ;  /* 0x000000010000780c */ /* 0x008fe40003f06270 */
        /* <DEDUP_REMOVED lines=38> */
[----:B01----:R-:W-:Y:S01]  /*1a0c0*/  FADD R125, R125, R124 ;  /* 0x0000007c7d7d7221 */ /* 0x003fe20000000000 */
[----:B------:R-:W0:Y:S01]  /*1a0d0*/  LDCU.64 UR8, c[0x0][0x380] ;  /* 0x00007000ff0877ac */ /* 0x000e220008000a00 */
[----:B--2---:R-:W-:Y:S02]  /*1a0e0*/  ISETP.GE.AND P0, PT, R122, UR6, PT ;  /* 0x000000067a007c0c */ /* 0x004fe4000bf06270 */
[----:B0-----:R-:W-:-:S04]  /*1a0f0*/  IADD3 R122, P1, PT, R133, UR8, RZ ;  /* 0x00000008857a7c10 */ /* 0x001fc8000ff3e0ff */
[----:B------:R-:W-:-:S07]  /*1a100*/  IADD3.X R123, PT, PT, R132, UR9, RZ, P1, !PT ;  /* 0x00000009847b7c10 */ /* 0x000fce0008ffe4ff */
[----:B------:R-:W-:Y:S05]  /*1a110*/  @P0 BRA `(.L_x_1292) ;  /* 0x0000000000300947 */ /* 0x000fea0003800000 */
        /* <DEDUP_REMOVED lines=9> */
[----:B------:R-:W-:Y:S02]  /*1a1b0*/  F2FP.F16.F32.PACK_AB R114, R114, R118 ;  /* 0x000000767272723e */ /* 0x000fe400000000ff */
[----:B------:R-:W-:-:S05]  /*1a1c0*/  F2FP.F16.F32.PACK_AB R115, R115, R116 ;  /* 0x000000747373723e */ /* 0x000fca00000000ff */
[----:B------:R0:W-:Y:S02]  /*1a1d0*/  STG.E.64 desc[UR4][R122.64], R114 ;  /* 0x000000727a007986 */ /* 0x0001e4000c101b04 */
.L_x_1292:
[----:B------:R-:W-:Y:S05]  /*1a1e0*/  BSYNC.RECONVERGENT B0 ;  /* 0x0000000000007941 */ /* 0x000fea0003800200 */
.L_x_1291:
[----:B0-----:R-:W2:Y:S01]  /*1a1f0*/  LDL.LU R114, [R1+0xc68] ;  /* 0x000c680001727983 */ /* 0x001ea20000300800 */
[----:B------:R-:W-:Y:S01]  /*1a200*/  BSSY.RECONVERGENT B0, `(.L_x_1293) ;  /* 0x000000f000007945 */ /* 0x000fe20003800200 */
[----:B--2---:R-:W-:-:S13]  /*1a210*/  ISETP.GE.AND P0, PT, R114, UR6, PT ;  /* 0x0000000672007c0c */ /* 0x004fda000bf06270 */
        /* <DEDUP_REMOVED lines=13> */
.L_x_1294:
[----:B------:R-:W-:Y:S05]  /*1a2f0*/  BSYNC.RECONVERGENT B0 ;  /* 0x0000000000007941 */ /* 0x000fea0003800200 */
.L_x_1293:
        /* <DEDUP_REMOVED lines=16> */
.L_x_1296:
[----:B------:R-:W-:Y:S05]  /*1a400*/  BSYNC.RECONVERGENT B0 ;  /* 0x0000000000007941 */ /* 0x000fea0003800200 */
.L_x_1295:
        /* <DEDUP_REMOVED lines=16> */
.L_x_1298:
[----:B------:R-:W-:Y:S05]  /*1a510*/  BSYNC.RECONVERGENT B0 ;  /* 0x0000000000007941 */ /* 0x000fea0003800200 */
.L_x_1297:
        /* <DEDUP_REMOVED lines=16> */
.L_x_1300:
[----:B------:R-:W-:Y:S05]  /*1a620*/  BSYNC.RECONVERGENT B0 ;  /* 0x0000000000007941 */ /* 0x000fea0003800200 */
.L_x_1299:
        /* <DEDUP_REMOVED lines=16> */
.L_x_1302:
[----:B------:R-:W-:Y:S05]  /*1a730*/  BSYNC.RECONVERGENT B0 ;  /* 0x0000000000007941 */ /* 0x000fea0003800200 */
.L_x_1301:
[----:B------:R-:W2:Y:S04]  /*1a740*/  LDL.LU R83, [R1+0xc9c] ;  /* 0x000c9c0001537983 */ /* 0x000ea80000300800 */
[----:B------:R-:W3:Y:S04]  /*1a750*/  LDL.LU R82, [R1+0xcb8] ;  /* 0x000cb80001527983 */ /* 0x000ee80000300800 */
[----:B------:R-:W4:Y:S04]  /*1a760*/  LDL.LU R81, [R1+0xcac] ;  /* 0x000cac0001517983 */ /* 0x000f280000300800 */
[----:B------:R-:W4:Y:S04]  /*1a770*/  LDL.LU R80, [R1+0xca8] ;  /* 0x000ca80001507983 */ /* 0x000f280000300800 */
[----:B------:R-:W4:Y:S04]  /*1a780*/  LDL.LU R79, [R1+0xca4] ;  /* 0x000ca400014f7983 */ /* 0x000f280000300800 */
[----:B------:R-:W4:Y:S04]  /*1a790*/  LDL.LU R78, [R1+0xca0] ;  /* 0x000ca000014e7983 */ /* 0x000f280000300800 */
[----:B------:R-:W4:Y:S04]  /*1a7a0*/  LDL.LU R77, [R1+0xc94] ;  /* 0x000c9400014d7983 */ /* 0x000f280000300800 */
[----:B------:R-:W4:Y:S01]  /*1a7b0*/  LDL.LU R76, [R1+0xc8c] ;  /* 0x000c8c00014c7983 */ /* 0x000f220000300800 */
[----:B0-----:R-:W-:Y:S01]  /*1a7c0*/  LOP3.LUT R74, R74, 0xfffffff7, RZ, 0xc0, !PT ;  /* 0xfffffff74a4a7812 */ /* 0x001fe200078ec0ff */
[----:B------:R-:W-:Y:S01]  /*1a7d0*/  BSSY.RECONVERGENT B0, `(.L_x_1303) ;  /* 0x000001b000007945 */ /* 0x000fe20003800200 */
[----:B------:R-:W0:Y:S01]  /*1a7e0*/  S2R R75, SR_TID.X ;  /* 0x00000000004b7919 */ /* 0x000e220000002100 */
[----:B--2---:R-:W-:-:S02]  /*1a7f0*/  ISETP.GE.AND P5, PT, R83, UR6, PT ;  /* 0x0000000653007c0c */ /* 0x004fc4000bfa6270 */
[----:B---3--:R-:W-:Y:S02]  /*1a800*/  ISETP.GE.AND P3, PT, R82, UR6, PT ;  /* 0x0000000652007c0c */ /* 0x008fe4000bf66270 */
[----:B----4-:R-:W-:Y:S02]  /*1a810*/  ISETP.GE.AND P4, PT, R81, UR6, PT ;  /* 0x0000000651007c0c */ /* 0x010fe4000bf86270 */
[----:B------:R-:W-:-:S07]  /*1a820*/  ISETP.GE.AND P0, PT, R80, UR6, PT ;  /* 0x0000000650007c0c */ /* 0x000fce000bf06270 */
[----:B------:R-:W-:Y:S02]  /*1a830*/  @P5 LOP3.LUT R74, R74, 0x8, RZ, 0xfc, !PT ;  /* 0x000000084a4a5812 */ /* 0x000fe400078efcff */
[----:B------:R-:W-:Y:S02]  /*1a840*/  ISETP.GE.AND P1, PT, R79, UR6, PT ;  /* 0x000000064f007c0c */ /* 0x000fe4000bf26270 */
[----:B------:R-:W-:Y:S02]  /*1a850*/  LOP3.LUT R74, R74, 0xfffffffd, RZ, 0xc0, !PT ;  /* 0xfffffffd4a4a7812 */ /* 0x000fe400078ec0ff */
[----:B------:R-:W-:Y:S02]  /*1a860*/  ISETP.GE.AND P2, PT, R78, UR6, PT ;  /* 0x000000064e007c0c */ /* 0x000fe4000bf46270 */
[----:B------:R-:W-:Y:S02]  /*1a870*/  ISETP.GE.AND P6, PT, R77, UR6, PT ;  /* 0x000000064d007c0c */ /* 0x000fe4000bfc6270 */
[----:B------:R-:W-:-:S13]  /*1a880*/  ISETP.GE.AND P5, PT, R76, UR6, PT ;  /* 0x000000064c007c0c */ /* 0x000fda000bfa6270 */
        /* <DEDUP_REMOVED lines=15> */
.L_x_1304:
[----:B------:R-:W-:Y:S05]  /*1a980*/  BSYNC.RECONVERGENT B0 ;  /* 0x0000000000007941 */ /* 0x000fea0003800200 */
.L_x_1303:
[----:B-----5:R-:W2:Y:S01]  /*1a990*/  LDL.LU R36, [R1+0xc98] ;  /* 0x000c980001247983 */ /* 0x020ea20000300800 */
[----:B------:R-:W-:Y:S01]  /*1a9a0*/  BSSY.RECONVERGENT B0, `(.L_x_1305) ;  /* 0x000000f000007945 */ /* 0x000fe20003800200 */
[----:B--2---:R-:W-:-:S03]  /*1a9b0*/  ISETP.GE.AND P5, PT, R36, UR6, PT ;  /* 0x0000000624007c0c */ /* 0x004fc6000bfa6270 */
[----:B------:R-:W-:Y:S10]  /*1a9c0*/  @P3 BRA `(.L_x_1306) ;  /* 0x0000000000303947 */ /* 0x000ff40003800000 */
        /* <DEDUP_REMOVED lines=9> */
[----:B------:R-:W-:Y:S02]  /*1aa60*/  F2FP.F16.F32.PACK_AB R60, R60, R36 ;  /* 0x000000243c3c723e */ /* 0x000fe400000000ff */
[----:B------:R-:W-:-:S05]  /*1aa70*/  F2FP.F16.F32.PACK_AB R61, R61, R32 ;  /* 0x000000203d3d723e */ /* 0x000fca00000000ff */
[----:B------:R1:W-:Y:S02]  /*1aa80*/  STG.E.64 desc[UR4][R122.64+0x700], R60 ;  /* 0x0007003c7a007986 */ /* 0x0003e4000c101b04 */
.L_x_1306:
[----:B------:R-:W-:Y:S05]  /*1aa90*/  BSYNC.RECONVERGENT B0 ;  /* 0x0000000000007941 */ /* 0x000fea0003800200 */
.L_x_1305:
        /* <DEDUP_REMOVED lines=13> */
[----:B------:R-:W-:Y:S02]  /*1ab70*/  F2FP.F16.F32.PACK_AB R54, R53, R32 ;  /* 0x000000203536723e */ /* 0x000fe400000000ff */
[----:B------:R-:W-:-:S05]  /*1ab80*/  F2FP.F16.F32.PACK_AB R55, R55, R31 ;  /* 0x0000001f3737723e */ /* 0x000fca00000000ff */
[----:B------:R2:W-:Y:S02]  /*1ab90*/  STG.E.64 desc[UR4][R122.64+0x800], R54 ;  /* 0x000800367a007986 */ /* 0x0005e4000c101b04 */
.L_x_1308:
[----:B------:R-:W-:Y:S05]  /*1aba0*/  BSYNC.RECONVERGENT B0 ;  /* 0x0000000000007941 */ /* 0x000fea0003800200 */
.L_x_1307:
        /* <DEDUP_REMOVED lines=13> */
[----:B------:R-:W-:Y:S02]  /*1ac80*/  F2FP.F16.F32.PACK_AB R30, R30, R32 ;  /* 0x000000201e1e723e */ /* 0x000fe400000000ff */
[----:B------:R-:W-:-:S05]  /*1ac90*/  F2FP.F16.F32.PACK_AB R31, R31, R47 ;  /* 0x0000002f1f1f723e */ /* 0x000fca00000000ff */
[----:B------:R3:W-:Y:S02]  /*1aca0*/  STG.E.64 desc[UR4][R122.64+0x900], R30 ;  /* 0x0009001e7a007986 */ /* 0x0007e4000c101b04 */
.L_x_1310:
[----:B------:R-:W-:Y:S05]  /*1acb0*/  BSYNC.RECONVERGENT B0 ;  /* 0x0000000000007941 */ /* 0x000fea0003800200 */
.L_x_1309:
        /* <DEDUP_REMOVED lines=16> */
.L_x_1312:
[----:B------:R-:W-:Y:S05]  /*1adc0*/  BSYNC.RECONVERGENT B0 ;  /* 0x0000000000007941 */ /* 0x000fea0003800200 */
.L_x_1311:
[----:B------:R-:W4:Y:S01]  /*1add0*/  LDL.LU R29, [R1+0xccc] ;  /* 0x000ccc00011d7983 */ /* 0x000f220000300800 */
[----:B------:R-:W-:Y:S01]  /*1ade0*/  BSSY.RECONVERGENT B0, `(.L_x_1313) ;  /* 0x000000f000007945 */ /* 0x000fe20003800200 */
[----:B----4-:R-:W-:-:S03]  /*1adf0*/  ISETP.GE.AND P1, PT, R29, UR6, PT ;  /* 0x000000061d007c0c */ /* 0x010fc6000bf26270 */
        /* <DEDUP_REMOVED lines=13> */
.L_x_1314:
[----:B------:R-:W-:Y:S05]  /*1aed0*/  BSYNC.RECONVERGENT B0 ;  /* 0x0000000000007941 */ /* 0x000fea0003800200 */
.L_x_1313:
        /* <DEDUP_REMOVED lines=13> */
[----:B------:R-:W-:Y:S02]  /*1afb0*/  F2FP.F16.F32.PACK_AB R28, R28, R27 ;  /* 0x0000001b1c1c723e */ /* 0x000fe400000000ff */
[----:B------:R-:W-:-:S05]  /*1afc0*/  F2FP.F16.F32.PACK_AB R29, R29, R230 ;  /* 0x000000e61d1d723e */ /* 0x000fca00000000ff */
[----:B------:R4:W-:Y:S02]  /*1afd0*/  STG.E.64 desc[UR4][R122.64+0xc00], R28 ;  /* 0x000c001c7a007986 */ /* 0x0009e4000c101b04 */
.L_x_1316:
[----:B------:R-:W-:Y:S05]  /*1afe0*/  BSYNC.RECONVERGENT B0 ;  /* 0x0000000000007941 */ /* 0x000fea0003800200 */
.L_x_1315:
        /* <DEDUP_REMOVED lines=16> */
[----:B----4-:R-:W-:Y:S01]  /*1b0f0*/  FMUL R28, R237, UR7 ;  /* 0x00000007ed1c7c20 */ /* 0x010fe20008400000 */
[----:B------:R-:W-:Y:S01]  /*1b100*/  FMUL R238, R238, UR7 ;  /* 0x00000007eeee7c20 */ /* 0x000fe20008400000 */
[----:B------:R-:W-:-:S03]  /*1b110*/  FMUL R29, R239, UR7 ;  /* 0x00000007ef1d7c20 */ /* 0x000fc60008400000 */
[----:B------:R-:W-:Y:S02]  /*1b120*/  F2FP.F16.F32.PACK_AB R28, R28, R236 ;  /* 0x000000ec1c1c723e */ /* 0x000fe400000000ff */
[----:B------:R-:W-:-:S05]  /*1b130*/  F2FP.F16.F32.PACK_AB R29, R29, R238 ;  /* 0x000000ee1d1d723e */ /* 0x000fca00000000ff */
[----:B------:R4:W-:Y:S02]  /*1b140*/  STG.E.64 desc[UR4][R122.64+0xd00], R28 ;  /* 0x000d001c7a007986 */ /* 0x0009e4000c101b04 */
.L_x_1318:
[----:B------:R-:W-:Y:S05]  /*1b150*/  BSYNC.RECONVERGENT B0 ;  /* 0x0000000000007941 */ /* 0x000fea0003800200 */
.L_x_1317:
[----:B------:R-:W5:Y:S01]  /*1b160*/  LDL.LU R27, [R1+0xce4] ;  /* 0x000ce400011b7983 */ /* 0x000f620000300800 */
[----:B------:R-:W-:Y:S01]  /*1b170*/  LOP3.LUT R74, R74, 0xfffffffb, RZ, 0xc0, !PT ;  /* 0xfffffffb4a4a7812 */ /* 0x000fe200078ec0ff */
[----:B------:R-:W-:Y:S01]  /*1b180*/  BSSY.RECONVERGENT B0, `(.L_x_1319) ;  /* 0x0000013000007945 */ /* 0x000fe20003800200 */
[----:B-----5:R-:W-:-:S13]  /*1b190*/  ISETP.GE.AND P6, PT, R27, UR6, PT ;  /* 0x000000061b007c0c */ /* 0x020fda000bfc6270 */
[----:B------:R-:W-:Y:S01]  /*1b1a0*/  @P6 LOP3.LUT R74, R74, 0x4, RZ, 0xfc, !PT ;  /* 0x000000044a4a6812 */ /* 0x000fe200078efcff */
[----:B------:R-:W-:Y:S06]  /*1b1b0*/  @P5 BRA `(.L_x_1320) ;  /* 0x00000000003c5947 */ /* 0x000fec0003800000 */
[----:B----4-:R-:W4:Y:S01]  /*1b1c0*/  LDL.LU R29, [R1+0x1dc] ;  /* 0x0001dc00011d7983 */ /* 0x010f220000300800 */
[----:B------:R-:W5:Y:S03]  /*1b1d0*/  LDCU UR7, c[0x0][0x398] ;  /* 0x00007300ff0777ac */ /* 0x000f660008000800 */
[----:B------:R-:W2:Y:S04]  /*1b1e0*/  LDL.LU R28, [R1+0x1f4] ;  /* 0x0001f400011c7983 */ /* 0x000ea80000300800 */
[----:B------:R-:W2:Y:S01]  /*1b1f0*/  LDL.LU R27, [R1+0x1e8] ;  /* 0x0001e800011b7983 */ /* 0x000ea20000300800 */
[C---:B------:R-:W-:Y:S01]  /*1b200*/  FFMA R26, -R125.reuse, R26, R246 ;  /* 0x0000001a7d1a7223 */ /* 0x040fe200000001f6 */
[C---:B------:R-:W-:Y:S01]  /*1b210*/  FFMA R244, -R125.reuse, R244, R247 ;  /* 0x000000f47df47223 */ /* 0x040fe200000001f7 */
[----:B----4-:R-:W-:-:S04]  /*1b220*/  FFMA R245, -R125, R245, R29 ;  /* 0x000000f57df57223 */ /* 0x010fc8000000011d */
[----:B-----5:R-:W-:Y:S01]  /*1b230*/  FMUL R245, R245, UR7 ;  /* 0x00000007f5f57c20 */ /* 0x020fe20008400000 */
[----:B--2---:R-:W-:Y:S01]  /*1b240*/  FFMA R27, -R125, R27, R28 ;  /* 0x0000001b7d1b7223 */ /* 0x004fe2000000011c */
[----:B------:R-:W-:Y:S01]  /*1b250*/  FMUL R28, R26, UR7 ;  /* 0x000000071a1c7c20 */ /* 0x000fe20008400000 */
[----:B------:R-:W-:Y:S02]  /*1b260*/  FMUL R26, R244, UR7 ;  /* 0x00000007f41a7c20 */ /* 0x000fe40008400000 */
[----:B------:R-:W-:-:S03]  /*1b270*/  FMUL R27, R27, UR7 ;  /* 0x000000071b1b7c20 */ /* 0x000fc60008400000 */
[----:B------:R-:W-:Y:S02]  /*1b280*/  F2FP.F16.F32.PACK_AB R26, R26, R28 ;  /* 0x0000001c1a1a723e */ /* 0x000fe400000000ff */
[----:B------:R-:W-:-:S05]  /*1b290*/  F2FP.F16.F32.PACK_AB R27, R27, R245 ;  /* 0x000000f51b1b723e */ /* 0x000fca00000000ff */
[----:B------:R2:W-:Y:S02]  /*1b2a0*/  STG.E.64 desc[UR4][R122.64+0xe00], R26 ;  /* 0x000e001a7a007986 */ /* 0x0005e4000c101b04 */
.L_x_1320:
[----:B------:R-:W-:Y:S05]  /*1b2b0*/  BSYNC.RECONVERGENT B0 ;  /* 0x0000000000007941 */ /* 0x000fea0003800200 */
.L_x_1319:
[----:B--2---:R-:W2:Y:S01]  /*1b2c0*/  LDL.LU R26, [R1+0xce8] ;  /* 0x000ce800011a7983 */ /* 0x004ea20000300800 */
[----:B------:R-:W-:Y:S01]  /*1b2d0*/  BSSY.RECONVERGENT B0, `(.L_x_1321) ;  /* 0x0000017000007945 */ /* 0x000fe20003800200 */
[----:B--2---:R-:W-:-:S03]  /*1b2e0*/  ISETP.GE.AND P5, PT, R26, UR6, PT ;  /* 0x000000061a007c0c */ /* 0x004fc6000bfa6270 */
[----:B------:R-:W-:Y:S10]  /*1b2f0*/  @P3 BRA `(.L_x_1322) ;  /* 0x0000000000503947 */ /* 0x000ff40003800000 */
[----:B------:R-:W2:Y:S01]  /*1b300*/  LDL.LU R33, [R1+0x1d8] ;  /* 0x0001d80001217983 */ /* 0x000ea20000300800 */
[----:B------:R-:W5:Y:S03]  /*1b310*/  LDCU UR7, c[0x0][0x398] ;  /* 0x00007300ff0777ac */ /* 0x000f660008000800 */
[----:B------:R-:W2:Y:S04]  /*1b320*/  LDL.LU R26, [R1+0x1e0] ;  /* 0x0001e000011a7983 */ /* 0x000ea80000300800 */
[----:B------:R-:W5:Y:S04]  /*1b330*/  LDL.LU R32, [R1+0x200] ;  /* 0x0002000001207983 */ /* 0x000f680000300800 */
[----:B------:R-:W5:Y:S04]  /*1b340*/  LDL.LU R27, [R1+0x1fc] ;  /* 0x0001fc00011b7983 */ /* 0x000f680000300800 */
[----:B---3--:R-:W3:Y:S04]  /*1b350*/  LDL.LU R31, [R1+0x228] ;  /* 0x00022800011f7983 */ /* 0x008ee80000300800 */
[----:B----4-:R-:W3:Y:S04]  /*1b360*/  LDL.LU R28, [R1+0x224] ;  /* 0x00022400011c7983 */ /* 0x010ee80000300800 */
[----:B------:R-:W4:Y:S04]  /*1b370*/  LDL.LU R30, [R1+0x23c] ;  /* 0x00023c00011e7983 */ /* 0x000f280000300800 */
[----:B------:R-:W4:Y:S01]  /*1b380*/  LDL.LU R29, [R1+0x238] ;  /* 0x00023800011d7983 */ /* 0x000f220000300800 */
[C---:B--2---:R-:W-:Y:S01]  /*1b390*/  FFMA R26, -R125.reuse, R26, R33 ;  /* 0x0000001a7d1a7223 */ /* 0x044fe20000000121 */
[C---:B-----5:R-:W-:Y:S01]  /*1b3a0*/  FFMA R27, -R125.reuse, R27, R32 ;  /* 0x0000001b7d1b7223 */ /* 0x060fe20000000120 */
[----:B---3--:R-:W-:-:S04]  /*1b3b0*/  FFMA R28, -R125, R28, R31 ;  /* 0x0000001c7d1c7223 */ /* 0x008fc8000000011f */
[----:B------:R-:W-:Y:S01]  /*1b3c0*/  FMUL R28, R28, UR7 ;  /* 0x000000071c1c7c20 */ /* 0x000fe20008400000 */
[----:B----4-:R-:W-:Y:S01]  /*1b3d0*/  FFMA R29, -R125, R29, R30 ;  /* 0x0000001d7d1d7223 */ /* 0x010fe2000000011e */
[----:B------:R-:W-:Y:S01]  /*1b3e0*/  FMUL R30, R26, UR7 ;  /* 0x000000071a1e7c20 */ /* 0x000fe20008400000 */
[----:B------:R-:W-:Y:S02]  /*1b3f0*/  FMUL R26, R27, UR7 ;  /* 0x000000071b1a7c20 */ /* 0x000fe40008400000 */
[----:B------:R-:W-:-:S03]  /*1b400*/  FMUL R27, R29, UR7 ;  /* 0x000000071d1b7c20 */ /* 0x000fc60008400000 */
[----:B------:R-:W-:Y:S02]  /*1b410*/  F2FP.F16.F32.PACK_AB R26, R26, R30 ;  /* 0x0000001e1a1a723e */ /* 0x000fe400000000ff */
[----:B------:R-:W-:-:S05]  /*1b420*/  F2FP.F16.F32.PACK_AB R27, R27, R28 ;  /* 0x0000001c1b1b723e */ /* 0x000fca00000000ff */
[----:B------:R2:W-:Y:S02]  /*1b430*/  STG.E.64 desc[UR4][R122.64+0xf00], R26 ;  /* 0x000f001a7a007986 */ /* 0x0005e4000c101b04 */
.L_x_1322:
[----:B------:R-:W-:Y:S05]  /*1b440*/  BSYNC.RECONVERGENT B0 ;  /* 0x0000000000007941 */ /* 0x000fea0003800200 */
.L_x_1321:
        /* <DEDUP_REMOVED lines=24> */
.L_x_1324:
[----:B------:R-:W-:Y:S05]  /*1b5d0*/  BSYNC.RECONVERGENT B0 ;  /* 0x0000000000007941 */ /* 0x000fea0003800200 */
.L_x_1323:
        /* <DEDUP_REMOVED lines=24> */
.L_x_1326:
[----:B------:R-:W-:Y:S05]  /*1b760*/  BSYNC.RECONVERGENT B0 ;  /* 0x0000000000007941 */ /* 0x000fea0003800200 */
.L_x_1325:
        /* <DEDUP_REMOVED lines=8> */
[----:B----4-:R-:W4:Y:S04]  /*1b7f0*/  LDL.LU R29, [R1+0x22c] ;  /* 0x00022c00011d7983 */ /* 0x010f280000300800 */
[----:B---3--:R-:W3:Y:S04]  /*1b800*/  LDL.LU R31, [R1+0x26c] ;  /* 0x00026c00011f7983 */ /* 0x008ee80000300800 */
[----:B------:R-:W3:Y:S04]  /*1b810*/  LDL.LU R27, [R1+0x244] ;  /* 0x00024400011b7983 */ /* 0x000ee80000300800 */
[----:B------:R-:W3:Y:S04]  /*1b820*/  LDL.LU R30, [R1+0x278] ;  /* 0x00027800011e7983 */ /* 0x000ee80000300800 */
[----:B------:R-:W3:Y:S01]  /*1b830*/  LDL.LU R28, [R1+0x24c] ;  /* 0x00024c00011c7983 */ /* 0x000ee20000300800 */
[----:B--2---:R-:W-:-:S04]  /*1b840*/  FFMA R26, -R125, R26, R33 ;  /* 0x0000001a7d1a7223 */ /* 0x004fc80000000121 */
[----:B-----5:R-:W-:Y:S01]  /*1b850*/  FMUL R26, R26, UR7 ;  /* 0x000000071a1a7c20 */ /* 0x020fe20008400000 */
[----:B----4-:R-:W-:-:S04]  /*1b860*/  FFMA R29, -R125, R29, R32 ;  /* 0x0000001d7d1d7223 */ /* 0x010fc80000000120 */
[----:B------:R-:W-:Y:S01]  /*1b870*/  FMUL R29, R29, UR7 ;  /* 0x000000071d1d7c20 */ /* 0x000fe20008400000 */
[----:B---3--:R-:W-:-:S04]  /*1b880*/  FFMA R27, -R125, R27, R31 ;  /* 0x0000001b7d1b7223 */ /* 0x008fc8000000011f */
[----:B------:R-:W-:Y:S01]  /*1b890*/  F2FP.F16.F32.PACK_AB R26, R29, R26 ;  /* 0x0000001a1d1a723e */ /* 0x000fe200000000ff */
[----:B------:R-:W-:Y:S01]  /*1b8a0*/  FMUL R27, R27, UR7 ;  /* 0x000000071b1b7c20 */ /* 0x000fe20008400000 */
[----:B------:R-:W-:-:S04]  /*1b8b0*/  FFMA R28, -R125, R28, R30 ;  /* 0x0000001c7d1c7223 */ /* 0x000fc8000000011e */
[----:B------:R-:W-:-:S05]  /*1b8c0*/  FMUL R28, R28, UR7 ;  /* 0x000000071c1c7c20 */ /* 0x000fca0008400000 */
[----:B------:R-:W-:-:S05]  /*1b8d0*/  F2FP.F16.F32.PACK_AB R27, R28, R27 ;  /* 0x0000001b1c1b723e */ /* 0x000fca00000000ff */
[----:B------:R2:W-:Y:S02]  /*1b8e0*/  STG.E.64 desc[UR4][R122.64+0x1200], R26 ;  /* 0x0012001a7a007986 */ /* 0x0005e4000c101b04 */
.L_x_1328:
[----:B------:R-:W-:Y:S05]  /*1b8f0*/  BSYNC.RECONVERGENT B0 ;  /* 0x0000000000007941 */ /* 0x000fea0003800200 */
.L_x_1327:
        /* <DEDUP_REMOVED lines=24> */
.L_x_1330:
[----:B------:R-:W-:Y:S05]  /*1ba80*/  BSYNC.RECONVERGENT B0 ;  /* 0x0000000000007941 */ /* 0x000fea0003800200 */
.L_x_1329:
[----:B--2---:R-:W2:Y:S01]  /*1ba90*/  LDL.LU R26, [R1+0xd2c] ;  /* 0x000d2c00011a7983 */ /* 0x004ea20000300800 */
[----:B------:R-:W-:Y:S01]  /*1baa0*/  LOP3.LUT P6, RZ, R74, 0x1, RZ, 0xc0, !PT ;  /* 0x000000014aff7812 */ /* 0x000fe200078cc0ff */
[----:B------:R-:W-:Y:S01]  /*1bab0*/  BSSY.RECONVERGENT B0, `(.L_x_1331) ;  /* 0x0000017000007945 */ /* 0x000fe20003800200 */
[----:B--2---:R-:W-:-:S11]  /*1bac0*/  ISETP.GE.AND P2, PT, R26, UR6, PT ;  /* 0x000000061a007c0c */ /* 0x004fd6000bf46270 */
[----:B------:R-:W-:Y:S05]  /*1bad0*/  @P6 BRA `(.L_x_1332) ;  /* 0x0000000000506947 */ /* 0x000fea0003800000 */
        /* <DEDUP_REMOVED lines=20> */
.L_x_1332:
[----:B------:R-:W-:Y:S05]  /*1bc20*/  BSYNC.RECONVERGENT B0 ;  /* 0x0000000000007941 */ /* 0x000fea0003800200 */
.L_x_1331:
[----:B--2---:R-:W2:Y:S01]  /*1bc30*/  LDL.LU R26, [R1+0xd28] ;  /* 0x000d2800011a7983 */ /* 0x004ea20000300800 */
[----:B------:R-:W-:Y:S01]  /*1bc40*/  LOP3.LUT R74, R74, 0xfffffff7, RZ, 0xc0, !PT ;  /* 0xfffffff74a4a7812 */ /* 0x000fe200078ec0ff */
[----:B------:R-:W-:Y:S03]  /*1bc50*/  BSSY.RECONVERGENT B0, `(.L_x_1333) ;  /* 0x000001c000007945 */ /* 0x000fe60003800200 */
[----:B------:R-:W-:-:S04]  /*1bc60*/  @P0 LOP3.LUT R74, R74, 0x8, RZ, 0xfc, !PT ;  /* 0x000000084a4a0812 */ /* 0x000fc800078efcff */
[C---:B------:R-:W-:Y:S02]  /*1bc70*/  LOP3.LUT P6, RZ, R74.reuse, 0x4, RZ, 0xc0, !PT ;  /* 0x000000044aff7812 */ /* 0x040fe400078cc0ff */
[----:B------:R-:W-:Y:S02]  /*1bc80*/  LOP3.LUT R74, R74, 0xfffffffd, RZ, 0xc0, !PT ;  /* 0xfffffffd4a4a7812 */ /* 0x000fe400078ec0ff */
[----:B--2---:R-:W-:-:S13]  /*1bc90*/  ISETP.GE.AND P0, PT, R26, UR6, PT ;  /* 0x000000061a007c0c */ /* 0x004fda000bf06270 */
[----:B------:R-:W-:-:S04]  /*1bca0*/  @P0 LOP3.LUT R74, R74, 0x2, RZ, 0xfc, !PT ;  /* 0x000000024a4a0812 */ /* 0x000fc800078efcff */
[----:B------:R-:W-:Y:S01]  /*1bcb0*/  LOP3.LUT P0, RZ, R74, 0x8, RZ, 0xc0, !PT ;  /* 0x000000084aff7812 */ /* 0x000fe2000780c0ff */
[----:B------:R-:W-:-:S12]  /*1bcc0*/  @P6 BRA `(.L_x_1334) ;  /* 0x0000000000506947 */ /* 0x000fd80003800000 */
        /* <DEDUP_REMOVED lines=20> */
.L_x_1334:
[----:B------:R-:W-:Y:S05]  /*1be10*/  BSYNC.RECONVERGENT B0 ;  /* 0x0000000000007941 */ /* 0x000fea0003800200 */
.L_x_1333:
[----:B--2---:R-:W2:Y:S01]  /*1be20*/  LDL.LU R26, [R1+0xd24] ;  /* 0x000d2400011a7983 */ /* 0x004ea20000300800 */
[----:B------:R-:W-:Y:S01]  /*1be30*/  LOP3.LUT R74, R74, 0xfffffffb, RZ, 0xc0, !PT ;  /* 0xfffffffb4a4a7812 */ /* 0x000fe200078ec0ff */
[----:B------:R-:W-:Y:S01]  /*1be40*/  BSSY.RECONVERGENT B0, `(.L_x_1335) ;  /* 0x0000018000007945 */ /* 0x000fe20003800200 */
[----:B--2---:R-:W-:-:S13]  /*1be50*/  ISETP.GE.AND P6, PT, R26, UR6, PT ;  /* 0x000000061a007c0c */ /* 0x004fda000bfc6270 */
[----:B------:R-:W-:Y:S01]  /*1be60*/  @P6 LOP3.LUT R74, R74, 0x4, RZ, 0xfc, !PT ;  /* 0x000000044a4a6812 */ /* 0x000fe200078efcff */
[----:B------:R-:W-:Y:S06]  /*1be70*/  @P5 BRA `(.L_x_1336) ;  /* 0x0000000000505947 */ /* 0x000fec0003800000 */
        /* <DEDUP_REMOVED lines=20> */
.L_x_1336:
[----:B------:R-:W-:Y:S05]  /*1bfc0*/  BSYNC.RECONVERGENT B0 ;  /* 0x0000000000007941 */ /* 0x000fea0003800200 */
.L_x_1335:
        /* <DEDUP_REMOVED lines=24> */
.L_x_1338:
[----:B------:R-:W-:Y:S05]  /*1c150*/  BSYNC.RECONVERGENT B0 ;  /* 0x0000000000007941 */ /* 0x000fea0003800200 */
.L_x_1337:
        /* <DEDUP_REMOVED lines=24> */
.L_x_1340:
[----:B------:R-:W-:Y:S05]  /*1c2e0*/  BSYNC.RECONVERGENT B0 ;  /* 0x0000000000007941 */ /* 0x000fea0003800200 */
.L_x_1339:
        /* <DEDUP_REMOVED lines=26> */
.L_x_1342:
[----:B------:R-:W-:Y:S05]  /*1c490*/  BSYNC.RECONVERGENT B0 ;  /* 0x0000000000007941 */ /* 0x000fea0003800200 */
.L_x_1341:
        /* <DEDUP_REMOVED lines=24> */
.L_x_1344:
[----:B------:R-:W-:Y:S05]  /*1c620*/  BSYNC.RECONVERGENT B0 ;  /* 0x0000000000007941 */ /* 0x000fea0003800200 */
.L_x_1343:
        /* <DEDUP_REMOVED lines=24> */
.L_x_1346:
[----:B------:R-:W-:Y:S05]  /*1c7b0*/  BSYNC.RECONVERGENT B0 ;  /* 0x0000000000007941 */ /* 0x000fea0003800200 */
.L_x_1345:
        /* <DEDUP_REMOVED lines=25> */
.L_x_1348:
[----:B------:R-:W-:Y:S05]  /*1c950*/  BSYNC.RECONVERGENT B0 ;  /* 0x0000000000007941 */ /* 0x000fea0003800200 */
.L_x_1347:
        /* <DEDUP_REMOVED lines=25> */
.L_x_1350:
[----:B------:R-:W-:Y:S05]  /*1caf0*/  BSYNC.RECONVERGENT B0 ;  /* 0x0000000000007941 */ /* 0x000fea0003800200 */
.L_x_1349:
        /* <DEDUP_REMOVED lines=24> */
.L_x_1352:
[----:B------:R-:W-:Y:S05]  /*1cc80*/  BSYNC.RECONVERGENT B0 ;  /* 0x0000000000007941 */ /* 0x000fea0003800200 */
.L_x_1351:
        /* <DEDUP_REMOVED lines=24> */
.L_x_1354:
[----:B------:R-:W-:Y:S05]  /*1ce10*/  BSYNC.RECONVERGENT B0 ;  /* 0x0000000000007941 */ /* 0x000fea0003800200 */
.L_x_1353:
        /* <DEDUP_REMOVED lines=30> */
.L_x_1356:
[----:B------:R-:W-:Y:S05]  /*1d000*/  BSYNC.RECONVERGENT B0 ;  /* 0x0000000000007941 */ /* 0x000fea0003800200 */
.L_x_1355:
        /* <DEDUP_REMOVED lines=24> */
.L_x_1358:
[----:B------:R-:W-:Y:S05]  /*1d190*/  BSYNC.RECONVERGENT B0 ;  /* 0x0000000000007941 */ /* 0x000fea0003800200 */
.L_x_1357:
        /* <DEDUP_REMOVED lines=24> */
.L_x_1360:
[----:B------:R-:W-:Y:S05]  /*1d320*/  BSYNC.RECONVERGENT B0 ;  /* 0x0000000000007941 */ /* 0x000fea0003800200 */
.L_x_1359:
        /* <DEDUP_REMOVED lines=24> */
.L_x_1362:
[----:B------:R-:W-:Y:S05]  /*1d4b0*/  BSYNC.RECONVERGENT B0 ;  /* 0x0000000000007941 */ /* 0x000fea0003800200 */
.L_x_1361:
[----:B--2---:R-:W2:Y:S01]  /*1d4c0*/  LDL.LU R26, [R1+0xc3c] ;  /* 0x000c3c00011a7983 */ /* 0x004ea20000300800 */
[----:B------:R-:W-:Y:S01]  /*1d4d0*/  BSSY.RECONVERGENT B0, `(.L_x_1363) ;  /* 0x0000018000007945 */ /* 0x000fe20003800200 */
[----:B----4-:R-:W-:Y:S02]  /*1d4e0*/  SHF.L.U32 R28, R75, 0x2, RZ ;  /* 0x000000024b1c7819 */ /* 0x010fe400000006ff */
[----:B--2---:R-:W-:Y:S01]  /*1d4f0*/  ISETP.GE.AND P2, PT, R26, UR6, PT ;  /* 0x000000061a007c0c */ /* 0x004fe2000bf46270 */
[----:B------:R-:W-:-:S12]  /*1d500*/  @P3 BRA `(.L_x_1364) ;  /* 0x0000000000503947 */ /* 0x000fd80003800000 */
[----:B------:R-:W2:Y:S01]  /*1d510*/  LDL.LU R34, [R1+0x810] ;  /* 0x0008100001227983 */ /* 0x000ea20000300800 */
[----:B------:R-:W4:Y:S03]  /*1d520*/  LDCU UR7, c[0x0][0x398] ;  /* 0x00007300ff0777ac */ /* 0x000f260008000800 */
[----:B------:R-:W2:Y:S04]  /*1d530*/  LDL.LU R26, [R1+0x840] ;  /* 0x00084000011a7983 */ /* 0x000ea80000300800 */
[----:B------:R-:W5:Y:S04]  /*1d540*/  LDL.LU R33, [R1+0x96c] ;  /* 0x00096c0001217983 */ /* 0x000f680000300800 */
[----:B---3--:R-:W5:Y:S04]  /*1d550*/  LDL.LU R30, [R1+0x8f8] ;  /* 0x0008f800011e7983 */ /* 0x008f680000300800 */
[----:B------:R-:W3:Y:S04]  /*1d560*/  LDL.LU R32, [R1+0x978] ;  /* 0x0009780001207983 */ /* 0x000ee80000300800 */
[----:B------:R-:W3:Y:S04]  /*1d570*/  LDL.LU R27, [R1+0x90c] ;  /* 0x00090c00011b7983 */ /* 0x000ee80000300800 */
[----:B------:R-:W3:Y:S04]  /*1d580*/  LDL.LU R31, [R1+0x984] ;  /* 0x00098400011f7983 */ /* 0x000ee80000300800 */
[----:B------:R-:W3:Y:S01]  /*1d590*/  LDL.LU R29, [R1+0x91c] ;  /* 0x00091c00011d7983 */ /* 0x000ee20000300800 */
[----:B--2---:R-:W-:-:S04]  /*1d5a0*/  FFMA R26, -R125, R26, R34 ;  /* 0x0000001a7d1a7223 */ /* 0x004fc80000000122 */
[----:B----4-:R-:W-:Y:S01]  /*1d5b0*/  FMUL R26, R26, UR7 ;  /* 0x000000071a1a7c20 */ /* 0x010fe20008400000 */
[----:B-----5:R-:W-:-:S04]  /*1d5c0*/  FFMA R30, -R125, R30, R33 ;  /* 0x0000001e7d1e7223 */ /* 0x020fc80000000121 */
        /* <DEDUP_REMOVED lines=8> */
.L_x_1364:
[----:B------:R-:W-:Y:S05]  /*1d650*/  BSYNC.RECONVERGENT B0 ;  /* 0x0000000000007941 */ /* 0x000fea0003800200 */
.L_x_1363:
[----:B--2---:R-:W2:Y:S01]  /*1d660*/  LDL.LU R26, [R1+0xc38] ;  /* 0x000c3800011a7983 */ /* 0x004ea20000300800 */
[----:B------:R-:W-:Y:S01]  /*1d670*/  LOP3.LUT R74, R74, 0xfffffffd, RZ, 0xc0, !PT ;  /* 0xfffffffd4a4a7812 */ /* 0x000fe200078ec0ff */
[----:B------:R-:W-:Y:S01]  /*1d680*/  BSSY.RECONVERGENT B0, `(.L_x_1365) ;  /* 0x0000019000007945 */ /* 0x000fe20003800200 */
[----:B------:R-:W-:Y:S02]  /*1d690*/  IADD3 R32, PT, PT, R28, 0x1380, RZ ;  /* 0x000013801c207810 */ /* 0x000fe40007ffe0ff */
[----:B--2---:R-:W-:-:S13]  /*1d6a0*/  ISETP.GE.AND P3, PT, R26, UR6, PT ;  /* 0x000000061a007c0c */ /* 0x004fda000bf66270 */
[----:B------:R-:W-:Y:S01]  /*1d6b0*/  @P3 LOP3.LUT R74, R74, 0x2, RZ, 0xfc, !PT ;  /* 0x000000024a4a3812 */ /* 0x000fe200078efcff */
[----:B------:R-:W-:Y:S06]  /*1d6c0*/  @P4 BRA `(.L_x_1366) ;  /* 0x0000000000504947 */ /* 0x000fec0003800000 */
        /* <DEDUP_REMOVED lines=20> */
.L_x_1366:
[----:B------:R-:W-:Y:S05]  /*1d810*/  BSYNC.RECONVERGENT B0 ;  /* 0x0000000000007941 */ /* 0x000fea0003800200 */
.L_x_1365:
[----:B------:R-:W-:Y:S01]  /*1d820*/  BSSY.RECONVERGENT B0, `(.L_x_1367) ;  /* 0x0000018000007945 */ /* 0x000fe20003800200 */
[----:B---3--:R-:W-:Y:S02]  /*1d830*/  IADD3 R31, PT, PT, R28, 0x1400, RZ ;  /* 0x000014001c1f7810 */ /* 0x008fe40007ffe0ff */
[----:B------:R-:W-:Y:S01]  /*1d840*/  ISETP.GE.AND P3, PT, R32, UR6, PT ;  /* 0x0000000620007c0c */ /* 0x000fe2000bf66270 */
[----:B------:R-:W-:-:S12]  /*1d850*/  @P5 BRA `(.L_x_1368) ;  /* 0x0000000000505947 */ /* 0x000fd80003800000 */
[----:B------:R-:W3:Y:S01]  /*1d860*/  LDL.LU R36, [R1+0x7e4] ;  /* 0x0007e40001247983 */ /* 0x000ee20000300800 */
[----:B------:R-:W4:Y:S03]  /*1d870*/  LDCU UR7, c[0x0][0x398] ;  /* 0x00007300ff0777ac */ /* 0x000f260008000800 */
[----:B--2---:R-:W3:Y:S04]  /*1d880*/  LDL.LU R26, [R1+0x80c] ;  /* 0x00080c00011a7983 */ /* 0x004ee80000300800 */
[----:B------:R-:W2:Y:S04]  /*1d890*/  LDL.LU R35, [R1+0x8c0] ;  /* 0x0008c00001237983 */ /* 0x000ea80000300800 */
[----:B------:R-:W2:Y:S04]  /*1d8a0*/  LDL.LU R30, [R1+0x8bc] ;  /* 0x0008bc00011e7983 */ /* 0x000ea80000300800 */
[----:B------:R-:W5:Y:S04]  /*1d8b0*/  LDL.LU R34, [R1+0x8d4] ;  /* 0x0008d40001227983 */ /* 0x000f680000300800 */
[----:B------:R-:W5:Y:S04]  /*1d8c0*/  LDL.LU R27, [R1+0x8d0] ;  /* 0x0008d000011b7983 */ /* 0x000f680000300800 */
[----:B------:R-:W5:Y:S04]  /*1d8d0*/  LDL.LU R33, [R1+0x964] ;  /* 0x0009640001217983 */ /* 0x000f680000300800 */
[----:B------:R-:W5:Y:S01]  /*1d8e0*/  LDL.LU R29, [R1+0x8f0] ;  /* 0x0008f000011d7983 */ /* 0x000f620000300800 */
[----:B---3--:R-:W-:-:S04]  /*1d8f0*/  FFMA R26, -R125, R26, R36 ;  /* 0x0000001a7d1a7223 */ /* 0x008fc80000000124 */
[----:B----4-:R-:W-:Y:S01]  /*1d900*/  FMUL R26, R26, UR7 ;  /* 0x000000071a1a7c20 */ /* 0x010fe20008400000 */
[----:B--2---:R-:W-:-:S04]  /*1d910*/  FFMA R30, -R125, R30, R35 ;  /* 0x0000001e7d1e7223 */ /* 0x004fc80000000123 */
[----:B------:R-:W-:Y:S01]  /*1d920*/  FMUL R30, R30, UR7 ;  /* 0x000000071e1e7c20 */ /* 0x000fe20008400000 */
[----:B-----5:R-:W-:-:S04]  /*1d930*/  FFMA R27, -R125, R27, R34 ;  /* 0x0000001b7d1b7223 */ /* 0x020fc80000000122 */
[----:B------:R-:W-:Y:S01]  /*1d940*/  F2FP.F16.F32.PACK_AB R26, R30, R26 ;  /* 0x0000001a1e1a723e */ /* 0x000fe200000000ff */
[----:B------:R-:W-:Y:S01]  /*1d950*/  FMUL R27, R27, UR7 ;  /* 0x000000071b1b7c20 */ /* 0x000fe20008400000 */
[----:B------:R-:W-:-:S04]  /*1d960*/  FFMA R29, -R125, R29, R33 ;  /* 0x0000001d7d1d7223 */ /* 0x000fc80000000121 */
[----:B------:R-:W-:-:S05]  /*1d970*/  FMUL R29, R29, UR7 ;  /* 0x000000071d1d7c20 */ /* 0x000fca0008400000 */
[----:B------:R-:W-:-:S05]  /*1d980*/  F2FP.F16.F32.PACK_AB R27, R29, R27 ;  /* 0x0000001b1d1b723e */ /* 0x000fca00000000ff */
[----:B------:R3:W-:Y:S02]  /*1d990*/  STG.E.64 desc[UR4][R122.64+0x2600], R26 ;  /* 0x0026001a7a007986 */ /* 0x0007e4000c101b04 */
.L_x_1368:
[----:B------:R-:W-:Y:S05]  /*1d9a0*/  BSYNC.RECONVERGENT B0 ;  /* 0x0000000000007941 */ /* 0x000fea0003800200 */
.L_x_1367:
[----:B------:R-:W-:Y:S01]  /*1d9b0*/  BSSY.RECONVERGENT B0, `(.L_x_1369) ;  /* 0x0000018000007945 */ /* 0x000fe20003800200 */
[----:B------:R-:W-:Y:S02]  /*1d9c0*/  IADD3 R32, PT, PT, R28, 0x1480, RZ ;  /* 0x000014801c207810 */ /* 0x000fe40007ffe0ff */
[----:B------:R-:W-:Y:S01]  /*1d9d0*/  ISETP.GE.AND P4, PT, R31, UR6, PT ;  /* 0x000000061f007c0c */ /* 0x000fe2000bf86270 */
[----:B------:R-:W-:-:S12]  /*1d9e0*/  @P3 BRA `(.L_x_1370) ;  /* 0x0000000000503947 */ /* 0x000fd80003800000 */
[----:B------:R-:W4:Y:S01]  /*1d9f0*/  LDL.LU R36, [R1+0x7c0] ;  /* 0x0007c00001247983 */ /* 0x000f220000300800 */
[----:B------:R-:W5:Y:S03]  /*1da00*/  LDCU UR7, c[0x0][0x398] ;  /* 0x00007300ff0777ac */ /* 0x000f660008000800 */
[----:B--23--:R-:W4:Y:S04]  /*1da10*/  LDL.LU R26, [R1+0x7e0] ;  /* 0x0007e000011a7983 */ /* 0x00cf280000300800 */
[----:B------:R-:W2:Y:S04]  /*1da20*/  LDL.LU R35, [R1+0x8a0] ;  /* 0x0008a00001237983 */ /* 0x000ea80000300800 */
[----:B------:R-:W2:Y:S04]  /*1da30*/  LDL.LU R30, [R1+0x89c] ;  /* 0x00089c00011e7983 */ /* 0x000ea80000300800 */
[----:B------:R-:W3:Y:S04]  /*1da40*/  LDL.LU R34, [R1+0x8a8] ;  /* 0x0008a80001227983 */ /* 0x000ee80000300800 */
[----:B------:R-:W3:Y:S04]  /*1da50*/  LDL.LU R27, [R1+0x8a4] ;  /* 0x0008a400011b7983 */ /* 0x000ee80000300800 */
[----:B------:R-:W3:Y:S04]  /*1da60*/  LDL.LU R33, [R1+0x8b8] ;  /* 0x0008b80001217983 */ /* 0x000ee80000300800 */
[----:B------:R-:W3:Y:S01]  /*1da70*/  LDL.LU R29, [R1+0x8b4] ;  /* 0x0008b400011d7983 */ /* 0x000ee20000300800 */
[----:B----4-:R-:W-:-:S04]  /*1da80*/  FFMA R26, -R125, R26, R36 ;  /* 0x0000001a7d1a7223 */ /* 0x010fc80000000124 */
[----:B-----5:R-:W-:Y:S01]  /*1da90*/  FMUL R26, R26, UR7 ;  /* 0x000000071a1a7c20 */ /* 0x020fe20008400000 */
[----:B--2---:R-:W-:-:S04]  /*1daa0*/  FFMA R30, -R125, R30, R35 ;  /* 0x0000001e7d1e7223 */ /* 0x004fc80000000123 */
        /* <DEDUP_REMOVED lines=8> */
.L_x_1370:
[----:B------:R-:W-:Y:S05]  /*1db30*/  BSYNC.RECONVERGENT B0 ;  /* 0x0000000000007941 */ /* 0x000fea0003800200 */
.L_x_1369:
[----:B------:R-:W-:Y:S01]  /*1db40*/  BSSY.RECONVERGENT B0, `(.L_x_1371) ;  /* 0x0000018000007945 */ /* 0x000fe20003800200 */
[----:B------:R-:W-:Y:S02]  /*1db50*/  IADD3 R31, PT, PT, R28, 0x1500, RZ ;  /* 0x000015001c1f7810 */ /* 0x000fe40007ffe0ff */
[----:B------:R-:W-:Y:S01]  /*1db60*/  ISETP.GE.AND P3, PT, R32, UR6, PT ;  /* 0x0000000620007c0c */ /* 0x000fe2000bf66270 */
[----:B------:R-:W-:-:S12]  /*1db70*/  @P4 BRA `(.L_x_1372) ;  /* 0x0000000000504947 */ /* 0x000fd80003800000 */
[----:B------:R-:W5:Y:S01]  /*1db80*/  LDL.LU R36, [R1+0x798] ;  /* 0x0007980001247983 */ /* 0x000f620000300800 */
[----:B------:R-:W0:Y:S03]  /*1db90*/  LDCU UR7, c[0x0][0x398] ;  /* 0x00007300ff0777ac */ /* 0x000e260008000800 */
[----:B--234-:R-:W5:Y:S04]  /*1dba0*/  LDL.LU R26, [R1+0x7bc] ;  /* 0x0007bc00011a7983 */ /* 0x01cf680000300800 */
        /* <DEDUP_REMOVED lines=11> */
[----:B------:R-:W-:Y:S01]  /*1dc60*/  F2FP.F16.F32.PACK_AB R26, R30, R26 ;  /* 0x0000001a1e1a723e */ /* 0x000fe200000000ff */
[----:B------:R-:W-:Y:S01]  /*1dc70*/  FMUL R27, R27, UR7 ;  /* 0x000000071b1b7c20 */ /* 0x000fe20008400000 */
[----:B----4-:R-:W-:-:S04]  /*1dc80*/  FFMA R29, -R125, R29, R33 ;  /* 0x0000001d7d1d7223 */ /* 0x010fc80000000121 */
[----:B------:R-:W-:-:S05]  /*1dc90*/  FMUL R29, R29, UR7 ;  /* 0x000000071d1d7c20 */ /* 0x000fca0008400000 */
[----:B------:R-:W-:-:S05]  /*1dca0*/  F2FP.F16.F32.PACK_AB R27, R29, R27 ;  /* 0x0000001b1d1b723e */ /* 0x000fca00000000ff */
[----:B------:R0:W-:Y:S02]  /*1dcb0*/  STG.E.64 desc[UR4][R122.64+0x2800], R26 ;  /* 0x0028001a7a007986 */ /* 0x0001e4000c101b04 */
.L_x_1372:
[----:B------:R-:W-:Y:S05]  /*1dcc0*/  BSYNC.RECONVERGENT B0 ;  /* 0x0000000000007941 */ /* 0x000fea0003800200 */
.L_x_1371:
[----:B------:R-:W-:Y:S01]  /*1dcd0*/  BSSY.RECONVERGENT B0, `(.L_x_1373) ;  /* 0x0000018000007945 */ /* 0x000fe20003800200 */
[----:B------:R-:W-:Y:S02]  /*1dce0*/  IADD3 R32, PT, PT, R28, 0x1580, RZ ;  /* 0x000015801c207810 */ /* 0x000fe40007ffe0ff */
[----:B------:R-:W-:Y:S01]  /*1dcf0*/  ISETP.GE.AND P4, PT, R31, UR6, PT ;  /* 0x000000061f007c0c */ /* 0x000fe2000bf86270 */
[----:B------:R-:W-:-:S12]  /*1dd00*/  @P3 BRA `(.L_x_1374) ;  /* 0x0000000000503947 */ /* 0x000fd80003800000 */
[----:B------:R-:W5:Y:S01]  /*1dd10*/  LDL.LU R36, [R1+0x778] ;  /* 0x0007780001247983 */ /* 0x000f620000300800 */
[----:B------:R-:W1:Y:S03]  /*1dd20*/  LDCU UR7, c[0x0][0x398] ;  /* 0x00007300ff0777ac */ /* 0x000e660008000800 */
[----:B0-234-:R-:W5:Y:S04]  /*1dd30*/  LDL.LU R26, [R1+0x7a8] ;  /* 0x0007a800011a7983 */ /* 0x01df680000300800 */
        /* <DEDUP_REMOVED lines=17> */
.L_x_1374:
[----:B------:R-:W-:Y:S05]  /*1de50*/  BSYNC.RECONVERGENT B0 ;  /* 0x0000000000007941 */ /* 0x000fea0003800200 */
.L_x_1373:
        /* <DEDUP_REMOVED lines=24> */
.L_x_1376:
[----:B------:R-:W-:Y:S05]  /*1dfe0*/  BSYNC.RECONVERGENT B0 ;  /* 0x0000000000007941 */ /* 0x000fea0003800200 */
.L_x_1375:
        /* <DEDUP_REMOVED lines=24> */
.L_x_1378:
[----:B------:R-:W-:Y:S05]  /*1e170*/  BSYNC.RECONVERGENT B0 ;  /* 0x0000000000007941 */ /* 0x000fea0003800200 */
.L_x_1377:
        /* <DEDUP_REMOVED lines=24> */
.L_x_1380:
[----:B------:R-:W-:Y:S05]  /*1e300*/  BSYNC.RECONVERGENT B0 ;  /* 0x0000000000007941 */ /* 0x000fea0003800200 */
.L_x_1379:
        /* <DEDUP_REMOVED lines=24> */
.L_x_1382:
[----:B------:R-:W-:Y:S05]  /*1e490*/  BSYNC.RECONVERGENT B0 ;  /* 0x0000000000007941 */ /* 0x000fea0003800200 */
.L_x_1381:
        /* <DEDUP_REMOVED lines=24> */
.L_x_1384:
[----:B------:R-:W-:Y:S05]  /*1e620*/  BSYNC.RECONVERGENT B0 ;  /* 0x0000000000007941 */ /* 0x000fea0003800200 */
.L_x_1383:
        /* <DEDUP_REMOVED lines=24> */
.L_x_1386:
[----:B------:R-:W-:Y:S05]  /*1e7b0*/  BSYNC.RECONVERGENT B0 ;  /* 0x0000000000007941 */ /* 0x000fea0003800200 */
.L_x_1385:
        /* <DEDUP_REMOVED lines=24> */
.L_x_1388:
[----:B------:R-:W-:Y:S05]  /*1e940*/  BSYNC.RECONVERGENT B0 ;  /* 0x0000000000007941 */ /* 0x000fea0003800200 */
.L_x_1387:
        /* <DEDUP_REMOVED lines=24> */
.L_x_1390:
[----:B------:R-:W-:Y:S05]  /*1ead0*/  BSYNC.RECONVERGENT B0 ;  /* 0x0000000000007941 */ /* 0x000fea0003800200 */
.L_x_1389:
        /* <DEDUP_REMOVED lines=24> */
.L_x_1392:
[----:B------:R-:W-:Y:S05]  /*1ec60*/  BSYNC.RECONVERGENT B0 ;  /* 0x0000000000007941 */ /* 0x000fea0003800200 */
.L_x_1391:
        /* <DEDUP_REMOVED lines=24> */
.L_x_1394:
[----:B------:R-:W-:Y:S05]  /*1edf0*/  BSYNC.RECONVERGENT B0 ;  /* 0x0000000000007941 */ /* 0x000fea0003800200 */
.L_x_1393:
        /* <DEDUP_REMOVED lines=24> */
.L_x_1396:
[----:B------:R-:W-:Y:S05]  /*1ef80*/  BSYNC.RECONVERGENT B0 ;  /* 0x0000000000007941 */ /* 0x000fea0003800200 */
.L_x_1395:
        /* <DEDUP_REMOVED lines=24> */
.L_x_1398:
[----:B------:R-:W-:Y:S05]  /*1f110*/  BSYNC.RECONVERGENT B0 ;  /* 0x0000000000007941 */ /* 0x000fea0003800200 */
.L_x_1397:
        /* <DEDUP_REMOVED lines=24> */
.L_x_1400:
[----:B------:R-:W-:Y:S05]  /*1f2a0*/  BSYNC.RECONVERGENT B0 ;  /* 0x0000000000007941 */ /* 0x000fea0003800200 */
.L_x_1399:
        /* <DEDUP_REMOVED lines=24> */
.L_x_1402:
[----:B------:R-:W-:Y:S05]  /*1f430*/  BSYNC.RECONVERGENT B0 ;  /* 0x0000000000007941 */ /* 0x000fea0003800200 */
.L_x_1401:
        /* <DEDUP_REMOVED lines=24> */
.L_x_1404:
[----:B------:R-:W-:Y:S05]  /*1f5c0*/  BSYNC.RECONVERGENT B0 ;  /* 0x0000000000007941 */ /* 0x000fea0003800200 */
.L_x_1403:
        /* <DEDUP_REMOVED lines=24> */
.L_x_1406:
[----:B------:R-:W-:Y:S05]  /*1f750*/  BSYNC.RECONVERGENT B0 ;  /* 0x0000000000007941 */ /* 0x000fea0003800200 */
.L_x_1405:
        /* <DEDUP_REMOVED lines=24> */
.L_x_1408:
[----:B------:R-:W-:Y:S05]  /*1f8e0*/  BSYNC.RECONVERGENT B0 ;  /* 0x0000000000007941 */ /* 0x000fea0003800200 */
.L_x_1407:
        /* <DEDUP_REMOVED lines=24> */
.L_x_1410:
[----:B------:R-:W-:Y:S05]  /*1fa70*/  BSYNC.RECONVERGENT B0 ;  /* 0x0000000000007941 */ /* 0x000fea0003800200 */
.L_x_1409:
        /* <DEDUP_REMOVED lines=24> */
.L_x_1412:
[----:B------:R-:W-:Y:S05]  /*1fc00*/  BSYNC.RECONVERGENT B0 ;  /* 0x0000000000007941 */ /* 0x000fea0003800200 */
.L_x_1411:
        /* <DEDUP_REMOVED lines=24> */
.L_x_1414:
[----:B------:R-:W-:Y:S05]  /*1fd90*/  BSYNC.RECONVERGENT B0 ;  /* 0x0000000000007941 */ /* 0x000fea0003800200 */
.L_x_1413:
[----:B------:R-:W-:Y:S01]  /*1fda0*/  BSSY.RECONVERGENT B0, `(.L_x_1415) ;  /* 0x0000018000007945 */ /* 0x000fe20003800200 */
[----:B------:R-:W-:Y:S02]  /*1fdb0*/  LOP3.LUT R31, R28, 0x2000, RZ, 0xfc, !PT ;  /* 0x000020001c1f7812 */ /* 0x000fe400078efcff */
        /* <DEDUP_REMOVED lines=22> */
.L_x_1416:
[----:B------:R-:W-:Y:S05]  /*1ff20*/  BSYNC.RECONVERGENT B0 ;  /* 0x0000000000007941 */ /* 0x000fea0003800200 */
.L_x_1415:
        /* <DEDUP_REMOVED lines=24> */
.L_x_1418:
[----:B------:R-:W-:Y:S05]  /*200b0*/  BSYNC.RECONVERGENT B0 ;  /* 0x0000000000007941 */ /* 0x000fea0003800200 */
.L_x_1417:
        /* <DEDUP_REMOVED lines=24> */
.L_x_1420:
[----:B------:R-:W-:Y:S05]  /*20240*/  BSYNC.RECONVERGENT B0 ;  /* 0x0000000000007941 */ /* 0x000fea0003800200 */
.L_x_1419:
        /* <DEDUP_REMOVED lines=24> */
.L_x_1422:
[----:B------:R-:W-:Y:S05]  /*203d0*/  BSYNC.RECONVERGENT B0 ;  /* 0x0000000000007941 */ /* 0x000fea0003800200 */
.L_x_1421:
        /* <DEDUP_REMOVED lines=24> */
.L_x_1424:
[----:B------:R-:W-:Y:S05]  /*20560*/  BSYNC.RECONVERGENT B0 ;  /* 0x0000000000007941 */ /* 0x000fea0003800200 */
.L_x_1423:
        /* <DEDUP_REMOVED lines=24> */
.L_x_1426:
[----:B------:R-:W-:Y:S05]  /*206f0*/  BSYNC.RECONVERGENT B0 ;  /* 0x0000000000007941 */ /* 0x000fea0003800200 */
.L_x_1425:
        /* <DEDUP_REMOVED lines=24> */
.L_x_1428:
[----:B------:R-:W-:Y:S05]  /*20880*/  BSYNC.RECONVERGENT B0 ;  /* 0x0000000000007941 */ /* 0x000fea0003800200 */
.L_x_1427:
        /* <DEDUP_REMOVED lines=24> */
.L_x_1430:
[----:B------:R-:W-:Y:S05]  /*20a10*/  BSYNC.RECONVERGENT B0 ;  /* 0x0000000000007941 */ /* 0x000fea0003800200 */
.L_x_1429:
        /* <DEDUP_REMOVED lines=24> */
.L_x_1432:
[----:B------:R-:W-:Y:S05]  /*20ba0*/  BSYNC.RECONVERGENT B0 ;  /* 0x0000000000007941 */ /* 0x000fea0003800200 */
.L_x_1431:
        /* <DEDUP_REMOVED lines=24> */
.L_x_1434:
[----:B------:R-:W-:Y:S05]  /*20d30*/  BSYNC.RECONVERGENT B0 ;  /* 0x0000000000007941 */ /* 0x000fea0003800200 */
.L_x_1433:
[----:B------:R-:W-:Y:S01]  /*20d40*/  BSSY.RECONVERGENT B0, `(.L_x_1435) ;  /* 0x0000017000007945 */ /* 0x000fe20003800200 */
[----:B------:R-:W-:-:S03]  /*20d50*/  ISETP.GE.AND P3, PT, R30, UR6, PT ;  /* 0x000000061e007c0c */ /* 0x000fc6000bf66270 */
[----:B------:R-:W-:Y:S10]  /*20d60*/  @P4 BRA `(.L_x_1436) ;  /* 0x0000000000504947 */ /* 0x000ff40003800000 */
        /* <DEDUP_REMOVED lines=20> */
.L_x_1436:
[----:B------:R-:W-:Y:S05]  /*20eb0*/  BSYNC.RECONVERGENT B0 ;  /* 0x0000000000007941 */ /* 0x000fea0003800200 */
.L_x_1435:
[----:B0-234-:R-:W2:Y:S01]  /*20ec0*/  LDL.LU R26, [R1+0xda4] ;  /* 0x000da400011a7983 */ /* 0x01dea20000300800 */
[----:B------:R-:W-:Y:S01]  /*20ed0*/  BSSY.RECONVERGENT B0, `(.L_x_1437) ;  /* 0x0000017000007945 */ /* 0x000fe20003800200 */
[----:B--2---:R-:W-:-:S03]  /*20ee0*/  ISETP.GE.AND P4, PT, R26, UR6, PT ;  /* 0x000000061a007c0c */ /* 0x004fc6000bf86270 */
[----:B------:R-:W-:Y:S10]  /*20ef0*/  @P3 BRA `(.L_x_1438) ;  /* 0x0000000000503947 */ /* 0x000ff40003800000 */
[----:B------:R-:W2:Y:S01]  /*20f00*/  LDL.LU R33, [R1+0x708] ;  /* 0x0007080001217983 */ /* 0x000ea20000300800 */
[----:B------:R-:W0:Y:S03]  /*20f10*/  LDCU UR7, c[0x0][0x398] ;  /* 0x00007300ff0777ac */ /* 0x000e260008000800 */
[----:B------:R-:W2:Y:S04]  /*20f20*/  LDL.LU R26, [R1+0x400] ;  /* 0x00040000011a7983 */ /* 0x000ea80000300800 */
[----:B------:R-:W3:Y:S04]  /*20f30*/  LDL.LU R32, [R1+0x7f8] ;  /* 0x0007f80001207983 */ /* 0x000ee80000300800 */
[----:B------:R-:W3:Y:S04]  /*20f40*/  LDL.LU R29, [R1+0x7f4] ;  /* 0x0007f400011d7983 */ /* 0x000ee80000300800 */
[----:B------:R-:W4:Y:S04]  /*20f50*/  LDL.LU R31, [R1+0x818] ;  /* 0x00081800011f7983 */ /* 0x000f280000300800 */
[----:B------:R-:W4:Y:S04]  /*20f60*/  LDL.LU R27, [R1+0x814] ;  /* 0x00081400011b7983 */ /* 0x000f280000300800 */
[----:B------:R-:W5:Y:S04]  /*20f70*/  LDL.LU R30, [R1+0x82c] ;  /* 0x00082c00011e7983 */ /* 0x000f680000300800 */
[----:B------:R-:W5:Y:S01]  /*20f80*/  LDL.LU R28, [R1+0x828] ;  /* 0x00082800011c7983 */ /* 0x000f620000300800 */
[----:B--2---:R-:W-:-:S04]  /*20f90*/  FFMA R26, -R125, R26, R33 ;  /* 0x0000001a7d1a7223 */ /* 0x004fc80000000121 */
[----:B0-----:R-:W-:Y:S01]  /*20fa0*/  FMUL R26, R26, UR7 ;  /* 0x000000071a1a7c20 */ /* 0x001fe20008400000 */
[----:B---3--:R-:W-:-:S04]  /*20fb0*/  FFMA R29, -R125, R29, R32 ;  /* 0x0000001d7d1d7223 */ /* 0x008fc80000000120 */
[----:B------:R-:W-:Y:S01]  /*20fc0*/  FMUL R29, R29, UR7 ;  /* 0x000000071d1d7c20 */ /* 0x000fe20008400000 */
[----:B----4-:R-:W-:-:S04]  /*20fd0*/  FFMA R27, -R125, R27, R31 ;  /* 0x0000001b7d1b7223 */ /* 0x010fc8000000011f */
[----:B------:R-:W-:Y:S01]  /*20fe0*/  F2FP.F16.F32.PACK_AB R26, R29, R26 ;  /* 0x0000001a1d1a723e */ /* 0x000fe200000000ff */
[----:B------:R-:W-:Y:S01]  /*20ff0*/  FMUL R27, R27, UR7 ;  /* 0x000000071b1b7c20 */ /* 0x000fe20008400000 */
[----:B-----5:R-:W-:-:S04]  /*21000*/  FFMA R28, -R125, R28, R30 ;  /* 0x0000001c7d1c7223 */ /* 0x020fc8000000011e */
[----:B------:R-:W-:-:S05]  /*21010*/  FMUL R28, R28, UR7 ;  /* 0x000000071c1c7c20 */ /* 0x000fca0008400000 */
[----:B------:R-:W-:-:S05]  /*21020*/  F2FP.F16.F32.PACK_AB R27, R28, R27 ;  /* 0x0000001b1c1b723e */ /* 0x000fca00000000ff */
[----:B------:R0:W-:Y:S02]  /*21030*/  STG.E.64 desc[UR4][R122.64+0x4900], R26 ;  /* 0x0049001a7a007986 */ /* 0x0001e4000c101b04 */
.L_x_1438:
[----:B------:R-:W-:Y:S05]  /*21040*/  BSYNC.RECONVERGENT B0 ;  /* 0x0000000000007941 */ /* 0x000fea0003800200 */
.L_x_1437:
[----:B0-----:R-:W2:Y:S01]  /*21050*/  LDL.LU R26, [R1+0xda0] ;  /* 0x000da000011a7983 */ /* 0x001ea20000300800 */
[----:B------:R-:W-:Y:S01]  /*21060*/  LOP3.LUT P5, RZ, R74, 0x4, RZ, 0xc0, !PT ;  /* 0x000000044aff7812 */ /* 0x000fe200078ac0ff */
[----:B------:R-:W-:Y:S01]  /*21070*/  BSSY.RECONVERGENT B0, `(.L_x_1439) ;  /* 0x0000017000007945 */ /* 0x000fe20003800200 */
[----:B--2---:R-:W-:-:S11]  /*21080*/  ISETP.GE.AND P3, PT, R26, UR6, PT ;  /* 0x000000061a007c0c */ /* 0x004fd6000bf66270 */
[----:B------:R-:W-:Y:S05]  /*21090*/  @P5 BRA `(.L_x_1440) ;  /* 0x0000000000505947 */ /* 0x000fea0003800000 */
        /* <DEDUP_REMOVED lines=20> */
.L_x_1440:
[----:B------:R-:W-:Y:S05]  /*211e0*/  BSYNC.RECONVERGENT B0 ;  /* 0x0000000000007941 */ /* 0x000fea0003800200 */
.L_x_1439:
[----:B0-----:R-:W2:Y:S01]  /*211f0*/  LDL.LU R26, [R1+0xd9c] ;  /* 0x000d9c00011a7983 */ /* 0x001ea20000300800 */
[----:B------:R-:W-:Y:S01]  /*21200*/  LOP3.LUT R74, R74, 0xfffffffe, RZ, 0xc0, !PT ;  /* 0xfffffffe4a4a7812 */ /* 0x000fe200078ec0ff */
[----:B------:R-:W-:Y:S01]  /*21210*/  BSSY.RECONVERGENT B0, `(.L_x_1441) ;  /* 0x0000018000007945 */ /* 0x000fe20003800200 */
[----:B--2---:R-:W-:-:S13]  /*21220*/  ISETP.GE.AND P5, PT, R26, UR6, PT ;  /* 0x000000061a007c0c */ /* 0x004fda000bfa6270 */
[----:B------:R-:W-:Y:S01]  /*21230*/  @P5 LOP3.LUT R74, R74, 0x1, RZ, 0xfc, !PT ;  /* 0x000000014a4a5812 */ /* 0x000fe200078efcff */
[----:B------:R-:W-:Y:S06]  /*21240*/  @P6 BRA `(.L_x_1442) ;  /* 0x0000000000506947 */ /* 0x000fec0003800000 */
        /* <DEDUP_REMOVED lines=20> */
.L_x_1442:
[----:B------:R-:W-:Y:S05]  /*21390*/  BSYNC.RECONVERGENT B0 ;  /* 0x0000000000007941 */ /* 0x000fea0003800200 */
.L_x_1441:
[----:B0-----:R-:W2:Y:S01]  /*213a0*/  LDL.LU R26, [R1+0xd98] ;  /* 0x000d9800011a7983 */ /* 0x001ea20000300800 */
        /* <DEDUP_REMOVED lines=23> */
.L_x_1444:
[----:B------:R-:W-:Y:S05]  /*21520*/  BSYNC.RECONVERGENT B0 ;  /* 0x0000000000007941 */ /* 0x000fea0003800200 */
.L_x_1443:
        /* <DEDUP_REMOVED lines=24> */
.L_x_1446:
[----:B------:R-:W-:Y:S05]  /*216b0*/  BSYNC.RECONVERGENT B0 ;  /* 0x0000000000007941 */ /* 0x000fea0003800200 */
.L_x_1445:
        /* <DEDUP_REMOVED lines=24> */
.L_x_1448:
[----:B------:R-:W-:Y:S05]  /*21840*/  BSYNC.RECONVERGENT B0 ;  /* 0x0000000000007941 */ /* 0x000fea0003800200 */
.L_x_1447:
        /* <DEDUP_REMOVED lines=25> */
.L_x_1450:
[----:B------:R-:W-:Y:S05]  /*219e0*/  BSYNC.RECONVERGENT B0 ;  /* 0x0000000000007941 */ /* 0x000fea0003800200 */
.L_x_1449:
        /* <DEDUP_REMOVED lines=26> */
.L_x_1452:
[----:B------:R-:W-:Y:S05]  /*21b90*/  BSYNC.RECONVERGENT B0 ;  /* 0x0000000000007941 */ /* 0x000fea0003800200 */
.L_x_1451:
        /* <DEDUP_REMOVED lines=24> */
.L_x_1454:
[----:B------:R-:W-:Y:S05]  /*21d20*/  BSYNC.RECONVERGENT B0 ;  /* 0x0000000000007941 */ /* 0x000fea0003800200 */
.L_x_1453:
        /* <DEDUP_REMOVED lines=25> */
.L_x_1456:
[----:B------:R-:W-:Y:S05]  /*21ec0*/  BSYNC.RECONVERGENT B0 ;  /* 0x0000000000007941 */ /* 0x000fea0003800200 */
.L_x_1455:
        /* <DEDUP_REMOVED lines=26> */
.L_x_1458:
[----:B------:R-:W-:Y:S05]  /*22070*/  BSYNC.RECONVERGENT B0 ;  /* 0x0000000000007941 */ /* 0x000fea0003800200 */
.L_x_1457:
        /* <DEDUP_REMOVED lines=24> */
.L_x_1460:
[----:B------:R-:W-:Y:S05]  /*22200*/  BSYNC.RECONVERGENT B0 ;  /* 0x0000000000007941 */ /* 0x000fea0003800200 */
.L_x_1459:
        /* <DEDUP_REMOVED lines=24> */
.L_x_1462:
[----:B------:R-:W-:Y:S05]  /*22390*/  BSYNC.RECONVERGENT B0 ;  /* 0x0000000000007941 */ /* 0x000fea0003800200 */
.L_x_1461:
        /* <DEDUP_REMOVED lines=24> */
.L_x_1464:
[----:B------:R-:W-:Y:S05]  /*22520*/  BSYNC.RECONVERGENT B0 ;  /* 0x0000000000007941 */ /* 0x000fea0003800200 */
.L_x_1463:
        /* <DEDUP_REMOVED lines=25> */
.L_x_1466:
[----:B------:R-:W-:Y:S05]  /*226c0*/  BSYNC.RECONVERGENT B0 ;  /* 0x0000000000007941 */ /* 0x000fea0003800200 */
.L_x_1465:
        /* <DEDUP_REMOVED lines=26> */
.L_x_1468:
[----:B------:R-:W-:Y:S05]  /*22870*/  BSYNC.RECONVERGENT B0 ;  /* 0x0000000000007941 */ /* 0x000fea0003800200 */
.L_x_1467:
        /* <DEDUP_REMOVED lines=24> */
.L_x_1470:
[----:B------:R-:W-:Y:S05]  /*22a00*/  BSYNC.RECONVERGENT B0 ;  /* 0x0000000000007941 */ /* 0x000fea0003800200 */
.L_x_1469:
        /* <DEDUP_REMOVED lines=25> */
.L_x_1472:
[----:B------:R-:W-:Y:S05]  /*22ba0*/  BSYNC.RECONVERGENT B0 ;  /* 0x0000000000007941 */ /* 0x000fea0003800200 */
.L_x_1471:
        /* <DEDUP_REMOVED lines=26> */
.L_x_1474:
[----:B------:R-:W-:Y:S05]  /*22d50*/  BSYNC.RECONVERGENT B0 ;  /* 0x0000000000007941 */ /* 0x000fea0003800200 */
.L_x_1473:
        /* <DEDUP_REMOVED lines=24> */
.L_x_1476:
[----:B------:R-:W-:Y:S05]  /*22ee0*/  BSYNC.RECONVERGENT B0 ;  /* 0x0000000000007941 */ /* 0x000fea0003800200 */
.L_x_1475:
        /* <DEDUP_REMOVED lines=24> */
.L_x_1478:
[----:B------:R-:W-:Y:S05]  /*23070*/  BSYNC.RECONVERGENT B0 ;  /* 0x0000000000007941 */ /* 0x000fea0003800200 */
.L_x_1477:
        /* <DEDUP_REMOVED lines=24> */
.L_x_1480:
[----:B------:R-:W-:Y:S05]  /*23200*/  BSYNC.RECONVERGENT B0 ;  /* 0x0000000000007941 */ /* 0x000fea0003800200 */
.L_x_1479:
        /* <DEDUP_REMOVED lines=25> */
.L_x_1482:
[----:B------:R-:W-:Y:S05]  /*233a0*/  BSYNC.RECONVERGENT B0 ;  /* 0x0000000000007941 */ /* 0x000fea0003800200 */
.L_x_1481:
        /* <DEDUP_REMOVED lines=26> */
.L_x_1484:
[----:B------:R-:W-:Y:S05]  /*23550*/  BSYNC.RECONVERGENT B0 ;  /* 0x0000000000007941 */ /* 0x000fea0003800200 */
.L_x_1483:
        /* <DEDUP_REMOVED lines=15> */
[C---:B---3--:R-:W-:Y:S01]  /*23650*/  FFMA R27, -R125.reuse, R27, R32 ;  /* 0x0000001b7d1b7223 */ /* 0x048fe20000000120 */
[C---:B----4-:R-:W-:Y:S01]  /*23660*/  FFMA R28, -R125.reuse, R28, R31 ;  /* 0x0000001c7d1c7223 */ /* 0x050fe2000000011f */
[----:B-----5:R-:W-:Y:S02]  /*23670*/  FFMA R29, -R125, R29, R30 ;  /* 0x0000001d7d1d7223 */ /* 0x020fe4000000011e */
[----:B------:R-:W-:Y:S01]  /*23680*/  FMUL R30, R27, UR7 ;  /* 0x000000071b1e7c20 */ /* 0x000fe20008400000 */
[----:B------:R-:W-:Y:S01]  /*23690*/  FMUL R27, R28, UR7 ;  /* 0x000000071c1b7c20 */ /* 0x000fe20008400000 */
[----:B------:R-:W-:-:S03]  /*236a0*/  FMUL R29, R29, UR7 ;  /* 0x000000071d1d7c20 */ /* 0x000fc60008400000 */
[----:B------:R-:W-:Y:S02]  /*236b0*/  F2FP.F16.F32.PACK_AB R26, R30, R26 ;  /* 0x0000001a1e1a723e */ /* 0x000fe400000000ff */
[----:B------:R-:W-:-:S05]  /*236c0*/  F2FP.F16.F32.PACK_AB R27, R29, R27 ;  /* 0x0000001b1d1b723e */ /* 0x000fca00000000ff */
[----:B------:R0:W-:Y:S02]  /*236d0*/  STG.E.64 desc[UR4][R122.64+0x6100], R26 ;  /* 0x0061001a7a007986 */ /* 0x0001e4000c101b04 */
.L_x_1486:
[----:B------:R-:W-:Y:S05]  /*236e0*/  BSYNC.RECONVERGENT B0 ;  /* 0x0000000000007941 */ /* 0x000fea0003800200 */
.L_x_1485:
        /* <DEDUP_REMOVED lines=25> */
.L_x_1488:
[----:B------:R-:W-:Y:S05]  /*23880*/  BSYNC.RECONVERGENT B0 ;  /* 0x0000000000007941 */ /* 0x000fea0003800200 */
.L_x_1487:
        /* <DEDUP_REMOVED lines=26> */
.L_x_1490:
[----:B------:R-:W-:Y:S05]  /*23a30*/  BSYNC.RECONVERGENT B0 ;  /* 0x0000000000007941 */ /* 0x000fea0003800200 */
.L_x_1489:
        /* <DEDUP_REMOVED lines=24> */
.L_x_1492:
[----:B------:R-:W-:Y:S05]  /*23bc0*/  BSYNC.RECONVERGENT B0 ;  /* 0x0000000000007941 */ /* 0x000fea0003800200 */
.L_x_1491:
        /* <DEDUP_REMOVED lines=24> */
.L_x_1494:
[----:B------:R-:W-:Y:S05]  /*23d50*/  BSYNC.RECONVERGENT B0 ;  /* 0x0000000000007941 */ /* 0x000fea0003800200 */
.L_x_1493:
        /* <DEDUP_REMOVED lines=24> */
.L_x_1496:
[----:B------:R-:W-:Y:S05]  /*23ee0*/  BSYNC.RECONVERGENT B0 ;  /* 0x0000000000007941 */ /* 0x000fea0003800200 */
.L_x_1495:
        /* <DEDUP_REMOVED lines=25> */
.L_x_1498:
[----:B------:R-:W-:Y:S05]  /*24080*/  BSYNC.RECONVERGENT B0 ;  /* 0x0000000000007941 */ /* 0x000fea0003800200 */
.L_x_1497:
        /* <DEDUP_REMOVED lines=24> */
.L_x_1500:
[----:B------:R-:W-:Y:S05]  /*24210*/  BSYNC.RECONVERGENT B0 ;  /* 0x0000000000007941 */ /* 0x000fea0003800200 */
.L_x_1499:
[----:B0-----:R-:W2:Y:S01]  /*24220*/  LDL.LU R26, [R1+0xcd8] ;  /* 0x000cd800011a7983 */ /* 0x001ea20000300800 */
[----:B------:R-:W-:Y:S01]  /*24230*/  BSSY.RECONVERGENT B0, `(.L_x_1501) ;  /* 0x0000018000007945 */ /* 0x000fe20003800200 */
[----:B--2---:R-:W-:-:S04]  /*24240*/  ISETP.GE.AND P4, PT, R26, UR6, PT ;  /* 0x000000061a007c0c */ /* 0x004fc8000bf86270 */
[----:B------:R-:W-:Y:S01]  /*24250*/  P2R R30, PR, RZ, 0x10 ;  /* 0x00000010ff1e7803 */ /* 0x000fe20000000000 */
[----:B------:R-:W-:Y:S08]  /*24260*/  @P3 BRA `(.L_x_1502) ;  /* 0x0000000000503947 */ /* 0x000ff00003800000 */
        /* <DEDUP_REMOVED lines=20> */
.L_x_1502:
[----:B------:R-:W-:Y:S05]  /*243b0*/  BSYNC.RECONVERGENT B0 ;  /* 0x0000000000007941 */ /* 0x000fea0003800200 */
.L_x_1501:
[----:B0-----:R-:W2:Y:S01]  /*243c0*/  LDL.LU R26, [R1+0xcd0] ;  /* 0x000cd000011a7983 */ /* 0x001ea20000300800 */
[----:B------:R-:W-:Y:S01]  /*243d0*/  LOP3.LUT P3, RZ, R74, 0x2, RZ, 0xc0, !PT ;  /* 0x000000024aff7812 */ /* 0x000fe2000786c0ff */
[----:B------:R-:W-:Y:S01]  /*243e0*/  BSSY.RECONVERGENT B0, `(.L_x_1503) ;  /* 0x0000017000007945 */ /* 0x000fe20003800200 */
[----:B--2---:R-:W-:-:S11]  /*243f0*/  ISETP.GE.AND P4, PT, R26, UR6, PT ;  /* 0x000000061a007c0c */ /* 0x004fd6000bf86270 */
[----:B------:R-:W-:Y:S05]  /*24400*/  @P3 BRA `(.L_x_1504) ;  /* 0x0000000000503947 */ /* 0x000fea0003800000 */
[----:B------:R-:W2:Y:S01]  /*24410*/  LDL.LU R34, [R1+0xd4] ;  /* 0x0000d40001227983 */ /* 0x000ea20000300800 */
[----:B------:R-:W0:Y:S03]  /*24420*/  LDCU UR7, c[0x0][0x398] ;  /* 0x00007300ff0777ac */ /* 0x000e260008000800 */
[----:B------:R-:W2:Y:S04]  /*24430*/  LDL.LU R26, [R1] ;  /* 0x00000000011a7983 */ /* 0x000ea80000300800 */
        /* <DEDUP_REMOVED lines=17> */
.L_x_1504:
[----:B------:R-:W-:Y:S05]  /*24550*/  BSYNC.RECONVERGENT B0 ;  /* 0x0000000000007941 */ /* 0x000fea0003800200 */
.L_x_1503:
[----:B0-----:R-:W2:Y:S01]  /*24560*/  LDL.LU R26, [R1+0xcc4] ;  /* 0x000cc400011a7983 */ /* 0x001ea20000300800 */
[----:B------:R-:W-:Y:S01]  /*24570*/  BSSY.RECONVERGENT B0, `(.L_x_1505) ;  /* 0x0000016000007945 */ /* 0x000fe20003800200 */
[----:B--2---:R-:W-:-:S03]  /*24580*/  ISETP.GE.AND P3, PT, R26, UR6, PT ;  /* 0x000000061a007c0c */ /* 0x004fc6000bf66270 */
[----:B------:R-:W-:Y:S10]  /*24590*/  @P5 BRA `(.L_x_1506) ;  /* 0x00000000004c5947 */ /* 0x000ff40003800000 */
[----:B------:R-:W2:Y:S01]  /*245a0*/  LDL.LU R33, [R1+0x9c] ;  /* 0x00009c0001217983 */ /* 0x000ea20000300800 */
[----:B------:R-:W0:Y:S03]  /*245b0*/  LDCU UR7, c[0x0][0x398] ;  /* 0x00007300ff0777ac */ /* 0x000e260008000800 */
[----:B------:R-:W3:Y:S04]  /*245c0*/  LDL.LU R32, [R1+0xdc] ;  /* 0x0000dc0001207983 */ /* 0x000ee80000300800 */
[----:B------:R-:W3:Y:S04]  /*245d0*/  LDL.LU R27, [R1+0xb8] ;  /* 0x0000b800011b7983 */ /* 0x000ee80000300800 */
[----:B------:R-:W4:Y:S04]  /*245e0*/  LDL.LU R31, [R1+0xe0] ;  /* 0x0000e000011f7983 */ /* 0x000f280000300800 */
[----:B------:R-:W4:Y:S04]  /*245f0*/  LDL.LU R28, [R1+0xbc] ;  /* 0x0000bc00011c7983 */ /* 0x000f280000300800 */
[----:B------:R-:W5:Y:S04]  /*24600*/  LDL.LU R29, [R1+0xe4] ;  /* 0x0000e400011d7983 */ /* 0x000f680000300800 */
[----:B------:R-:W5:Y:S01]  /*24610*/  LDL.LU R26, [R1+0xc0] ;  /* 0x0000c000011a7983 */ /* 0x000f620000300800 */
[C---:B--2---:R-:W-:Y:S01]  /*24620*/  FFMA R252, -R125.reuse, R252, R33 ;  /* 0x000000fc7dfc7223 */ /* 0x044fe20000000121 */
[----:B---3--:R-:W-:-:S04]  /*24630*/  FFMA R27, -R125, R27, R32 ;  /* 0x0000001b7d1b7223 */ /* 0x008fc80000000120 */
[----:B0-----:R-:W-:Y:S01]  /*24640*/  FMUL R27, R27, UR7 ;  /* 0x000000071b1b7c20 */ /* 0x001fe20008400000 */
[----:B----4-:R-:W-:-:S04]  /*24650*/  FFMA R28, -R125, R28, R31 ;  /* 0x0000001c7d1c7223 */ /* 0x010fc8000000011f */
[----:B------:R-:W-:Y:S01]  /*24660*/  FMUL R28, R28, UR7 ;  /* 0x000000071c1c7c20 */ /* 0x000fe20008400000 */
[----:B-----5:R-:W-:Y:S01]  /*24670*/  FFMA R29, -R125, R26, R29 ;  /* 0x0000001a7d1d7223 */ /* 0x020fe2000000011d */
[----:B------:R-:W-:-:S03]  /*24680*/  FMUL R26, R252, UR7 ;  /* 0x00000007fc1a7c20 */ /* 0x000fc60008400000 */
[----:B------:R-:W-:Y:S02]  /*24690*/  FMUL R29, R29, UR7 ;  /* 0x000000071d1d7c20 */ /* 0x000fe40008400000 */
[----:B------:R-:W-:-:S03]  /*246a0*/  F2FP.F16.F32.PACK_AB R26, R27, R26 ;  /* 0x0000001a1b1a723e */ /* 0x000fc600000000ff */
[----:B------:R-:W-:-:S05]  /*246b0*/  F2FP.F16.F32.PACK_AB R27, R29, R28 ;  /* 0x0000001c1d1b723e */ /* 0x000fca00000000ff */
[----:B------:R0:W-:Y:S02]  /*246c0*/  STG.E.64 desc[UR4][R122.64+0x6b00], R26 ;  /* 0x006b001a7a007986 */ /* 0x0001e4000c101b04 */
.L_x_1506:
[----:B------:R-:W-:Y:S05]  /*246d0*/  BSYNC.RECONVERGENT B0 ;  /* 0x0000000000007941 */ /* 0x000fea0003800200 */
.L_x_1505:
        /* <DEDUP_REMOVED lines=23> */
.L_x_1508:
[----:B------:R-:W-:Y:S05]  /*24850*/  BSYNC.RECONVERGENT B0 ;  /* 0x0000000000007941 */ /* 0x000fea0003800200 */
.L_x_1507:
        /* <DEDUP_REMOVED lines=23> */
.L_x_1510:
[----:B------:R-:W-:Y:S05]  /*249d0*/  BSYNC.RECONVERGENT B0 ;  /* 0x0000000000007941 */ /* 0x000fea0003800200 */
.L_x_1509:
        /* <DEDUP_REMOVED lines=23> */
.L_x_1512:
[----:B------:R-:W-:Y:S05]  /*24b50*/  BSYNC.RECONVERGENT B0 ;  /* 0x0000000000007941 */ /* 0x000fea0003800200 */
.L_x_1511:
[----:B------:R-:W2:Y:S01]  /*24b60*/  LDL.LU R21, [R1+0xc84] ;  /* 0x000c840001157983 */ /* 0x000ea20000300800 */
[----:B------:R-:W-:Y:S01]  /*24b70*/  BSSY.RECONVERGENT B0, `(.L_x_1513) ;  /* 0x0000016000007945 */ /* 0x000fe20003800200 */
[----:B--2---:R-:W-:-:S03]  /*24b80*/  ISETP.GE.AND P2, PT, R21, UR6, PT ;  /* 0x0000000615007c0c */ /* 0x004fc6000bf46270 */
[----:B------:R-:W-:Y:S10]  /*24b90*/  @P6 BRA `(.L_x_1514) ;  /* 0x00000000004c6947 */ /* 0x000ff40003800000 */
[----:B------:R-:W2:Y:S01]  /*24ba0*/  LDL.LU R32, [R1+0x24] ;  /* 0x0000240001207983 */ /* 0x000ea20000300800 */
[----:B------:R-:W3:Y:S03]  /*24bb0*/  LDCU UR7, c[0x0][0x398] ;  /* 0x00007300ff0777ac */ /* 0x000ee60008000800 */
[----:B------:R-:W4:Y:S04]  /*24bc0*/  LDL.LU R31, [R1+0x44] ;  /* 0x00004400011f7983 */ /* 0x000f280000300800 */
[----:B------:R-:W4:Y:S04]  /*24bd0*/  LDL.LU R21, [R1+0x1c] ;  /* 0x00001c0001157983 */ /* 0x000f280000300800 */
[----:B------:R-:W5:Y:S04]  /*24be0*/  LDL.LU R29, [R1+0x48] ;  /* 0x00004800011d7983 */ /* 0x000f680000300800 */
[----:B0-----:R-:W5:Y:S04]  /*24bf0*/  LDL.LU R26, [R1+0x20] ;  /* 0x00002000011a7983 */ /* 0x001f680000300800 */
[----:B------:R-:W5:Y:S04]  /*24c00*/  LDL.LU R28, [R1+0x4c] ;  /* 0x00004c00011c7983 */ /* 0x000f680000300800 */
[----:B------:R-:W5:Y:S01]  /*24c10*/  LDL.LU R27, [R1+0x40] ;  /* 0x00004000011b7983 */ /* 0x000f620000300800 */
[----:B--2---:R-:W-:-:S04]  /*24c20*/  FFMA R16, -R125, R16, R32 ;  /* 0x000000107d107223 */ /* 0x004fc80000000120 */
[----:B---3--:R-:W-:Y:S01]  /*24c30*/  FMUL R16, R16, UR7 ;  /* 0x0000000710107c20 */ /* 0x008fe20008400000 */
[----:B----4-:R-:W-:-:S04]  /*24c40*/  FFMA R21, -R125, R21, R31 ;  /* 0x000000157d157223 */ /* 0x010fc8000000011f */
[----:B------:R-:W-:Y:S01]  /*24c50*/  FMUL R21, R21, UR7 ;  /* 0x0000000715157c20 */ /* 0x000fe20008400000 */
[C---:B-----5:R-:W-:Y:S01]  /*24c60*/  FFMA R26, -R125.reuse, R26, R29 ;  /* 0x0000001a7d1a7223 */ /* 0x060fe2000000011d */
[----:B------:R-:W-:-:S03]  /*24c70*/  FFMA R28, -R125, R27, R28 ;  /* 0x0000001b7d1c7223 */ /* 0x000fc6000000011c */
[----:B------:R-:W-:Y:S01]  /*24c80*/  FMUL R27, R26, UR7 ;  /* 0x000000071a1b7c20 */ /* 0x000fe20008400000 */
[----:B------:R-:W-:Y:S01]  /*24c90*/  F2FP.F16.F32.PACK_AB R26, R21, R16 ;  /* 0x00000010151a723e */ /* 0x000fe200000000ff */
[----:B------:R-:W-:-:S05]  /*24ca0*/  FMUL R28, R28, UR7 ;  /* 0x000000071c1c7c20 */ /* 0x000fca0008400000 */
[----:B------:R-:W-:-:S05]  /*24cb0*/  F2FP.F16.F32.PACK_AB R27, R28, R27 ;  /* 0x0000001b1c1b723e */ /* 0x000fca00000000ff */
[----:B------:R2:W-:Y:S02]  /*24cc0*/  STG.E.64 desc[UR4][R122.64+0x6f00], R26 ;  /* 0x006f001a7a007986 */ /* 0x0005e4000c101b04 */
.L_x_1514:
[----:B------:R-:W-:Y:S05]  /*24cd0*/  BSYNC.RECONVERGENT B0 ;  /* 0x0000000000007941 */ /* 0x000fea0003800200 */
.L_x_1513:
        /* <DEDUP_REMOVED lines=8> */
[----:B------:R-:W3:Y:S01]  /*24d60*/  LDL.LU R28, [R1+0x2c] ;  /* 0x00002c00011c7983 */ /* 0x000ee20000300800 */
[----:B------:R-:W4:Y:S03]  /*24d70*/  LDCU UR7, c[0x0][0x398] ;  /* 0x00007300ff0777ac */ /* 0x000f260008000800 */
[----:B0-2---:R-:W3:Y:S04]  /*24d80*/  LDL.LU R27, [R1+0xc] ;  /* 0x00000c00011b7983 */ /* 0x005ee80000300800 */
[----:B------:R-:W2:Y:S04]  /*24d90*/  LDL.LU R26, [R1+0x10] ;  /* 0x00001000011a7983 */ /* 0x000ea80000300800 */
[----:B------:R-:W5:Y:S01]  /*24da0*/  LDL.LU R21, [R1+0x14] ;  /* 0x0000140001157983 */ /* 0x000f620000300800 */
[----:B------:R-:W-:-:S04]  /*24db0*/  FFMA R10, -R125, R10, R249 ;  /* 0x0000000a7d0a7223 */ /* 0x000fc800000001f9 */
[----:B----4-:R-:W-:Y:S01]  /*24dc0*/  FMUL R10, R10, UR7 ;  /* 0x000000070a0a7c20 */ /* 0x010fe20008400000 */
[C---:B---3--:R-:W-:Y:S01]  /*24dd0*/  FFMA R16, -R125.reuse, R27, R28 ;  /* 0x0000001b7d107223 */ /* 0x048fe2000000011c */
[C---:B--2---:R-:W-:Y:S01]  /*24de0*/  FFMA R26, -R125.reuse, R26, R134 ;  /* 0x0000001a7d1a7223 */ /* 0x044fe20000000186 */
[----:B-----5:R-:W-:Y:S02]  /*24df0*/  FFMA R28, -R125, R21, R127 ;  /* 0x000000157d1c7223 */ /* 0x020fe4000000017f */
[----:B------:R-:W-:Y:S01]  /*24e00*/  FMUL R21, R16, UR7 ;  /* 0x0000000710157c20 */ /* 0x000fe20008400000 */
[----:B------:R-:W-:Y:S01]  /*24e10*/  FMUL R27, R26, UR7 ;  /* 0x000000071a1b7c20 */ /* 0x000fe20008400000 */
[----:B------:R-:W-:-:S03]  /*24e20*/  FMUL R28, R28, UR7 ;  /* 0x000000071c1c7c20 */ /* 0x000fc60008400000 */
[----:B------:R-:W-:Y:S02]  /*24e30*/  F2FP.F16.F32.PACK_AB R26, R21, R10 ;  /* 0x0000000a151a723e */ /* 0x000fe400000000ff */
[----:B------:R-:W-:-:S05]  /*24e40*/  F2FP.F16.F32.PACK_AB R27, R28, R27 ;  /* 0x0000001b1c1b723e */ /* 0x000fca00000000ff */
[----:B------:R3:W-:Y:S02]  /*24e50*/  STG.E.64 desc[UR4][R122.64+0x7000], R26 ;  /* 0x0070001a7a007986 */ /* 0x0007e4000c101b04 */
.L_x_1516:
[----:B------:R-:W-:Y:S05]  /*24e60*/  BSYNC.RECONVERGENT B0 ;  /* 0x0000000000007941 */ /* 0x000fea0003800200 */
.L_x_1515:
        /* <DEDUP_REMOVED lines=16> */
.L_x_1518:
[----:B------:R-:W-:Y:S05]  /*24f70*/  BSYNC.RECONVERGENT B0 ;  /* 0x0000000000007941 */ /* 0x000fea0003800200 */
.L_x_1517:
[----:B------:R-:W5:Y:S01]  /*24f80*/  LDL.LU R5, [R1+0xc6c] ;  /* 0x000c6c0001057983 */ /* 0x000f620000300800 */
[----:B------:R-:W-:Y:S01]  /*24f90*/  BSSY.RECONVERGENT B0, `(.L_x_1519) ;  /* 0x0000010000007945 */ /* 0x000fe20003800200 */
[----:B-----5:R-:W-:-:S04]  /*24fa0*/  ISETP.GE.AND P4, PT, R5, UR6, PT ;  /* 0x0000000605007c0c */ /* 0x020fc8000bf86270 */
[----:B----4-:R-:W-:Y:S01]  /*24fb0*/  P2R R20, PR, RZ, 0x10 ;  /* 0x00000010ff147803 */ /* 0x010fe20000000000 */
[----:B------:R-:W-:Y:S08]  /*24fc0*/  @P3 BRA `(.L_x_1520) ;  /* 0x0000000000303947 */ /* 0x000ff00003800000 */
        /* <DEDUP_REMOVED lines=12> */
.L_x_1520:
[----:B------:R-:W-:Y:S05]  /*25090*/  BSYNC.RECONVERGENT B0 ;  /* 0x0000000000007941 */ /* 0x000fea0003800200 */
.L_x_1519:
        /* <DEDUP_REMOVED lines=13> */
[----:B------:R-:W-:Y:S02]  /*25170*/  F2FP.F16.F32.PACK_AB R6, R5, R142 ;  /* 0x0000008e0506723e */ /* 0x000fe400000000ff */
[----:B------:R-:W-:-:S05]  /*25180*/  F2FP.F16.F32.PACK_AB R7, R8, R7 ;  /* 0x000000070807723e */ /* 0x000fca00000000ff */
[----:B------:R0:W-:Y:S02]  /*25190*/  STG.E.64 desc[UR4][R122.64+0x7300], R6 ;  /* 0x007300067a007986 */ /* 0x0001e4000c101b04 */
.L_x_1522:
[----:B------:R-:W-:Y:S05]  /*251a0*/  BSYNC.RECONVERGENT B0 ;  /* 0x0000000000007941 */ /* 0x000fea0003800200 */
.L_x_1521:
        /* <DEDUP_REMOVED lines=16> */
.L_x_1524:
[----:B------:R-:W-:Y:S05]  /*252b0*/  BSYNC.RECONVERGENT B0 ;  /* 0x0000000000007941 */ /* 0x000fea0003800200 */
.L_x_1523:
        /* <DEDUP_REMOVED lines=13> */
[----:B------:R-:W-:Y:S02]  /*25390*/  F2FP.F16.F32.PACK_AB R136, R3, R154 ;  /* 0x0000009a0388723e */ /* 0x000fe400000000ff */
[----:B------:R-:W-:-:S05]  /*253a0*/  F2FP.F16.F32.PACK_AB R137, R138, R137 ;  /* 0x000000898a89723e */ /* 0x000fca00000000ff */
[----:B------:R0:W-:Y:S02]  /*253b0*/  STG.E.64 desc[UR4][R122.64+0x7500], R136 ;  /* 0x007500887a007986 */ /* 0x0001e4000c101b04 */
.L_x_1526:
[----:B------:R-:W-:Y:S05]  /*253c0*/  BSYNC.RECONVERGENT B0 ;  /* 0x0000000000007941 */ /* 0x000fea0003800200 */
.L_x_1525:
        /* <DEDUP_REMOVED lines=16> */
.L_x_1528:
[----:B------:R-:W-:Y:S05]  /*254d0*/  BSYNC.RECONVERGENT B0 ;  /* 0x0000000000007941 */ /* 0x000fea0003800200 */
.L_x_1527:
        /* <DEDUP_REMOVED lines=17> */
.L_x_1530:
[----:B------:R-:W-:Y:S05]  /*255f0*/  BSYNC.RECONVERGENT B0 ;  /* 0x0000000000007941 */ /* 0x000fea0003800200 */
.L_x_1529:
        /* <DEDUP_REMOVED lines=13> */
[----:B0-----:R-:W-:Y:S02]  /*256d0*/  F2FP.F16.F32.PACK_AB R2, R0, R173 ;  /* 0x000000ad0002723e */ /* 0x001fe400000000ff */
[----:B------:R-:W-:-:S05]  /*256e0*/  F2FP.F16.F32.PACK_AB R3, R163, R162 ;  /* 0x000000a2a303723e */ /* 0x000fca00000000ff */
[----:B------:R0:W-:Y:S02]  /*256f0*/  STG.E.64 desc[UR4][R122.64+0x7800], R2 ;  /* 0x007800027a007986 */ /* 0x0001e4000c101b04 */
.L_x_1532:
[----:B------:R-:W-:Y:S05]  /*25700*/  BSYNC.RECONVERGENT B0 ;  /* 0x0000000000007941 */ /* 0x000fea0003800200 */
.L_x_1531:
        /* <DEDUP_REMOVED lines=15> */
.L_x_1534:
[----:B------:R-:W-:Y:S05]  /*25800*/  BSYNC.RECONVERGENT B0 ;  /* 0x0000000000007941 */ /* 0x000fea0003800200 */
.L_x_1533:
        /* <DEDUP_REMOVED lines=14> */
.L_x_1536:
[----:B------:R-:W-:Y:S05]  /*258f0*/  BSYNC.RECONVERGENT B0 ;  /* 0x0000000000007941 */ /* 0x000fea0003800200 */
.L_x_1535:
        /* <DEDUP_REMOVED lines=14> */
.L_x_1538:
[----:B------:R-:W-:Y:S05]  /*259e0*/  BSYNC.RECONVERGENT B0 ;  /* 0x0000000000007941 */ /* 0x000fea0003800200 */
.L_x_1537:
        /* <DEDUP_REMOVED lines=14> */
.L_x_1540:
[----:B------:R-:W-:Y:S05]  /*25ad0*/  BSYNC.RECONVERGENT B0 ;  /* 0x0000000000007941 */ /* 0x000fea0003800200 */
.L_x_1539:
        /* <DEDUP_REMOVED lines=14> */
.L_x_1542:
[----:B------:R-:W-:Y:S05]  /*25bc0*/  BSYNC.RECONVERGENT B0 ;  /* 0x0000000000007941 */ /* 0x000fea0003800200 */
.L_x_1541:
        /* <DEDUP_REMOVED lines=14> */
.L_x_1544:
[----:B------:R-:W-:Y:S05]  /*25cb0*/  BSYNC.RECONVERGENT B0 ;  /* 0x0000000000007941 */ /* 0x000fea0003800200 */
.L_x_1543:
        /* <DEDUP_REMOVED lines=10> */
[----:B------:R-:W-:Y:S02]  /*25d60*/  F2FP.F16.F32.PACK_AB R130, R0, R227 ;  /* 0x000000e30082723e */ /* 0x000fe400000000ff */
[----:B------:R-:W-:-:S05]  /*25d70*/  F2FP.F16.F32.PACK_AB R131, R2, R131 ;  /* 0x000000830283723e */ /* 0x000fca00000000ff */
[----:B------:R-:W-:Y:S01]  /*25d80*/  STG.E.64 desc[UR4][R122.64+0x7f00], R130 ;  /* 0x007f00827a007986 */ /* 0x000fe2000c101b04 */
[----:B------:R-:W-:Y:S05]  /*25d90*/  EXIT ;  /* 0x000000000000794d */ /* 0x000fea0003800000 */
.L_x_1545:
        /* <DEDUP_REMOVED lines=14> */
.L_x_15827:


//--------------------- .text._ZN18transformer_engine48scaled_upper_triang_masked_softmax_warp_backwardI6__halfS1_fLi13EEEvPT0_PKT_S6_T1_iii --------------------------
	.section	.text._ZN18transformer_engine48scaled_upper_triang_masked_softmax_warp_backwardI6__halfS1_fLi13EEEvPT0_PKT_S6_T1_iii,"ax",@progbits
	.align	128
        .global         _ZN18transformer_engine48scaled_upper_triang_masked_softmax_warp_backwardI6__halfS1_fLi13EEEvPT0_PKT_S6_T1_iii
        .type           _ZN18transformer_engine48scaled_upper_triang_masked_softmax_warp_backwardI6__halfS1_fLi13EEEvPT0_PKT_S6_T1_iii,@function
        .size           _ZN18transformer_engine48scaled_upper_triang_masked_softmax_warp_backwardI6__halfS1_fLi13EEEvPT0_PKT_S6_T1_iii,(.L_x_15828 - _ZN18transformer_engine48scaled_upper_triang_masked_softmax_warp_backwardI6__halfS1_fLi13EEEvPT0_PKT_S6_T1_iii)
        .other          _ZN18transformer_engine48scaled_upper_triang_masked_softmax_warp_backwardI6__halfS1_fLi13EEEvPT0_PKT_S6_T1_iii,@"STO_CUDA_ENTRY STV_DEFAULT"
_ZN18transformer_engine48scaled_upper_triang_masked_softmax_warp_backwardI6__halfS1_fLi13EEEvPT0_PKT_S6_T1_iii:
.text._ZN18transformer_engine48scaled_upper_triang_masked_softmax_warp_backwardI6__halfS1_fLi13EEEvPT0_PKT_S6_T1_iii:
        /* <DEDUP_REMOVED lines=11> */
[----:B------:R-:W-:-:S02]  /*00b0*/  MOV R118, RZ ;  /* 0x000000ff00767202 */ /* 0x000fc40000000f00 */
        /* <DEDUP_REMOVED lines=14> */
[----:B------:R-:W-:Y:S02]  /*01a0*/  MOV R94, RZ ;  /* 0x000000ff005e7202 */ /* 0x000fe40000000f00 */
[----:B------:R-:W-:-:S02]  /*01b0*/  CS2R R92, SRZ ;  /* 0x00000000005c7805 */ /* 0x000fc4000001ff00 */
[----:B------:R-:W-:Y:S01]  /*01c0*/  CS2R R90, SRZ ;  /* 0x00000000005a7805 */ /* 0x000fe2000001ff00 */
[----:B-1----:R-:W-:Y:S01]  /*01d0*/  IMAD R0, R0, UR4, R3 ;  /* 0x0000000400007c24 */ /* 0x002fe2000f8e0203 */
[----:B0-----:R-:W-:Y:S01]  /*01e0*/  USHF.R.S32.HI UR4, URZ, 0x1f, UR6 ;  /* 0x0000001fff047899 */ /* 0x001fe20008011406 */
[----:B--2---:R-:W-:Y:S02]  /*01f0*/  SHF.L.U32 R122, R122, 0x2, RZ ;  /* 0x000000027a7a7819 */ /* 0x004fe400000006ff */
[----:B---3--:R-:W-:Y:S02]  /*0200*/  IMAD R5, R0, UR5, R121 ;  /* 0x0000000500057c24 */ /* 0x008fe4000f8e0279 */
[----:B------:R-:W-:Y:S02]  /*0210*/  IADD3 R7, PT, PT, R122, 0x80, RZ ;  /* 0x000000807a077810 */ /* 0x000fe40007ffe0ff */
[----:B------:R-:W-:Y:S01]  /*0220*/  IADD3 R121, PT, PT, R121, 0x1, RZ ;  /* 0x0000000179797810 */ /* 0x000fe20007ffe0ff */
[C---:B------:R-:W-:Y:S01]  /*0230*/  IMAD.WIDE.U32 R2, R5.reuse, UR6, R122 ;  /* 0x0000000605027c25 */ /* 0x040fe2000f8e007a */
[----:B----4-:R-:W-:-:S02]  /*0240*/  IADD3 R4, PT, PT, -R5, UR7, RZ ;  /* 0x0000000705047c10 */ /* 0x010fc4000fffe1ff */
[----:B------:R-:W-:Y:S01]  /*0250*/  IADD3 R0, PT, PT, R122, 0xa00, RZ ;  /* 0x00000a007a007810 */ /* 0x000fe20007ffe0ff */
[----:B------:R-:W-:Y:S01]  /*0260*/  IMAD R119, R5, UR4, RZ ;  /* 0x0000000405777c24 */ /* 0x000fe2000f8e02ff */
[----:B------:R-:W-:Y:S01]  /*0270*/  SHF.L.U32 R120, R2, 0x1, RZ ;  /* 0x0000000102787819 */ /* 0x000fe200000006ff */
[----:B------:R0:W-:Y:S01]  /*0280*/  STL [R1+0x434], R4 ;  /* 0x0004340401007387 */ /* 0x0001e20000100800 */
[----:B------:R-:W-:Y:S01]  /*0290*/  ISETP.GT.AND P0, PT, R4, RZ, PT ;  /* 0x000000ff0400720c */ /* 0x000fe20003f04270 */
[----:B------:R-:W1:Y:S01]  /*02a0*/  LDCU.64 UR4, c[0x0][0x358] ;  /* 0x00006b00ff0477ac */ /* 0x000e620008000a00 */
[----:B------:R-:W-:Y:S01]  /*02b0*/  IADD3 R119, PT, PT, R3, R119, RZ ;  /* 0x0000007703777210 */ /* 0x000fe20007ffe0ff */
[----:B------:R2:W-:Y:S01]  /*02c0*/  STL [R1+0x43c], R7 ;  /* 0x00043c0701007387 */ /* 0x0005e20000100800 */
[----:B-----5:R-:W-:Y:S02]  /*02d0*/  IADD3 R124, P5, PT, R120, UR8, RZ ;  /* 0x00000008787c7c10 */ /* 0x020fe4000ffbe0ff */
[----:B------:R-:W-:-:S02]  /*02e0*/  SHF.L.U64.HI R119, R2, 0x1, R119 ;  /* 0x0000000102777819 */ /* 0x000fc40000010277 */
[----:B------:R-:W-:Y:S02]  /*02f0*/  SEL R121, R121, RZ, P0 ;  /* 0x000000ff79797207 */ /* 0x000fe40000000000 */
[----:B------:R-:W-:Y:S02]  /*0300*/  IADD3.X R125, PT, PT, R119, UR9, RZ, P5, !PT ;  /* 0x00000009777d7c10 */ /* 0x000fe4000affe4ff */
[-C--:B------:R-:W-:Y:S02]  /*0310*/  ISETP.GE.U32.AND P5, PT, R122, R121.reuse, PT ;  /* 0x000000797a00720c */ /* 0x080fe40003fa6070 */
[----:B------:R-:W-:Y:S02]  /*0320*/  IADD3 R126, P6, PT, R120, UR10, RZ ;  /* 0x0000000a787e7c10 */ /* 0x000fe4000ffde0ff */
[----:B------:R-:W-:Y:S02]  /*0330*/  ISETP.GE.U32.AND P4, PT, R0, R121, PT ;  /* 0x000000790000720c */ /* 0x000fe40003f86070 */
[----:B0-----:R-:W-:-:S02]  /*0340*/  IADD3 R4, PT, PT, R122, 0xa80, RZ ;  /* 0x00000a807a047810 */ /* 0x001fc40007ffe0ff */
[C---:B------:R-:W-:Y:S02]  /*0350*/  IADD3 R6, PT, PT, R122.reuse, 0xb00, RZ ;  /* 0x00000b007a067810 */ /* 0x040fe40007ffe0ff */
[C---:B------:R-:W-:Y:S02]  /*0360*/  IADD3 R0, PT, PT, R122.reuse, 0xb80, RZ ;  /* 0x00000b807a007810 */ /* 0x040fe40007ffe0ff */
[----:B------:R-:W-:Y:S02]  /*0370*/  IADD3 R2, PT, PT, R122, 0xc00, RZ ;  /* 0x00000c007a027810 */ /* 0x000fe40007ffe0ff */
[----:B------:R-:W-:Y:S02]  /*0380*/  IADD3.X R127, PT, PT, R119, UR11, RZ, P6, !PT ;  /* 0x0000000b777f7c10 */ /* 0x000fe4000b7fe4ff */
[-C--:B------:R-:W-:Y:S02]  /*0390*/  ISETP.GE.U32.AND P0, PT, R4, R121.reuse, PT ;  /* 0x000000790400720c */ /* 0x080fe40003f06070 */
[----:B------:R-:W-:-:S02]  /*03a0*/  ISETP.GE.U32.AND P1, PT, R6, R121, PT ;  /* 0x000000790600720c */ /* 0x000fc40003f26070 */
[-C--:B------:R-:W-:Y:S02]  /*03b0*/  ISETP.GE.U32.AND P2, PT, R0, R121.reuse, PT ;  /* 0x000000790000720c */ /* 0x080fe40003f46070 */
[----:B------:R-:W-:Y:S01]  /*03c0*/  ISETP.GE.U32.AND P3, PT, R2, R121, PT ;  /* 0x000000790200720c */ /* 0x000fe20003f66070 */
[----:B-12---:R-:W-:-:S12]  /*03d0*/  @P5 BRA `(.L_x_1547) ;  /* 0x0000000000505947 */ /* 0x006fd80003800000 */
[----:B------:R-:W2:Y:S04]  /*03e0*/  LDG.E.64 R4, desc[UR4][R126.64] ;  /* 0x000000047e047981 */ /* 0x000ea8000c1e1b00 */
[----:B------:R-:W3:Y:S01]  /*03f0*/  LDG.E.64 R2, desc[UR4][R124.64] ;  /* 0x000000047c027981 */ /* 0x000ee2000c1e1b00 */
[C---:B------:R-:W-:Y:S02]  /*0400*/  IADD3 R0, PT, PT, R122.reuse, 0x2, RZ ;  /* 0x000000027a007810 */ /* 0x040fe40007ffe0ff */
[----:B------:R-:W-:Y:S02]  /*0410*/  IADD3 R6, PT, PT, R122, 0x3, RZ ;  /* 0x000000037a067810 */ /* 0x000fe40007ffe0ff */
        /* <DEDUP_REMOVED lines=10> */
[----:B------:R-:W-:-:S12]  /*04c0*/  @!P5 FMUL R118, R114, R5 ;  /* 0x000000057276d220 */ /* 0x000fd80000400000 */
[----:B------:R-:W-:Y:S02]  /*04d0*/  @!P6 HADD2.F32 R3, -RZ, R2.H1_H1 ;  /* 0x30000002ff03e230 */ /* 0x000fe40000004100 */
[----:B------:R-:W-:Y:S02]  /*04e0*/  @!P6 HADD2.F32 R112, -RZ, R4.H1_H1 ;  /* 0x30000004ff70e230 */ /* 0x000fe40000004100 */
[----:B------:R-:W-:-:S03]  /*04f0*/  HADD2.F32 R2, -RZ, R2.H0_H0 ;  /* 0x20000002ff027230 */ /* 0x000fc60000004100 */
[----:B------:R-:W-:Y:S02]  /*0500*/  @!P6 FMUL R116, R112, R3 ;  /* 0x000000037074e220 */ /* 0x000fe40000400000 */
[----:B------:R-:W-:-:S07]  /*0510*/  FMUL R115, R111, R2 ;  /* 0x000000026f737220 */ /* 0x000fce0000400000 */
.L_x_1547:
[----:B------:R-:W-:Y:S05]  /*0520*/  BSYNC.RECONVERGENT B0 ;  /* 0x0000000000007941 */ /* 0x000fea0003800200 */
.L_x_1546:
[----:B------:R-:W-:Y:S01]  /*0530*/  ISETP.GE.U32.AND P5, PT, R7, R121, PT ;  /* 0x000000790700720c */ /* 0x000fe20003fa6070 */
[----:B------:R-:W-:Y:S01]  /*0540*/  BSSY.RECONVERGENT B0, `(.L_x_1548) ;  /* 0x000001d000007945 */ /* 0x000fe20003800200 */
[----:B------:R-:W-:Y:S01]  /*0550*/  IADD3 R7, PT, PT, R122, 0x100, RZ ;  /* 0x000001007a077810 */ /* 0x000fe20007ffe0ff */
        /* <DEDUP_REMOVED lines=27> */
.L_x_1549:
[----:B------:R-:W-:Y:S05]  /*0710*/  BSYNC.RECONVERGENT B0 ;  /* 0x0000000000007941 */ /* 0x000fea0003800200 */
.L_x_1548:
        /* <DEDUP_REMOVED lines=30> */
.L_x_1551:
[----:B------:R-:W-:Y:S05]  /*0900*/  BSYNC.RECONVERGENT B0 ;  /* 0x0000000000007941 */ /* 0x000fea0003800200 */
.L_x_1550:
        /* <DEDUP_REMOVED lines=30> */
.L_x_1553:
[----:B------:R-:W-:Y:S05]  /*0af0*/  BSYNC.RECONVERGENT B0 ;  /* 0x0000000000007941 */ /* 0x000fea0003800200 */
.L_x_1552:
        /* <DEDUP_REMOVED lines=30> */
.L_x_1555:
[----:B------:R-:W-:Y:S05]  /*0ce0*/  BSYNC.RECONVERGENT B0 ;  /* 0x0000000000007941 */ /* 0x000fea0003800200 */
.L_x_1554:
[----:B------:R-:W-:Y:S01]  /*0cf0*/  IADD3 R8, PT, PT, R122, 0x300, RZ ;  /* 0x000003007a087810 */ /* 0x000fe20007ffe0ff */
[----:B------:R-:W-:Y:S01]  /*0d00*/  BSSY.RECONVERGENT B0, `(.L_x_1556) ;  /* 0x000001c000007945 */ /* 0x000fe20003800200 */
[----:B------:R-:W-:Y:S01]  /*0d10*/  ISETP.GE.U32.AND P5, PT, R7, R121, PT ;  /* 0x000000790700720c */ /* 0x000fe20003fa6070 */
[----:B------:R-:W-:Y:S01]  /*0d20*/  HFMA2 R62, -RZ, RZ, 0, 0 ;  /* 0x00000000ff3e7431 */ /* 0x000fe200000001ff */
[----:B------:R-:W-:Y:S01]  /*0d30*/  CS2R R60, SRZ ;  /* 0x00000000003c7805 */ /* 0x000fe2000001ff00 */
[----:B------:R1:W-:Y:S01]  /*0d40*/  STL [R1+0x45c], R8 ;  /* 0x00045c0801007387 */ /* 0x0003e20000100800 */
[----:B------:R-:W-:Y:S02]  /*0d50*/  CS2R R58, SRZ ;  /* 0x00000000003a7805 */ /* 0x000fe4000001ff00 */
[----:B------:R-:W-:-:S07]  /*0d60*/  CS2R R56, SRZ ;  /* 0x0000000000387805 */ /* 0x000fce000001ff00 */
[----:B-1----:R-:W-:Y:S05]  /*0d70*/  @P5 BRA `(.L_x_1557) ;  /* 0x0000000000505947 */ /* 0x002fea0003800000 */
[----:B------:R-:W2:Y:S04]  /*0d80*/  LDG.E.64 R4, desc[UR4][R126.64+0x500] ;  /* 0x000500047e047981 */ /* 0x000ea8000c1e1b00 */
[----:B------:R-:W0:Y:S01]  /*0d90*/  LDG.E.64 R2, desc[UR4][R124.64+0x500] ;  /* 0x000500047c027981 */ /* 0x000e22000c1e1b00 */
[C---:B------:R-:W-:Y:S02]  /*0da0*/  IADD3 R0, PT, PT, R122.reuse, 0x282, RZ ;  /* 0x000002827a007810 */ /* 0x040fe40007ffe0ff */
[----:B------:R-:W-:Y:S02]  /*0db0*/  IADD3 R6, PT, PT, R122, 0x283, RZ ;  /* 0x000002837a067810 */ /* 0x000fe40007ffe0ff */
[----:B------:R-:W-:Y:S02]  /*0dc0*/  ISETP.GE.U32.AND P6, PT, R0, R121, PT ;  /* 0x000000790000720c */ /* 0x000fe40003fc6070 */
[----:B------:R-:W-:-:S02]  /*0dd0*/  IADD3 R0, PT, PT, R122, 0x281, RZ ;  /* 0x000002817a007810 */ /* 0x000fc40007ffe0ff */
[----:B------:R-:W-:-:S09]  /*0de0*/  ISETP.GE.U32.AND P5, PT, R6, R121, PT ;  /* 0x000000790600720c */ /* 0x000fd20003fa6070 */
[----:B--2---:R-:W-:Y:S02]  /*0df0*/  @!P6 HADD2.F32 R72, -RZ, R5.H0_H0 ;  /* 0x20000005ff48e230 */ /* 0x004fe40000004100 */
[----:B------:R-:W-:Y:S02]  /*0e00*/  HADD2.F32 R56, -RZ, R4.H0_H0 ;  /* 0x20000004ff387230 */ /* 0x000fe40000004100 */
[----:B0-----:R-:W-:Y:S02]  /*0e10*/  @!P6 HADD2.F32 R7, -RZ, R3.H0_H0 ;  /* 0x20000003ff07e230 */ /* 0x001fe40000004100 */
        /* <DEDUP_REMOVED lines=10> */
.L_x_1557:
[----:B------:R-:W-:Y:S05]  /*0ec0*/  BSYNC.RECONVERGENT B0 ;  /* 0x0000000000007941 */ /* 0x000fea0003800200 */
.L_x_1556:
[----:B0-----:R-:W-:Y:S01]  /*0ed0*/  IADD3 R7, PT, PT, R122, 0x380, RZ ;  /* 0x000003807a077810 */ /* 0x001fe20007ffe0ff */
[----:B------:R-:W-:Y:S01]  /*0ee0*/  BSSY.RECONVERGENT B0, `(.L_x_1558) ;  /* 0x000001c000007945 */ /* 0x000fe20003800200 */
[----:B------:R-:W-:Y:S02]  /*0ef0*/  ISETP.GE.U32.AND P5, PT, R8, R121, PT ;  /* 0x000000790800720c */ /* 0x000fe40003fa6070 */
[----:B------:R-:W-:Y:S02]  /*0f00*/  CS2R R54, SRZ ;  /* 0x0000000000367805 */ /* 0x000fe4000001ff00 */
[----:B------:R-:W-:Y:S01]  /*0f10*/  CS2R R52, SRZ ;  /* 0x0000000000347805 */ /* 0x000fe2000001ff00 */
[----:B------:R0:W-:Y:S01]  /*0f20*/  STL [R1+0x458], R7 ;  /* 0x0004580701007387 */ /* 0x0001e20000100800 */
[----:B------:R-:W-:Y:S02]  /*0f30*/  CS2R R50, SRZ ;  /* 0x0000000000327805 */ /* 0x000fe4000001ff00 */
        /* <DEDUP_REMOVED lines=22> */
.L_x_1559:
[----:B------:R-:W-:Y:S05]  /*10a0*/  BSYNC.RECONVERGENT B0 ;  /* 0x0000000000007941 */ /* 0x000fea0003800200 */
.L_x_1558:
        /* <DEDUP_REMOVED lines=29> */
.L_x_1561:
[----:B------:R-:W-:Y:S05]  /*1280*/  BSYNC.RECONVERGENT B0 ;  /* 0x0000000000007941 */ /* 0x000fea0003800200 */
.L_x_1560:
[----:B------:R-:W-:Y:S01]  /*1290*/  ISETP.GE.U32.AND P5, PT, R8, R121, PT ;  /* 0x000000790800720c */ /* 0x000fe20003fa6070 */
[----:B------:R-:W-:Y:S01]  /*12a0*/  BSSY.RECONVERGENT B0, `(.L_x_1562) ;  /* 0x000001c000007945 */ /* 0x000fe20003800200 */
[----:B------:R-:W-:Y:S02]  /*12b0*/  IADD3 R8, PT, PT, R122, 0x480, RZ ;  /* 0x000004807a087810 */ /* 0x000fe40007ffe0ff */
[----:B------:R-:W-:Y:S02]  /*12c0*/  CS2R R40, SRZ ;  /* 0x0000000000287805 */ /* 0x000fe4000001ff00 */
[----:B------:R-:W-:Y:S02]  /*12d0*/  CS2R R38, SRZ ;  /* 0x0000000000267805 */ /* 0x000fe4000001ff00 */
[----:B------:R-:W-:Y:S02]  /*12e0*/  CS2R R36, SRZ ;  /* 0x0000000000247805 */ /* 0x000fe4000001ff00 */
[----:B------:R-:W-:Y:S01]  /*12f0*/  MOV R35, RZ ;  /* 0x000000ff00237202 */ /* 0x000fe20000000f00 */
[----:B------:R1:W-:Y:S02]  /*1300*/  STL [R1+0x450], R8 ;  /* 0x0004500801007387 */ /* 0x0003e40000100800 */
[----:B------:R-:W-:Y:S05]  /*1310*/  @P5 BRA `(.L_x_1563) ;  /* 0x0000000000505947 */ /* 0x000fea0003800000 */
[----:B------:R-:W2:Y:S04]  /*1320*/  LDG.E.64 R4, desc[UR4][R126.64+0x800] ;  /* 0x000800047e047981 */ /* 0x000ea8000c1e1b00 */
[----:B------:R-:W0:Y:S01]  /*1330*/  LDG.E.64 R2, desc[UR4][R124.64+0x800] ;  /* 0x000800047c027981 */ /* 0x000e22000c1e1b00 */
[C---:B------:R-:W-:Y:S02]  /*1340*/  IADD3 R0, PT, PT, R122.reuse, 0x402, RZ ;  /* 0x000004027a007810 */ /* 0x040fe40007ffe0ff */
[----:B------:R-:W-:Y:S02]  /*1350*/  IADD3 R6, PT, PT, R122, 0x403, RZ ;  /* 0x000004037a067810 */ /* 0x000fe40007ffe0ff */
[----:B------:R-:W-:Y:S02]  /*1360*/  ISETP.GE.U32.AND P6, PT, R0, R121, PT ;  /* 0x000000790000720c */ /* 0x000fe40003fc6070 */
[----:B------:R-:W-:-:S02]  /*1370*/  IADD3 R0, PT, PT, R122, 0x401, RZ ;  /* 0x000004017a007810 */ /* 0x000fc40007ffe0ff */
[----:B------:R-:W-:-:S09]  /*1380*/  ISETP.GE.U32.AND P5, PT, R6, R121, PT ;  /* 0x000000790600720c */ /* 0x000fd20003fa6070 */
[----:B--2---:R-:W-:-:S04]  /*1390*/  @!P6 HADD2.F32 R50, -RZ, R5.H0_H0 ;  /* 0x20000005ff32e230 */ /* 0x004fc80000004100 */
[----:B------:R-:W-:Y:S02]  /*13a0*/  @!P5 HADD2.F32 R51, -RZ, R5.H1_H1 ;  /* 0x30000005ff33d230 */ /* 0x000fe40000004100 */
[----:B0-----:R-:W-:Y:S02]  /*13b0*/  @!P6 HADD2.F32 R7, -RZ, R3.H0_H0 ;  /* 0x20000003ff07e230 */ /* 0x001fe40000004100 */
[----:B------:R-:W-:-:S03]  /*13c0*/  HADD2.F32 R35, -RZ, R4.H0_H0 ;  /* 0x20000004ff237230 */ /* 0x000fc60000004100 */
[----:B------:R-:W-:Y:S01]  /*13d0*/  @!P6 FMUL R54, R50, R7 ;  /* 0x000000073236e220 */ /* 0x000fe20000400000 */
[----:B------:R-:W-:Y:S01]  /*13e0*/  ISETP.GE.U32.AND P6, PT, R0, R121, PT ;  /* 0x000000790000720c */ /* 0x000fe20003fc6070 */
[----:B------:R-:W-:-:S05]  /*13f0*/  @!P5 HADD2.F32 R0, -RZ, R3.H1_H1 ;  /* 0x30000003ff00d230 */ /* 0x000fca0000004100 */
[----:B------:R-:W-:-:S07]  /*1400*/  @!P5 FMUL R55, R51, R0 ;  /* 0x000000003337d220 */ /* 0x000fce0000400000 */
[----:B------:R-:W-:Y:S02]  /*1410*/  @!P6 HADD2.F32 R3, -RZ, R2.H1_H1 ;  /* 0x30000002ff03e230 */ /* 0x000fe40000004100 */
[----:B------:R-:W-:Y:S02]  /*1420*/  @!P6 HADD2.F32 R48, -RZ, R4.H1_H1 ;  /* 0x30000004ff30e230 */ /* 0x000fe40000004100 */
[----:B------:R-:W-:-:S03]  /*1430*/  HADD2.F32 R2, -RZ, R2.H0_H0 ;  /* 0x20000002ff027230 */ /* 0x000fc60000004100 */
[----:B------:R-:W-:Y:S02]  /*1440*/  @!P6 FMUL R53, R48, R3 ;  /* 0x000000033035e220 */ /* 0x000fe40000400000 */
[----:B------:R-:W-:-:S07]  /*1450*/  FMUL R52, R35, R2 ;  /* 0x0000000223347220 */ /* 0x000fce0000400000 */
.L_x_1563:
[----:B------:R-:W-:Y:S05]  /*1460*/  BSYNC.RECONVERGENT B0 ;  /* 0x0000000000007941 */ /* 0x000fea0003800200 */
.L_x_1562:
[----:B0-----:R-:W-:Y:S01]  /*1470*/  IADD3 R7, PT, PT, R122, 0x500, RZ ;  /* 0x000005007a077810 */ /* 0x001fe20007ffe0ff */
[----:B------:R-:W-:Y:S01]  /*1480*/  BSSY.RECONVERGENT B0, `(.L_x_1564) ;  /* 0x000001d000007945 */ /* 0x000fe20003800200 */
[----:B------:R-:W-:Y:S01]  /*1490*/  ISETP.GE.U32.AND P5, PT, R8, R121, PT ;  /* 0x000000790800720c */ /* 0x000fe20003fa6070 */
[----:B------:R-:W-:Y:S01]  /*14a0*/  HFMA2 R34, -RZ, RZ, 0, 0 ;  /* 0x00000000ff227431 */ /* 0x000fe200000001ff */
[----:B------:R-:W-:Y:S01]  /*14b0*/  CS2R R32, SRZ ;  /* 0x0000000000207805 */ /* 0x000fe2000001ff00 */
[----:B------:R0:W-:Y:S01]  /*14c0*/  STL [R1+0x44c], R7 ;  /* 0x00044c0701007387 */ /* 0x0001e20000100800 */
[----:B------:R-:W-:Y:S01]  /*14d0*/  HFMA2 R225, -RZ, RZ, 0, 0 ;  /* 0x00000000ffe17431 */ /* 0x000fe200000001ff */
[----:B------:R-:W-:Y:S02]  /*14e0*/  MOV R226, RZ ;  /* 0x000000ff00e27202 */ /* 0x000fe40000000f00 */
[----:B------:R-:W-:-:S06]  /*14f0*/  CS2R R30, SRZ ;  /* 0x00000000001e7805 */ /* 0x000fcc000001ff00 */
[----:B0-----:R-:W-:Y:S05]  /*1500*/  @P5 BRA `(.L_x_1565) ;  /* 0x0000000000505947 */ /* 0x001fea0003800000 */
[----:B------:R-:W2:Y:S04]  /*1510*/  LDG.E.64 R4, desc[UR4][R126.64+0x900] ;  /* 0x000900047e047981 */ /* 0x000ea8000c1e1b00 */
[----:B------:R-:W1:Y:S01]  /*1520*/  LDG.E.64 R2, desc[UR4][R124.64+0x900] ;  /* 0x000900047c027981 */ /* 0x000e62000c1e1b00 */
[C---:B------:R-:W-:Y:S02]  /*1530*/  IADD3 R0, PT, PT, R122.reuse, 0x482, RZ ;  /* 0x000004827a007810 */ /* 0x040fe40007ffe0ff */
[----:B------:R-:W-:Y:S02]  /*1540*/  IADD3 R6, PT, PT, R122, 0x483, RZ ;  /* 0x000004837a067810 */ /* 0x000fe40007ffe0ff */
[----:B------:R-:W-:Y:S02]  /*1550*/  ISETP.GE.U32.AND P6, PT, R0, R121, PT ;  /* 0x000000790000720c */ /* 0x000fe40003fc6070 */
[----:B------:R-:W-:-:S02]  /*1560*/  IADD3 R0, PT, PT, R122, 0x481, RZ ;  /* 0x000004817a007810 */ /* 0x000fc40007ffe0ff */
[----:B------:R-:W-:-:S09]  /*1570*/  ISETP.GE.U32.AND P5, PT, R6, R121, PT ;  /* 0x000000790600720c */ /* 0x000fd20003fa6070 */
[----:B--2---:R-:W-:-:S04]  /*1580*/  @!P6 HADD2.F32 R41, -RZ, R5.H0_H0 ;  /* 0x20000005ff29e230 */ /* 0x004fc80000004100 */
[----:B------:R-:W-:Y:S02]  /*1590*/  @!P5 HADD2.F32 R43, -RZ, R5.H1_H1 ;  /* 0x30000005ff2bd230 */ /* 0x000fe40000004100 */
[--C-:B-1----:R-:W-:Y:S02]  /*15a0*/  @!P6 HADD2.F32 R8, -RZ, R3.reuse.H0_H0 ;  /* 0x20000003ff08e230 */ /* 0x102fe40000004100 */
[----:B------:R-:W-:Y:S02]  /*15b0*/  HADD2.F32 R30, -RZ, R4.H0_H0 ;  /* 0x20000004ff1e7230 */ /* 0x000fe40000004100 */
[----:B------:R-:W-:Y:S02]  /*15c0*/  HADD2.F32 R5, -RZ, R2.H0_H0 ;  /* 0x20000002ff057230 */ /* 0x000fe40000004100 */
[----:B------:R-:W-:Y:S01]  /*15d0*/  @!P6 FMUL R46, R41, R8 ;  /* 0x00000008292ee220 */ /* 0x000fe20000400000 */
[----:B------:R-:W-:Y:S01]  /*15e0*/  ISETP.GE.U32.AND P6, PT, R0, R121, PT ;  /* 0x000000790000720c */ /* 0x000fe20003fc6070 */
[----:B------:R-:W-:-:S02]  /*15f0*/  @!P5 HADD2.F32 R0, -RZ, R3.H1_H1 ;  /* 0x30000003ff00d230 */ /* 0x000fc40000004100 */
[----:B------:R-:W-:-:S03]  /*1600*/  FMUL R44, R30, R5 ;  /* 0x000000051e2c7220 */ /* 0x000fc60000400000 */
[----:B------:R-:W-:-:S07]  /*1610*/  @!P5 FMUL R47, R43, R0 ;  /* 0x000000002b2fd220 */ /* 0x000fce0000400000 */
[----:B------:R-:W-:Y:S02]  /*1620*/  @!P6 HADD2.F32 R40, -RZ, R4.H1_H1 ;  /* 0x30000004ff28e230 */ /* 0x000fe40000004100 */
[----:B------:R-:W-:-:S05]  /*1630*/  @!P6 HADD2.F32 R3, -RZ, R2.H1_H1 ;  /* 0x30000002ff03e230 */ /* 0x000fca0000004100 */
[----:B------:R-:W-:-:S07]  /*1640*/  @!P6 FMUL R45, R40, R3 ;  /* 0x00000003282de220 */ /* 0x000fce0000400000 */
.L_x_1565:
[----:B------:R-:W-:Y:S05]  /*1650*/  BSYNC.RECONVERGENT B0 ;  /* 0x0000000000007941 */ /* 0x000fea0003800200 */
.L_x_1564:
        /* <DEDUP_REMOVED lines=29> */
.L_x_1567:
[----:B------:R-:W-:Y:S05]  /*1830*/  BSYNC.RECONVERGENT B0 ;  /* 0x0000000000007941 */ /* 0x000fea0003800200 */
.L_x_1566:
        /* <DEDUP_REMOVED lines=30> */
.L_x_1569:
[----:B------:R-:W-:Y:S05]  /*1a20*/  BSYNC.RECONVERGENT B0 ;  /* 0x0000000000007941 */ /* 0x000fea0003800200 */
.L_x_1568:
[----:B-1----:R-:W-:Y:S01]  /*1a30*/  IADD3 R8, PT, PT, R122, 0x680, RZ ;  /* 0x000006807a087810 */ /* 0x002fe20007ffe0ff */
[----:B------:R-:W-:Y:S01]  /*1a40*/  BSSY.RECONVERGENT B0, `(.L_x_1570) ;  /* 0x000001d000007945 */ /* 0x000fe20003800200 */
[----:B------:R-:W-:Y:S01]  /*1a50*/  ISETP.GE.U32.AND P5, PT, R7, R121, PT ;  /* 0x000000790700720c */ /* 0x000fe20003fa6070 */
[----:B------:R-:W-:Y:S01]  /*1a60*/  HFMA2 R237, -RZ, RZ, 0, 0 ;  /* 0x00000000ffed7431 */ /* 0x000fe200000001ff */
[----:B------:R-:W-:Y:S01]  /*1a70*/  MOV R242, RZ ;  /* 0x000000ff00f27202 */ /* 0x000fe20000000f00 */
[----:B------:R1:W-:Y:S01]  /*1a80*/  STL [R1+0x494], R8 ;  /* 0x0004940801007387 */ /* 0x0003e20000100800 */
[----:B------:R-:W-:Y:S02]  /*1a90*/  CS2R R240, SRZ ;  /* 0x0000000000f07805 */ /* 0x000fe4000001ff00 */
[----:B------:R-:W-:Y:S02]  /*1aa0*/  CS2R R238, SRZ ;  /* 0x0000000000ee7805 */ /* 0x000fe4000001ff00 */
[----:B------:R-:W-:-:S05]  /*1ab0*/  MOV R23, RZ ;  /* 0x000000ff00177202 */ /* 0x000fca0000000f00 */
        /* <DEDUP_REMOVED lines=21> */
.L_x_1571:
[----:B------:R-:W-:Y:S05]  /*1c10*/  BSYNC.RECONVERGENT B0 ;  /* 0x0000000000007941 */ /* 0x000fea0003800200 */
.L_x_1570:
[----:B------:R-:W-:Y:S01]  /*1c20*/  HFMA2 R11, -RZ, RZ, 0, 0 ;  /* 0x00000000ff0b7431 */ /* 0x000fe200000001ff */
[----:B------:R-:W-:Y:S01]  /*1c30*/  ISETP.GE.U32.AND P5, PT, R8, R121, PT ;  /* 0x000000790800720c */ /* 0x000fe20003fa6070 */
[----:B------:R-:W-:Y:S01]  /*1c40*/  HFMA2 R8, -RZ, RZ, 0, 0 ;  /* 0x00000000ff087431 */ /* 0x000fe200000001ff */
[----:B------:R-:W-:Y:S01]  /*1c50*/  MOV R14, RZ ;  /* 0x000000ff000e7202 */ /* 0x000fe20000000f00 */
[----:B------:R-:W-:Y:S01]  /*1c60*/  BSSY.RECONVERGENT B0, `(.L_x_1572) ;  /* 0x000001e000007945 */ /* 0x000fe20003800200 */
[----:B------:R-:W-:Y:S01]  /*1c70*/  IADD3 R9, PT, PT, R122, 0x700, RZ ;  /* 0x000007007a097810 */ /* 0x000fe20007ffe0ff */
[----:B------:R-:W-:Y:S01]  /*1c80*/  HFMA2 R236, -RZ, RZ, 0, 0 ;  /* 0x00000000ffec7431 */ /* 0x000fe200000001ff */
[----:B------:R1:W-:Y:S01]  /*1c90*/  STL [R1+0x1dc], R11 ;  /* 0x0001dc0b01007387 */ /* 0x0003e20000100800 */
[----:B------:R-:W-:Y:S02]  /*1ca0*/  CS2R R246, SRZ ;  /* 0x0000000000f67805 */ /* 0x000fe4000001ff00 */
[----:B------:R-:W-:Y:S01]  /*1cb0*/  MOV R245, RZ ;  /* 0x000000ff00f57202 */ /* 0x000fe20000000f00 */
[----:B------:R1:W-:Y:S04]  /*1cc0*/  STL [R1+0x1d8], R14 ;  /* 0x0001d80e01007387 */ /* 0x0003e80000100800 */
[----:B------:R1:W-:Y:S04]  /*1cd0*/  STL [R1+0x1d4], R8 ;  /* 0x0001d40801007387 */ /* 0x0003e80000100800 */
[----:B------:R1:W-:Y:S01]  /*1ce0*/  STL [R1+0x498], R9 ;  /* 0x0004980901007387 */ /* 0x0003e20000100800 */
        /* <DEDUP_REMOVED lines=21> */
.L_x_1573:
[----:B------:R-:W-:Y:S05]  /*1e40*/  BSYNC.RECONVERGENT B0 ;  /* 0x0000000000007941 */ /* 0x000fea0003800200 */
.L_x_1572:
[----:B------:R-:W-:Y:S01]  /*1e50*/  ISETP.GE.U32.AND P5, PT, R9, R121, PT ;  /* 0x000000790900720c */ /* 0x000fe20003fa6070 */
[----:B-1----:R-:W-:Y:S01]  /*1e60*/  HFMA2 R9, -RZ, RZ, 0, 0 ;  /* 0x00000000ff097431 */ /* 0x002fe200000001ff */
[----:B------:R-:W-:Y:S02]  /*1e70*/  CS2R R12, SRZ ;  /* 0x00000000000c7805 */ /* 0x000fe4000001ff00 */
[----:B0-----:R-:W-:Y:S01]  /*1e80*/  MOV R7, RZ ;  /* 0x000000ff00077202 */ /* 0x001fe20000000f00 */
[----:B------:R0:W-:Y:S01]  /*1e90*/  STL [R1+0x1ec], RZ ;  /* 0x0001ecff01007387 */ /* 0x0001e20000100800 */
[----:B------:R-:W-:Y:S01]  /*1ea0*/  IADD3 R10, PT, PT, R122, 0x780, RZ ;  /* 0x000007807a0a7810 */ /* 0x000fe20007ffe0ff */
[----:B------:R-:W-:Y:S01]  /*1eb0*/  BSSY.RECONVERGENT B0, `(.L_x_1574) ;  /* 0x0000023000007945 */ /* 0x000fe20003800200 */
[----:B------:R-:W-:Y:S01]  /*1ec0*/  HFMA2 R22, -RZ, RZ, 0, 0 ;  /* 0x00000000ff167431 */ /* 0x000fe200000001ff */
        /* <DEDUP_REMOVED lines=10> */
[----:B------:R-:W-:Y:S02]  /*1f70*/  IADD3 R0, PT, PT, R122, 0x702, RZ ;  /* 0x000007027a007810 */ /* 0x000fe40007ffe0ff */
[----:B------:R-:W-:Y:S02]  /*1f80*/  MOV R14, R11 ;  /* 0x0000000b000e7202 */ /* 0x000fe40000000f00 */
[----:B------:R-:W-:Y:S02]  /*1f90*/  ISETP.GE.U32.AND P6, PT, R0, R121, PT ;  /* 0x000000790000720c */ /* 0x000fe40003fc6070 */
[----:B------:R-:W-:Y:S02]  /*1fa0*/  MOV R11, R8 ;  /* 0x00000008000b7202 */ /* 0x000fe40000000f00 */
[C---:B------:R-:W-:Y:S02]  /*1fb0*/  IADD3 R6, PT, PT, R122.reuse, 0x703, RZ ;  /* 0x000007037a067810 */ /* 0x040fe40007ffe0ff */
[----:B------:R-:W-:-:S02]  /*1fc0*/  IADD3 R0, PT, PT, R122, 0x701, RZ ;  /* 0x000007017a007810 */ /* 0x000fc40007ffe0ff */
[----:B------:R-:W-:-:S05]  /*1fd0*/  ISETP.GE.U32.AND P5, PT, R6, R121, PT ;  /* 0x000000790600720c */ /* 0x000fca0003fa6070 */
[----:B--2---:R-:W-:Y:S02]  /*1fe0*/  @!P6 HADD2.F32 R245, -RZ, R5.H0_H0 ;  /* 0x20000005fff5e230 */ /* 0x004fe40000004100 */
[----:B---3--:R-:W-:-:S05]  /*1ff0*/  @!P6 HADD2.F32 R8, -RZ, R3.H0_H0 ;  /* 0x20000003ff08e230 */ /* 0x008fca0000004100 */
[----:B------:R-:W-:-:S05]  /*2000*/  @!P6 FMUL R15, R245, R8 ;  /* 0x00000008f50fe220 */ /* 0x000fca0000400000 */
[----:B------:R1:W-:Y:S01]  /*2010*/  @!P6 STL [R1+0x1d8], R15 ;  /* 0x0001d80f0100e387 */ /* 0x0003e20000100800 */
[----:B------:R-:W-:Y:S01]  /*2020*/  ISETP.GE.U32.AND P6, PT, R0, R121, PT ;  /* 0x000000790000720c */ /* 0x000fe20003fc6070 */
[----:B------:R-:W-:Y:S02]  /*2030*/  @!P5 HADD2.F32 R246, -RZ, R5.H1_H1 ;  /* 0x30000005fff6d230 */ /* 0x000fe40000004100 */
[----:B------:R-:W-:-:S10]  /*2040*/  @!P5 HADD2.F32 R5, -RZ, R3.H1_H1 ;  /* 0x30000003ff05d230 */ /* 0x000fd40000004100 */
[----:B------:R-:W-:Y:S02]  /*2050*/  @!P6 HADD2.F32 R244, -RZ, R4.H1_H1 ;  /* 0x30000004fff4e230 */ /* 0x000fe40000004100 */
[----:B------:R-:W-:Y:S02]  /*2060*/  @!P6 HADD2.F32 R3, -RZ, R2.H1_H1 ;  /* 0x30000002ff03e230 */ /* 0x000fe40000004100 */
[----:B------:R-:W-:-:S03]  /*2070*/  @!P5 FMUL R14, R246, R5 ;  /* 0x00000005f60ed220 */ /* 0x000fc60000400000 */
[----:B------:R-:W-:-:S05]  /*2080*/  @!P6 FMUL R11, R244, R3 ;  /* 0x00000003f40be220 */ /* 0x000fca0000400000 */
[----:B------:R1:W-:Y:S04]  /*2090*/  @!P6 STL [R1+0x1d4], R11 ;  /* 0x0001d40b0100e387 */ /* 0x0003e80000100800 */
[----:B------:R1:W-:Y:S01]  /*20a0*/  @!P5 STL [R1+0x1dc], R14 ;  /* 0x0001dc0e0100d387 */ /* 0x0003e20000100800 */
[----:B------:R-:W-:Y:S02]  /*20b0*/  HADD2.F32 R22, -RZ, R4.H0_H0 ;  /* 0x20000004ff167230 */ /* 0x000fe40000004100 */
[----:B------:R-:W-:-:S05]  /*20c0*/  HADD2.F32 R247, -RZ, R2.H0_H0 ;  /* 0x20000002fff77230 */ /* 0x000fca0000004100 */
[----:B------:R-:W-:-:S07]  /*20d0*/  FMUL R247, R22, R247 ;  /* 0x000000f716f77220 */ /* 0x000fce0000400000 */
.L_x_1575:
[----:B------:R-:W-:Y:S05]  /*20e0*/  BSYNC.RECONVERGENT B0 ;  /* 0x0000000000007941 */ /* 0x000fea0003800200 */
.L_x_1574:
[----:B------:R-:W-:Y:S01]  /*20f0*/  HFMA2 R0, -RZ, RZ, 0, 0 ;  /* 0x00000000ff007431 */ /* 0x000fe200000001ff */
[----:B------:R-:W-:Y:S01]  /*2100*/  MOV R2, RZ ;  /* 0x000000ff00027202 */ /* 0x000fe20000000f00 */
[----:B------:R-:W-:Y:S01]  /*2110*/  BSSY.RECONVERGENT B0, `(.L_x_1576) ;  /* 0x0000030000007945 */ /* 0x000fe20003800200 */
[----:B------:R-:W-:Y:S02]  /*2120*/  ISETP.GE.U32.AND P5, PT, R10, R121, PT ;  /* 0x000000790a00720c */ /* 0x000fe40003fa6070 */
[----:B01----:R-:W-:Y:S02]  /*2130*/  CS2R R10, SRZ ;  /* 0x00000000000a7805 */ /* 0x003fe4000001ff00 */
[----:B------:R-:W-:Y:S01]  /*2140*/  MOV R14, RZ ;  /* 0x000000ff000e7202 */ /* 0x000fe20000000f00 */
        /* <DEDUP_REMOVED lines=15> */
[----:B------:R-:W-:Y:S02]  /*2240*/  IADD3 R0, PT, PT, R122, 0x782, RZ ;  /* 0x000007827a007810 */ /* 0x000fe40007ffe0ff */
[----:B------:R-:W-:Y:S02]  /*2250*/  MOV R16, R13 ;  /* 0x0000000d00107202 */ /* 0x000fe40000000f00 */
[----:B------:R-:W-:-:S02]  /*2260*/  ISETP.GE.U32.AND P6, PT, R0, R121, PT ;  /* 0x000000790000720c */ /* 0x000fc40003fc6070 */
[----:B------:R-:W-:Y:S02]  /*2270*/  MOV R13, R9 ;  /* 0x00000009000d7202 */ /* 0x000fe40000000f00 */
[----:B------:R-:W-:Y:S02]  /*2280*/  MOV R9, R7 ;  /* 0x0000000700097202 */ /* 0x000fe40000000f00 */
[C---:B------:R-:W-:Y:S02]  /*2290*/  IADD3 R0, PT, PT, R122.reuse, 0x781, RZ ;  /* 0x000007817a007810 */ /* 0x040fe40007ffe0ff */
[----:B------:R-:W-:-:S04]  /*22a0*/  IADD3 R6, PT, PT, R122, 0x783, RZ ;  /* 0x000007837a067810 */ /* 0x000fc80007ffe0ff */
[----:B------:R-:W-:Y:S01]  /*22b0*/  ISETP.GE.U32.AND P5, PT, R6, R121, PT ;  /* 0x000000790600720c */ /* 0x000fe20003fa6070 */
[----:B--2---:R-:W-:Y:S02]  /*22c0*/  @!P6 HADD2.F32 R7, -RZ, R5.H0_H0 ;  /* 0x20000005ff07e230 */ /* 0x004fe40000004100 */
[----:B---3--:R-:W-:-:S05]  /*22d0*/  @!P6 HADD2.F32 R17, -RZ, R3.H0_H0 ;  /* 0x20000003ff11e230 */ /* 0x008fca0000004100 */
[----:B------:R-:W-:Y:S01]  /*22e0*/  @!P6 FMUL R16, R17, R7 ;  /* 0x000000071110e220 */ /* 0x000fe20000400000 */
[----:B------:R1:W-:Y:S04]  /*22f0*/  @!P6 STL [R1+0x1e8], R17 ;  /* 0x0001e8110100e387 */ /* 0x0003e80000100800 */
        /* <DEDUP_REMOVED lines=17> */
.L_x_1577:
[----:B------:R-:W-:Y:S05]  /*2410*/  BSYNC.RECONVERGENT B0 ;  /* 0x0000000000007941 */ /* 0x000fea0003800200 */
.L_x_1576:
[----:B0-----:R-:W-:Y:S01]  /*2420*/  CS2R R2, SRZ ;  /* 0x0000000000027805 */ /* 0x001fe2000001ff00 */
[----:B-1----:R-:W-:Y:S01]  /*2430*/  HFMA2 R0, -RZ, RZ, 0, 0 ;  /* 0x00000000ff007431 */ /* 0x002fe200000001ff */
        /* <DEDUP_REMOVED lines=23> */
[C---:B------:R-:W-:Y:S02]  /*25b0*/  IADD3 R0, PT, PT, R122.reuse, 0x801, RZ ;  /* 0x000008017a007810 */ /* 0x040fe40007ffe0ff */
[----:B------:R-:W-:-:S04]  /*25c0*/  IADD3 R6, PT, PT, R122, 0x803, RZ ;  /* 0x000008037a067810 */ /* 0x000fc80007ffe0ff */
[----:B------:R-:W-:-:S05]  /*25d0*/  ISETP.GE.U32.AND P5, PT, R6, R121, PT ;  /* 0x000000790600720c */ /* 0x000fca0003fa6070 */
        /* <DEDUP_REMOVED lines=21> */
.L_x_1579:
[----:B------:R-:W-:Y:S05]  /*2730*/  BSYNC.RECONVERGENT B0 ;  /* 0x0000000000007941 */ /* 0x000fea0003800200 */
.L_x_1578:
[----:B0-----:R-:W-:Y:S01]  /*2740*/  CS2R R2, SRZ ;  /* 0x0000000000027805 */ /* 0x001fe2000001ff00 */
[----:B-1----:R-:W-:Y:S01]  /*2750*/  HFMA2 R0, -RZ, RZ, 0, 0 ;  /* 0x00000000ff007431 */ /* 0x002fe200000001ff */
        /* <DEDUP_REMOVED lines=46> */
.L_x_1581:
[----:B------:R-:W-:Y:S05]  /*2a40*/  BSYNC.RECONVERGENT B0 ;  /* 0x0000000000007941 */ /* 0x000fea0003800200 */
.L_x_1580:
[----:B01----:R-:W-:Y:S01]  /*2a50*/  MOV R0, RZ ;  /* 0x000000ff00007202 */ /* 0x003fe20000000f00 */
[----:B------:R-:W-:Y:S01]  /*2a60*/  HFMA2 R4, -RZ, RZ, 0, 0 ;  /* 0x00000000ff047431 */ /* 0x000fe200000001ff */
[----:B------:R-:W-:Y:S01]  /*2a70*/  CS2R R2, SRZ ;  /* 0x0000000000027805 */ /* 0x000fe2000001ff00 */
[----:B------:R0:W-:Y:S01]  /*2a80*/  STL [R1+0x22c], RZ ;  /* 0x00022cff01007387 */ /* 0x0001e20000100800 */
[----:B------:R-:W-:Y:S01]  /*2a90*/  ISETP.GE.U32.AND P5, PT, R8, R121, PT ;  /* 0x000000790800720c */ /* 0x000fe20003fa6070 */
[----:B------:R-:W-:Y:S01]  /*2aa0*/  BSSY.RECONVERGENT B0, `(.L_x_1582) ;  /* 0x000002d000007945 */ /* 0x000fe20003800200 */
[----:B------:R-:W-:Y:S01]  /*2ab0*/  MOV R9, RZ ;  /* 0x000000ff00097202 */ /* 0x000fe20000000f00 */
        /* <DEDUP_REMOVED lines=43> */
.L_x_1583:
[----:B------:R-:W-:Y:S05]  /*2d70*/  BSYNC.RECONVERGENT B0 ;  /* 0x0000000000007941 */ /* 0x000fea0003800200 */
.L_x_1582:
[----:B01----:R-:W-:Y:S01]  /*2d80*/  HFMA2 R0, -RZ, RZ, 0, 0 ;  /* 0x00000000ff007431 */ /* 0x003fe200000001ff */
[----:B------:R-:W-:Y:S02]  /*2d90*/  CS2R R4, SRZ ;  /* 0x0000000000047805 */ /* 0x000fe4000001ff00 */
[----:B------:R-:W-:Y:S01]  /*2da0*/  CS2R R2, SRZ ;  /* 0x0000000000027805 */ /* 0x000fe2000001ff00 */
[----:B------:R0:W-:Y:S01]  /*2db0*/  STL [R1+0x250], RZ ;  /* 0x000250ff01007387 */ /* 0x0001e20000100800 */
[----:B------:R-:W-:Y:S01]  /*2dc0*/  ISETP.GE.U32.AND P5, PT, R8, R121, PT ;  /* 0x000000790800720c */ /* 0x000fe20003fa6070 */
[----:B------:R-:W-:Y:S01]  /*2dd0*/  BSSY.RECONVERGENT B0, `(.L_x_1584) ;  /* 0x000002b000007945 */ /* 0x000fe20003800200 */
[----:B------:R-:W-:Y:S01]  /*2de0*/  IADD3 R8, PT, PT, R122, 0xc80, RZ ;  /* 0x00000c807a087810 */ /* 0x000fe20007ffe0ff */
        /* <DEDUP_REMOVED lines=41> */
.L_x_1585:
[----:B------:R-:W-:Y:S05]  /*3080*/  BSYNC.RECONVERGENT B0 ;  /* 0x0000000000007941 */ /* 0x000fea0003800200 */
.L_x_1584:
[----:B0-----:R-:W-:Y:S02]  /*3090*/  CS2R R2, SRZ ;  /* 0x0000000000027805 */ /* 0x001fe4000001ff00 */
[----:B------:R-:W-:Y:S02]  /*30a0*/  CS2R R4, SRZ ;  /* 0x0000000000047805 */ /* 0x000fe4000001ff00 */
[----:B-1----:R-:W-:Y:S01]  /*30b0*/  MOV R0, RZ ;  /* 0x000000ff00007202 */ /* 0x002fe20000000f00 */
[----:B------:R-:W-:Y:S01]  /*30c0*/  HFMA2 R6, -RZ, RZ, 0, 0 ;  /* 0x00000000ff067431 */ /* 0x000fe200000001ff */
        /* <DEDUP_REMOVED lines=46> */
.L_x_1587:
[----:B------:R-:W-:Y:S05]  /*33b0*/  BSYNC.RECONVERGENT B0 ;  /* 0x0000000000007941 */ /* 0x000fea0003800200 */
.L_x_1586:
        /* <DEDUP_REMOVED lines=50> */
.L_x_1589:
[----:B------:R-:W-:Y:S05]  /*36e0*/  BSYNC.RECONVERGENT B0 ;  /* 0x0000000000007941 */ /* 0x000fea0003800200 */
.L_x_1588:
        /* <DEDUP_REMOVED lines=50> */
.L_x_1591:
[----:B------:R-:W-:Y:S05]  /*3a10*/  BSYNC.RECONVERGENT B0 ;  /* 0x0000000000007941 */ /* 0x000fea0003800200 */
.L_x_1590:
        /* <DEDUP_REMOVED lines=50> */
.L_x_1593:
[----:B------:R-:W-:Y:S05]  /*3d40*/  BSYNC.RECONVERGENT B0 ;  /* 0x0000000000007941 */ /* 0x000fea0003800200 */
.L_x_1592:
        /* <DEDUP_REMOVED lines=50> */
.L_x_1595:
[----:B------:R-:W-:Y:S05]  /*4070*/  BSYNC.RECONVERGENT B0 ;  /* 0x0000000000007941 */ /* 0x000fea0003800200 */
.L_x_1594:
        /* <DEDUP_REMOVED lines=50> */
.L_x_1597:
[----:B------:R-:W-:Y:S05]  /*43a0*/  BSYNC.RECONVERGENT B0 ;  /* 0x0000000000007941 */ /* 0x000fea0003800200 */
.L_x_1596:
        /* <DEDUP_REMOVED lines=49> */
.L_x_1599:
[----:B------:R-:W-:Y:S05]  /*46c0*/  BSYNC.RECONVERGENT B0 ;  /* 0x0000000000007941 */ /* 0x000fea0003800200 */
.L_x_1598:
        /* <DEDUP_REMOVED lines=22> */
[----:B------:R-:W-:Y:S02]  /*4830*/  MOV R8, R4 ;  /* 0x0000000400087202 */ /* 0x000fe40000000f00 */
[----:B------:R-:W-:Y:S01]  /*4840*/  MOV R7, R3 ;  /* 0x0000000300077202 */ /* 0x000fe20000000f00 */
[----:B------:R-:W2:Y:S01]  /*4850*/  LDG.E.64 R4, desc[UR4][R126.64+0x1b00] ;  /* 0x001b00047e047981 */ /* 0x000ea2000c1e1b00 */
[----:B------:R-:W-:-:S03]  /*4860*/  ISETP.GE.U32.AND P6, PT, R2, R121, PT ;  /* 0x000000790200720c */ /* 0x000fc60003fc6070 */
[----:B------:R-:W3:Y:S01]  /*4870*/  LDG.E.64 R2, desc[UR4][R124.64+0x1b00] ;  /* 0x001b00047c027981 */ /* 0x000ee2000c1e1b00 */
[----:B--2---:R-:W-:-:S09]  /*4880*/  @!P0 HADD2.F32 R11, -RZ, R5.H0_H0 ;  /* 0x20000005ff0b8230 */ /* 0x004fd20000004100 */
[----:B------:R-:W-:Y:S02]  /*4890*/  @!P6 HADD2.F32 R9, -RZ, R5.H1_H1 ;  /* 0x30000005ff09e230 */ /* 0x000fe40000004100 */
[--C-:B---3--:R-:W-:Y:S02]  /*48a0*/  @!P0 HADD2.F32 R5, -RZ, R3.reuse.H0_H0 ;  /* 0x20000003ff058230 */ /* 0x108fe40000004100 */
[----:B------:R-:W-:-:S03]  /*48b0*/  @!P6 HADD2.F32 R3, -RZ, R3.H1_H1 ;  /* 0x30000003ff03e230 */ /* 0x000fc60000004100 */
[----:B------:R-:W-:Y:S02]  /*48c0*/  @!P0 FMUL R10, R11, R5 ;  /* 0x000000050b0a8220 */ /* 0x000fe40000400000 */
[----:B------:R-:W-:Y:S01]  /*48d0*/  @!P6 FMUL R8, R9, R3 ;  /* 0x000000030908e220 */ /* 0x000fe20000400000 */
[----:B------:R-:W-:Y:S01]  /*48e0*/  IADD3 R3, PT, PT, R122, 0xd81, RZ ;  /* 0x00000d817a037810 */ /* 0x000fe20007ffe0ff */
[----:B------:R1:W-:Y:S04]  /*48f0*/  @!P0 STL [R1+0x36c], R11 ;  /* 0x00036c0b01008387 */ /* 0x0003e80000100800 */
[----:B------:R1:W-:Y:S04]  /*4900*/  @!P6 STL [R1+0x370], R9 ;  /* 0x000370090100e387 */ /* 0x0003e80000100800 */
[----:B------:R1:W-:Y:S01]  /*4910*/  @!P0 STL [R1+0x378], R10 ;  /* 0x0003780a01008387 */ /* 0x0003e20000100800 */
[----:B------:R-:W-:-:S03]  /*4920*/  ISETP.GE.U32.AND P0, PT, R3, R121, PT ;  /* 0x000000790300720c */ /* 0x000fc60003f06070 */
[----:B------:R1:W-:Y:S10]  /*4930*/  @!P6 STL [R1+0x37c], R8 ;  /* 0x00037c080100e387 */ /* 0x0003f40000100800 */
[----:B------:R-:W-:-:S02]  /*4940*/  @!P0 HADD2.F32 R7, -RZ, R4.H1_H1 ;  /* 0x30000004ff078230 */ /* 0x000fc40000004100 */
[----:B------:R-:W-:Y:S02]  /*4950*/  @!P0 HADD2.F32 R3, -RZ, R2.H1_H1 ;  /* 0x30000002ff038230 */ /* 0x000fe40000004100 */
[----:B------:R-:W-:Y:S02]  /*4960*/  HADD2.F32 R4, -RZ, R4.H0_H0 ;  /* 0x20000004ff047230 */ /* 0x000fe40000004100 */
[----:B------:R-:W-:Y:S02]  /*4970*/  HADD2.F32 R2, -RZ, R2.H0_H0 ;  /* 0x20000002ff027230 */ /* 0x000fe40000004100 */
[----:B------:R-:W-:Y:S01]  /*4980*/  @!P0 FMUL R6, R7, R3 ;  /* 0x0000000307068220 */ /* 0x000fe20000400000 */
[----:B------:R1:W-:Y:S02]  /*4990*/  @!P0 STL [R1+0x368], R7 ;  /* 0x0003680701008387 */ /* 0x0003e40000100800 */
[----:B------:R-:W-:Y:S02]  /*49a0*/  FMUL R2, R4, R2 ;  /* 0x0000000204027220 */ /* 0x000fe40000400000 */
[----:B------:R1:W-:Y:S04]  /*49b0*/  STL [R1+0x160], R4 ;  /* 0x0001600401007387 */ /* 0x0003e80000100800 */
[----:B------:R1:W-:Y:S04]  /*49c0*/  @!P0 STL [R1+0x374], R6 ;  /* 0x0003740601008387 */ /* 0x0003e80000100800 */
[----:B------:R1:W-:Y:S02]  /*49d0*/  STL [R1+0x164], R2 ;  /* 0x0001640201007387 */ /* 0x0003e40000100800 */
.L_x_1601:
[----:B------:R-:W-:Y:S05]  /*49e0*/  BSYNC.RECONVERGENT B0 ;  /* 0x0000000000007941 */ /* 0x000fea0003800200 */
.L_x_1600:
        /* <DEDUP_REMOVED lines=49> */
.L_x_1603:
[----:B------:R-:W-:Y:S05]  /*4d00*/  BSYNC.RECONVERGENT B0 ;  /* 0x0000000000007941 */ /* 0x000fea0003800200 */
.L_x_1602:
        /* <DEDUP_REMOVED lines=49> */
.L_x_1605:
[----:B------:R-:W-:Y:S05]  /*5020*/  BSYNC.RECONVERGENT B0 ;  /* 0x0000000000007941 */ /* 0x000fea0003800200 */
.L_x_1604:
        /* <DEDUP_REMOVED lines=49> */
.L_x_1607:
[----:B------:R-:W-:Y:S05]  /*5340*/  BSYNC.RECONVERGENT B0 ;  /* 0x0000000000007941 */ /* 0x000fea0003800200 */
.L_x_1606:
[----:B01----:R-:W-:Y:S02]  /*5350*/  CS2R R2, SRZ ;  /* 0x0000000000027805 */ /* 0x003fe4000001ff00 */
[----:B------:R-:W-:Y:S02]  /*5360*/  CS2R R4, SRZ ;  /* 0x0000000000047805 */ /* 0x000fe4000001ff00 */
[----:B------:R-:W-:Y:S01]  /*5370*/  ISETP.GE.U32.AND P3, PT, R0, R121, PT ;  /* 0x000000790000720c */ /* 0x000fe20003f66070 */
[----:B------:R-:W-:Y:S01]  /*5380*/  HFMA2 R0, -RZ, RZ, 0, 0 ;  /* 0x00000000ff007431 */ /* 0x000fe200000001ff */
        /* <DEDUP_REMOVED lines=9> */
[----:B------:R-:W-:Y:S01]  /*5420*/  HFMA2 R150, -RZ, RZ, 0, 0 ;  /* 0x00000000ff967431 */ /* 0x000fe200000001ff */
[----:B------:R-:W-:Y:S02]  /*5430*/  MOV R138, RZ ;  /* 0x000000ff008a7202 */ /* 0x000fe40000000f00 */
        /* <DEDUP_REMOVED lines=22> */
[----:B------:R-:W-:Y:S01]  /*55a0*/  CS2R R152, SRZ ;  /* 0x0000000000987805 */ /* 0x000fe2000001ff00 */
[----:B------:R-:W-:Y:S01]  /*55b0*/  HFMA2 R78, -RZ, RZ, 0, 0 ;  /* 0x00000000ff4e7431 */ /* 0x000fe200000001ff */
[----:B------:R-:W-:Y:S01]  /*55c0*/  MOV R7, RZ ;  /* 0x000000ff00077202 */ /* 0x000fe20000000f00 */
[----:B------:R0:W-:Y:S01]  /*55d0*/  STL [R1+0x110], R164 ;  /* 0x000110a401007387 */ /* 0x0001e20000100800 */
[----:B------:R-:W-:Y:S01]  /*55e0*/  MOV R135, RZ ;  /* 0x000000ff00877202 */ /* 0x000fe20000000f00 */
[----:B------:R-:W-:Y:S01]  /*55f0*/  BSSY.RECONVERGENT B0, `(.L_x_1608) ;  /* 0x000005e000007945 */ /* 0x000fe20003800200 */
[----:B------:R-:W-:Y:S01]  /*5600*/  IADD3 R6, PT, PT, R122, 0x1280, RZ ;  /* 0x000012807a067810 */ /* 0x000fe20007ffe0ff */
        /* <DEDUP_REMOVED lines=60> */
[----:B------:R-:W-:Y:S02]  /*59d0*/  MOV R151, R4 ;  /* 0x0000000400977202 */ /* 0x000fe40000000f00 */
[----:B------:R-:W-:Y:S01]  /*59e0*/  MOV R139, R3 ;  /* 0x00000003008b7202 */ /* 0x000fe20000000f00 */
[----:B0-----:R-:W2:Y:S01]  /*59f0*/  LDG.E.64 R4, desc[UR4][R126.64+0x1f00] ;  /* 0x001f00047e047981 */ /* 0x001ea2000c1e1b00 */
[----:B------:R-:W-:Y:S02]  /*5a00*/  MOV R8, R2 ;  /* 0x0000000200087202 */ /* 0x000fe40000000f00 */
[----:B------:R-:W-:Y:S01]  /*5a10*/  MOV R134, R0 ;  /* 0x0000000000867202 */ /* 0x000fe20000000f00 */
[----:B------:R-:W3:Y:S01]  /*5a20*/  LDG.E.64 R2, desc[UR4][R124.64+0x1f00] ;  /* 0x001f00047c027981 */ /* 0x000ee2000c1e1b00 */
        /* <DEDUP_REMOVED lines=26> */
.L_x_1609:
[----:B------:R-:W-:Y:S05]  /*5bd0*/  BSYNC.RECONVERGENT B0 ;  /* 0x0000000000007941 */ /* 0x000fea0003800200 */
.L_x_1608:
[----:B01----:R-:W-:Y:S01]  /*5be0*/  HFMA2 R8, -RZ, RZ, 0, 0 ;  /* 0x00000000ff087431 */ /* 0x003fe200000001ff */
[----:B------:R-:W-:Y:S01]  /*5bf0*/  MOV R139, RZ ;  /* 0x000000ff008b7202 */ /* 0x000fe20000000f00 */
[----:B------:R-:W-:Y:S01]  /*5c00*/  HFMA2 R151, -RZ, RZ, 0, 0 ;  /* 0x00000000ff977431 */ /* 0x000fe200000001ff */
        /* <DEDUP_REMOVED lines=40> */
.L_x_1611:
[----:B------:R-:W-:Y:S05]  /*5e90*/  BSYNC.RECONVERGENT B0 ;  /* 0x0000000000007941 */ /* 0x000fea0003800200 */
.L_x_1610:
[----:B-1----:R-:W-:Y:S01]  /*5ea0*/  HFMA2 R140, -RZ, RZ, 0, 0 ;  /* 0x00000000ff8c7431 */ /* 0x002fe200000001ff */
        /* <DEDUP_REMOVED lines=42> */
.L_x_1613:
[----:B------:R-:W-:Y:S05]  /*6150*/  BSYNC.RECONVERGENT B0 ;  /* 0x0000000000007941 */ /* 0x000fea0003800200 */
.L_x_1612:
        /* <DEDUP_REMOVED lines=44> */
.L_x_1615:
[----:B------:R-:W-:Y:S05]  /*6420*/  BSYNC.RECONVERGENT B0 ;  /* 0x0000000000007941 */ /* 0x000fea0003800200 */
.L_x_1614:
[----:B-1----:R-:W-:Y:S01]  /*6430*/  HFMA2 R148, -RZ, RZ, 0, 0 ;  /* 0x00000000ff947431 */ /* 0x002fe200000001ff */
        /* <DEDUP_REMOVED lines=42> */
.L_x_1617:
[----:B------:R-:W-:Y:S05]  /*66e0*/  BSYNC.RECONVERGENT B0 ;  /* 0x0000000000007941 */ /* 0x000fea0003800200 */
.L_x_1616:
[----:B0-----:R-:W-:Y:S02]  /*66f0*/  CS2R R144, SRZ ;  /* 0x0000000000907805 */ /* 0x001fe4000001ff00 */
        /* <DEDUP_REMOVED lines=28> */
[----:B------:R-:W-:-:S02]  /*68c0*/  @!P6 HADD2.F32 R3, -RZ, R3.H1_H1 ;  /* 0x30000003ff03e230 */ /* 0x000fc40000004100 */
[----:B------:R-:W-:-:S03]  /*68d0*/  HADD2.F32 R5, -RZ, R4.H0_H0 ;  /* 0x20000004ff057230 */ /* 0x000fc60000004100 */
[----:B------:R-:W-:-:S07]  /*68e0*/  @!P6 FMUL R20, R132, R3 ;  /* 0x000000038414e220 */ /* 0x000fce0000400000 */
[----:B------:R-:W-:Y:S02]  /*68f0*/  @!P3 HADD2.F32 R18, -RZ, R4.H1_H1 ;  /* 0x30000004ff12b230 */ /* 0x000fe40000004100 */
[--C-:B------:R-:W-:Y:S02]  /*6900*/  @!P3 HADD2.F32 R0, -RZ, R2.reuse.H1_H1 ;  /* 0x30000002ff00b230 */ /* 0x100fe40000004100 */
[----:B------:R-:W-:-:S03]  /*6910*/  HADD2.F32 R2, -RZ, R2.H0_H0 ;  /* 0x20000002ff027230 */ /* 0x000fc60000004100 */
[----:B------:R-:W-:Y:S02]  /*6920*/  @!P3 FMUL R16, R18, R0 ;  /* 0x000000001210b220 */ /* 0x000fe40000400000 */
[----:B------:R-:W-:Y:S01]  /*6930*/  FMUL R0, R5, R2 ;  /* 0x0000000205007220 */ /* 0x000fe20000400000 */
[----:B------:R1:W-:Y:S04]  /*6940*/  @!P6 STL [R1+0x3e0], R20 ;  /* 0x0003e0140100e387 */ /* 0x0003e80000100800 */
[----:B------:R1:W-:Y:S04]  /*6950*/  @!P3 STL [R1+0x3b0], R18 ;  /* 0x0003b0120100b387 */ /* 0x0003e80000100800 */
[----:B------:R1:W-:Y:S04]  /*6960*/  STL [R1+0x34], R5 ;  /* 0x0000340501007387 */ /* 0x0003e80000100800 */
[----:B------:R1:W-:Y:S04]  /*6970*/  STL [R1+0x174], R0 ;  /* 0x0001740001007387 */ /* 0x0003e80000100800 */
[----:B------:R1:W-:Y:S02]  /*6980*/  @!P3 STL [R1+0x3c4], R16 ;  /* 0x0003c4100100b387 */ /* 0x0003e40000100800 */
.L_x_1619:
[----:B------:R-:W-:Y:S05]  /*6990*/  BSYNC.RECONVERGENT B0 ;  /* 0x0000000000007941 */ /* 0x000fea0003800200 */
.L_x_1618:
        /* <DEDUP_REMOVED lines=43> */
.L_x_1621:
[----:B------:R-:W-:Y:S05]  /*6c50*/  BSYNC.RECONVERGENT B0 ;  /* 0x0000000000007941 */ /* 0x000fea0003800200 */
.L_x_1620:
[----:B0-----:R-:W-:Y:S01]  /*6c60*/  HFMA2 R21, -RZ, RZ, 0, 0 ;  /* 0x00000000ff157431 */ /* 0x001fe200000001ff */
        /* <DEDUP_REMOVED lines=43> */
.L_x_1623:
[----:B------:R-:W-:Y:S05]  /*6f20*/  BSYNC.RECONVERGENT B0 ;  /* 0x0000000000007941 */ /* 0x000fea0003800200 */
.L_x_1622:
        /* <DEDUP_REMOVED lines=43> */
.L_x_1625:
[----:B------:R-:W-:Y:S05]  /*71e0*/  BSYNC.RECONVERGENT B0 ;  /* 0x0000000000007941 */ /* 0x000fea0003800200 */
.L_x_1624:
[----:B0-----:R-:W-:Y:S01]  /*71f0*/  HFMA2 R9, -RZ, RZ, 0, 0 ;  /* 0x00000000ff097431 */ /* 0x001fe200000001ff */
        /* <DEDUP_REMOVED lines=42> */
.L_x_1627:
[----:B------:R-:W-:Y:S05]  /*74a0*/  BSYNC.RECONVERGENT B0 ;  /* 0x0000000000007941 */ /* 0x000fea0003800200 */
.L_x_1626:
        /* <DEDUP_REMOVED lines=40> */
[----:B------:R0:W-:Y:S04]  /*7730*/  STL [R1], R5 ;  /* 0x0000000501007387 */ /* 0x0001e80000100800 */
[----:B------:R0:W-:Y:S04]  /*7740*/  STL [R1+0x1a4], R0 ;  /* 0x0001a40001007387 */ /* 0x0001e80000100800 */
[----:B------:R0:W-:Y:S02]  /*7750*/  @!P2 STL [R1+0x1c8], R130 ;  /* 0x0001c8820100a387 */ /* 0x0001e40000100800 */
.L_x_1629:
[----:B------:R-:W-:Y:S05]  /*7760*/  BSYNC.RECONVERGENT B0 ;  /* 0x0000000000007941 */ /* 0x000fea0003800200 */
.L_x_1628:
[----:B0-----:R-:W-:Y:S01]  /*7770*/  HFMA2 R143, -RZ, RZ, 0, 0 ;  /* 0x00000000ff8f7431 */ /* 0x001fe200000001ff */
[----:B------:R-:W-:Y:S01]  /*7780*/  MOV R140, RZ ;  /* 0x000000ff008c7202 */ /* 0x000fe20000000f00 */
[----:B------:R-:W-:Y:S01]  /*7790*/  HFMA2 R130, -RZ, RZ, 0, 0 ;  /* 0x00000000ff827431 */ /* 0x000fe200000001ff */
[----:B------:R-:W-:Y:S01]  /*77a0*/  MOV R138, RZ ;  /* 0x000000ff008a7202 */ /* 0x000fe20000000f00 */
[----:B------:R0:W-:Y:S01]  /*77b0*/  STL [R1+0x1c], RZ ;  /* 0x00001cff01007387 */ /* 0x0001e20000100800 */
[----:B------:R-:W-:Y:S01]  /*77c0*/  ISETP.GE.U32.AND P2, PT, R6, R121, PT ;  /* 0x000000790600720c */ /* 0x000fe20003f46070 */
[----:B------:R-:W-:Y:S01]  /*77d0*/  BSSY.RECONVERGENT B0, `(.L_x_1630) ;  /* 0x0000024000007945 */ /* 0x000fe20003800200 */
[----:B-1----:R-:W-:Y:S01]  /*77e0*/  IADD3 R6, PT, PT, R122, 0x1800, RZ ;  /* 0x000018007a067810 */ /* 0x002fe20007ffe0ff */
        /* <DEDUP_REMOVED lines=33> */
[----:B------:R1:W-:Y:S02]  /*7a00*/  @!P3 STL [R1+0x1ac], R128 ;  /* 0x0001ac800100b387 */ /* 0x0003e40000100800 */
.L_x_1631:
[----:B------:R-:W-:Y:S05]  /*7a10*/  BSYNC.RECONVERGENT B0 ;  /* 0x0000000000007941 */ /* 0x000fea0003800200 */
.L_x_1630:
[----:B-1----:R-:W-:Y:S01]  /*7a20*/  HFMA2 R128, -RZ, RZ, 0, 0 ;  /* 0x00000000ff807431 */ /* 0x002fe200000001ff */
        /* <DEDUP_REMOVED lines=40> */
.L_x_1633:
[----:B------:R-:W-:Y:S05]  /*7cb0*/  BSYNC.RECONVERGENT B0 ;  /* 0x0000000000007941 */ /* 0x000fea0003800200 */
.L_x_1632:
[----:B0-----:R-:W-:Y:S01]  /*7cc0*/  HFMA2 R141, -RZ, RZ, 0, 0 ;  /* 0x00000000ff8d7431 */ /* 0x001fe200000001ff */
[----:B------:R-:W-:Y:S01]  /*7cd0*/  MOV R129, RZ ;  /* 0x000000ff00817202 */ /* 0x000fe20000000f00 */
[----:B------:R-:W-:Y:S01]  /*7ce0*/  BSSY.RECONVERGENT B0, `(.L_x_1634) ;  /* 0x0000026000007945 */ /* 0x000fe20003800200 */
[----:B------:R-:W-:Y:S01]  /*7cf0*/  ISETP.GE.U32.AND P5, PT, R6, R121, PT ;  /* 0x000000790600720c */ /* 0x000fe20003fa6070 */
[----:B------:R-:W-:Y:S01]  /*7d00*/  HFMA2 R250, -RZ, RZ, 0, 0 ;  /* 0x00000000fffa7431 */ /* 0x000fe200000001ff */
[----:B-1----:R-:W-:Y:S01]  /*7d10*/  IADD3 R6, PT, PT, R122, 0x1900, RZ ;  /* 0x000019007a067810 */ /* 0x002fe20007ffe0ff */
[----:B------:R0:W-:Y:S01]  /*7d20*/  STL [R1+0xc], R129 ;  /* 0x00000c8101007387 */ /* 0x0001e20000100800 */
[----:B------:R-:W-:Y:S01]  /*7d30*/  HFMA2 R248, -RZ, RZ, 0, 0 ;  /* 0x00000000fff87431 */ /* 0x000fe200000001ff */
        /* <DEDUP_REMOVED lines=32> */
.L_x_1635:
[----:B------:R-:W-:Y:S05]  /*7f40*/  BSYNC.RECONVERGENT B0 ;  /* 0x0000000000007941 */ /* 0x000fea0003800200 */
.L_x_1634:
        /* <DEDUP_REMOVED lines=35> */
.L_x_1637:
[----:B------:R-:W-:Y:S05]  /*8180*/  BSYNC.RECONVERGENT B0 ;  /* 0x0000000000007941 */ /* 0x000fea0003800200 */
.L_x_1636:
[----:B------:R-:W-:Y:S01]  /*8190*/  ISETP.GE.U32.AND P0, PT, R6, R121, PT ;  /* 0x000000790600720c */ /* 0x000fe20003f06070 */
[----:B------:R-:W-:Y:S01]  /*81a0*/  BSSY.RECONVERGENT B0, `(.L_x_1638) ;  /* 0x0000023000007945 */ /* 0x000fe20003800200 */
[----:B0-----:R-:W-:Y:S01]  /*81b0*/  IADD3 R6, PT, PT, R122, 0x1a00, RZ ;  /* 0x00001a007a067810 */ /* 0x001fe20007ffe0ff */
[----:B-1----:R-:W-:Y:S01]  /*81c0*/  HFMA2 R11, -RZ, RZ, 0, 0 ;  /* 0x00000000ff0b7431 */ /* 0x002fe200000001ff */
[----:B------:R-:W-:Y:S02]  /*81d0*/  CS2R R14, SRZ ;  /* 0x00000000000e7805 */ /* 0x000fe4000001ff00 */
[----:B------:R-:W-:Y:S02]  /*81e0*/  MOV R133, RZ ;  /* 0x000000ff00857202 */ /* 0x000fe40000000f00 */
        /* <DEDUP_REMOVED lines=18> */
[----:B------:R-:W-:-:S02]  /*8310*/  HADD2.F32 R11, -RZ, R4.H0_H0 ;  /* 0x20000004ff0b7230 */ /* 0x000fc40000004100 */
[----:B------:R-:W-:-:S10]  /*8320*/  @!P1 HADD2.F32 R3, -RZ, R3.H1_H1 ;  /* 0x30000003ff039230 */ /* 0x000fd40000004100 */
[----:B------:R-:W-:Y:S02]  /*8330*/  @!P6 HADD2.F32 R8, -RZ, R4.H1_H1 ;  /* 0x30000004ff08e230 */ /* 0x000fe40000004100 */
[--C-:B------:R-:W-:Y:S02]  /*8340*/  @!P6 HADD2.F32 R0, -RZ, R2.reuse.H1_H1 ;  /* 0x30000002ff00e230 */ /* 0x100fe40000004100 */
[----:B------:R-:W-:Y:S02]  /*8350*/  HADD2.F32 R2, -RZ, R2.H0_H0 ;  /* 0x20000002ff027230 */ /* 0x000fe40000004100 */
[----:B------:R-:W-:Y:S01]  /*8360*/  @!P1 FMUL R9, R10, R3 ;  /* 0x000000030a099220 */ /* 0x000fe20000400000 */
[----:B------:R-:W-:Y:S02]  /*8370*/  @!P6 FMUL R7, R8, R0 ;  /* 0x000000000807e220 */ /* 0x000fe40000400000 */
[----:B------:R-:W-:Y:S01]  /*8380*/  FMUL R0, R11, R2 ;  /* 0x000000020b007220 */ /* 0x000fe20000400000 */
[----:B------:R1:W-:Y:S04]  /*8390*/  @!P6 STL [R1+0x4c], R8 ;  /* 0x00004c080100e387 */ /* 0x0003e80000100800 */
[----:B------:R1:W-:Y:S04]  /*83a0*/  STL [R1+0x54], R0 ;  /* 0x0000540001007387 */ /* 0x0003e80000100800 */
[----:B------:R1:W-:Y:S04]  /*83b0*/  @!P1 STL [R1+0x7c], R9 ;  /* 0x00007c0901009387 */ /* 0x0003e80000100800 */
[----:B------:R1:W-:Y:S02]  /*83c0*/  @!P6 STL [R1+0x74], R7 ;  /* 0x000074070100e387 */ /* 0x0003e40000100800 */
.L_x_1639:
[----:B------:R-:W-:Y:S05]  /*83d0*/  BSYNC.RECONVERGENT B0 ;  /* 0x0000000000007941 */ /* 0x000fea0003800200 */
.L_x_1638:
        /* <DEDUP_REMOVED lines=36> */
.L_x_1641:
[----:B------:R-:W-:Y:S05]  /*8620*/  BSYNC.RECONVERGENT B0 ;  /* 0x0000000000007941 */ /* 0x000fea0003800200 */
.L_x_1640:
[----:B0-----:R-:W-:Y:S01]  /*8630*/  IADD3 R135, PT, PT, R122, 0x1b00, RZ ;  /* 0x00001b007a877810 */ /* 0x001fe20007ffe0ff */
[----:B------:R-:W-:Y:S01]  /*8640*/  BSSY.RECONVERGENT B0, `(.L_x_1642) ;  /* 0x0000029000007945 */ /* 0x000fe20003800200 */
[----:B------:R-:W-:Y:S01]  /*8650*/  ISETP.GE.U32.AND P2, PT, R78, R121, PT ;  /* 0x000000794e00720c */ /* 0x000fe20003f46070 */
[----:B-1----:R-:W-:Y:S01]  /*8660*/  HFMA2 R78, -RZ, RZ, 0, 0 ;  /* 0x00000000ff4e7431 */ /* 0x002fe200000001ff */
[----:B------:R-:W-:Y:S01]  /*8670*/  CS2R R4, SRZ ;  /* 0x0000000000047805 */ /* 0x000fe2000001ff00 */
[----:B------:R0:W-:Y:S01]  /*8680*/  STL [R1+0x4c0], R135 ;  /* 0x0004c08701007387 */ /* 0x0001e20000100800 */
[----:B------:R-:W-:Y:S02]  /*8690*/  CS2R R2, SRZ ;  /* 0x0000000000027805 */ /* 0x000fe4000001ff00 */
[----:B------:R-:W-:Y:S01]  /*86a0*/  MOV R0, RZ ;  /* 0x000000ff00007202 */ /* 0x000fe20000000f00 */
[----:B------:R-:W-:Y:S06]  /*86b0*/  @P3 BRA `(.L_x_1643) ;  /* 0x0000000000843947 */ /* 0x000fec0003800000 */
[----:B------:R-:W-:Y:S02]  /*86c0*/  MOV R142, R137 ;  /* 0x00000089008e7202 */ /* 0x000fe40000000f00 */
[----:B------:R-:W-:Y:S02]  /*86d0*/  MOV R140, R136 ;  /* 0x00000088008c7202 */ /* 0x000fe40000000f00 */
[----:B------:R-:W-:Y:S02]  /*86e0*/  MOV R139, R131 ;  /* 0x00000083008b7202 */ /* 0x000fe40000000f00 */
[----:B------:R-:W-:Y:S02]  /*86f0*/  MOV R138, R130 ;  /* 0x00000082008a7202 */ /* 0x000fe40000000f00 */
[----:B------:R-:W-:Y:S01]  /*8700*/  MOV R137, R129 ;  /* 0x0000008100897202 */ /* 0x000fe20000000f00 */
[----:B------:R-:W2:Y:S01]  /*8710*/  LDG.E.64 R130, desc[UR4][R126.64+0x3000] ;  /* 0x003000047e827981 */ /* 0x000ea2000c1e1b00 */
[----:B------:R-:W-:-:S02]  /*8720*/  MOV R136, R128 ;  /* 0x0000008000887202 */ /* 0x000fc40000000f00 */
[----:B------:R-:W-:Y:S01]  /*8730*/  IADD3 R78, PT, PT, R122, 0x1802, RZ ;  /* 0x000018027a4e7810 */ /* 0x000fe20007ffe0ff */
[----:B------:R-:W3:Y:S03]  /*8740*/  LDG.E.64 R128, desc[UR4][R124.64+0x3000] ;  /* 0x003000047c807981 */ /* 0x000ee6000c1e1b00 */
        /* <DEDUP_REMOVED lines=24> */
.L_x_1643:
[----:B------:R-:W-:Y:S05]  /*88d0*/  BSYNC.RECONVERGENT B0 ;  /* 0x0000000000007941 */ /* 0x000fea0003800200 */
.L_x_1642:
[----:B-1----:R-:W-:Y:S01]  /*88e0*/  IADD3 R140, PT, PT, R122, 0x1b80, RZ ;  /* 0x00001b807a8c7810 */ /* 0x002fe20007ffe0ff */
[----:B------:R-:W-:Y:S01]  /*88f0*/  BSSY.RECONVERGENT B0, `(.L_x_1644) ;  /* 0x000001d000007945 */ /* 0x000fe20003800200 */
[----:B------:R-:W-:Y:S01]  /*8900*/  ISETP.GE.U32.AND P3, PT, R135, R121, PT ;  /* 0x000000798700720c */ /* 0x000fe20003f66070 */
[----:B0-----:R-:W-:Y:S01]  /*8910*/  HFMA2 R135, -RZ, RZ, 0, 0 ;  /* 0x00000000ff877431 */ /* 0x001fe200000001ff */
[----:B------:R-:W-:Y:S01]  /*8920*/  MOV R144, RZ ;  /* 0x000000ff00907202 */ /* 0x000fe20000000f00 */
[----:B------:R0:W-:Y:S01]  /*8930*/  STL [R1+0x4b8], R140 ;  /* 0x0004b88c01007387 */ /* 0x0001e20000100800 */
[----:B------:R-:W-:Y:S02]  /*8940*/  CS2R R136, SRZ ;  /* 0x0000000000887805 */ /* 0x000fe4000001ff00 */
        /* <DEDUP_REMOVED lines=8> */
[----:B---3--:R-:W-:-:S06]  /*89d0*/  @!P6 HADD2.F32 R20, -RZ, R129.H0_H0 ;  /* 0x20000081ff14e230 */ /* 0x008fcc0000004100 */
[----:B------:R-:W-:Y:S02]  /*89e0*/  @!P5 HADD2.F32 R21, -RZ, R129.H1_H1 ;  /* 0x30000081ff15d230 */ /* 0x000fe40000004100 */
[--C-:B--2---:R-:W-:Y:S02]  /*89f0*/  @!P6 HADD2.F32 R129, -RZ, R131.reuse.H0_H0 ;  /* 0x20000083ff81e230 */ /* 0x104fe40000004100 */
[----:B------:R-:W-:-:S03]  /*8a00*/  @!P5 HADD2.F32 R131, -RZ, R131.H1_H1 ;  /* 0x30000083ff83d230 */ /* 0x000fc60000004100 */
[----:B------:R-:W-:Y:S01]  /*8a10*/  @!P6 FMUL R252, R20, R129 ;  /* 0x0000008114fce220 */ /* 0x000fe20000400000 */
[----:B------:R-:W-:Y:S01]  /*8a20*/  IADD3 R129, PT, PT, R122, 0x1881, RZ ;  /* 0x000018817a817810 */ /* 0x000fe20007ffe0ff */
[----:B------:R-:W-:-:S03]  /*8a30*/  @!P5 FMUL R141, R21, R131 ;  /* 0x00000083158dd220 */ /* 0x000fc60000400000 */
[----:B------:R-:W-:Y:S02]  /*8a40*/  ISETP.GE.U32.AND P6, PT, R129, R121, PT ;  /* 0x000000798100720c */ /* 0x000fe40003fc6070 */
[----:B------:R1:W-:Y:S01]  /*8a50*/  @!P5 STL [R1+0x4], R141 ;  /* 0x0000048d0100d387 */ /* 0x0003e20000100800 */
[----:B------:R-:W-:-:S10]  /*8a60*/  HADD2.F32 R139, -RZ, R128.H0_H0 ;  /* 0x20000080ff8b7230 */ /* 0x000fd40000004100 */
[----:B------:R-:W-:Y:S02]  /*8a70*/  @!P6 HADD2.F32 R19, -RZ, R128.H1_H1 ;  /* 0x30000080ff13e230 */ /* 0x000fe40000004100 */
[--C-:B------:R-:W-:Y:S02]  /*8a80*/  @!P6 HADD2.F32 R128, -RZ, R130.reuse.H1_H1 ;  /* 0x30000082ff80e230 */ /* 0x100fe40000004100 */
[----:B------:R-:W-:-:S03]  /*8a90*/  HADD2.F32 R130, -RZ, R130.H0_H0 ;  /* 0x20000082ff827230 */ /* 0x000fc60000004100 */
[----:B------:R-:W-:Y:S02]  /*8aa0*/  @!P6 FMUL R250, R19, R128 ;  /* 0x0000008013fae220 */ /* 0x000fe40000400000 */
[----:B-1----:R-:W-:-:S07]  /*8ab0*/  FMUL R132, R139, R130 ;  /* 0x000000828b847220 */ /* 0x002fce0000400000 */
.L_x_1645:
[----:B------:R-:W-:Y:S05]  /*8ac0*/  BSYNC.RECONVERGENT B0 ;  /* 0x0000000000007941 */ /* 0x000fea0003800200 */
.L_x_1644:
        /* <DEDUP_REMOVED lines=17> */
[----:B--2---:R-:W-:-:S05]  /*8be0*/  @!P6 HADD2.F32 R129, -RZ, R131.H0_H0 ;  /* 0x20000083ff81e230 */ /* 0x004fca0000004100 */
[----:B------:R-:W-:Y:S01]  /*8bf0*/  @!P6 FMUL R17, R13, R129 ;  /* 0x000000810d11e220 */ /* 0x000fe20000400000 */
[----:B------:R-:W-:-:S04]  /*8c00*/  IADD3 R129, PT, PT, R122, 0x1901, RZ ;  /* 0x000019017a817810 */ /* 0x000fc80007ffe0ff */
[----:B------:R-:W-:Y:S01]  /*8c10*/  ISETP.GE.U32.AND P6, PT, R129, R121, PT ;  /* 0x000000798100720c */ /* 0x000fe20003fc6070 */
[----:B------:R-:W-:Y:S02]  /*8c20*/  HADD2.F32 R145, -RZ, R128.H0_H0 ;  /* 0x20000080ff917230 */ /* 0x000fe40000004100 */
[----:B------:R-:W-:-:S10]  /*8c30*/  @!P4 HADD2.F32 R131, -RZ, R131.H1_H1 ;  /* 0x30000083ff83c230 */ /* 0x000fd40000004100 */
[----:B------:R-:W-:Y:S02]  /*8c40*/  @!P6 HADD2.F32 R12, -RZ, R128.H1_H1 ;  /* 0x30000080ff0ce230 */ /* 0x000fe40000004100 */
[--C-:B------:R-:W-:Y:S02]  /*8c50*/  @!P6 HADD2.F32 R128, -RZ, R130.reuse.H1_H1 ;  /* 0x30000082ff80e230 */ /* 0x100fe40000004100 */
[----:B------:R-:W-:Y:S02]  /*8c60*/  HADD2.F32 R130, -RZ, R130.H0_H0 ;  /* 0x20000082ff827230 */ /* 0x000fe40000004100 */
[----:B------:R-:W-:Y:S01]  /*8c70*/  @!P4 FMUL R18, R14, R131 ;  /* 0x000000830e12c220 */ /* 0x000fe20000400000 */
[----:B------:R-:W-:Y:S02]  /*8c80*/  @!P6 FMUL R15, R12, R128 ;  /* 0x000000800c0fe220 */ /* 0x000fe40000400000 */
[----:B------:R-:W-:-:S07]  /*8c90*/  FMUL R133, R145, R130 ;  /* 0x0000008291857220 */ /* 0x000fce0000400000 */
.L_x_1647:
[----:B------:R-:W-:Y:S05]  /*8ca0*/  BSYNC.RECONVERGENT B0 ;  /* 0x0000000000007941 */ /* 0x000fea0003800200 */
.L_x_1646:
[----:B------:R-:W-:Y:S01]  /*8cb0*/  IADD3 R152, PT, PT, R122, 0x1c80, RZ ;  /* 0x00001c807a987810 */ /* 0x000fe20007ffe0ff */
        /* <DEDUP_REMOVED lines=28> */
.L_x_1649:
[----:B------:R-:W-:Y:S05]  /*8e80*/  BSYNC.RECONVERGENT B0 ;  /* 0x0000000000007941 */ /* 0x000fea0003800200 */
.L_x_1648:
        /* <DEDUP_REMOVED lines=29> */
.L_x_1651:
[----:B------:R-:W-:Y:S05]  /*9060*/  BSYNC.RECONVERGENT B0 ;  /* 0x0000000000007941 */ /* 0x000fea0003800200 */
.L_x_1650:
[----:B------:R-:W-:Y:S01]  /*9070*/  IADD3 R165, PT, PT, R122, 0x1d80, RZ ;  /* 0x00001d807aa57810 */ /* 0x000fe20007ffe0ff */
[----:B------:R-:W-:Y:S01]  /*9080*/  BSSY.RECONVERGENT B0, `(.L_x_1652) ;  /* 0x000001c000007945 */ /* 0x000fe20003800200 */
[----:B------:R-:W-:Y:S01]  /*9090*/  ISETP.GE.U32.AND P1, PT, R159, R121, PT ;  /* 0x000000799f00720c */ /* 0x000fe20003f26070 */
[----:B-1----:R-:W-:Y:S01]  /*90a0*/  HFMA2 R159, -RZ, RZ, 0, 0 ;  /* 0x00000000ff9f7431 */ /* 0x002fe200000001ff */
[----:B------:R-:W-:Y:S01]  /*90b0*/  CS2R R162, SRZ ;  /* 0x0000000000a27805 */ /* 0x000fe2000001ff00 */
[----:B------:R0:W-:Y:S01]  /*90c0*/  STL [R1+0x484], R165 ;  /* 0x000484a501007387 */ /* 0x0001e20000100800 */
[----:B------:R-:W-:Y:S02]  /*90d0*/  MOV R164, RZ ;  /* 0x000000ff00a47202 */ /* 0x000fe40000000f00 */
        /* <DEDUP_REMOVED lines=22> */
.L_x_1653:
[----:B------:R-:W-:Y:S05]  /*9240*/  BSYNC.RECONVERGENT B0 ;  /* 0x0000000000007941 */ /* 0x000fea0003800200 */
.L_x_1652:
[----:B------:R-:W-:Y:S01]  /*9250*/  IADD3 R170, PT, PT, R122, 0x1e00, RZ ;  /* 0x00001e007aaa7810 */ /* 0x000fe20007ffe0ff */
        /* <DEDUP_REMOVED lines=28> */
.L_x_1655:
[----:B------:R-:W-:Y:S05]  /*9420*/  BSYNC.RECONVERGENT B0 ;  /* 0x0000000000007941 */ /* 0x000fea0003800200 */
.L_x_1654:
[----:B------:R-:W-:Y:S01]  /*9430*/  IADD3 R177, PT, PT, R122, 0x1e80, RZ ;  /* 0x00001e807ab17810 */ /* 0x000fe20007ffe0ff */
[----:B------:R-:W-:Y:S01]  /*9440*/  BSSY.RECONVERGENT B0, `(.L_x_1656) ;  /* 0x000001c000007945 */ /* 0x000fe20003800200 */
[----:B------:R-:W-:Y:S01]  /*9450*/  HFMA2 R176, -RZ, RZ, 0, 0 ;  /* 0x00000000ffb07431 */ /* 0x000fe200000001ff */
[----:B------:R-:W-:Y:S02]  /*9460*/  ISETP.GE.U32.AND P3, PT, R170, R121, PT ;  /* 0x00000079aa00720c */ /* 0x000fe40003f66070 */
[----:B------:R-:W-:Y:S01]  /*9470*/  CS2R R172, SRZ ;  /* 0x0000000000ac7805 */ /* 0x000fe2000001ff00 */
[----:B------:R0:W-:Y:S01]  /*9480*/  STL [R1+0x468], R177 ;  /* 0x000468b101007387 */ /* 0x0001e20000100800 */
[----:B------:R-:W-:Y:S02]  /*9490*/  MOV R174, RZ ;  /* 0x000000ff00ae7202 */ /* 0x000fe40000000f00 */
[----:B-1----:R-:W-:Y:S01]  /*94a0*/  CS2R R170, SRZ ;  /* 0x0000000000aa7805 */ /* 0x002fe2000001ff00 */
[----:B------:R-:W-:Y:S06]  /*94b0*/  @P5 BRA `(.L_x_1657) ;  /* 0x0000000000505947 */ /* 0x000fec0003800000 */
[----:B------:R-:W2:Y:S04]  /*94c0*/  LDG.E.64 R128, desc[UR4][R126.64+0x3700] ;  /* 0x003700047e807981 */ /* 0x000ea8000c1e1b00 */
[----:B------:R-:W3:Y:S01]  /*94d0*/  LDG.E.64 R130, desc[UR4][R124.64+0x3700] ;  /* 0x003700047c827981 */ /* 0x000ee2000c1e1b00 */
[----:B------:R-:W-:-:S04]  /*94e0*/  IADD3 R164, PT, PT, R122, 0x1b82, RZ ;  /* 0x00001b827aa47810 */ /* 0x000fc80007ffe0ff */
[----:B------:R-:W-:Y:S02]  /*94f0*/  ISETP.GE.U32.AND P6, PT, R164, R121, PT ;  /* 0x00000079a400720c */ /* 0x000fe40003fc6070 */
[----:B------:R-:W-:-:S04]  /*9500*/  IADD3 R164, PT, PT, R122, 0x1b83, RZ ;  /* 0x00001b837aa47810 */ /* 0x000fc80007ffe0ff */
[----:B------:R-:W-:-:S07]  /*9510*/  ISETP.GE.U32.AND P5, PT, R164, R121, PT ;  /* 0x00000079a400720c */ /* 0x000fce0003fa6070 */
[----:B--2---:R-:W-:Y:S02]  /*9520*/  @!P6 HADD2.F32 R160, -RZ, R129.H0_H0 ;  /* 0x20000081ffa0e230 */ /* 0x004fe40000004100 */
[----:B------:R-:W-:Y:S02]  /*9530*/  HADD2.F32 R176, -RZ, R128.H0_H0 ;  /* 0x20000080ffb07230 */ /* 0x000fe40000004100 */
[----:B---3--:R-:W-:Y:S02]  /*9540*/  @!P6 HADD2.F32 R164, -RZ, R131.H0_H0 ;  /* 0x20000083ffa4e230 */ /* 0x008fe40000004100 */
[----:B------:R-:W-:Y:S02]  /*9550*/  @!P5 HADD2.F32 R161, -RZ, R129.H1_H1 ;  /* 0x30000081ffa1d230 */ /* 0x000fe40000004100 */
[----:B------:R-:W-:Y:S02]  /*9560*/  @!P5 HADD2.F32 R131, -RZ, R131.H1_H1 ;  /* 0x30000083ff83d230 */ /* 0x000fe40000004100 */
[----:B------:R-:W-:Y:S01]  /*9570*/  @!P6 FMUL R152, R160, R164 ;  /* 0x000000a4a098e220 */ /* 0x000fe20000400000 */
[----:B------:R-:W-:-:S02]  /*9580*/  IADD3 R164, PT, PT, R122, 0x1b81, RZ ;  /* 0x00001b817aa47810 */ /* 0x000fc40007ffe0ff */
[----:B------:R-:W-:Y:S02]  /*9590*/  @!P5 FMUL R153, R161, R131 ;  /* 0x00000083a199d220 */ /* 0x000fe40000400000 */
[----:B------:R-:W-:-:S13]  /*95a0*/  ISETP.GE.U32.AND P6, PT, R164, R121, PT ;  /* 0x00000079a400720c */ /* 0x000fda0003fc6070 */
[----:B------:R-:W-:Y:S02]  /*95b0*/  @!P6 HADD2.F32 R159, -RZ, R128.H1_H1 ;  /* 0x30000080ff9fe230 */ /* 0x000fe40000004100 */
[--C-:B------:R-:W-:Y:S02]  /*95c0*/  @!P6 HADD2.F32 R128, -RZ, R130.reuse.H1_H1 ;  /* 0x30000082ff80e230 */ /* 0x100fe40000004100 */
[----:B------:R-:W-:-:S03]  /*95d0*/  HADD2.F32 R130, -RZ, R130.H0_H0 ;  /* 0x20000082ff827230 */ /* 0x000fc60000004100 */
[----:B------:R-:W-:Y:S02]  /*95e0*/  @!P6 FMUL R162, R159, R128 ;  /* 0x000000809fa2e220 */ /* 0x000fe40000400000 */
[----:B------:R-:W-:-:S07]  /*95f0*/  FMUL R164, R176, R130 ;  /* 0x00000082b0a47220 */ /* 0x000fce0000400000 */
.L_x_1657:
[----:B------:R-:W-:Y:S05]  /*9600*/  BSYNC.RECONVERGENT B0 ;  /* 0x0000000000007941 */ /* 0x000fea0003800200 */
.L_x_1656:
[----:B------:R-:W-:Y:S01]  /*9610*/  IADD3 R182, PT, PT, R122, 0x1f00, RZ ;  /* 0x00001f007ab67810 */ /* 0x000fe20007ffe0ff */
        /* <DEDUP_REMOVED lines=28> */
.L_x_1659:
[----:B------:R-:W-:Y:S05]  /*97e0*/  BSYNC.RECONVERGENT B0 ;  /* 0x0000000000007941 */ /* 0x000fea0003800200 */
.L_x_1658:
        /* <DEDUP_REMOVED lines=29> */
.L_x_1661:
[----:B------:R-:W-:Y:S05]  /*99c0*/  BSYNC.RECONVERGENT B0 ;  /* 0x0000000000007941 */ /* 0x000fea0003800200 */
.L_x_1660:
[----:B------:R-:W-:Y:S01]  /*99d0*/  BSSY.RECONVERGENT B0, `(.L_x_1662) ;  /* 0x000001b000007945 */ /* 0x000fe20003800200 */
[----:B------:R-:W-:Y:S02]  /*99e0*/  ISETP.GE.U32.AND P0, PT, R188, R121, PT ;  /* 0x00000079bc00720c */ /* 0x000fe40003f06070 */
[----:B------:R-:W-:Y:S02]  /*99f0*/  CS2R R190, SRZ ;  /* 0x0000000000be7805 */ /* 0x000fe4000001ff00 */
[----:B------:R-:W-:Y:S02]  /*9a00*/  MOV R192, RZ ;  /* 0x000000ff00c07202 */ /* 0x000fe40000000f00 */
        /* <DEDUP_REMOVED lines=23> */
.L_x_1663:
[----:B------:R-:W-:Y:S05]  /*9b80*/  BSYNC.RECONVERGENT B0 ;  /* 0x0000000000007941 */ /* 0x000fea0003800200 */
.L_x_1662:
[----:B------:R-:W-:Y:S01]  /*9b90*/  BSSY.RECONVERGENT B0, `(.L_x_1664) ;  /* 0x0000018000007945 */ /* 0x000fe20003800200 */
[----:B------:R-:W-:Y:S01]  /*9ba0*/  HFMA2 R198, -RZ, RZ, 0, 0 ;  /* 0x00000000ffc67431 */ /* 0x000fe200000001ff */
[----:B------:R-:W-:Y:S02]  /*9bb0*/  CS2R R196, SRZ ;  /* 0x0000000000c47805 */ /* 0x000fe4000001ff00 */
[----:B------:R-:W-:Y:S05]  /*9bc0*/  @P2 BRA `(.L_x_1665) ;  /* 0x0000000000502947 */ /* 0x000fea0003800000 */
        /* <DEDUP_REMOVED lines=20> */
.L_x_1665:
[----:B------:R-:W-:Y:S05]  /*9d10*/  BSYNC.RECONVERGENT B0 ;  /* 0x0000000000007941 */ /* 0x000fea0003800200 */
.L_x_1664:
[----:B------:R-:W-:Y:S01]  /*9d20*/  BSSY.RECONVERGENT B0, `(.L_x_1666) ;  /* 0x000001b000007945 */ /* 0x000fe20003800200 */
[----:B------:R-:W-:Y:S01]  /*9d30*/  HFMA2 R199, -RZ, RZ, 0, 0 ;  /* 0x00000000ffc77431 */ /* 0x000fe200000001ff */
[----:B------:R-:W-:Y:S02]  /*9d40*/  CS2R R204, SRZ ;  /* 0x0000000000cc7805 */ /* 0x000fe4000001ff00 */
[----:B------:R-:W-:Y:S02]  /*9d50*/  CS2R R202, SRZ ;  /* 0x0000000000ca7805 */ /* 0x000fe4000001ff00 */
[----:B------:R-:W-:Y:S02]  /*9d60*/  MOV R212, RZ ;  /* 0x000000ff00d47202 */ /* 0x000fe40000000f00 */
        /* <DEDUP_REMOVED lines=22> */
.L_x_1667:
[----:B------:R-:W-:Y:S05]  /*9ed0*/  BSYNC.RECONVERGENT B0 ;  /* 0x0000000000007941 */ /* 0x000fea0003800200 */
.L_x_1666:
        /* <DEDUP_REMOVED lines=27> */
.L_x_1669:
[----:B------:R-:W-:Y:S05]  /*a090*/  BSYNC.RECONVERGENT B0 ;  /* 0x0000000000007941 */ /* 0x000fea0003800200 */
.L_x_1668:
        /* <DEDUP_REMOVED lines=26> */
.L_x_1671:
[----:B------:R-:W-:Y:S05]  /*a240*/  BSYNC.RECONVERGENT B0 ;  /* 0x0000000000007941 */ /* 0x000fea0003800200 */
.L_x_1670:
        /* <DEDUP_REMOVED lines=16> */
[----:B--2---:R-:W-:Y:S02]  /*a350*/  @!P1 HADD2.F32 R121, -RZ, R125.H0_H0 ;  /* 0x2000007dff799230 */ /* 0x004fe40000004100 */
[----:B------:R-:W-:Y:S02]  /*a360*/  HADD2.F32 R227, -RZ, R124.H0_H0 ;  /* 0x2000007cffe37230 */ /* 0x000fe40000004100 */
[--C-:B---3--:R-:W-:Y:S02]  /*a370*/  @!P1 HADD2.F32 R223, -RZ, R127.reuse.H0_H0 ;  /* 0x2000007fffdf9230 */ /* 0x108fe40000004100 */
[----:B------:R-:W-:Y:S02]  /*a380*/  @!P2 HADD2.F32 R222, -RZ, R127.H1_H1 ;  /* 0x3000007fffdea230 */ /* 0x000fe40000004100 */
[----:B------:R-:W-:-:S04]  /*a390*/  @!P2 HADD2.F32 R125, -RZ, R125.H1_H1 ;  /* 0x3000007dff7da230 */ /* 0x000fc80000004100 */
[----:B------:R-:W-:Y:S02]  /*a3a0*/  @!P0 HADD2.F32 R124, -RZ, R124.H1_H1 ;  /* 0x3000007cff7c8230 */ /* 0x000fe40000004100 */
[--C-:B------:R-:W-:Y:S02]  /*a3b0*/  @!P0 HADD2.F32 R224, -RZ, R126.reuse.H1_H1 ;  /* 0x3000007effe08230 */ /* 0x100fe40000004100 */
[----:B------:R-:W-:Y:S02]  /*a3c0*/  HADD2.F32 R228, -RZ, R126.H0_H0 ;  /* 0x2000007effe47230 */ /* 0x000fe40000004100 */
[----:B------:R-:W-:Y:S01]  /*a3d0*/  @!P1 FMUL R131, R223, R121 ;  /* 0x00000079df839220 */ /* 0x000fe20000400000 */
[----:B------:R-:W-:Y:S01]  /*a3e0*/  @!P2 FMUL R130, R222, R125 ;  /* 0x0000007dde82a220 */ /* 0x000fe20000400000 */
[----:B------:R-:W-:Y:S01]  /*a3f0*/  @!P0 FMUL R221, R224, R124 ;  /* 0x0000007ce0dd8220 */ /* 0x000fe20000400000 */
[----:B------:R-:W-:-:S07]  /*a400*/  FMUL R227, R228, R227 ;  /* 0x000000e3e4e37220 */ /* 0x000fce0000400000 */
.L_x_1673:
[----:B------:R-:W-:Y:S05]  /*a410*/  BSYNC.RECONVERGENT B0 ;  /* 0x0000000000007941 */ /* 0x000fea0003800200 */
.L_x_1672:
[----:B------:R-:W2:Y:S04]  /*a420*/  LDL R124, [R1+0x264] ;  /* 0x00026400017c7983 */ /* 0x000ea80000100800 */
[----:B------:R-:W3:Y:S04]  /*a430*/  LDL R125, [R1+0x250] ;  /* 0x00025000017d7983 */ /* 0x000ee80000100800 */
[----:B------:R0:W-:Y:S04]  /*a440*/  STL [R1+0x560], R48 ;  /* 0x0005603001007387 */ /* 0x0001e80000100800 */
[----:B0-----:R-:W4:Y:S04]  /*a450*/  LDL R48, [R1+0x26c] ;  /* 0x00026c0001307983 */ /* 0x001f280000100800 */
[----:B------:R0:W-:Y:S04]  /*a460*/  STL [R1+0x55c], R43 ;  /* 0x00055c2b01007387 */ /* 0x0001e80000100800 */
[----:B------:R-:W2:Y:S04]  /*a470*/  LDL R127, [R1+0x1dc] ;  /* 0x0001dc00017f7983 */ /* 0x000ea80000100800 */
[----:B0-----:R-:W3:Y:S04]  /*a480*/  LDL R43, [R1+0x268] ;  /* 0x00026800012b7983 */ /* 0x001ee80000100800 */
[----:B------:R0:W-:Y:S04]  /*a490*/  STL [R1+0x558], R42 ;  /* 0x0005582a01007387 */ /* 0x0001e80000100800 */
[----:B------:R-:W4:Y:S04]  /*a4a0*/  LDL R121, [R1+0x1d4] ;  /* 0x0001d40001797983 */ /* 0x000f280000100800 */
[----:B------:R-:W2:Y:S04]  /*a4b0*/  LDL R126, [R1+0x1d8] ;  /* 0x0001d800017e7983 */ /* 0x000ea80000100800 */
[----:B0-----:R-:W3:Y:S04]  /*a4c0*/  LDL R42, [R1+0x244] ;  /* 0x00024400012a7983 */ /* 0x001ee80000100800 */
[----:B------:R0:W-:Y:S04]  /*a4d0*/  STL [R1+0x554], R41 ;  /* 0x0005542901007387 */ /* 0x0001e80000100800 */
        /* <DEDUP_REMOVED lines=25> */
[----:B------:R-:W-:Y:S04]  /*a670*/  STL [R1+0x520], R22 ;  /* 0x0005201601007387 */ /* 0x000fe80000100800 */
[----:B------:R-:W-:Y:S04]  /*a680*/  STL [R1+0x51c], R21 ;  /* 0x00051c1501007387 */ /* 0x000fe80000100800 */
[----:B------:R4:W-:Y:S02]  /*a690*/  STL [R1+0x518], R20 ;  /* 0x0005181401007387 */ /* 0x0009e40000100800 */
[----:B----4-:R-:W-:Y:S01]  /*a6a0*/  MOV R20, R121 ;  /* 0x0000007900147202 */ /* 0x010fe20000000f00 */
        /* <DEDUP_REMOVED lines=52> */
[----:B------:R-:W-:Y:S03]  /*a9f0*/  STL [R1+0x510], R16 ;  /* 0x0005101001007387 */ /* 0x000fe60000100800 */
[----:B------:R-:W-:Y:S01]  /*aa00*/  FADD R121, R121, R240 ;  /* 0x000000f079797221 */ /* 0x000fe20000000000 */
[----:B------:R0:W-:Y:S04]  /*aa10*/  STL [R1+0x50c], R14 ;  /* 0x00050c0e01007387 */ /* 0x0001e80000100800 */
[----:B------:R-:W-:Y:S01]  /*aa20*/  STL [R1+0x508], R13 ;  /* 0x0005080d01007387 */ /* 0x000fe20000100800 */
[----:B------:R-:W-:-:S03]  /*aa30*/  FADD R121, R121, R241 ;  /* 0x000000f179797221 */ /* 0x000fc60000000000 */
[----:B------:R-:W-:Y:S04]  /*aa40*/  STL [R1+0x504], R12 ;  /* 0x0005040c01007387 */ /* 0x000fe80000100800 */
[----:B------:R-:W-:Y:S01]  /*aa50*/  STL [R1+0x500], R11 ;  /* 0x0005000b01007387 */ /* 0x000fe20000100800 */
[----:B------:R-:W-:-:S03]  /*aa60*/  FADD R121, R121, R242 ;  /* 0x000000f279797221 */ /* 0x000fc60000000000 */
[----:B------:R-:W-:Y:S04]  /*aa70*/  STL [R1+0x4fc], R7 ;  /* 0x0004fc0701007387 */ /* 0x000fe80000100800 */
[----:B------:R-:W-:Y:S04]  /*aa80*/  STL [R1+0x4f8], R6 ;  /* 0x0004f80601007387 */ /* 0x000fe80000100800 */
[----:B------:R-:W-:Y:S04]  /*aa90*/  STL [R1+0x4f4], R5 ;  /* 0x0004f40501007387 */ /* 0x000fe80000100800 */
[----:B------:R1:W-:Y:S01]  /*aaa0*/  STL [R1+0x4f0], R4 ;  /* 0x0004f00401007387 */ /* 0x0003e20000100800 */
[----:B------:R-:W-:-:S03]  /*aab0*/  FADD R121, R121, R243 ;  /* 0x000000f379797221 */ /* 0x000fc60000000000 */
[----:B0-----:R-:W4:Y:S01]  /*aac0*/  LDL R14, [R1+0x278] ;  /* 0x00027800010e7983 */ /* 0x001f220000100800 */
[----:B------:R-:W-:-:S03]  /*aad0*/  FADD R121, R121, R247 ;  /* 0x000000f779797221 */ /* 0x000fc60000000000 */
[----:B------:R-:W4:Y:S01]  /*aae0*/  LDL R16, [R1+0x28c] ;  /* 0x00028c0001107983 */ /* 0x000f220000100800 */
[----:B--2---:R-:W-:-:S03]  /*aaf0*/  MOV R21, R126 ;  /* 0x0000007e00157202 */ /* 0x004fc60000000f00 */
[----:B------:R-:W2:Y:S01]  /*ab00*/  LDL R19, [R1+0x270] ;  /* 0x0002700001137983 */ /* 0x000ea20000100800 */
[----:B------:R-:W-:Y:S01]  /*ab10*/  FADD R121, R121, R20 ;  /* 0x0000001479797221 */ /* 0x000fe20000000000 */
[----:B------:R-:W-:Y:S02]  /*ab20*/  MOV R22, R127 ;  /* 0x0000007f00167202 */ /* 0x000fe40000000f00 */
[----:B------:R-:W2:Y:S01]  /*ab30*/  LDL R20, [R1+0x288] ;  /* 0x0002880001147983 */ /* 0x000ea20000100800 */
[----:B------:R-:W-:-:S03]  /*ab40*/  FADD R121, R121, R21 ;  /* 0x0000001579797221 */ /* 0x000fc60000000000 */
[----:B------:R-:W2:Y:S01]  /*ab50*/  LDL R21, [R1+0x298] ;  /* 0x0002980001157983 */ /* 0x000ea20000100800 */
[----:B------:R-:W-:-:S03]  /*ab60*/  FADD R121, R121, R22 ;  /* 0x0000001679797221 */ /* 0x000fc60000000000 */
        /* <DEDUP_REMOVED lines=23> */
[----:B-1----:R-:W-:-:S03]  /*ace0*/  MOV R4, R40 ;  /* 0x0000002800047202 */ /* 0x002fc60000000f00 */
[----:B------:R-:W3:Y:S01]  /*acf0*/  LDL R40, [R1+0x300] ;  /* 0x0003000001287983 */ /* 0x000ee20000100800 */
[----:B------:R-:W-:-:S03]  /*ad00*/  MOV R5, R41 ;  /* 0x0000002900057202 */ /* 0x000fc60000000f00 */
        /* <DEDUP_REMOVED lines=24> */
[----:B------:R-:W3:Y:S04]  /*ae90*/  LDL R13, [R1+0x164] ;  /* 0x00016400010d7983 */ /* 0x000ee80000100800 */
[----:B------:R-:W3:Y:S04]  /*aea0*/  LDL R127, [R1+0x48] ;  /* 0x00004800017f7983 */ /* 0x000ee80000100800 */
[----:B------:R-:W3:Y:S01]  /*aeb0*/  LDL R126, [R1+0x4] ;  /* 0x00000400017e7983 */ /* 0x000ee20000100800 */
[----:B----4-:R-:W-:-:S03]  /*aec0*/  FADD R121, R121, R14 ;  /* 0x0000000e79797221 */ /* 0x010fc60000000000 */
[----:B------:R-:W4:Y:S01]  /*aed0*/  LDL R14, [R1+0x374] ;  /* 0x00037400010e7983 */ /* 0x000f220000100800 */
        /* <DEDUP_REMOVED lines=129> */
[----:B------:R-:W4:Y:S01]  /*b6f0*/  LDL R20, [R1+0xb8] ;  /* 0x0000b80001147983 */ /* 0x000f220000100800 */
[----:B------:R-:W-:-:S03]  /*b700*/  FADD R121, R121, R21 ;  /* 0x0000001579797221 */ /* 0x000fc60000000000 */
[----:B------:R-:W2:Y:S01]  /*b710*/  LDL R21, [R1+0x90] ;  /* 0x0000900001157983 */ /* 0x000ea20000100800 */
[----:B------:R-:W-:-:S03]  /*b720*/  FADD R121, R121, R22 ;  /* 0x0000001679797221 */ /* 0x000fc60000000000 */
[----:B------:R-:W4:Y:S01]  /*b730*/  LDL R22, [R1+0x68] ;  /* 0x0000680001167983 */ /* 0x000f220000100800 */
[----:B---3--:R-:W-:-:S03]  /*b740*/  FADD R121, R121, R23 ;  /* 0x0000001779797221 */ /* 0x008fc60000000000 */
[----:B------:R-:W3:Y:S01]  /*b750*/  LDL R23, [R1+0xf4] ;  /* 0x0000f40001177983 */ /* 0x000ee20000100800 */
[----:B------:R-:W-:-:S03]  /*b760*/  FADD R121, R121, R24 ;  /* 0x0000001879797221 */ /* 0x000fc60000000000 */
[----:B------:R-:W2:Y:S01]  /*b770*/  LDL R24, [R1+0xf0] ;  /* 0x0000f00001187983 */ /* 0x000ea20000100800 */
[----:B------:R-:W-:-:S03]  /*b780*/  FADD R121, R121, R25 ;  /* 0x0000001979797221 */ /* 0x000fc60000000000 */
[----:B------:R-:W4:Y:S01]  /*b790*/  LDL R25, [R1+0xec] ;  /* 0x0000ec0001197983 */ /* 0x000f220000100800 */
[----:B------:R-:W-:-:S03]  /*b7a0*/  FADD R121, R121, R26 ;  /* 0x0000001a79797221 */ /* 0x000fc60000000000 */
        /* <DEDUP_REMOVED lines=28> */
[----:B------:R-:W2:Y:S01]  /*b970*/  LDL R124, [R1+0x30] ;  /* 0x00003000017c7983 */ /* 0x000ea20000100800 */
[----:B---3--:R-:W-:-:S03]  /*b980*/  FADD R121, R121, R48 ;  /* 0x0000003079797221 */ /* 0x008fc60000000000 */
[----:B------:R0:W5:Y:S01]  /*b990*/  LDL.LU R48, [R1+0x560] ;  /* 0x0005600001307983 */ /* 0x0001620000300800 */
[----:B----4-:R-:W-:-:S03]  /*b9a0*/  FADD R121, R121, R43 ;  /* 0x0000002b79797221 */ /* 0x010fc60000000000 */
[----:B------:R0:W5:Y:S01]  /*b9b0*/  LDL.LU R43, [R1+0x55c] ;  /* 0x00055c00012b7983 */ /* 0x0001620000300800 */
[----:B--2---:R-:W-:-:S03]  /*b9c0*/  FADD R121, R121, R42 ;  /* 0x0000002a79797221 */ /* 0x004fc60000000000 */
        /* <DEDUP_REMOVED lines=148> */
.L_x_1675:
[----:B------:R-:W-:Y:S05]  /*c310*/  BSYNC.RECONVERGENT B0 ;  /* 0x0000000000007941 */ /* 0x000fea0003800200 */
.L_x_1674:
        /* <DEDUP_REMOVED lines=13> */
[----:B------:R-:W-:Y:S02]  /*c3f0*/  F2FP.F16.F32.PACK_AB R104, R104, R107 ;  /* 0x0000006b6868723e */ /* 0x000fe400000000ff */
[----:B------:R-:W-:-:S05]  /*c400*/  F2FP.F16.F32.PACK_AB R105, R105, R103 ;  /* 0x000000676969723e */ /* 0x000fca00000000ff */
[----:B------:R2:W-:Y:S02]  /*c410*/  STG.E.64 desc[UR4][R120.64+0x100], R104 ;  /* 0x0001006878007986 */ /* 0x0005e4000c101b04 */
.L_x_1677:
[----:B------:R-:W-:Y:S05]  /*c420*/  BSYNC.RECONVERGENT B0 ;  /* 0x0000000000007941 */ /* 0x000fea0003800200 */
.L_x_1676:
        /* <DEDUP_REMOVED lines=13> */
[----:B------:R-:W-:Y:S02]  /*c500*/  F2FP.F16.F32.PACK_AB R96, R96, R99 ;  /* 0x000000636060723e */ /* 0x000fe400000000ff */
[----:B------:R-:W-:-:S05]  /*c510*/  F2FP.F16.F32.PACK_AB R97, R97, R95 ;  /* 0x0000005f6161723e */ /* 0x000fca00000000ff */
[----:B------:R3:W-:Y:S02]  /*c520*/  STG.E.64 desc[UR4][R120.64+0x200], R96 ;  /* 0x0002006078007986 */ /* 0x0007e4000c101b04 */
.L_x_1679:
[----:B------:R-:W-:Y:S05]  /*c530*/  BSYNC.RECONVERGENT B0 ;  /* 0x0000000000007941 */ /* 0x000fea0003800200 */
.L_x_1678:
        /* <DEDUP_REMOVED lines=33> */
[----:B------:R-:W-:Y:S02]  /*c750*/  F2FP.F16.F32.PACK_AB R88, R88, R91 ;  /* 0x0000005b5858723e */ /* 0x000fe400000000ff */
[----:B------:R-:W-:-:S05]  /*c760*/  F2FP.F16.F32.PACK_AB R89, R89, R87 ;  /* 0x000000575959723e */ /* 0x000fca00000000ff */
[----:B------:R0:W-:Y:S02]  /*c770*/  STG.E.64 desc[UR4][R120.64+0x300], R88 ;  /* 0x0003005878007986 */ /* 0x0001e4000c101b04 */
.L_x_1681:
[----:B------:R-:W-:Y:S05]  /*c780*/  BSYNC.RECONVERGENT B0 ;  /* 0x0000000000007941 */ /* 0x000fea0003800200 */
.L_x_1680:
        /* <DEDUP_REMOVED lines=16> */
.L_x_1683:
[----:B------:R-:W-:Y:S05]  /*c890*/  BSYNC.RECONVERGENT B0 ;  /* 0x0000000000007941 */ /* 0x000fea0003800200 */
.L_x_1682:
        /* <DEDUP_REMOVED lines=16> */
.L_x_1685:
[----:B------:R-:W-:Y:S05]  /*c9a0*/  BSYNC.RECONVERGENT B0 ;  /* 0x0000000000007941 */ /* 0x000fea0003800200 */
.L_x_1684:
        /* <DEDUP_REMOVED lines=12> */
[----:B------:R-:W-:-:S04]  /*ca70*/  FMUL R65, R66, UR7 ;  /* 0x0000000742417c20 */ /* 0x000fc80008400000 */
[----:B------:R-:W-:Y:S02]  /*ca80*/  F2FP.F16.F32.PACK_AB R64, R64, R56 ;  /* 0x000000384040723e */ /* 0x000fe400000000ff */
[----:B------:R-:W-:-:S05]  /*ca90*/  F2FP.F16.F32.PACK_AB R65, R65, R49 ;  /* 0x000000314141723e */ /* 0x000fca00000000ff */
[----:B------:R4:W-:Y:S02]  /*caa0*/  STG.E.64 desc[UR4][R120.64+0x600], R64 ;  /* 0x0006004078007986 */ /* 0x0009e4000c101b04 */
.L_x_1687:
[----:B------:R-:W-:Y:S05]  /*cab0*/  BSYNC.RECONVERGENT B0 ;  /* 0x0000000000007941 */ /* 0x000fea0003800200 */
.L_x_1686:
        /* <DEDUP_REMOVED lines=16> */
.L_x_1689:
[----:B------:R-:W-:Y:S05]  /*cbc0*/  BSYNC.RECONVERGENT B0 ;  /* 0x0000000000007941 */ /* 0x000fea0003800200 */
.L_x_1688:
[----:B-----5:R-:W3:Y:S01]  /*cbd0*/  LDL.LU R42, [R1+0x4a0] ;  /* 0x0004a000012a7983 */ /* 0x020ee20000300800 */
        /* <DEDUP_REMOVED lines=15> */
.L_x_1691:
[----:B------:R-:W-:Y:S05]  /*ccd0*/  BSYNC.RECONVERGENT B0 ;  /* 0x0000000000007941 */ /* 0x000fea0003800200 */
.L_x_1690:
        /* <DEDUP_REMOVED lines=12> */
[----:B------:R-:W-:-:S04]  /*cda0*/  FMUL R41, R43, UR7 ;  /* 0x000000072b297c20 */ /* 0x000fc80008400000 */
[----:B------:R-:W-:Y:S02]  /*cdb0*/  F2FP.F16.F32.PACK_AB R40, R40, R35 ;  /* 0x000000232828723e */ /* 0x000fe400000000ff */
[----:B------:R-:W-:-:S05]  /*cdc0*/  F2FP.F16.F32.PACK_AB R41, R41, R30 ;  /* 0x0000001e2929723e */ /* 0x000fca00000000ff */
[----:B------:R0:W-:Y:S02]  /*cdd0*/  STG.E.64 desc[UR4][R120.64+0x900], R40 ;  /* 0x0009002878007986 */ /* 0x0001e4000c101b04 */
.L_x_1693:
[----:B------:R-:W-:Y:S05]  /*cde0*/  BSYNC.RECONVERGENT B0 ;  /* 0x0000000000007941 */ /* 0x000fea0003800200 */
.L_x_1692:
        /* <DEDUP_REMOVED lines=22> */
.L_x_1695:
[----:B------:R-:W-:Y:S05]  /*cf50*/  BSYNC.RECONVERGENT B0 ;  /* 0x0000000000007941 */ /* 0x000fea0003800200 */
.L_x_1694:
        /* <DEDUP_REMOVED lines=16> */
.L_x_1697:
[----:B------:R-:W-:Y:S05]  /*d060*/  BSYNC.RECONVERGENT B0 ;  /* 0x0000000000007941 */ /* 0x000fea0003800200 */
.L_x_1696:
        /* <DEDUP_REMOVED lines=16> */
.L_x_1699:
[----:B------:R-:W-:Y:S05]  /*d170*/  BSYNC.RECONVERGENT B0 ;  /* 0x0000000000007941 */ /* 0x000fea0003800200 */
.L_x_1698:
        /* <DEDUP_REMOVED lines=18> */
.L_x_1701:
[----:B------:R-:W-:Y:S05]  /*d2a0*/  BSYNC.RECONVERGENT B0 ;  /* 0x0000000000007941 */ /* 0x000fea0003800200 */
.L_x_1700:
        /* <DEDUP_REMOVED lines=15> */
[----:B------:R-:W-:Y:S01]  /*d3a0*/  F2FP.F16.F32.PACK_AB R22, R244, R22 ;  /* 0x00000016f416723e */ /* 0x000fe200000000ff */
[----:B------:R-:W-:-:S05]  /*d3b0*/  FMUL R246, R246, UR7 ;  /* 0x00000007f6f67c20 */ /* 0x000fca0008400000 */
[----:B------:R-:W-:-:S05]  /*d3c0*/  F2FP.F16.F32.PACK_AB R23, R246, R23 ;  /* 0x00000017f617723e */ /* 0x000fca00000000ff */
[----:B------:R0:W-:Y:S02]  /*d3d0*/  STG.E.64 desc[UR4][R120.64+0xe00], R22 ;  /* 0x000e001678007986 */ /* 0x0001e4000c101b04 */
.L_x_1703:
[----:B------:R-:W-:Y:S05]  /*d3e0*/  BSYNC.RECONVERGENT B0 ;  /* 0x0000000000007941 */ /* 0x000fea0003800200 */
.L_x_1702:
        /* <DEDUP_REMOVED lines=21> */
[----:B------:R-:W-:Y:S02]  /*d540*/  F2FP.F16.F32.PACK_AB R22, R26, R22 ;  /* 0x000000161a16723e */ /* 0x000fe400000000ff */
[----:B------:R-:W-:-:S05]  /*d550*/  F2FP.F16.F32.PACK_AB R23, R24, R23 ;  /* 0x000000171817723e */ /* 0x000fca00000000ff */
[----:B------:R0:W-:Y:S02]  /*d560*/  STG.E.64 desc[UR4][R120.64+0xf00], R22 ;  /* 0x000f001678007986 */ /* 0x0001e4000c101b04 */
.L_x_1705:
[----:B------:R-:W-:Y:S05]  /*d570*/  BSYNC.RECONVERGENT B0 ;  /* 0x0000000000007941 */ /* 0x000fea0003800200 */
.L_x_1704:
        /* <DEDUP_REMOVED lines=21> */
[----:B------:R-:W-:-:S04]  /*d6d0*/  F2FP.F16.F32.PACK_AB R22, R25, R24 ;  /* 0x000000181916723e */ /* 0x000fc800000000ff */
[----:B------:R-:W-:-:S05]  /*d6e0*/  F2FP.F16.F32.PACK_AB R23, R26, R23 ;  /* 0x000000171a17723e */ /* 0x000fca00000000ff */
[----:B------:R0:W-:Y:S02]  /*d6f0*/  STG.E.64 desc[UR4][R120.64+0x1000], R22 ;  /* 0x0010001678007986 */ /* 0x0001e4000c101b04 */
.L_x_1707:
[----:B------:R-:W-:Y:S05]  /*d700*/  BSYNC.RECONVERGENT B0 ;  /* 0x0000000000007941 */ /* 0x000fea0003800200 */
.L_x_1706:
        /* <DEDUP_REMOVED lines=26> */
.L_x_1709:
[----:B------:R-:W-:Y:S05]  /*d8b0*/  BSYNC.RECONVERGENT B0 ;  /* 0x0000000000007941 */ /* 0x000fea0003800200 */
.L_x_1708:
        /* <DEDUP_REMOVED lines=27> */
.L_x_1711:
[----:B------:R-:W-:Y:S05]  /*da70*/  BSYNC.RECONVERGENT B0 ;  /* 0x0000000000007941 */ /* 0x000fea0003800200 */
.L_x_1710:
        /* <DEDUP_REMOVED lines=24> */
.L_x_1713:
[----:B------:R-:W-:Y:S05]  /*dc00*/  BSYNC.RECONVERGENT B0 ;  /* 0x0000000000007941 */ /* 0x000fea0003800200 */
.L_x_1712:
        /* <DEDUP_REMOVED lines=24> */
.L_x_1715:
[----:B------:R-:W-:Y:S05]  /*dd90*/  BSYNC.RECONVERGENT B0 ;  /* 0x0000000000007941 */ /* 0x000fea0003800200 */
.L_x_1714:
        /* <DEDUP_REMOVED lines=24> */
.L_x_1717:
[----:B------:R-:W-:Y:S05]  /*df20*/  BSYNC.RECONVERGENT B0 ;  /* 0x0000000000007941 */ /* 0x000fea0003800200 */
.L_x_1716:
        /* <DEDUP_REMOVED lines=24> */
.L_x_1719:
[----:B------:R-:W-:Y:S05]  /*e0b0*/  BSYNC.RECONVERGENT B0 ;  /* 0x0000000000007941 */ /* 0x000fea0003800200 */
.L_x_1718:
        /* <DEDUP_REMOVED lines=24> */
.L_x_1721:
[----:B------:R-:W-:Y:S05]  /*e240*/  BSYNC.RECONVERGENT B0 ;  /* 0x0000000000007941 */ /* 0x000fea0003800200 */
.L_x_1720:
        /* <DEDUP_REMOVED lines=24> */
.L_x_1723:
[----:B------:R-:W-:Y:S05]  /*e3d0*/  BSYNC.RECONVERGENT B0 ;  /* 0x0000000000007941 */ /* 0x000fea0003800200 */
.L_x_1722:
        /* <DEDUP_REMOVED lines=24> */
.L_x_1725:
[----:B------:R-:W-:Y:S05]  /*e560*/  BSYNC.RECONVERGENT B0 ;  /* 0x0000000000007941 */ /* 0x000fea0003800200 */
.L_x_1724:
        /* <DEDUP_REMOVED lines=24> */
.L_x_1727:
[----:B------:R-:W-:Y:S05]  /*e6f0*/  BSYNC.RECONVERGENT B0 ;  /* 0x0000000000007941 */ /* 0x000fea0003800200 */
.L_x_1726:
        /* <DEDUP_REMOVED lines=24> */
.L_x_1729:
[----:B------:R-:W-:Y:S05]  /*e880*/  BSYNC.RECONVERGENT B0 ;  /* 0x0000000000007941 */ /* 0x000fea0003800200 */
.L_x_1728:
        /* <DEDUP_REMOVED lines=24> */
.L_x_1731:
[----:B------:R-:W-:Y:S05]  /*ea10*/  BSYNC.RECONVERGENT B0 ;  /* 0x0000000000007941 */ /* 0x000fea0003800200 */
.L_x_1730:
        /* <DEDUP_REMOVED lines=24> */
.L_x_1733:
[----:B------:R-:W-:Y:S05]  /*eba0*/  BSYNC.RECONVERGENT B0 ;  /* 0x0000000000007941 */ /* 0x000fea0003800200 */
.L_x_1732:
        /* <DEDUP_REMOVED lines=24> */
.L_x_1735:
[----:B------:R-:W-:Y:S05]  /*ed30*/  BSYNC.RECONVERGENT B0 ;  /* 0x0000000000007941 */ /* 0x000fea0003800200 */
.L_x_1734:
        /* <DEDUP_REMOVED lines=24> */
.L_x_1737:
[----:B------:R-:W-:Y:S05]  /*eec0*/  BSYNC.RECONVERGENT B0 ;  /* 0x0000000000007941 */ /* 0x000fea0003800200 */
.L_x_1736:
        /* <DEDUP_REMOVED lines=24> */
.L_x_1739:
[----:B------:R-:W-:Y:S05]  /*f050*/  BSYNC.RECONVERGENT B0 ;  /* 0x0000000000007941 */ /* 0x000fea0003800200 */
.L_x_1738:
        /* <DEDUP_REMOVED lines=24> */
.L_x_1741:
[----:B------:R-:W-:Y:S05]  /*f1e0*/  BSYNC.RECONVERGENT B0 ;  /* 0x0000000000007941 */ /* 0x000fea0003800200 */
.L_x_1740:
        /* <DEDUP_REMOVED lines=24> */
.L_x_1743:
[----:B------:R-:W-:Y:S05]  /*f370*/  BSYNC.RECONVERGENT B0 ;  /* 0x0000000000007941 */ /* 0x000fea0003800200 */
.L_x_1742:
        /* <DEDUP_REMOVED lines=23> */
.L_x_1745:
[----:B------:R-:W-:Y:S05]  /*f4f0*/  BSYNC.RECONVERGENT B0 ;  /* 0x0000000000007941 */ /* 0x000fea0003800200 */
.L_x_1744:
        /* <DEDUP_REMOVED lines=24> */
.L_x_1747:
[----:B------:R-:W-:Y:S05]  /*f680*/  BSYNC.RECONVERGENT B0 ;  /* 0x0000000000007941 */ /* 0x000fea0003800200 */
.L_x_1746:
        /* <DEDUP_REMOVED lines=25> */
.L_x_1749:
[----:B------:R-:W-:Y:S05]  /*f820*/  BSYNC.RECONVERGENT B0 ;  /* 0x0000000000007941 */ /* 0x000fea0003800200 */
.L_x_1748:
        /* <DEDUP_REMOVED lines=24> */
.L_x_1751:
[----:B------:R-:W-:Y:S05]  /*f9b0*/  BSYNC.RECONVERGENT B0 ;  /* 0x0000000000007941 */ /* 0x000fea0003800200 */
.L_x_1750:
        /* <DEDUP_REMOVED lines=24> */
.L_x_1753:
[----:B------:R-:W-:Y:S05]  /*fb40*/  BSYNC.RECONVERGENT B0 ;  /* 0x0000000000007941 */ /* 0x000fea0003800200 */
.L_x_1752:
        /* <DEDUP_REMOVED lines=24> */
.L_x_1755:
[----:B------:R-:W-:Y:S05]  /*fcd0*/  BSYNC.RECONVERGENT B0 ;  /* 0x0000000000007941 */ /* 0x000fea0003800200 */
.L_x_1754:
        /* <DEDUP_REMOVED lines=25> */
.L_x_1757:
[----:B------:R-:W-:Y:S05]  /*fe70*/  BSYNC.RECONVERGENT B0 ;  /* 0x0000000000007941 */ /* 0x000fea0003800200 */
.L_x_1756:
        /* <DEDUP_REMOVED lines=21> */
[----:B------:R-:W-:-:S03]  /*ffd0*/  F2FP.F16.F32.PACK_AB R22, R23, R22 ;  /* 0x000000161716723e */ /* 0x000fc600000000ff */
[----:B------:R-:W-:-:S05]  /*ffe0*/  F2FP.F16.F32.PACK_AB R23, R25, R24 ;  /* 0x000000181917723e */ /* 0x000fca00000000ff */
[----:B------:R0:W-:Y:S02]  /*fff0*/  STG.E.64 desc[UR4][R120.64+0x2a00], R22 ;  /* 0x002a001678007986 */ /* 0x0001e4000c101b04 */
.L_x_1759:
[----:B------:R-:W-:Y:S05]  /*10000*/  BSYNC.RECONVERGENT B0 ;  /* 0x0000000000007941 */ /* 0x000fea0003800200 */
.L_x_1758:
        /* <DEDUP_REMOVED lines=24> */
.L_x_1761:
[----:B------:R-:W-:Y:S05]  /*10190*/  BSYNC.RECONVERGENT B0 ;  /* 0x0000000000007941 */ /* 0x000fea0003800200 */
.L_x_1760:
        /* <DEDUP_REMOVED lines=23> */
.L_x_1763:
[----:B------:R-:W-:Y:S05]  /*10310*/  BSYNC.RECONVERGENT B0 ;  /* 0x0000000000007941 */ /* 0x000fea0003800200 */
.L_x_1762:
        /* <DEDUP_REMOVED lines=23> */
.L_x_1765:
[----:B------:R-:W-:Y:S05]  /*10490*/  BSYNC.RECONVERGENT B0 ;  /* 0x0000000000007941 */ /* 0x000fea0003800200 */
.L_x_1764:
        /* <DEDUP_REMOVED lines=19> */
[----:B------:R-:W-:Y:S01]  /*105d0*/  F2FP.F16.F32.PACK_AB R22, R16, R11 ;  /* 0x0000000b1016723e */ /* 0x000fe200000000ff */
[----:B------:R-:W-:-:S05]  /*105e0*/  FMUL R24, R24, UR7 ;  /* 0x0000000718187c20 */ /* 0x000fca0008400000 */
[----:B------:R-:W-:-:S05]  /*105f0*/  F2FP.F16.F32.PACK_AB R23, R24, R23 ;  /* 0x000000171817723e */ /* 0x000fca00000000ff */
[----:B------:R0:W-:Y:S02]  /*10600*/  STG.E.64 desc[UR4][R120.64+0x2e00], R22 ;  /* 0x002e001678007986 */ /* 0x0001e4000c101b04 */
.L_x_1767:
[----:B------:R-:W-:Y:S05]  /*10610*/  BSYNC.RECONVERGENT B0 ;  /* 0x0000000000007941 */ /* 0x000fea0003800200 */
.L_x_1766:
        /* <DEDUP_REMOVED lines=23> */
.L_x_1769:
[----:B------:R-:W-:Y:S05]  /*10790*/  BSYNC.RECONVERGENT B0 ;  /* 0x0000000000007941 */ /* 0x000fea0003800200 */
.L_x_1768:
        /* <DEDUP_REMOVED lines=20> */
[----:B------:R-:W-:-:S03]  /*108e0*/  F2FP.F16.F32.PACK_AB R22, R11, R22 ;  /* 0x000000160b16723e */ /* 0x000fc600000000ff */
[----:B------:R-:W-:-:S05]  /*108f0*/  F2FP.F16.F32.PACK_AB R23, R23, R16 ;  /* 0x000000101717723e */ /* 0x000fca00000000ff */
[----:B------:R0:W-:Y:S02]  /*10900*/  STG.E.64 desc[UR4][R120.64+0x3000], R22 ;  /* 0x0030001678007986 */ /* 0x0001e4000c101b04 */
.L_x_1771:
[----:B------:R-:W-:Y:S05]  /*10910*/  BSYNC.RECONVERGENT B0 ;  /* 0x0000000000007941 */ /* 0x000fea0003800200 */
.L_x_1770:
        /* <DEDUP_REMOVED lines=16> */
.L_x_1773:
[----:B------:R-:W-:Y:S05]  /*10a20*/  BSYNC.RECONVERGENT B0 ;  /* 0x0000000000007941 */ /* 0x000fea0003800200 */
.L_x_1772:
        /* <DEDUP_REMOVED lines=20> */
.L_x_1775:
[----:B------:R-:W-:Y:S05]  /*10b70*/  BSYNC.RECONVERGENT B0 ;  /* 0x0000000000007941 */ /* 0x000fea0003800200 */
.L_x_1774:
        /* <DEDUP_REMOVED lines=16> */
.L_x_1777:
[----:B------:R-:W-:Y:S05]  /*10c80*/  BSYNC.RECONVERGENT B0 ;  /* 0x0000000000007941 */ /* 0x000fea0003800200 */
.L_x_1776:
        /* <DEDUP_REMOVED lines=16> */
.L_x_1779:
[----:B------:R-:W-:Y:S05]  /*10d90*/  BSYNC.RECONVERGENT B0 ;  /* 0x0000000000007941 */ /* 0x000fea0003800200 */
.L_x_1778:
        /* <DEDUP_REMOVED lines=16> */
.L_x_1781:
[----:B------:R-:W-:Y:S05]  /*10ea0*/  BSYNC.RECONVERGENT B0 ;  /* 0x0000000000007941 */ /* 0x000fea0003800200 */
.L_x_1780:
        /* <DEDUP_REMOVED lines=16> */
.L_x_1783:
[----:B------:R-:W-:Y:S05]  /*10fb0*/  BSYNC.RECONVERGENT B0 ;  /* 0x0000000000007941 */ /* 0x000fea0003800200 */
.L_x_1782:
        /* <DEDUP_REMOVED lines=16> */
.L_x_1785:
[----:B------:R-:W-:Y:S05]  /*110c0*/  BSYNC.RECONVERGENT B0 ;  /* 0x0000000000007941 */ /* 0x000fea0003800200 */
.L_x_1784:
        /* <DEDUP_REMOVED lines=16> */
.L_x_1787:
[----:B------:R-:W-:Y:S05]  /*111d0*/  BSYNC.RECONVERGENT B0 ;  /* 0x0000000000007941 */ /* 0x000fea0003800200 */
.L_x_1786:
        /* <DEDUP_REMOVED lines=15> */
.L_x_1789:
[----:B------:R-:W-:Y:S05]  /*112d0*/  BSYNC.RECONVERGENT B0 ;  /* 0x0000000000007941 */ /* 0x000fea0003800200 */
.L_x_1788:
        /* <DEDUP_REMOVED lines=14> */
.L_x_1791:
[----:B------:R-:W-:Y:S05]  /*113c0*/  BSYNC.RECONVERGENT B0 ;  /* 0x0000000000007941 */ /* 0x000fea0003800200 */
.L_x_1790:
        /* <DEDUP_REMOVED lines=13> */
[----:B------:R0:W-:Y:S02]  /*114a0*/  STG.E.64 desc[UR4][R120.64+0x3b00], R2 ;  /* 0x003b000278007986 */ /* 0x0001e4000c101b04 */
.L_x_1793:
[----:B------:R-:W-:Y:S05]  /*114b0*/  BSYNC.RECONVERGENT B0 ;  /* 0x0000000000007941 */ /* 0x000fea0003800200 */
.L_x_1792:
        /* <DEDUP_REMOVED lines=14> */
.L_x_1795:
[----:B------:R-:W-:Y:S05]  /*115a0*/  BSYNC.RECONVERGENT B0 ;  /* 0x0000000000007941 */ /* 0x000fea0003800200 */
.L_x_1794:
        /* <DEDUP_REMOVED lines=14> */
.L_x_1797:
[----:B------:R-:W-:Y:S05]  /*11690*/  BSYNC.RECONVERGENT B0 ;  /* 0x0000000000007941 */ /* 0x000fea0003800200 */
.L_x_1796:
        /* <DEDUP_REMOVED lines=14> */
.L_x_1799:
[----:B------:R-:W-:Y:S05]  /*11780*/  BSYNC.RECONVERGENT B0 ;  /* 0x0000000000007941 */ /* 0x000fea0003800200 */
.L_x_1798:
        /* <DEDUP_REMOVED lines=14> */
.L_x_1800:
        /* <DEDUP_REMOVED lines=9> */
.L_x_15828:


//--------------------- .text._ZN18transformer_engine48scaled_upper_triang_masked_softmax_warp_backwardI6__halfS1_fLi12EEEvPT0_PKT_S6_T1_iii --------------------------
	.section	.text._ZN18transformer_engine48scaled_upper_triang_masked_softmax_warp_backwardI6__halfS1_fLi12EEEvPT0_PKT_S6_T1_iii,"ax",@progbits
	.align	128
        .global         _ZN18transformer_engine48scaled_upper_triang_masked_softmax_warp_backwardI6__halfS1_fLi12EEEvPT0_PKT_S6_T1_iii
        .type           _ZN18transformer_engine48scaled_upper_triang_masked_softmax_warp_backwardI6__halfS1_fLi12EEEvPT0_PKT_S6_T1_iii,@function
        .size           _ZN18transformer_engine48scaled_upper_triang_masked_softmax_warp_backwardI6__halfS1_fLi12EEEvPT0_PKT_S6_T1_iii,(.L_x_15829 - _ZN18transformer_engine48scaled_upper_triang_masked_softmax_warp_backwardI6__halfS1_fLi12EEEvPT0_PKT_S6_T1_iii)
        .other          _ZN18transformer_engine48scaled_upper_triang_masked_softmax_warp_backwardI6__halfS1_fLi12EEEvPT0_PKT_S6_T1_iii,@"STO_CUDA_ENTRY STV_DEFAULT"
_ZN18transformer_engine48scaled_upper_triang_masked_softmax_warp_backwardI6__halfS1_fLi12EEEvPT0_PKT_S6_T1_iii:
.text._ZN18transformer_engine48scaled_upper_triang_masked_softmax_warp_backwardI6__halfS1_fLi12EEEvPT0_PKT_S6_T1_iii:
        /* <DEDUP_REMOVED lines=19> */
[----:B------:R-:W-:Y:S01]  /*0130*/  CS2R R110, SRZ ;  /* 0x00000000006e7805 */ /* 0x000fe2000001ff00 */
[----:B------:R-:W5:Y:S01]  /*0140*/  LDCU.64 UR10, c[0x0][0x390] ;  /* 0x00007200ff0a77ac */ /* 0x000f620008000a00 */
[----:B-1----:R-:W-:Y:S01]  /*0150*/  IMAD R0, R0, UR4, R3 ;  /* 0x0000000400007c24 */ /* 0x002fe2000f8e0203 */
[----:B0-----:R-:W-:Y:S01]  /*0160*/  USHF.R.S32.HI UR4, URZ, 0x1f, UR6 ;  /* 0x0000001fff047899 */ /* 0x001fe20008011406 */
[----:B--2---:R-:W-:-:S02]  /*0170*/  SHF.L.U32 R122, R122, 0x2, RZ ;  /* 0x000000027a7a7819 */ /* 0x004fc400000006ff */
[----:B---3--:R-:W-:Y:S02]  /*0180*/  IMAD R5, R0, UR5, R133 ;  /* 0x0000000500057c24 */ /* 0x008fe4000f8e0285 */
[C---:B------:R-:W-:Y:S02]  /*0190*/  IADD3 R7, PT, PT, R122.reuse, 0x80, RZ ;  /* 0x000000807a077810 */ /* 0x040fe40007ffe0ff */
[----:B------:R-:W-:Y:S01]  /*01a0*/  IADD3 R133, PT, PT, R133, 0x1, RZ ;  /* 0x0000000185857810 */ /* 0x000fe20007ffe0ff */
[C---:B------:R-:W-:Y:S01]  /*01b0*/  IMAD.WIDE.U32 R2, R5.reuse, UR6, R122 ;  /* 0x0000000605027c25 */ /* 0x040fe2000f8e007a */
[C---:B----4-:R-:W-:Y:S02]  /*01c0*/  IADD3 R4, PT, PT, -R5.reuse, UR7, RZ ;  /* 0x0000000705047c10 */ /* 0x050fe4000fffe1ff */
        /* <DEDUP_REMOVED lines=8> */
[----:B-----5:R-:W-:-:S02]  /*0250*/  IADD3 R124, P2, PT, R132, UR8, RZ ;  /* 0x00000008847c7c10 */ /* 0x020fc4000ff5e0ff */
[----:B------:R-:W-:Y:S02]  /*0260*/  SHF.L.U64.HI R121, R2, 0x1, R121 ;  /* 0x0000000102797819 */ /* 0x000fe40000010279 */
[----:B------:R-:W-:Y:S02]  /*0270*/  SEL R133, R133, RZ, P0 ;  /* 0x000000ff85857207 */ /* 0x000fe40000000000 */
[----:B------:R-:W-:Y:S02]  /*0280*/  IADD3.X R125, PT, PT, R121, UR9, RZ, P2, !PT ;  /* 0x00000009797d7c10 */ /* 0x000fe400097fe4ff */
[-C--:B------:R-:W-:Y:S02]  /*0290*/  ISETP.GE.U32.AND P2, PT, R122, R133.reuse, PT ;  /* 0x000000857a00720c */ /* 0x080fe40003f46070 */
[----:B------:R-:W-:Y:S02]  /*02a0*/  IADD3 R126, P6, PT, R132, UR10, RZ ;  /* 0x0000000a847e7c10 */ /* 0x000fe4000ffde0ff */
[----:B------:R-:W-:-:S02]  /*02b0*/  ISETP.GE.U32.AND P1, PT, R0, R133, PT ;  /* 0x000000850000720c */ /* 0x000fc40003f26070 */
[C---:B0-----:R-:W-:Y:S02]  /*02c0*/  IADD3 R4, PT, PT, R122.reuse, 0x300, RZ ;  /* 0x000003007a047810 */ /* 0x041fe40007ffe0ff */
[C---:B------:R-:W-:Y:S02]  /*02d0*/  IADD3 R6, PT, PT, R122.reuse, 0x380, RZ ;  /* 0x000003807a067810 */ /* 0x040fe40007ffe0ff */
[C---:B------:R-:W-:Y:S02]  /*02e0*/  IADD3 R0, PT, PT, R122.reuse, 0x400, RZ ;  /* 0x000004007a007810 */ /* 0x040fe40007ffe0ff */
        /* <DEDUP_REMOVED lines=27> */
.L_x_1802:
[----:B------:R-:W-:Y:S05]  /*04a0*/  BSYNC.RECONVERGENT B0 ;  /* 0x0000000000007941 */ /* 0x000fea0003800200 */
.L_x_1801:
[----:B------:R-:W-:Y:S01]  /*04b0*/  ISETP.GE.U32.AND P2, PT, R7, R133, PT ;  /* 0x000000850700720c */ /* 0x000fe20003f46070 */
[----:B------:R-:W-:Y:S01]  /*04c0*/  BSSY.RECONVERGENT B0, `(.L_x_1803) ;  /* 0x000001c000007945 */ /* 0x000fe20003800200 */
[----:B------:R-:W-:Y:S02]  /*04d0*/  IADD3 R7, PT, PT, R122, 0x100, RZ ;  /* 0x000001007a077810 */ /* 0x000fe40007ffe0ff */
[----:B------:R-:W-:Y:S02]  /*04e0*/  CS2R R106, SRZ ;  /* 0x00000000006a7805 */ /* 0x000fe4000001ff00 */
[----:B------:R-:W-:Y:S02]  /*04f0*/  MOV R108, RZ ;  /* 0x000000ff006c7202 */ /* 0x000fe40000000f00 */
[----:B------:R-:W-:Y:S02]  /*0500*/  CS2R R104, SRZ ;  /* 0x0000000000687805 */ /* 0x000fe4000001ff00 */
[----:B------:R-:W-:Y:S01]  /*0510*/  CS2R R102, SRZ ;  /* 0x0000000000667805 */ /* 0x000fe2000001ff00 */
[----:B------:R0:W-:Y:S02]  /*0520*/  STL [R1+0x58], R7 ;  /* 0x0000580701007387 */ /* 0x0001e40000100800 */
        /* <DEDUP_REMOVED lines=21> */
.L_x_1804:
[----:B------:R-:W-:Y:S05]  /*0680*/  BSYNC.RECONVERGENT B0 ;  /* 0x0000000000007941 */ /* 0x000fea0003800200 */
.L_x_1803:
        /* <DEDUP_REMOVED lines=30> */
.L_x_1806:
[----:B------:R-:W-:Y:S05]  /*0870*/  BSYNC.RECONVERGENT B0 ;  /* 0x0000000000007941 */ /* 0x000fea0003800200 */
.L_x_1805:
        /* <DEDUP_REMOVED lines=30> */
.L_x_1808:
[----:B------:R-:W-:Y:S05]  /*0a60*/  BSYNC.RECONVERGENT B0 ;  /* 0x0000000000007941 */ /* 0x000fea0003800200 */
.L_x_1807:
[----:B------:R-:W-:Y:S01]  /*0a70*/  ISETP.GE.U32.AND P2, PT, R7, R133, PT ;  /* 0x000000850700720c */ /* 0x000fe20003f46070 */
[----:B------:R-:W-:Y:S01]  /*0a80*/  BSSY.RECONVERGENT B0, `(.L_x_1809) ;  /* 0x000001b000007945 */ /* 0x000fe20003800200 */
[----:B------:R-:W-:Y:S01]  /*0a90*/  HFMA2 R82, -RZ, RZ, 0, 0 ;  /* 0x00000000ff527431 */ /* 0x000fe200000001ff */
[----:B------:R-:W-:Y:S02]  /*0aa0*/  CS2R R80, SRZ ;  /* 0x0000000000507805 */ /* 0x000fe4000001ff00 */
[----:B------:R-:W-:Y:S02]  /*0ab0*/  CS2R R78, SRZ ;  /* 0x00000000004e7805 */ /* 0x000fe4000001ff00 */
[----:B------:R-:W-:Y:S02]  /*0ac0*/  CS2R R76, SRZ ;  /* 0x00000000004c7805 */ /* 0x000fe4000001ff00 */
[----:B------:R-:W-:-:S04]  /*0ad0*/  IADD3 R8, PT, PT, R122, 0x500, RZ ;  /* 0x000005007a087810 */ /* 0x000fc80007ffe0ff */
        /* <DEDUP_REMOVED lines=21> */
.L_x_1810:
[----:B------:R-:W-:Y:S05]  /*0c30*/  BSYNC.RECONVERGENT B0 ;  /* 0x0000000000007941 */ /* 0x000fea0003800200 */
.L_x_1809:
[----:B------:R-:W-:Y:S01]  /*0c40*/  BSSY.RECONVERGENT B0, `(.L_x_1811) ;  /* 0x000001c000007945 */ /* 0x000fe20003800200 */
[----:B------:R-:W-:Y:S02]  /*0c50*/  ISETP.GE.U32.AND P2, PT, R8, R133, PT ;  /* 0x000000850800720c */ /* 0x000fe40003f46070 */
[----:B------:R-:W-:Y:S02]  /*0c60*/  CS2R R74, SRZ ;  /* 0x00000000004a7805 */ /* 0x000fe4000001ff00 */
[----:B------:R-:W-:Y:S02]  /*0c70*/  CS2R R72, SRZ ;  /* 0x0000000000487805 */ /* 0x000fe4000001ff00 */
[----:B------:R-:W-:Y:S02]  /*0c80*/  CS2R R70, SRZ ;  /* 0x0000000000467805 */ /* 0x000fe4000001ff00 */
[----:B------:R-:W-:Y:S02]  /*0c90*/  CS2R R68, SRZ ;  /* 0x0000000000447805 */ /* 0x000fe4000001ff00 */
[----:B------:R-:W-:Y:S01]  /*0ca0*/  IADD3 R8, PT, PT, R122, 0x580, RZ ;  /* 0x000005807a087810 */ /* 0x000fe20007ffe0ff */
[----:B------:R-:W-:Y:S06]  /*0cb0*/  @P1 BRA `(.L_x_1812) ;  /* 0x0000000000501947 */ /* 0x000fec0003800000 */
        /* <DEDUP_REMOVED lines=20> */
.L_x_1812:
[----:B------:R-:W-:Y:S05]  /*0e00*/  BSYNC.RECONVERGENT B0 ;  /* 0x0000000000007941 */ /* 0x000fea0003800200 */
.L_x_1811:
        /* <DEDUP_REMOVED lines=28> */
.L_x_1814:
[----:B------:R-:W-:Y:S05]  /*0fd0*/  BSYNC.RECONVERGENT B0 ;  /* 0x0000000000007941 */ /* 0x000fea0003800200 */
.L_x_1813:
        /* <DEDUP_REMOVED lines=28> */
.L_x_1816:
[----:B------:R-:W-:Y:S05]  /*11a0*/  BSYNC.RECONVERGENT B0 ;  /* 0x0000000000007941 */ /* 0x000fea0003800200 */
.L_x_1815:
[----:B------:R-:W-:Y:S02]  /*11b0*/  CS2R R152, SRZ ;  /* 0x0000000000987805 */ /* 0x000fe4000001ff00 */
[----:B------:R-:W-:Y:S02]  /*11c0*/  MOV R155, RZ ;  /* 0x000000ff009b7202 */ /* 0x000fe40000000f00 */
[----:B------:R-:W-:Y:S02]  /*11d0*/  CS2R R150, SRZ ;  /* 0x0000000000967805 */ /* 0x000fe4000001ff00 */
[----:B------:R-:W-:Y:S02]  /*11e0*/  CS2R R156, SRZ ;  /* 0x00000000009c7805 */ /* 0x000fe4000001ff00 */
[----:B------:R-:W-:Y:S01]  /*11f0*/  CS2R R158, SRZ ;  /* 0x00000000009e7805 */ /* 0x000fe2000001ff00 */
[----:B------:R1:W-:Y:S01]  /*1200*/  STL [R1+0x18], R152 ;  /* 0x0000189801007387 */ /* 0x0003e20000100800 */
[----:B------:R-:W-:-:S02]  /*1210*/  CS2R R160, SRZ ;  /* 0x0000000000a07805 */ /* 0x000fc4000001ff00 */
[----:B------:R-:W-:Y:S02]  /*1220*/  CS2R R162, SRZ ;  /* 0x0000000000a27805 */ /* 0x000fe4000001ff00 */
[----:B------:R-:W-:Y:S01]  /*1230*/  IADD3 R9, PT, PT, R122, 0x700, RZ ;  /* 0x000007007a097810 */ /* 0x000fe20007ffe0ff */
[----:B------:R1:W-:Y:S01]  /*1240*/  STL [R1+0x14], R155 ;  /* 0x0000149b01007387 */ /* 0x0003e20000100800 */
[----:B------:R-:W-:Y:S01]  /*1250*/  BSSY.RECONVERGENT B0, `(.L_x_1817) ;  /* 0x0000041000007945 */ /* 0x000fe20003800200 */
[----:B------:R-:W-:Y:S01]  /*1260*/  HFMA2 R225, -RZ, RZ, 0, 0 ;  /* 0x00000000ffe17431 */ /* 0x000fe200000001ff */
[----:B------:R-:W-:Y:S01]  /*1270*/  ISETP.GE.U32.AND P5, PT, R8, R133, PT ;  /* 0x000000850800720c */ /* 0x000fe20003fa6070 */
[----:B------:R1:W-:Y:S01]  /*1280*/  STL [R1+0x10], R150 ;  /* 0x0000109601007387 */ /* 0x0003e20000100800 */
[----:B------:R-:W-:Y:S01]  /*1290*/  HFMA2 R252, -RZ, RZ, 0, 0 ;  /* 0x00000000fffc7431 */ /* 0x000fe200000001ff */
        /* <DEDUP_REMOVED lines=15> */
[----:B------:R-:W-:Y:S02]  /*1390*/  MOV R226, RZ ;  /* 0x000000ff00e27202 */ /* 0x000fe40000000f00 */
        /* <DEDUP_REMOVED lines=21> */
[----:B------:R1:W-:Y:S04]  /*14f0*/  STL [R1], R162 ;  /* 0x000000a201007387 */ /* 0x0003e80000100800 */
        /* <DEDUP_REMOVED lines=22> */
.L_x_1818:
[----:B------:R-:W-:Y:S05]  /*1660*/  BSYNC.RECONVERGENT B0 ;  /* 0x0000000000007941 */ /* 0x000fea0003800200 */
.L_x_1817:
[----:B0-----:R-:W-:Y:S01]  /*1670*/  IADD3 R7, PT, PT, R122, 0x780, RZ ;  /* 0x000007807a077810 */ /* 0x001fe20007ffe0ff */
[----:B------:R-:W-:Y:S01]  /*1680*/  BSSY.RECONVERGENT B0, `(.L_x_1819) ;  /* 0x000001c000007945 */ /* 0x000fe20003800200 */
[----:B------:R-:W-:Y:S01]  /*1690*/  HFMA2 R229, -RZ, RZ, 0, 0 ;  /* 0x00000000ffe57431 */ /* 0x000fe200000001ff */
[----:B------:R-:W-:Y:S02]  /*16a0*/  ISETP.GE.U32.AND P4, PT, R9, R133, PT ;  /* 0x000000850900720c */ /* 0x000fe40003f86070 */
[----:B------:R-:W-:Y:S01]  /*16b0*/  CS2R R236, SRZ ;  /* 0x0000000000ec7805 */ /* 0x000fe2000001ff00 */
[----:B------:R0:W-:Y:S01]  /*16c0*/  STL [R1+0x74], R7 ;  /* 0x0000740701007387 */ /* 0x0001e20000100800 */
[----:B------:R-:W-:Y:S02]  /*16d0*/  CS2R R22, SRZ ;  /* 0x0000000000167805 */ /* 0x000fe4000001ff00 */
[----:B------:R-:W-:Y:S01]  /*16e0*/  MOV R21, RZ ;  /* 0x000000ff00157202 */ /* 0x000fe20000000f00 */
[----:B------:R-:W-:Y:S06]  /*16f0*/  @P3 BRA `(.L_x_1820) ;  /* 0x0000000000503947 */ /* 0x000fec0003800000 */
        /* <DEDUP_REMOVED lines=20> */
.L_x_1820:
[----:B------:R-:W-:Y:S05]  /*1840*/  BSYNC.RECONVERGENT B0 ;  /* 0x0000000000007941 */ /* 0x000fea0003800200 */
.L_x_1819:
[----:B------:R-:W-:Y:S01]  /*1850*/  IADD3 R8, PT, PT, R122, 0x800, RZ ;  /* 0x000008007a087810 */ /* 0x000fe20007ffe0ff */
[----:B------:R-:W-:Y:S01]  /*1860*/  BSSY.RECONVERGENT B0, `(.L_x_1821) ;  /* 0x000001c000007945 */ /* 0x000fe20003800200 */
[----:B------:R-:W-:Y:S01]  /*1870*/  HFMA2 R136, -RZ, RZ, 0, 0 ;  /* 0x00000000ff887431 */ /* 0x000fe200000001ff */
[----:B------:R-:W-:Y:S02]  /*1880*/  ISETP.GE.U32.AND P3, PT, R7, R133, PT ;  /* 0x000000850700720c */ /* 0x000fe40003f66070 */
[----:B------:R-:W-:Y:S01]  /*1890*/  CS2R R18, SRZ ;  /* 0x0000000000127805 */ /* 0x000fe2000001ff00 */
[----:B------:R2:W-:Y:S01]  /*18a0*/  STL [R1+0x6c], R8 ;  /* 0x00006c0801007387 */ /* 0x0005e20000100800 */
[----:B------:R-:W-:Y:S02]  /*18b0*/  MOV R20, RZ ;  /* 0x000000ff00147202 */ /* 0x000fe40000000f00 */
[----:B------:R-:W-:Y:S01]  /*18c0*/  CS2R R16, SRZ ;  /* 0x0000000000107805 */ /* 0x000fe2000001ff00 */
[----:B------:R-:W-:Y:S06]  /*18d0*/  @P2 BRA `(.L_x_1822) ;  /* 0x0000000000502947 */ /* 0x000fec0003800000 */
[----:B------:R-:W3:Y:S04]  /*18e0*/  LDG.E.64 R4, desc[UR4][R126.64+0xa00] ;  /* 0x000a00047e047981 */ /* 0x000ee8000c1e1b00 */
[----:B------:R-:W0:Y:S01]  /*18f0*/  LDG.E.64 R2, desc[UR4][R124.64+0xa00] ;  /* 0x000a00047c027981 */ /* 0x000e22000c1e1b00 */
[C---:B------:R-:W-:Y:S02]  /*1900*/  IADD3 R0, PT, PT, R122.reuse, 0x502, RZ ;  /* 0x000005027a007810 */ /* 0x040fe40007ffe0ff */
[----:B------:R-:W-:Y:S02]  /*1910*/  IADD3 R6, PT, PT, R122, 0x503, RZ ;  /* 0x000005037a067810 */ /* 0x000fe40007ffe0ff */
[----:B------:R-:W-:Y:S02]  /*1920*/  ISETP.GE.U32.AND P6, PT, R0, R133, PT ;  /* 0x000000850000720c */ /* 0x000fe40003fc6070 */
[----:B------:R-:W-:-:S02]  /*1930*/  IADD3 R0, PT, PT, R122, 0x501, RZ ;  /* 0x000005017a007810 */ /* 0x000fc40007ffe0ff */
[----:B------:R-:W-:-:S09]  /*1940*/  ISETP.GE.U32.AND P2, PT, R6, R133, PT ;  /* 0x000000850600720c */ /* 0x000fd20003f46070 */
[----:B---3--:R-:W-:Y:S02]  /*1950*/  @!P6 HADD2.F32 R32, -RZ, R5.H0_H0 ;  /* 0x20000005ff20e230 */ /* 0x008fe40000004100 */
        /* <DEDUP_REMOVED lines=12> */
.L_x_1822:
[----:B------:R-:W-:Y:S05]  /*1a20*/  BSYNC.RECONVERGENT B0 ;  /* 0x0000000000007941 */ /* 0x000fea0003800200 */
.L_x_1821:
        /* <DEDUP_REMOVED lines=9> */
[----:B------:R-:W3:Y:S04]  /*1ac0*/  LDG.E.64 R4, desc[UR4][R126.64+0xb00] ;  /* 0x000b00047e047981 */ /* 0x000ee8000c1e1b00 */
[----:B------:R-:W2:Y:S01]  /*1ad0*/  LDG.E.64 R2, desc[UR4][R124.64+0xb00] ;  /* 0x000b00047c027981 */ /* 0x000ea2000c1e1b00 */
[C---:B------:R-:W-:Y:S02]  /*1ae0*/  IADD3 R0, PT, PT, R122.reuse, 0x582, RZ ;  /* 0x000005827a007810 */ /* 0x040fe40007ffe0ff */
[----:B------:R-:W-:Y:S02]  /*1af0*/  IADD3 R6, PT, PT, R122, 0x583, RZ ;  /* 0x000005837a067810 */ /* 0x000fe40007ffe0ff */
[----:B------:R-:W-:Y:S02]  /*1b00*/  ISETP.GE.U32.AND P6, PT, R0, R133, PT ;  /* 0x000000850000720c */ /* 0x000fe40003fc6070 */
[----:B------:R-:W-:-:S02]  /*1b10*/  IADD3 R0, PT, PT, R122, 0x581, RZ ;  /* 0x000005817a007810 */ /* 0x000fc40007ffe0ff */
[----:B------:R-:W-:-:S09]  /*1b20*/  ISETP.GE.U32.AND P1, PT, R6, R133, PT ;  /* 0x000000850600720c */ /* 0x000fd20003f26070 */
[----:B---3--:R-:W-:-:S04]  /*1b30*/  @!P6 HADD2.F32 R27, -RZ, R5.H0_H0 ;  /* 0x20000005ff1be230 */ /* 0x008fc80000004100 */
[----:B------:R-:W-:Y:S02]  /*1b40*/  @!P1 HADD2.F32 R28, -RZ, R5.H1_H1 ;  /* 0x30000005ff1c9230 */ /* 0x000fe40000004100 */
[--C-:B--2---:R-:W-:Y:S02]  /*1b50*/  @!P6 HADD2.F32 R8, -RZ, R3.reuse.H0_H0 ;  /* 0x20000003ff08e230 */ /* 0x104fe40000004100 */
        /* <DEDUP_REMOVED lines=10> */
.L_x_1824:
[----:B------:R-:W-:Y:S05]  /*1c00*/  BSYNC.RECONVERGENT B0 ;  /* 0x0000000000007941 */ /* 0x000fea0003800200 */
.L_x_1823:
[----:B------:R-:W-:Y:S01]  /*1c10*/  IADD3 R93, PT, PT, R122, 0x900, RZ ;  /* 0x000009007a5d7810 */ /* 0x000fe20007ffe0ff */
[----:B------:R-:W-:Y:S01]  /*1c20*/  BSSY.RECONVERGENT B0, `(.L_x_1825) ;  /* 0x000001c000007945 */ /* 0x000fe20003800200 */
[----:B------:R-:W-:Y:S01]  /*1c30*/  HFMA2 R10, -RZ, RZ, 0, 0 ;  /* 0x00000000ff0a7431 */ /* 0x000fe200000001ff */
[----:B------:R-:W-:Y:S02]  /*1c40*/  ISETP.GE.U32.AND P1, PT, R7, R133, PT ;  /* 0x000000850700720c */ /* 0x000fe40003f26070 */
[----:B-12---:R-:W-:Y:S01]  /*1c50*/  CS2R R8, SRZ ;  /* 0x0000000000087805 */ /* 0x006fe2000001ff00 */
[----:B------:R1:W-:Y:S01]  /*1c60*/  STL [R1+0x68], R93 ;  /* 0x0000685d01007387 */ /* 0x0003e20000100800 */
[----:B0-----:R-:W-:Y:S02]  /*1c70*/  CS2R R6, SRZ ;  /* 0x0000000000067805 */ /* 0x001fe4000001ff00 */
        /* <DEDUP_REMOVED lines=22> */
.L_x_1826:
[----:B------:R-:W-:Y:S05]  /*1de0*/  BSYNC.RECONVERGENT B0 ;  /* 0x0000000000007941 */ /* 0x000fea0003800200 */
.L_x_1825:
[----:B------:R-:W-:Y:S01]  /*1df0*/  IADD3 R131, PT, PT, R122, 0x980, RZ ;  /* 0x000009807a837810 */ /* 0x000fe20007ffe0ff */
        /* <DEDUP_REMOVED lines=26> */
[----:B-1----:R-:W-:-:S05]  /*1fa0*/  @!P6 HADD2.F32 R93, -RZ, R94.H1_H1 ;  /* 0x3000005eff5de230 */ /* 0x002fca0000004100 */
[----:B------:R-:W-:-:S07]  /*1fb0*/  @!P6 FMUL R241, R238, R93 ;  /* 0x0000005deef1e220 */ /* 0x000fce0000400000 */
.L_x_1828:
[----:B------:R-:W-:Y:S05]  /*1fc0*/  BSYNC.RECONVERGENT B0 ;  /* 0x0000000000007941 */ /* 0x000fea0003800200 */
.L_x_1827:
[----:B------:R-:W-:Y:S01]  /*1fd0*/  IADD3 R145, PT, PT, R122, 0xa00, RZ ;  /* 0x00000a007a917810 */ /* 0x000fe20007ffe0ff */
[----:B------:R-:W-:Y:S01]  /*1fe0*/  BSSY.RECONVERGENT B0, `(.L_x_1829) ;  /* 0x000001d000007945 */ /* 0x000fe20003800200 */
[----:B------:R-:W-:Y:S01]  /*1ff0*/  HFMA2 R96, -RZ, RZ, 0, 0 ;  /* 0x00000000ff607431 */ /* 0x000fe200000001ff */
[----:B------:R-:W-:Y:S01]  /*2000*/  ISETP.GE.U32.AND P5, PT, R131, R133, PT ;  /* 0x000000858300720c */ /* 0x000fe20003fa6070 */
[----:B-1----:R-:W-:Y:S01]  /*2010*/  HFMA2 R93, -RZ, RZ, 0, 0 ;  /* 0x00000000ff5d7431 */ /* 0x002fe200000001ff */
[----:B------:R1:W-:Y:S01]  /*2020*/  STL [R1+0x8c], R145 ;  /* 0x00008c9101007387 */ /* 0x0003e20000100800 */
[----:B------:R-:W-:Y:S02]  /*2030*/  MOV R147, RZ ;  /* 0x000000ff00937202 */ /* 0x000fe40000000f00 */
[----:B------:R-:W-:Y:S02]  /*2040*/  CS2R R94, SRZ ;  /* 0x00000000005e7805 */ /* 0x000fe4000001ff00 */
[----:B------:R-:W-:Y:S01]  /*2050*/  MOV R142, RZ ;  /* 0x000000ff008e7202 */ /* 0x000fe20000000f00 */
[----:B------:R-:W-:Y:S06]  /*2060*/  @P4 BRA `(.L_x_1830) ;  /* 0x0000000000504947 */ /* 0x000fec0003800000 */
[----:B------:R-:W2:Y:S04]  /*2070*/  LDG.E.64 R128, desc[UR4][R126.64+0xe00] ;  /* 0x000e00047e807981 */ /* 0x000ea8000c1e1b00 */
[----:B0-----:R-:W3:Y:S01]  /*2080*/  LDG.E.64 R130, desc[UR4][R124.64+0xe00] ;  /* 0x000e00047c827981 */ /* 0x001ee2000c1e1b00 */
        /* <DEDUP_REMOVED lines=8> */
[----:B------:R-:W-:Y:S02]  /*2110*/  HADD2.F32 R142, -RZ, R128.H0_H0 ;  /* 0x20000080ff8e7230 */ /* 0x000fe40000004100 */
[----:B------:R-:W-:Y:S02]  /*2120*/  @!P4 HADD2.F32 R131, -RZ, R131.H1_H1 ;  /* 0x30000083ff83c230 */ /* 0x000fe40000004100 */
        /* <DEDUP_REMOVED lines=8> */
.L_x_1830:
[----:B------:R-:W-:Y:S05]  /*21b0*/  BSYNC.RECONVERGENT B0 ;  /* 0x0000000000007941 */ /* 0x000fea0003800200 */
.L_x_1829:
[----:B------:R-:W-:Y:S01]  /*21c0*/  IADD3 R149, PT, PT, R122, 0xa80, RZ ;  /* 0x00000a807a957810 */ /* 0x000fe20007ffe0ff */
[----:B------:R-:W-:Y:S01]  /*21d0*/  BSSY.RECONVERGENT B0, `(.L_x_1831) ;  /* 0x0000029000007945 */ /* 0x000fe20003800200 */
[----:B------:R-:W-:Y:S01]  /*21e0*/  HFMA2 R146, -RZ, RZ, 0, 0 ;  /* 0x00000000ff927431 */ /* 0x000fe200000001ff */
[----:B------:R-:W-:Y:S01]  /*21f0*/  ISETP.GE.U32.AND P4, PT, R145, R133, PT ;  /* 0x000000859100720c */ /* 0x000fe20003f86070 */
[----:B------:R-:W-:Y:S01]  /*2200*/  HFMA2 R143, -RZ, RZ, 0, 0 ;  /* 0x00000000ff8f7431 */ /* 0x000fe200000001ff */
[----:B------:R2:W-:Y:S01]  /*2210*/  STL [R1+0x88], R149 ;  /* 0x0000889501007387 */ /* 0x0005e20000100800 */
[----:B-1----:R-:W-:Y:S02]  /*2220*/  CS2R R144, SRZ ;  /* 0x0000000000907805 */ /* 0x002fe4000001ff00 */
[----:B------:R-:W-:Y:S02]  /*2230*/  MOV R154, RZ ;  /* 0x000000ff009a7202 */ /* 0x000fe40000000f00 */
[----:B------:R-:W-:Y:S01]  /*2240*/  MOV R148, RZ ;  /* 0x000000ff00947202 */ /* 0x000fe20000000f00 */
[----:B------:R-:W-:Y:S06]  /*2250*/  @P3 BRA `(.L_x_1832) ;  /* 0x0000000000803947 */ /* 0x000fec0003800000 */
[----:B------:R-:W3:Y:S01]  /*2260*/  LDG.E.64 R128, desc[UR4][R126.64+0xf00] ;  /* 0x000f00047e807981 */ /* 0x000ee2000c1e1b00 */
[----:B------:R-:W-:-:S03]  /*2270*/  MOV R164, R157 ;  /* 0x0000009d00a47202 */ /* 0x000fc60000000f00 */
[----:B0-----:R-:W4:Y:S01]  /*2280*/  LDG.E.64 R130, desc[UR4][R124.64+0xf00] ;  /* 0x000f00047c827981 */ /* 0x001f22000c1e1b00 */
[----:B------:R-:W-:Y:S02]  /*2290*/  IADD3 R148, PT, PT, R122, 0x782, RZ ;  /* 0x000007827a947810 */ /* 0x000fe40007ffe0ff */
[----:B------:R-:W-:Y:S02]  /*22a0*/  MOV R157, R155 ;  /* 0x0000009b009d7202 */ /* 0x000fe40000000f00 */
[----:B------:R-:W-:Y:S02]  /*22b0*/  ISETP.GE.U32.AND P6, PT, R148, R133, PT ;  /* 0x000000859400720c */ /* 0x000fe40003fc6070 */
[----:B------:R-:W-:Y:S02]  /*22c0*/  MOV R155, R153 ;  /* 0x00000099009b7202 */ /* 0x000fe40000000f00 */
[----:B------:R-:W-:Y:S02]  /*22d0*/  MOV R153, R152 ;  /* 0x0000009800997202 */ /* 0x000fe40000000f00 */
[----:B------:R-:W-:-:S02]  /*22e0*/  MOV R152, R151 ;  /* 0x0000009700987202 */ /* 0x000fc40000000f00 */
[C---:B------:R-:W-:Y:S02]  /*22f0*/  IADD3 R148, PT, PT, R122.reuse, 0x781, RZ ;  /* 0x000007817a947810 */ /* 0x040fe40007ffe0ff */
[----:B------:R-:W-:Y:S02]  /*2300*/  MOV R151, R150 ;  /* 0x0000009600977202 */ /* 0x000fe40000000f00 */
[----:B------:R-:W-:-:S04]  /*2310*/  IADD3 R150, PT, PT, R122, 0x783, RZ ;  /* 0x000007837a967810 */ /* 0x000fc80007ffe0ff */
[----:B------:R-:W-:Y:S01]  /*2320*/  ISETP.GE.U32.AND P3, PT, R150, R133, PT ;  /* 0x000000859600720c */ /* 0x000fe20003f66070 */
[----:B---3--:R-:W-:Y:S02]  /*2330*/  @!P6 HADD2.F32 R164, -RZ, R129.H0_H0 ;  /* 0x20000081ffa4e230 */ /* 0x008fe40000004100 */
[----:B----4-:R-:W-:-:S03]  /*2340*/  @!P6 HADD2.F32 R139, -RZ, R131.H0_H0 ;  /* 0x20000083ff8be230 */ /* 0x010fc60000004100 */
        /* <DEDUP_REMOVED lines=9> */
[----:B------:R-:W-:Y:S01]  /*23e0*/  @!P3 FMUL R153, R155, R131 ;  /* 0x000000839b99b220 */ /* 0x000fe20000400000 */
[----:B------:R1:W-:Y:S02]  /*23f0*/  @!P3 STL [R1+0xc], R155 ;  /* 0x00000c9b0100b387 */ /* 0x0003e40000100800 */
[----:B------:R-:W-:Y:S02]  /*2400*/  @!P6 FMUL R151, R152, R128 ;  /* 0x000000809897e220 */ /* 0x000fe40000400000 */
[----:B------:R1:W-:Y:S04]  /*2410*/  @!P6 STL [R1+0x4], R152 ;  /* 0x000004980100e387 */ /* 0x0003e80000100800 */
[----:B------:R1:W-:Y:S04]  /*2420*/  @!P6 STL [R1+0x10], R151 ;  /* 0x000010970100e387 */ /* 0x0003e80000100800 */
[----:B------:R1:W-:Y:S01]  /*2430*/  @!P3 STL [R1+0x18], R153 ;  /* 0x000018990100b387 */ /* 0x0003e20000100800 */
[----:B------:R-:W-:-:S05]  /*2440*/  HADD2.F32 R139, -RZ, R130.H0_H0 ;  /* 0x20000082ff8b7230 */ /* 0x000fca0000004100 */
[----:B------:R-:W-:-:S07]  /*2450*/  FMUL R139, R148, R139 ;  /* 0x0000008b948b7220 */ /* 0x000fce0000400000 */
.L_x_1832:
[----:B------:R-:W-:Y:S05]  /*2460*/  BSYNC.RECONVERGENT B0 ;  /* 0x0000000000007941 */ /* 0x000fea0003800200 */
.L_x_1831:
[----:B-1----:R-:W-:Y:S01]  /*2470*/  IADD3 R157, PT, PT, R122, 0xb00, RZ ;  /* 0x00000b007a9d7810 */ /* 0x002fe20007ffe0ff */
[----:B------:R-:W-:Y:S01]  /*2480*/  BSSY.RECONVERGENT B0, `(.L_x_1833) ;  /* 0x0000028000007945 */ /* 0x000fe20003800200 */
[----:B------:R-:W-:Y:S01]  /*2490*/  ISETP.GE.U32.AND P3, PT, R149, R133, PT ;  /* 0x000000859500720c */ /* 0x000fe20003f66070 */
[----:B--2---:R-:W-:Y:S01]  /*24a0*/  HFMA2 R149, -RZ, RZ, 0, 0 ;  /* 0x00000000ff957431 */ /* 0x004fe200000001ff */
[----:B------:R-:W-:Y:S01]  /*24b0*/  CS2R R152, SRZ ;  /* 0x0000000000987805 */ /* 0x000fe2000001ff00 */
[----:B------:R1:W-:Y:S01]  /*24c0*/  STL [R1+0x84], R157 ;  /* 0x0000849d01007387 */ /* 0x0003e20000100800 */
[----:B------:R-:W-:Y:S02]  /*24d0*/  CS2R R150, SRZ ;  /* 0x0000000000967805 */ /* 0x000fe4000001ff00 */
[----:B------:R-:W-:Y:S01]  /*24e0*/  MOV R155, RZ ;  /* 0x000000ff009b7202 */ /* 0x000fe20000000f00 */
[----:B------:R-:W-:Y:S06]  /*24f0*/  @P2 BRA `(.L_x_1834) ;  /* 0x0000000000802947 */ /* 0x000fec0003800000 */
[----:B------:R-:W2:Y:S01]  /*2500*/  LDG.E.64 R128, desc[UR4][R126.64+0x1000] ;  /* 0x001000047e807981 */ /* 0x000ea2000c1e1b00 */
[----:B------:R-:W-:-:S03]  /*2510*/  MOV R164, R163 ;  /* 0x000000a300a47202 */ /* 0x000fc60000000f00 */
[----:B0-----:R-:W3:Y:S01]  /*2520*/  LDG.E.64 R130, desc[UR4][R124.64+0x1000] ;  /* 0x001000047c827981 */ /* 0x001ee2000c1e1b00 */
        /* <DEDUP_REMOVED lines=29> */
.L_x_1834:
[----:B------:R-:W-:Y:S05]  /*2700*/  BSYNC.RECONVERGENT B0 ;  /* 0x0000000000007941 */ /* 0x000fea0003800200 */
.L_x_1833:
[----:B--2---:R-:W-:Y:S01]  /*2710*/  IADD3 R161, PT, PT, R122, 0xb80, RZ ;  /* 0x00000b807aa17810 */ /* 0x004fe20007ffe0ff */
[----:B------:R-:W-:Y:S01]  /*2720*/  BSSY.RECONVERGENT B0, `(.L_x_1835) ;  /* 0x000001e000007945 */ /* 0x000fe20003800200 */
[----:B------:R-:W-:Y:S01]  /*2730*/  HFMA2 R165, -RZ, RZ, 0, 0 ;  /* 0x00000000ffa57431 */ /* 0x000fe200000001ff */
[----:B------:R-:W-:Y:S02]  /*2740*/  ISETP.GE.U32.AND P2, PT, R157, R133, PT ;  /* 0x000000859d00720c */ /* 0x000fe40003f46070 */
[----:B-1----:R-:W-:Y:S01]  /*2750*/  CS2R R156, SRZ ;  /* 0x00000000009c7805 */ /* 0x002fe2000001ff00 */
[----:B------:R1:W-:Y:S01]  /*2760*/  STL [R1+0x7c], R161 ;  /* 0x00007ca101007387 */ /* 0x0003e20000100800 */
[----:B------:R-:W-:Y:S02]  /*2770*/  CS2R R158, SRZ ;  /* 0x00000000009e7805 */ /* 0x000fe4000001ff00 */
[----:B------:R-:W-:Y:S01]  /*2780*/  MOV R160, RZ ;  /* 0x000000ff00a07202 */ /* 0x000fe20000000f00 */
[----:B------:R-:W-:Y:S06]  /*2790*/  @P1 BRA `(.L_x_1836) ;  /* 0x0000000000581947 */ /* 0x000fec0003800000 */
[----:B0-----:R-:W2:Y:S01]  /*27a0*/  LDG.E.64 R130, desc[UR4][R124.64+0x1100] ;  /* 0x001100047c827981 */ /* 0x001ea2000c1e1b00 */
[----:B------:R-:W-:-:S03]  /*27b0*/  MOV R163, R162 ;  /* 0x000000a200a37202 */ /* 0x000fc60000000f00 */
[----:B------:R-:W3:Y:S01]  /*27c0*/  LDG.E.64 R128, desc[UR4][R126.64+0x1100] ;  /* 0x001100047e807981 */ /* 0x000ee2000c1e1b00 */
[C---:B------:R-:W-:Y:S02]  /*27d0*/  IADD3 R160, PT, PT, R122.reuse, 0x882, RZ ;  /* 0x000008827aa07810 */ /* 0x040fe40007ffe0ff */
[----:B------:R-:W-:Y:S02]  /*27e0*/  IADD3 R162, PT, PT, R122, 0x883, RZ ;  /* 0x000008837aa27810 */ /* 0x000fe40007ffe0ff */
[-C--:B------:R-:W-:Y:S02]  /*27f0*/  ISETP.GE.U32.AND P6, PT, R160, R133.reuse, PT ;  /* 0x00000085a000720c */ /* 0x080fe40003fc6070 */
[----:B------:R-:W-:Y:S02]  /*2800*/  ISETP.GE.U32.AND P1, PT, R162, R133, PT ;  /* 0x00000085a200720c */ /* 0x000fe40003f26070 */
[----:B------:R-:W-:-:S09]  /*2810*/  IADD3 R160, PT, PT, R122, 0x881, RZ ;  /* 0x000008817aa07810 */ /* 0x000fd20007ffe0ff */
[--C-:B--2---:R-:W-:Y:S02]  /*2820*/  @!P6 HADD2.F32 R164, -RZ, R131.reuse.H0_H0 ;  /* 0x20000083ffa4e230 */ /* 0x104fe40000004100 */
[----:B------:R-:W-:Y:S02]  /*2830*/  @!P1 HADD2.F32 R131, -RZ, R131.H1_H1 ;  /* 0x30000083ff839230 */ /* 0x000fe40000004100 */
[--C-:B---3--:R-:W-:Y:S02]  /*2840*/  @!P1 HADD2.F32 R244, -RZ, R129.reuse.H1_H1 ;  /* 0x30000081fff49230 */ /* 0x108fe40000004100 */
[----:B------:R-:W-:-:S03]  /*2850*/  @!P6 HADD2.F32 R237, -RZ, R129.H0_H0 ;  /* 0x20000081ffede230 */ /* 0x000fc60000004100 */
[----:B------:R-:W-:Y:S02]  /*2860*/  @!P1 FMUL R163, R244, R131 ;  /* 0x00000083f4a39220 */ /* 0x000fe40000400000 */
[----:B------:R-:W-:Y:S01]  /*2870*/  @!P6 FMUL R252, R237, R164 ;  /* 0x000000a4edfce220 */ /* 0x000fe20000400000 */
[----:B------:R-:W-:Y:S02]  /*2880*/  ISETP.GE.U32.AND P6, PT, R160, R133, PT ;  /* 0x00000085a000720c */ /* 0x000fe40003fc6070 */
[----:B------:R2:W-:Y:S01]  /*2890*/  @!P1 STL [R1], R163 ;  /* 0x000000a301009387 */ /* 0x0005e20000100800 */
[----:B------:R-:W-:Y:S02]  /*28a0*/  HADD2.F32 R160, -RZ, R128.H0_H0 ;  /* 0x20000080ffa07230 */ /* 0x000fe40000004100 */
[----:B------:R-:W-:-:S08]  /*28b0*/  HADD2.F32 R137, -RZ, R130.H0_H0 ;  /* 0x20000082ff897230 */ /* 0x000fd00000004100 */
[----:B------:R-:W-:Y:S02]  /*28c0*/  @!P6 HADD2.F32 R236, -RZ, R128.H1_H1 ;  /* 0x30000080ffece230 */ /* 0x000fe40000004100 */
[----:B------:R-:W-:Y:S02]  /*28d0*/  @!P6 HADD2.F32 R129, -RZ, R130.H1_H1 ;  /* 0x30000082ff81e230 */ /* 0x000fe40000004100 */
[----:B------:R-:W-:-:S03]  /*28e0*/  FMUL R137, R160, R137 ;  /* 0x00000089a0897220 */ /* 0x000fc60000400000 */
[----:B--2---:R-:W-:-:S07]  /*28f0*/  @!P6 FMUL R245, R236, R129 ;  /* 0x00000081ecf5e220 */ /* 0x004fce0000400000 */
.L_x_1836:
[----:B------:R-:W-:Y:S05]  /*2900*/  BSYNC.RECONVERGENT B0 ;  /* 0x0000000000007941 */ /* 0x000fea0003800200 */
.L_x_1835:
[----:B------:R-:W-:Y:S01]  /*2910*/  IADD3 R169, PT, PT, R122, 0xc00, RZ ;  /* 0x00000c007aa97810 */ /* 0x000fe20007ffe0ff */
[----:B------:R-:W-:Y:S01]  /*2920*/  BSSY.RECONVERGENT B0, `(.L_x_1837) ;  /* 0x000001d000007945 */ /* 0x000fe20003800200 */
[----:B------:R-:W-:Y:S01]  /*2930*/  ISETP.GE.U32.AND P1, PT, R161, R133, PT ;  /* 0x00000085a100720c */ /* 0x000fe20003f26070 */
[----:B------:R-:W-:Y:S01]  /*2940*/  HFMA2 R164, -RZ, RZ, 0, 0 ;  /* 0x00000000ffa47431 */ /* 0x000fe200000001ff */
[----:B------:R-:W-:Y:S01]  /*2950*/  CS2R R162, SRZ ;  /* 0x0000000000a27805 */ /* 0x000fe2000001ff00 */
[----:B------:R2:W-:Y:S01]  /*2960*/  STL [R1+0x78], R169 ;  /* 0x000078a901007387 */ /* 0x0005e20000100800 */
[----:B-1----:R-:W-:Y:S01]  /*2970*/  HFMA2 R161, -RZ, RZ, 0, 0 ;  /* 0x00000000ffa17431 */ /* 0x002fe200000001ff */
[----:B------:R-:W-:Y:S02]  /*2980*/  MOV R171, RZ ;  /* 0x000000ff00ab7202 */ /* 0x000fe40000000f00 */
[----:B------:R-:W-:Y:S01]  /*2990*/  MOV R166, RZ ;  /* 0x000000ff00a67202 */ /* 0x000fe20000000f00 */
[----:B------:R-:W-:Y:S06]  /*29a0*/  @P0 BRA `(.L_x_1838) ;  /* 0x0000000000500947 */ /* 0x000fec0003800000 */
[----:B------:R-:W3:Y:S04]  /*29b0*/  LDG.E.64 R128, desc[UR4][R126.64+0x1200] ;  /* 0x001200047e807981 */ /* 0x000ee8000c1e1b00 */
[----:B0-----:R-:W4:Y:S01]  /*29c0*/  LDG.E.64 R130, desc[UR4][R124.64+0x1200] ;  /* 0x001200047c827981 */ /* 0x001f22000c1e1b00 */
[C---:B------:R-:W-:Y:S02]  /*29d0*/  IADD3 R136, PT, PT, R122.reuse, 0x902, RZ ;  /* 0x000009027a887810 */ /* 0x040fe40007ffe0ff */
[----:B------:R-:W-:Y:S02]  /*29e0*/  IADD3 R166, PT, PT, R122, 0x903, RZ ;  /* 0x000009037aa67810 */ /* 0x000fe40007ffe0ff */
[----:B------:R-:W-:Y:S02]  /*29f0*/  ISETP.GE.U32.AND P6, PT, R136, R133, PT ;  /* 0x000000858800720c */ /* 0x000fe40003fc6070 */
[----:B------:R-:W-:-:S02]  /*2a00*/  IADD3 R136, PT, PT, R122, 0x901, RZ ;  /* 0x000009017a887810 */ /* 0x000fc40007ffe0ff */
[----:B------:R-:W-:-:S09]  /*2a10*/  ISETP.GE.U32.AND P0, PT, R166, R133, PT ;  /* 0x00000085a600720c */ /* 0x000fd20003f06070 */
[----:B---3--:R-:W-:-:S04]  /*2a20*/  @!P6 HADD2.F32 R19, -RZ, R129.H0_H0 ;  /* 0x20000081ff13e230 */ /* 0x008fc80000004100 */
[----:B------:R-:W-:Y:S02]  /*2a30*/  @!P0 HADD2.F32 R20, -RZ, R129.H1_H1 ;  /* 0x30000081ff148230 */ /* 0x000fe40000004100 */
[--C-:B----4-:R-:W-:Y:S02]  /*2a40*/  @!P6 HADD2.F32 R168, -RZ, R131.reuse.H0_H0 ;  /* 0x20000083ffa8e230 */ /* 0x110fe40000004100 */
        /* <DEDUP_REMOVED lines=10> */
.L_x_1838:
[----:B------:R-:W-:Y:S05]  /*2af0*/  BSYNC.RECONVERGENT B0 ;  /* 0x0000000000007941 */ /* 0x000fea0003800200 */
.L_x_1837:
[----:B------:R-:W-:Y:S01]  /*2b00*/  IADD3 R173, PT, PT, R122, 0xc80, RZ ;  /* 0x00000c807aad7810 */ /* 0x000fe20007ffe0ff */
[----:B------:R-:W-:Y:S01]  /*2b10*/  BSSY.RECONVERGENT B0, `(.L_x_1839) ;  /* 0x000001d000007945 */ /* 0x000fe20003800200 */
[----:B------:R-:W-:Y:S01]  /*2b20*/  HFMA2 R170, -RZ, RZ, 0, 0 ;  /* 0x00000000ffaa7431 */ /* 0x000fe200000001ff */
[----:B------:R-:W-:Y:S01]  /*2b30*/  ISETP.GE.U32.AND P0, PT, R169, R133, PT ;  /* 0x00000085a900720c */ /* 0x000fe20003f06070 */
[----:B------:R-:W-:Y:S01]  /*2b40*/  HFMA2 R178, -RZ, RZ, 0, 0 ;  /* 0x00000000ffb27431 */ /* 0x000fe200000001ff */
[----:B------:R1:W-:Y:S01]  /*2b50*/  STL [R1+0x70], R173 ;  /* 0x000070ad01007387 */ /* 0x0003e20000100800 */
[----:B--2---:R-:W-:Y:S02]  /*2b60*/  CS2R R168, SRZ ;  /* 0x0000000000a87805 */ /* 0x004fe4000001ff00 */
[----:B------:R-:W-:Y:S02]  /*2b70*/  MOV R167, RZ ;  /* 0x000000ff00a77202 */ /* 0x000fe40000000f00 */
        /* <DEDUP_REMOVED lines=11> */
[----:B---3--:R-:W-:-:S05]  /*2c30*/  @!P6 HADD2.F32 R135, -RZ, R131.H0_H0 ;  /* 0x20000083ff87e230 */ /* 0x008fca0000004100 */
[----:B------:R-:W-:Y:S01]  /*2c40*/  @!P6 FMUL R15, R12, R135 ;  /* 0x000000870c0fe220 */ /* 0x000fe20000400000 */
[----:B------:R-:W-:Y:S01]  /*2c50*/  ISETP.GE.U32.AND P6, PT, R172, R133, PT ;  /* 0x00000085ac00720c */ /* 0x000fe20003fc6070 */
[----:B------:R-:W-:Y:S02]  /*2c60*/  HADD2.F32 R172, -RZ, R128.H0_H0 ;  /* 0x20000080ffac7230 */ /* 0x000fe40000004100 */
[----:B------:R-:W-:-:S05]  /*2c70*/  HADD2.F32 R135, -RZ, R130.H0_H0 ;  /* 0x20000082ff877230 */ /* 0x000fca0000004100 */
[----:B------:R-:W-:-:S05]  /*2c80*/  FMUL R135, R172, R135 ;  /* 0x00000087ac877220 */ /* 0x000fca0000400000 */
[----:B------:R-:W-:Y:S02]  /*2c90*/  @!P6 HADD2.F32 R10, -RZ, R128.H1_H1 ;  /* 0x30000080ff0ae230 */ /* 0x000fe40000004100 */
[----:B------:R-:W-:Y:S02]  /*2ca0*/  @!P5 HADD2.F32 R128, -RZ, R131.H1_H1 ;  /* 0x30000083ff80d230 */ /* 0x000fe40000004100 */
[----:B------:R-:W-:-:S03]  /*2cb0*/  @!P6 HADD2.F32 R129, -RZ, R130.H1_H1 ;  /* 0x30000082ff81e230 */ /* 0x000fc60000004100 */
[----:B------:R-:W-:Y:S02]  /*2cc0*/  @!P5 FMUL R17, R13, R128 ;  /* 0x000000800d11d220 */ /* 0x000fe40000400000 */
[----:B------:R-:W-:-:S07]  /*2cd0*/  @!P6 FMUL R14, R10, R129 ;  /* 0x000000810a0ee220 */ /* 0x000fce0000400000 */
.L_x_1840:
[----:B------:R-:W-:Y:S05]  /*2ce0*/  BSYNC.RECONVERGENT B0 ;  /* 0x0000000000007941 */ /* 0x000fea0003800200 */
.L_x_1839:
[----:B------:R-:W-:Y:S01]  /*2cf0*/  IADD3 R180, PT, PT, R122, 0xd00, RZ ;  /* 0x00000d007ab47810 */ /* 0x000fe20007ffe0ff */
        /* <DEDUP_REMOVED lines=8> */
[----:B------:R-:W2:Y:S04]  /*2d80*/  LDG.E.64 R128, desc[UR4][R126.64+0x1400] ;  /* 0x001400047e807981 */ /* 0x000ea8000c1e1b00 */
[----:B0-----:R-:W3:Y:S01]  /*2d90*/  LDG.E.64 R130, desc[UR4][R124.64+0x1400] ;  /* 0x001400047c827981 */ /* 0x001ee2000c1e1b00 */
[----:B------:R-:W-:-:S04]  /*2da0*/  IADD3 R134, PT, PT, R122, 0xa02, RZ ;  /* 0x00000a027a867810 */ /* 0x000fc80007ffe0ff */
[----:B------:R-:W-:Y:S02]  /*2db0*/  ISETP.GE.U32.AND P6, PT, R134, R133, PT ;  /* 0x000000858600720c */ /* 0x000fe40003fc6070 */
[----:B------:R-:W-:-:S04]  /*2dc0*/  IADD3 R134, PT, PT, R122, 0xa03, RZ ;  /* 0x00000a037a867810 */ /* 0x000fc80007ffe0ff */
[----:B------:R-:W-:Y:S02]  /*2dd0*/  ISETP.GE.U32.AND P4, PT, R134, R133, PT ;  /* 0x000000858600720c */ /* 0x000fe40003f86070 */
[----:B------:R-:W-:-:S05]  /*2de0*/  IADD3 R134, PT, PT, R122, 0xa01, RZ ;  /* 0x00000a017a867810 */ /* 0x000fca0007ffe0ff */
[----:B--2---:R-:W-:-:S06]  /*2df0*/  @!P6 HADD2.F32 R4, -RZ, R129.H0_H0 ;  /* 0x20000081ff04e230 */ /* 0x004fcc0000004100 */
[----:B------:R-:W-:Y:S02]  /*2e00*/  @!P4 HADD2.F32 R5, -RZ, R129.H1_H1 ;  /* 0x30000081ff05c230 */ /* 0x000fe40000004100 */
[----:B---3--:R-:W-:-:S05]  /*2e10*/  @!P6 HADD2.F32 R179, -RZ, R131.H0_H0 ;  /* 0x20000083ffb3e230 */ /* 0x008fca0000004100 */
[----:B------:R-:W-:Y:S01]  /*2e20*/  @!P6 FMUL R8, R4, R179 ;  /* 0x000000b30408e220 */ /* 0x000fe20000400000 */
[----:B------:R-:W-:Y:S01]  /*2e30*/  ISETP.GE.U32.AND P6, PT, R134, R133, PT ;  /* 0x000000858600720c */ /* 0x000fe20003fc6070 */
[----:B------:R-:W-:Y:S02]  /*2e40*/  HADD2.F32 R179, -RZ, R128.H0_H0 ;  /* 0x20000080ffb37230 */ /* 0x000fe40000004100 */
[----:B------:R-:W-:-:S05]  /*2e50*/  @!P4 HADD2.F32 R134, -RZ, R131.H1_H1 ;  /* 0x30000083ff86c230 */ /* 0x000fca0000004100 */
[----:B------:R-:W-:-:S05]  /*2e60*/  @!P4 FMUL R9, R5, R134 ;  /* 0x000000860509c220 */ /* 0x000fca0000400000 */
[----:B------:R-:W-:Y:S02]  /*2e70*/  @!P6 HADD2.F32 R3, -RZ, R128.H1_H1 ;  /* 0x30000080ff03e230 */ /* 0x000fe40000004100 */
[--C-:B------:R-:W-:Y:S02]  /*2e80*/  @!P6 HADD2.F32 R128, -RZ, R130.reuse.H1_H1 ;  /* 0x30000082ff80e230 */ /* 0x100fe40000004100 */
[----:B------:R-:W-:-:S03]  /*2e90*/  HADD2.F32 R130, -RZ, R130.H0_H0 ;  /* 0x20000082ff827230 */ /* 0x000fc60000004100 */
[----:B------:R-:W-:Y:S02]  /*2ea0*/  @!P6 FMUL R7, R3, R128 ;  /* 0x000000800307e220 */ /* 0x000fe40000400000 */
[----:B------:R-:W-:-:S07]  /*2eb0*/  FMUL R134, R179, R130 ;  /* 0x00000082b3867220 */ /* 0x000fce0000400000 */
.L_x_1842:
[----:B------:R-:W-:Y:S05]  /*2ec0*/  BSYNC.RECONVERGENT B0 ;  /* 0x0000000000007941 */ /* 0x000fea0003800200 */
.L_x_1841:
[----:B------:R-:W-:Y:S01]  /*2ed0*/  IADD3 R187, PT, PT, R122, 0xd80, RZ ;  /* 0x00000d807abb7810 */ /* 0x000fe20007ffe0ff */
[----:B------:R-:W-:Y:S01]  /*2ee0*/  BSSY.RECONVERGENT B0, `(.L_x_1843) ;  /* 0x000001b000007945 */ /* 0x000fe20003800200 */
[----:B------:R-:W-:Y:S02]  /*2ef0*/  ISETP.GE.U32.AND P4, PT, R180, R133, PT ;  /* 0x00000085b400720c */ /* 0x000fe40003f86070 */
[----:B------:R-:W-:Y:S02]  /*2f00*/  CS2R R182, SRZ ;  /* 0x0000000000b67805 */ /* 0x000fe4000001ff00 */
[----:B------:R-:W-:Y:S01]  /*2f10*/  CS2R R184, SRZ ;  /* 0x0000000000b87805 */ /* 0x000fe2000001ff00 */
[----:B------:R2:W-:Y:S01]  /*2f20*/  STL [R1+0x48], R187 ;  /* 0x000048bb01007387 */ /* 0x0005e20000100800 */
[----:B-1----:R-:W-:Y:S01]  /*2f30*/  CS2R R180, SRZ ;  /* 0x0000000000b47805 */ /* 0x002fe2000001ff00 */
[----:B------:R-:W-:Y:S06]  /*2f40*/  @P3 BRA `(.L_x_1844) ;  /* 0x0000000000503947 */ /* 0x000fec0003800000 */
[----:B------:R-:W3:Y:S04]  /*2f50*/  LDG.E.64 R128, desc[UR4][R126.64+0x1500] ;  /* 0x001500047e807981 */ /* 0x000ee8000c1e1b00 */
[----:B0-----:R-:W4:Y:S01]  /*2f60*/  LDG.E.64 R130, desc[UR4][R124.64+0x1500] ;  /* 0x001500047c827981 */ /* 0x001f22000c1e1b00 */
        /* <DEDUP_REMOVED lines=12> */
[----:B------:R-:W-:Y:S01]  /*3030*/  @!P3 FMUL R2, R95, R186 ;  /* 0x000000ba5f02b220 */ /* 0x000fe20000400000 */
[----:B------:R-:W-:-:S05]  /*3040*/  HADD2.F32 R147, -RZ, R130.H0_H0 ;  /* 0x20000082ff937230 */ /* 0x000fca0000004100 */
[----:B------:R-:W-:-:S04]  /*3050*/  FMUL R147, R184, R147 ;  /* 0x00000093b8937220 */ /* 0x000fc80000400000 */
[----:B------:R-:W-:Y:S02]  /*3060*/  @!P6 HADD2.F32 R93, -RZ, R128.H1_H1 ;  /* 0x30000080ff5de230 */ /* 0x000fe40000004100 */
[----:B------:R-:W-:-:S05]  /*3070*/  @!P6 HADD2.F32 R128, -RZ, R130.H1_H1 ;  /* 0x30000082ff80e230 */ /* 0x000fca0000004100 */
[----:B------:R-:W-:-:S07]  /*3080*/  @!P6 FMUL R96, R93, R128 ;  /* 0x000000805d60e220 */ /* 0x000fce0000400000 */
.L_x_1844:
[----:B------:R-:W-:Y:S05]  /*3090*/  BSYNC.RECONVERGENT B0 ;  /* 0x0000000000007941 */ /* 0x000fea0003800200 */
.L_x_1843:
[----:B------:R-:W-:Y:S01]  /*30a0*/  IADD3 R191, PT, PT, R122, 0xe00, RZ ;  /* 0x00000e007abf7810 */ /* 0x000fe20007ffe0ff */
[----:B------:R-:W-:Y:S01]  /*30b0*/  BSSY.RECONVERGENT B0, `(.L_x_1845) ;  /* 0x000001c000007945 */ /* 0x000fe20003800200 */
[----:B------:R-:W-:Y:S01]  /*30c0*/  HFMA2 R190, -RZ, RZ, 0, 0 ;  /* 0x00000000ffbe7431 */ /* 0x000fe200000001ff */
[----:B------:R-:W-:Y:S02]  /*30d0*/  ISETP.GE.U32.AND P3, PT, R187, R133, PT ;  /* 0x00000085bb00720c */ /* 0x000fe40003f66070 */
[----:B--2---:R-:W-:Y:S01]  /*30e0*/  CS2R R186, SRZ ;  /* 0x0000000000ba7805 */ /* 0x004fe2000001ff00 */
        /* <DEDUP_REMOVED lines=13> */
[----:B---3--:R-:W-:Y:S02]  /*31c0*/  @!P6 HADD2.F32 R192, -RZ, R131.H0_H0 ;  /* 0x20000083ffc0e230 */ /* 0x008fe40000004100 */
[----:B------:R-:W-:-:S03]  /*31d0*/  HADD2.F32 R189, -RZ, R128.H0_H0 ;  /* 0x20000080ffbd7230 */ /* 0x000fc60000004100 */
        /* <DEDUP_REMOVED lines=9> */
.L_x_1846:
[----:B------:R-:W-:Y:S05]  /*3270*/  BSYNC.RECONVERGENT B0 ;  /* 0x0000000000007941 */ /* 0x000fea0003800200 */
.L_x_1845:
[----:B------:R-:W-:Y:S01]  /*3280*/  IADD3 R198, PT, PT, R122, 0xe80, RZ ;  /* 0x00000e807ac67810 */ /* 0x000fe20007ffe0ff */
        /* <DEDUP_REMOVED lines=8> */
[----:B------:R-:W-:Y:S01]  /*3310*/  IADD3 R128, PT, PT, R122, 0xb82, RZ ;  /* 0x00000b827a807810 */ /* 0x000fe20007ffe0ff */
[----:B0-----:R-:W3:Y:S03]  /*3320*/  LDG.E.64 R130, desc[UR4][R124.64+0x1700] ;  /* 0x001700047c827981 */ /* 0x001ee6000c1e1b00 */
[----:B------:R-:W-:Y:S02]  /*3330*/  ISETP.GE.U32.AND P1, PT, R128, R133, PT ;  /* 0x000000858000720c */ /* 0x000fe40003f26070 */
[----:B------:R-:W-:-:S04]  /*3340*/  IADD3 R128, PT, PT, R122, 0xb83, RZ ;  /* 0x00000b837a807810 */ /* 0x000fc80007ffe0ff */
[----:B------:R-:W-:Y:S02]  /*3350*/  ISETP.GE.U32.AND P6, PT, R128, R133, PT ;  /* 0x000000858000720c */ /* 0x000fe40003fc6070 */
[----:B------:R-:W4:Y:S05]  /*3360*/  LDG.E.64 R128, desc[UR4][R126.64+0x1700] ;  /* 0x001700047e807981 */ /* 0x000f2a000c1e1b00 */
[----:B----4-:R-:W-:-:S06]  /*3370*/  @!P1 HADD2.F32 R157, -RZ, R129.H0_H0 ;  /* 0x20000081ff9d9230 */ /* 0x010fcc0000004100 */
[----:B------:R-:W-:Y:S02]  /*3380*/  @!P6 HADD2.F32 R156, -RZ, R129.H1_H1 ;  /* 0x30000081ff9ce230 */ /* 0x000fe40000004100 */
[----:B---3--:R-:W-:-:S05]  /*3390*/  @!P1 HADD2.F32 R129, -RZ, R131.H0_H0 ;  /* 0x20000083ff819230 */ /* 0x008fca0000004100 */
[----:B------:R-:W-:Y:S01]  /*33a0*/  @!P1 FMUL R150, R157, R129 ;  /* 0x000000819d969220 */ /* 0x000fe20000400000 */
[----:B------:R-:W-:-:S04]  /*33b0*/  IADD3 R129, PT, PT, R122, 0xb81, RZ ;  /* 0x00000b817a817810 */ /* 0x000fc80007ffe0ff */
[----:B------:R-:W-:Y:S01]  /*33c0*/  ISETP.GE.U32.AND P1, PT, R129, R133, PT ;  /* 0x000000858100720c */ /* 0x000fe20003f26070 */
[----:B------:R-:W-:Y:S02]  /*33d0*/  @!P6 HADD2.F32 R131, -RZ, R131.H1_H1 ;  /* 0x30000083ff83e230 */ /* 0x000fe40000004100 */
[----:B------:R-:W-:-:S03]  /*33e0*/  HADD2.F32 R196, -RZ, R128.H0_H0 ;  /* 0x20000080ffc47230 */ /* 0x000fc60000004100 */
[----:B------:R-:W-:-:S07]  /*33f0*/  @!P6 FMUL R151, R156, R131 ;  /* 0x000000839c97e220 */ /* 0x000fce0000400000 */
[----:B------:R-:W-:Y:S02]  /*3400*/  @!P1 HADD2.F32 R129, -RZ, R130.H1_H1 ;  /* 0x30000082ff819230 */ /* 0x000fe40000004100 */
[----:B------:R-:W-:Y:S02]  /*3410*/  @!P1 HADD2.F32 R158, -RZ, R128.H1_H1 ;  /* 0x30000080ff9e9230 */ /* 0x000fe40000004100 */
[----:B------:R-:W-:-:S03]  /*3420*/  HADD2.F32 R130, -RZ, R130.H0_H0 ;  /* 0x20000082ff827230 */ /* 0x000fc60000004100 */
[----:B------:R-:W-:Y:S02]  /*3430*/  @!P1 FMUL R149, R158, R129 ;  /* 0x000000819e959220 */ /* 0x000fe40000400000 */
[----:B------:R-:W-:-:S07]  /*3440*/  FMUL R165, R196, R130 ;  /* 0x00000082c4a57220 */ /* 0x000fce0000400000 */
.L_x_1848:
[----:B------:R-:W-:Y:S05]  /*3450*/  BSYNC.RECONVERGENT B0 ;  /* 0x0000000000007941 */ /* 0x000fea0003800200 */
.L_x_1847:
[----:B------:R-:W-:Y:S01]  /*3460*/  IADD3 R203, PT, PT, R122, 0xf00, RZ ;  /* 0x00000f007acb7810 */ /* 0x000fe20007ffe0ff */
[----:B------:R-:W-:Y:S01]  /*3470*/  BSSY.RECONVERGENT B0, `(.L_x_1849) ;  /* 0x000001c000007945 */ /* 0x000fe20003800200 */
[----:B------:R-:W-:Y:S01]  /*3480*/  HFMA2 R204, -RZ, RZ, 0, 0 ;  /* 0x00000000ffcc7431 */ /* 0x000fe200000001ff */
[----:B------:R-:W-:Y:S02]  /*3490*/  ISETP.GE.U32.AND P1, PT, R198, R133, PT ;  /* 0x00000085c600720c */ /* 0x000fe40003f26070 */
[----:B------:R-:W-:Y:S01]  /*34a0*/  CS2R R200, SRZ ;  /* 0x0000000000c87805 */ /* 0x000fe2000001ff00 */
[----:B------:R1:W-:Y:S01]  /*34b0*/  STL [R1+0x3c], R203 ;  /* 0x00003ccb01007387 */ /* 0x0003e20000100800 */
[----:B--2---:R-:W-:Y:S02]  /*34c0*/  CS2R R198, SRZ ;  /* 0x0000000000c67805 */ /* 0x004fe4000001ff00 */
[----:B------:R-:W-:Y:S01]  /*34d0*/  MOV R202, RZ ;  /* 0x000000ff00ca7202 */ /* 0x000fe20000000f00 */
[----:B------:R-:W-:Y:S06]  /*34e0*/  @P0 BRA `(.L_x_1850) ;  /* 0x0000000000500947 */ /* 0x000fec0003800000 */
[----:B------:R-:W-:Y:S01]  /*34f0*/  IADD3 R128, PT, PT, R122, 0xc02, RZ ;  /* 0x00000c027a807810 */ /* 0x000fe20007ffe0ff */
[----:B0-----:R-:W2:Y:S03]  /*3500*/  LDG.E.64 R130, desc[UR4][R124.64+0x1800] ;  /* 0x001800047c827981 */ /* 0x001ea6000c1e1b00 */
        /* <DEDUP_REMOVED lines=18> */
.L_x_1850:
[----:B------:R-:W-:Y:S05]  /*3630*/  BSYNC.RECONVERGENT B0 ;  /* 0x0000000000007941 */ /* 0x000fea0003800200 */
.L_x_1849:
[----:B------:R-:W-:Y:S01]  /*3640*/  ISETP.GE.U32.AND P0, PT, R203, R133, PT ;  /* 0x00000085cb00720c */ /* 0x000fe20003f06070 */
[----:B------:R-:W-:Y:S01]  /*3650*/  BSSY.RECONVERGENT B0, `(.L_x_1851) ;  /* 0x000001b000007945 */ /* 0x000fe20003800200 */
[----:B-1----:R-:W-:Y:S01]  /*3660*/  HFMA2 R203, -RZ, RZ, 0, 0 ;  /* 0x00000000ffcb7431 */ /* 0x002fe200000001ff */
[----:B------:R-:W-:Y:S01]  /*3670*/  CS2R R208, SRZ ;  /* 0x0000000000d07805 */ /* 0x000fe2000001ff00 */
[----:B------:R-:W-:Y:S01]  /*3680*/  HFMA2 R210, -RZ, RZ, 0, 0 ;  /* 0x00000000ffd27431 */ /* 0x000fe200000001ff */
[----:B------:R-:W-:Y:S02]  /*3690*/  MOV R205, RZ ;  /* 0x000000ff00cd7202 */ /* 0x000fe40000000f00 */
        /* <DEDUP_REMOVED lines=22> */
.L_x_1852:
[----:B------:R-:W-:Y:S05]  /*3800*/  BSYNC.RECONVERGENT B0 ;  /* 0x0000000000007941 */ /* 0x000fea0003800200 */
.L_x_1851:
        /* <DEDUP_REMOVED lines=22> */
.L_x_1854:
[----:B------:R-:W-:Y:S05]  /*3970*/  BSYNC.RECONVERGENT B0 ;  /* 0x0000000000007941 */ /* 0x000fea0003800200 */
.L_x_1853:
        /* <DEDUP_REMOVED lines=22> */
.L_x_1856:
[----:B------:R-:W-:Y:S05]  /*3ae0*/  BSYNC.RECONVERGENT B0 ;  /* 0x0000000000007941 */ /* 0x000fea0003800200 */
.L_x_1855:
        /* <DEDUP_REMOVED lines=22> */
.L_x_1858:
[----:B------:R-:W-:Y:S05]  /*3c50*/  BSYNC.RECONVERGENT B0 ;  /* 0x0000000000007941 */ /* 0x000fea0003800200 */
.L_x_1857:
[----:B------:R-:W-:Y:S01]  /*3c60*/  BSSY.RECONVERGENT B0, `(.L_x_1859) ;  /* 0x0000019000007945 */ /* 0x000fe20003800200 */
[----:B------:R-:W-:Y:S01]  /*3c70*/  HFMA2 R214, -RZ, RZ, 0, 0 ;  /* 0x00000000ffd67431 */ /* 0x000fe200000001ff */
[----:B------:R-:W-:Y:S02]  /*3c80*/  CS2R R212, SRZ ;  /* 0x0000000000d47805 */ /* 0x000fe4000001ff00 */
        /* <DEDUP_REMOVED lines=22> */
.L_x_1860:
[----:B------:R-:W-:Y:S05]  /*3df0*/  BSYNC.RECONVERGENT B0 ;  /* 0x0000000000007941 */ /* 0x000fea0003800200 */
.L_x_1859:
[----:B------:R-:W-:Y:S01]  /*3e00*/  BSSY.RECONVERGENT B0, `(.L_x_1861) ;  /* 0x000001b000007945 */ /* 0x000fe20003800200 */
[----:B------:R-:W-:Y:S01]  /*3e10*/  HFMA2 R215, -RZ, RZ, 0, 0 ;  /* 0x00000000ffd77431 */ /* 0x000fe200000001ff */
[----:B------:R-:W-:Y:S02]  /*3e20*/  MOV R220, RZ ;  /* 0x000000ff00dc7202 */ /* 0x000fe40000000f00 */
[----:B------:R-:W-:Y:S02]  /*3e30*/  CS2R R218, SRZ ;  /* 0x0000000000da7805 */ /* 0x000fe4000001ff00 */
        /* <DEDUP_REMOVED lines=15> */
[----:B------:R-:W-:-:S12]  /*3f30*/  @!P1 HADD2.F32 R131, -RZ, R131.H1_H1 ;  /* 0x30000083ff839230 */ /* 0x000fd80000004100 */
[----:B------:R-:W-:Y:S02]  /*3f40*/  @!P0 HADD2.F32 R215, -RZ, R128.H1_H1 ;  /* 0x30000080ffd78230 */ /* 0x000fe40000004100 */
[----:B------:R-:W-:Y:S02]  /*3f50*/  @!P0 HADD2.F32 R129, -RZ, R130.H1_H1 ;  /* 0x30000082ff818230 */ /* 0x000fe40000004100 */
[----:B------:R-:W-:-:S03]  /*3f60*/  HADD2.F32 R128, -RZ, R128.H0_H0 ;  /* 0x20000080ff807230 */ /* 0x000fc60000004100 */
[----:B------:R-:W-:Y:S01]  /*3f70*/  @!P0 FMUL R218, R215, R129 ;  /* 0x00000081d7da8220 */ /* 0x000fe20000400000 */
[----:B------:R-:W-:Y:S02]  /*3f80*/  HADD2.F32 R129, -RZ, R130.H0_H0 ;  /* 0x20000082ff817230 */ /* 0x000fe40000004100 */
[----:B------:R-:W-:-:S03]  /*3f90*/  @!P1 FMUL R220, R217, R131 ;  /* 0x00000083d9dc9220 */ /* 0x000fc60000400000 */
[----:B------:R-:W-:-:S07]  /*3fa0*/  FMUL R129, R128, R129 ;  /* 0x0000008180817220 */ /* 0x000fce0000400000 */
.L_x_1862:
[----:B------:R-:W-:Y:S05]  /*3fb0*/  BSYNC.RECONVERGENT B0 ;  /* 0x0000000000007941 */ /* 0x000fea0003800200 */
.L_x_1861:
[----:B------:R-:W-:Y:S01]  /*3fc0*/  IADD3 R130, PT, PT, R122, 0xf80, RZ ;  /* 0x00000f807a827810 */ /* 0x000fe20007ffe0ff */
[----:B------:R-:W-:Y:S01]  /*3fd0*/  BSSY.RECONVERGENT B0, `(.L_x_1863) ;  /* 0x000001e000007945 */ /* 0x000fe20003800200 */
[----:B------:R-:W-:Y:S01]  /*3fe0*/  HFMA2 R227, -RZ, RZ, 0, 0 ;  /* 0x00000000ffe37431 */ /* 0x000fe200000001ff */
[----:B------:R-:W-:Y:S01]  /*3ff0*/  MOV R221, RZ ;  /* 0x000000ff00dd7202 */ /* 0x000fe20000000f00 */
[----:B------:R-:W-:Y:S01]  /*4000*/  HFMA2 R228, -RZ, RZ, 0, 0 ;  /* 0x00000000ffe47431 */ /* 0x000fe200000001ff */
[----:B------:R-:W-:Y:S01]  /*4010*/  ISETP.GE.U32.AND P0, PT, R130, R133, PT ;  /* 0x000000858200720c */ /* 0x000fe20003f06070 */
[----:B------:R0:W-:Y:S01]  /*4020*/  STL [R1+0x34], R130 ;  /* 0x0000348201007387 */ /* 0x0001e20000100800 */
[----:B------:R-:W-:Y:S02]  /*4030*/  CS2R R222, SRZ ;  /* 0x0000000000de7805 */ /* 0x000fe4000001ff00 */
[----:B------:R-:W-:Y:S02]  /*4040*/  MOV R224, RZ ;  /* 0x000000ff00e07202 */ /* 0x000fe40000000f00 */
        /* <DEDUP_REMOVED lines=8> */
[--C-:B--2---:R-:W-:Y:S02]  /*40d0*/  @!P0 HADD2.F32 R223, -RZ, R127.reuse.H0_H0 ;  /* 0x2000007fffdf8230 */ /* 0x104fe40000004100 */
[----:B------:R-:W-:Y:S02]  /*40e0*/  @!P1 HADD2.F32 R222, -RZ, R127.H1_H1 ;  /* 0x3000007fffde9230 */ /* 0x000fe40000004100 */
[--C-:B---3--:R-:W-:Y:S02]  /*40f0*/  @!P0 HADD2.F32 R127, -RZ, R125.reuse.H0_H0 ;  /* 0x2000007dff7f8230 */ /* 0x108fe40000004100 */
[----:B------:R-:W-:Y:S02]  /*4100*/  @!P1 HADD2.F32 R125, -RZ, R125.H1_H1 ;  /* 0x3000007dff7d9230 */ /* 0x000fe40000004100 */
[----:B------:R-:W-:Y:S02]  /*4110*/  HADD2.F32 R227, -RZ, R124.H0_H0 ;  /* 0x2000007cffe37230 */ /* 0x000fe40000004100 */
[----:B------:R-:W-:Y:S01]  /*4120*/  @!P0 FMUL R131, R223, R127 ;  /* 0x0000007fdf838220 */ /* 0x000fe20000400000 */
[----:B------:R-:W-:-:S02]  /*4130*/  HADD2.F32 R228, -RZ, R126.H0_H0 ;  /* 0x2000007effe47230 */ /* 0x000fc40000004100 */
[----:B------:R-:W-:Y:S01]  /*4140*/  @!P1 FMUL R130, R222, R125 ;  /* 0x0000007dde829220 */ /* 0x000fe20000400000 */
[----:B------:R-:W-:Y:S02]  /*4150*/  IADD3 R125, PT, PT, R122, 0xf81, RZ ;  /* 0x00000f817a7d7810 */ /* 0x000fe40007ffe0ff */
[----:B------:R-:W-:Y:S02]  /*4160*/  FMUL R227, R228, R227 ;  /* 0x000000e3e4e37220 */ /* 0x000fe40000400000 */
[----:B------:R-:W-:-:S13]  /*4170*/  ISETP.GE.U32.AND P0, PT, R125, R133, PT ;  /* 0x000000857d00720c */ /* 0x000fda0003f06070 */
[----:B------:R-:W-:Y:S02]  /*4180*/  @!P0 HADD2.F32 R124, -RZ, R124.H1_H1 ;  /* 0x3000007cff7c8230 */ /* 0x000fe40000004100 */
[----:B------:R-:W-:-:S05]  /*4190*/  @!P0 HADD2.F32 R224, -RZ, R126.H1_H1 ;  /* 0x3000007effe08230 */ /* 0x000fca0000004100 */
[----:B------:R-:W-:-:S07]  /*41a0*/  @!P0 FMUL R221, R224, R124 ;  /* 0x0000007ce0dd8220 */ /* 0x000fce0000400000 */
.L_x_1864:
[----:B------:R-:W-:Y:S05]  /*41b0*/  BSYNC.RECONVERGENT B0 ;  /* 0x0000000000007941 */ /* 0x000fea0003800200 */
.L_x_1863:
[----:B------:R0:W-:Y:S04]  /*41c0*/  STL [R1+0x98], R5 ;  /* 0x0000980501007387 */ /* 0x0001e80000100800 */
[----:B0-----:R-:W2:Y:S04]  /*41d0*/  LDL R5, [R1+0x10] ;  /* 0x0000100001057983 */ /* 0x001ea80000100800 */
[----:B------:R0:W-:Y:S04]  /*41e0*/  STL [R1+0x94], R4 ;  /* 0x0000940401007387 */ /* 0x0001e80000100800 */
[----:B0-----:R-:W3:Y:S04]  /*41f0*/  LDL R4, [R1+0x14] ;  /* 0x0000140001047983 */ /* 0x001ee80000100800 */
[----:B------:R0:W-:Y:S04]  /*4200*/  STL [R1+0x90], R3 ;  /* 0x0000900301007387 */ /* 0x0001e80000100800 */
[----:B------:R-:W4:Y:S04]  /*4210*/  LDL R133, [R1+0x28] ;  /* 0x0000280001857983 */ /* 0x000f280000100800 */
[----:B------:R-:W4:Y:S04]  /*4220*/  LDL R125, [R1+0x2c] ;  /* 0x00002c00017d7983 */ /* 0x000f280000100800 */
[----:B0-----:R-:W4:Y:S04]  /*4230*/  LDL R3, [R1+0x18] ;  /* 0x0000180001037983 */ /* 0x001f280000100800 */
[----:B------:R-:W4:Y:S04]  /*4240*/  LDL R127, [R1+0x30] ;  /* 0x00003000017f7983 */ /* 0x000f280000100800 */
[----:B------:R-:W4:Y:S01]  /*4250*/  LDL R126, [R1] ;  /* 0x00000000017e7983 */ /* 0x000f220000100800 */
        /* <DEDUP_REMOVED lines=62> */
[----:B---3--:R-:W-:Y:S02]  /*4640*/  FADD R124, R124, R4 ;  /* 0x000000047c7c7221 */ /* 0x008fe40000000000 */
[----:B------:R0:W5:Y:S02]  /*4650*/  LDL.LU R4, [R1+0x94] ;  /* 0x0000940001047983 */ /* 0x0001640000300800 */
[----:B----4-:R-:W-:Y:S02]  /*4660*/  FADD R124, R124, R3 ;  /* 0x000000037c7c7221 */ /* 0x010fe40000000000 */
[----:B------:R0:W5:Y:S02]  /*4670*/  LDL.LU R3, [R1+0x90] ;  /* 0x0000900001037983 */ /* 0x0001640000300800 */
[----:B------:R-:W-:-:S04]  /*4680*/  FADD R124, R124, R138 ;  /* 0x0000008a7c7c7221 */ /* 0x000fc80000000000 */
[----:B------:R-:W-:Y:S02]  /*4690*/  FADD R124, R124, R133 ;  /* 0x000000857c7c7221 */ /* 0x000fe40000000000 */
        /* <DEDUP_REMOVED lines=94> */
.L_x_1866:
[----:B------:R-:W-:Y:S05]  /*4c80*/  BSYNC.RECONVERGENT B0 ;  /* 0x0000000000007941 */ /* 0x000fea0003800200 */
.L_x_1865:
[----:B------:R-:W2:Y:S04]  /*4c90*/  LDL.LU R113, [R1+0x4c] ;  /* 0x00004c0001717983 */ /* 0x000ea80000300800 */
[----:B------:R-:W3:Y:S04]  /*4ca0*/  LDL.LU R121, [R1+0x58] ;  /* 0x0000580001797983 */ /* 0x000ee80000300800 */
[----:B------:R-:W4:Y:S04]  /*4cb0*/  LDL.LU R120, [R1+0x54] ;  /* 0x0000540001787983 */ /* 0x000f280000300800 */
[----:B------:R-:W4:Y:S04]  /*4cc0*/  LDL.LU R119, [R1+0x50] ;  /* 0x0000500001777983 */ /* 0x000f280000300800 */
[----:B------:R-:W4:Y:S04]  /*4cd0*/  LDL.LU R118, [R1+0x80] ;  /* 0x0000800001767983 */ /* 0x000f280000300800 */
[----:B------:R-:W4:Y:S04]  /*4ce0*/  LDL.LU R117, [R1+0x74] ;  /* 0x0000740001757983 */ /* 0x000f280000300800 */
[----:B------:R-:W4:Y:S04]  /*4cf0*/  LDL.LU R116, [R1+0x6c] ;  /* 0x00006c0001747983 */ /* 0x000f280000300800 */
[----:B-1----:R-:W4:Y:S01]  /*4d00*/  LDL.LU R114, [R1+0x5c] ;  /* 0x00005c0001727983 */ /* 0x002f220000300800 */
[----:B------:R-:W-:Y:S01]  /*4d10*/  BSSY.RECONVERGENT B0, `(.L_x_1867) ;  /* 0x000001a000007945 */ /* 0x000fe20003800200 */
[----:B------:R-:W1:Y:S01]  /*4d20*/  S2R R115, SR_TID.X ;  /* 0x0000000000737919 */ /* 0x000e620000002100 */
[----:B--2---:R-:W-:-:S04]  /*4d30*/  ISETP.GE.AND P0, PT, R113, UR6, PT ;  /* 0x0000000671007c0c */ /* 0x004fc8000bf06270 */
[----:B------:R-:W-:Y:S02]  /*4d40*/  P2R R113, PR, RZ, 0x1 ;  /* 0x00000001ff717803 */ /* 0x000fe40000000000 */
[----:B---3--:R-:W-:Y:S02]  /*4d50*/  ISETP.GE.AND P1, PT, R121, UR6, PT ;  /* 0x0000000679007c0c */ /* 0x008fe4000bf26270 */
[----:B----4-:R-:W-:Y:S02]  /*4d60*/  ISETP.GE.AND P3, PT, R120, UR6, PT ;  /* 0x0000000678007c0c */ /* 0x010fe4000bf66270 */
[----:B------:R-:W-:Y:S02]  /*4d70*/  ISETP.GE.AND P2, PT, R119, UR6, PT ;  /* 0x0000000677007c0c */ /* 0x000fe4000bf46270 */
[----:B------:R-:W-:Y:S02]  /*4d80*/  ISETP.GE.AND P4, PT, R118, UR6, PT ;  /* 0x0000000676007c0c */ /* 0x000fe4000bf86270 */
[----:B------:R-:W-:-:S02]  /*4d90*/  ISETP.GE.AND P5, PT, R117, UR6, PT ;  /* 0x0000000675007c0c */ /* 0x000fc4000bfa6270 */
[----:B------:R-:W-:Y:S02]  /*4da0*/  ISETP.GE.AND P6, PT, R116, UR6, PT ;  /* 0x0000000674007c0c */ /* 0x000fe4000bfc6270 */
[----:B------:R-:W-:-:S04]  /*4db0*/  ISETP.GE.AND P0, PT, R114, UR6, PT ;  /* 0x0000000672007c0c */ /* 0x000fc8000bf06270 */
[----:B------:R-:W-:Y:S02]  /*4dc0*/  P2R R114, PR, RZ, 0x1 ;  /* 0x00000001ff727803 */ /* 0x000fe40000000000 */
[----:B------:R-:W-:-:S13]  /*4dd0*/  ISETP.NE.AND P0, PT, R113, RZ, PT ;  /* 0x000000ff7100720c */ /* 0x000fda0003f05270 */
        /* <DEDUP_REMOVED lines=13> */
.L_x_1868:
[----:B------:R-:W-:Y:S05]  /*4eb0*/  BSYNC.RECONVERGENT B0 ;  /* 0x0000000000007941 */ /* 0x000fea0003800200 */
.L_x_1867:
[----:B-1----:R-:W2:Y:S01]  /*4ec0*/  LDL.LU R106, [R1+0x68] ;  /* 0x00006800016a7983 */ /* 0x002ea20000300800 */
[----:B------:R-:W-:Y:S01]  /*4ed0*/  BSSY.RECONVERGENT B0, `(.L_x_1869) ;  /* 0x0000010000007945 */ /* 0x000fe20003800200 */
[----:B------:R-:W-:Y:S02]  /*4ee0*/  SHF.L.U32 R105, R115, 0x2, RZ ;  /* 0x0000000273697819 */ /* 0x000fe400000006ff */
        /* <DEDUP_REMOVED lines=11> */
[----:B------:R-:W-:Y:S02]  /*4fa0*/  F2FP.F16.F32.PACK_AB R98, R98, R97 ;  /* 0x000000616262723e */ /* 0x000fe400000000ff */
[----:B------:R-:W-:-:S05]  /*4fb0*/  F2FP.F16.F32.PACK_AB R99, R100, R99 ;  /* 0x000000636463723e */ /* 0x000fca00000000ff */
[----:B------:R1:W-:Y:S02]  /*4fc0*/  STG.E.64 desc[UR4][R132.64+0x200], R98 ;  /* 0x0002006284007986 */ /* 0x0003e4000c101b04 */
.L_x_1870:
[----:B------:R-:W-:Y:S05]  /*4fd0*/  BSYNC.RECONVERGENT B0 ;  /* 0x0000000000007941 */ /* 0x000fea0003800200 */
.L_x_1869:
        /* <DEDUP_REMOVED lines=17> */
.L_x_1872:
[----:B------:R-:W-:Y:S05]  /*50f0*/  BSYNC.RECONVERGENT B0 ;  /* 0x0000000000007941 */ /* 0x000fea0003800200 */
.L_x_1871:
        /* <DEDUP_REMOVED lines=16> */
.L_x_1874:
[----:B------:R-:W-:Y:S05]  /*5200*/  BSYNC.RECONVERGENT B0 ;  /* 0x0000000000007941 */ /* 0x000fea0003800200 */
.L_x_1873:
[----:B------:R-:W-:Y:S01]  /*5210*/  BSSY.RECONVERGENT B0, `(.L_x_1875) ;  /* 0x0000010000007945 */ /* 0x000fe20003800200 */
[----:B--2---:R-:W-:Y:S02]  /*5220*/  IADD3 R76, PT, PT, R105, 0x380, RZ ;  /* 0x00000380694c7810 */ /* 0x004fe40007ffe0ff */
        /* <DEDUP_REMOVED lines=14> */
.L_x_1876:
[----:B------:R-:W-:Y:S05]  /*5310*/  BSYNC.RECONVERGENT B0 ;  /* 0x0000000000007941 */ /* 0x000fea0003800200 */
.L_x_1875:
        /* <DEDUP_REMOVED lines=16> */
.L_x_1878:
[----:B------:R-:W-:Y:S05]  /*5420*/  BSYNC.RECONVERGENT B0 ;  /* 0x0000000000007941 */ /* 0x000fea0003800200 */
.L_x_1877:
        /* <DEDUP_REMOVED lines=16> */
.L_x_1880:
[----:B------:R-:W-:Y:S05]  /*5530*/  BSYNC.RECONVERGENT B0 ;  /* 0x0000000000007941 */ /* 0x000fea0003800200 */
.L_x_1879:
        /* <DEDUP_REMOVED lines=16> */
.L_x_1882:
[----:B------:R-:W-:Y:S05]  /*5640*/  BSYNC.RECONVERGENT B0 ;  /* 0x0000000000007941 */ /* 0x000fea0003800200 */
.L_x_1881:
[----:B------:R-:W-:Y:S01]  /*5650*/  BSSY.RECONVERGENT B0, `(.L_x_1883) ;  /* 0x0000010000007945 */ /* 0x000fe20003800200 */
[----:B------:R-:W-:Y:S02]  /*5660*/  IADD3 R24, PT, PT, R105, 0x580, RZ ;  /* 0x0000058069187810 */ /* 0x000fe40007ffe0ff */
[----:B------:R-:W-:Y:S01]  /*5670*/  ISETP.GE.AND P2, PT, R52, UR6, PT ;  /* 0x0000000634007c0c */ /* 0x000fe2000bf46270 */
[----:B------:R-:W-:-:S12]  /*5680*/  @P3 BRA `(.L_x_1884) ;  /* 0x0000000000303947 */ /* 0x000fd80003800000 */
        /* <DEDUP_REMOVED lines=12> */
.L_x_1884:
[----:B------:R-:W-:Y:S05]  /*5750*/  BSYNC.RECONVERGENT B0 ;  /* 0x0000000000007941 */ /* 0x000fea0003800200 */
.L_x_1883:
        /* <DEDUP_REMOVED lines=16> */
.L_x_1886:
[----:B------:R-:W-:Y:S05]  /*5860*/  BSYNC.RECONVERGENT B0 ;  /* 0x0000000000007941 */ /* 0x000fea0003800200 */
.L_x_1885:
        /* <DEDUP_REMOVED lines=16> */
.L_x_1888:
[----:B------:R-:W-:Y:S05]  /*5970*/  BSYNC.RECONVERGENT B0 ;  /* 0x0000000000007941 */ /* 0x000fea0003800200 */
.L_x_1887:
        /* <DEDUP_REMOVED lines=15> */
.L_x_1890:
[----:B------:R-:W-:Y:S05]  /*5a70*/  BSYNC.RECONVERGENT B0 ;  /* 0x0000000000007941 */ /* 0x000fea0003800200 */
.L_x_1889:
[----:B------:R-:W2:Y:S01]  /*5a80*/  LDL.LU R6, [R1+0x8c] ;  /* 0x00008c0001067983 */ /* 0x000ea20000300800 */
[----:B------:R-:W-:Y:S01]  /*5a90*/  BSSY.RECONVERGENT B0, `(.L_x_1891) ;  /* 0x000000f000007945 */ /* 0x000fe20003800200 */
[----:B--2---:R-:W-:-:S03]  /*5aa0*/  ISETP.GE.AND P2, PT, R6, UR6, PT ;  /* 0x0000000606007c0c */ /* 0x004fc6000bf46270 */
        /* <DEDUP_REMOVED lines=13> */
.L_x_1892:
[----:B------:R-:W-:Y:S05]  /*5b80*/  BSYNC.RECONVERGENT B0 ;  /* 0x0000000000007941 */ /* 0x000fea0003800200 */
.L_x_1891:
[----:B------:R-:W3:Y:S01]  /*5b90*/  LDL.LU R6, [R1+0x88] ;  /* 0x0000880001067983 */ /* 0x000ee20000300800 */
[----:B------:R-:W-:Y:S01]  /*5ba0*/  BSSY.RECONVERGENT B0, `(.L_x_1893) ;  /* 0x000000f000007945 */ /* 0x000fe20003800200 */
[----:B---3--:R-:W-:-:S03]  /*5bb0*/  ISETP.GE.AND P3, PT, R6, UR6, PT ;  /* 0x0000000606007c0c */ /* 0x008fc6000bf66270 */
[----:B------:R-:W-:Y:S10]  /*5bc0*/  @P4 BRA `(.L_x_1894) ;  /* 0x0000000000304947 */ /* 0x000ff40003800000 */
[----:B------:R-:W0:Y:S01]  /*5bd0*/  LDCU UR7, c[0x0][0x398] ;  /* 0x00007300ff0777ac */ /* 0x000e220008000800 */
[C---:B------:R-:W-:Y:S01]  /*5be0*/  FFMA R140, -R122.reuse, R142, R140 ;  /* 0x0000008e7a8c7223 */ /* 0x040fe2000000018c */
[C---:B------:R-:W-:Y:S01]  /*5bf0*/  FFMA R246, -R122.reuse, R246, R249 ;  /* 0x000000f67af67223 */ /* 0x040fe200000001f9 */
[C---:B------:R-:W-:Y:S01]  /*5c00*/  FFMA R247, -R122.reuse, R247, R250 ;  /* 0x000000f77af77223 */ /* 0x040fe200000001fa */
[----:B------:R-:W-:Y:S01]  /*5c10*/  FFMA R248, -R122, R248, R251 ;  /* 0x000000f87af87223 */ /* 0x000fe200000001fb */
[----:B0-2---:R-:W-:Y:S01]  /*5c20*/  FMUL R24, R140, UR7 ;  /* 0x000000078c187c20 */ /* 0x005fe20008400000 */
[----:B------:R-:W-:Y:S01]  /*5c30*/  FMUL R11, R246, UR7 ;  /* 0x00000007f60b7c20 */ /* 0x000fe20008400000 */
[----:B------:R-:W-:Y:S01]  /*5c40*/  FMUL R25, R247, UR7 ;  /* 0x00000007f7197c20 */ /* 0x000fe20008400000 */
[----:B------:R-:W-:-:S03]  /*5c50*/  FMUL R248, R248, UR7 ;  /* 0x00000007f8f87c20 */ /* 0x000fc60008400000 */
[----:B------:R-:W-:Y:S02]  /*5c60*/  F2FP.F16.F32.PACK_AB R24, R11, R24 ;  /* 0x000000180b18723e */ /* 0x000fe400000000ff */
[----:B------:R-:W-:-:S05]  /*5c70*/  F2FP.F16.F32.PACK_AB R25, R248, R25 ;  /* 0x00000019f819723e */ /* 0x000fca00000000ff */
[----:B------:R3:W-:Y:S02]  /*5c80*/  STG.E.64 desc[UR4][R132.64+0xe00], R24 ;  /* 0x000e001884007986 */ /* 0x0007e4000c101b04 */
.L_x_1894:
[----:B------:R-:W-:Y:S05]  /*5c90*/  BSYNC.RECONVERGENT B0 ;  /* 0x0000000000007941 */ /* 0x000fea0003800200 */
.L_x_1893:
[----:B------:R-:W2:Y:S01]  /*5ca0*/  LDL.LU R6, [R1+0x84] ;  /* 0x0000840001067983 */ /* 0x000ea20000300800 */
[----:B------:R-:W-:Y:S01]  /*5cb0*/  BSSY.RECONVERGENT B0, `(.L_x_1895) ;  /* 0x0000015000007945 */ /* 0x000fe20003800200 */
[----:B--2---:R-:W-:-:S03]  /*5cc0*/  ISETP.GE.AND P4, PT, R6, UR6, PT ;  /* 0x0000000606007c0c */ /* 0x004fc6000bf86270 */
[----:B------:R-:W-:Y:S10]  /*5cd0*/  @P5 BRA `(.L_x_1896) ;  /* 0x0000000000485947 */ /* 0x000ff40003800000 */
[----:B0--3--:R-:W2:Y:S01]  /*5ce0*/  LDL.LU R25, [R1+0x10] ;  /* 0x0000100001197983 */ /* 0x009ea20000300800 */
[----:B------:R-:W0:Y:S03]  /*5cf0*/  LDCU UR7, c[0x0][0x398] ;  /* 0x00007300ff0777ac */ /* 0x000e260008000800 */
[----:B------:R-:W2:Y:S04]  /*5d00*/  LDL.LU R6, [R1+0x4] ;  /* 0x0000040001067983 */ /* 0x000ea80000300800 */
[----:B------:R-:W3:Y:S04]  /*5d10*/  LDL.LU R24, [R1+0x14] ;  /* 0x0000140001187983 */ /* 0x000ee80000300800 */
[----:B------:R-:W3:Y:S04]  /*5d20*/  LDL.LU R16, [R1+0x8] ;  /* 0x0000080001107983 */ /* 0x000ee80000300800 */
[----:B------:R-:W4:Y:S04]  /*5d30*/  LDL.LU R21, [R1+0x18] ;  /* 0x0000180001157983 */ /* 0x000f280000300800 */
[----:B------:R-:W4:Y:S01]  /*5d40*/  LDL.LU R11, [R1+0xc] ;  /* 0x00000c00010b7983 */ /* 0x000f220000300800 */
[C---:B------:R-:W-:Y:S01]  /*5d50*/  FFMA R139, -R122.reuse, R148, R139 ;  /* 0x000000947a8b7223 */ /* 0x040fe2000000018b */
[C---:B--2---:R-:W-:Y:S01]  /*5d60*/  FFMA R6, -R122.reuse, R6, R25 ;  /* 0x000000067a067223 */ /* 0x044fe20000000119 */
[----:B---3--:R-:W-:-:S02]  /*5d70*/  FFMA R16, -R122, R16, R24 ;  /* 0x000000107a107223 */ /* 0x008fc40000000118 */
[----:B0-----:R-:W-:Y:S02]  /*5d80*/  FMUL R24, R139, UR7 ;  /* 0x000000078b187c20 */ /* 0x001fe40008400000 */
[----:B------:R-:W-:Y:S01]  /*5d90*/  FMUL R16, R16, UR7 ;  /* 0x0000000710107c20 */ /* 0x000fe20008400000 */
[----:B----4-:R-:W-:Y:S01]  /*5da0*/  FFMA R21, -R122, R11, R21 ;  /* 0x0000000b7a157223 */ /* 0x010fe20000000115 */
[----:B------:R-:W-:-:S03]  /*5db0*/  FMUL R11, R6, UR7 ;  /* 0x00000007060b7c20 */ /* 0x000fc60008400000 */
[----:B------:R-:W-:Y:S02]  /*5dc0*/  FMUL R21, R21, UR7 ;  /* 0x0000000715157c20 */ /* 0x000fe40008400000 */
[----:B------:R-:W-:-:S03]  /*5dd0*/  F2FP.F16.F32.PACK_AB R24, R11, R24 ;  /* 0x000000180b18723e */ /* 0x000fc600000000ff */
[----:B------:R-:W-:-:S05]  /*5de0*/  F2FP.F16.F32.PACK_AB R25, R21, R16 ;  /* 0x000000101519723e */ /* 0x000fca00000000ff */
[----:B------:R2:W-:Y:S02]  /*5df0*/  STG.E.64 desc[UR4][R132.64+0xf00], R24 ;  /* 0x000f001884007986 */ /* 0x0005e4000c101b04 */
.L_x_1896:
[----:B------:R-:W-:Y:S05]  /*5e00*/  BSYNC.RECONVERGENT B0 ;  /* 0x0000000000007941 */ /* 0x000fea0003800200 */
.L_x_1895:
[----:B------:R-:W3:Y:S01]  /*5e10*/  LDL.LU R6, [R1+0x7c] ;  /* 0x00007c0001067983 */ /* 0x000ee20000300800 */
[----:B------:R-:W-:Y:S01]  /*5e20*/  BSSY.RECONVERGENT B0, `(.L_x_1897) ;  /* 0x0000014000007945 */ /* 0x000fe20003800200 */
[----:B---3--:R-:W-:-:S03]  /*5e30*/  ISETP.GE.AND P5, PT, R6, UR6, PT ;  /* 0x0000000606007c0c */ /* 0x008fc6000bfa6270 */
[----:B------:R-:W-:Y:S10]  /*5e40*/  @P6 BRA `(.L_x_1898) ;  /* 0x0000000000446947 */ /* 0x000ff40003800000 */
[----:B0-2---:R-:W2:Y:S01]  /*5e50*/  LDL.LU R24, [R1+0x28] ;  /* 0x0000280001187983 */ /* 0x005ea20000300800 */
[----:B------:R-:W0:Y:S03]  /*5e60*/  LDCU UR7, c[0x0][0x398] ;  /* 0x00007300ff0777ac */ /* 0x000e260008000800 */
[----:B------:R-:W2:Y:S04]  /*5e70*/  LDL.LU R6, [R1+0x1c] ;  /* 0x00001c0001067983 */ /* 0x000ea80000300800 */
[----:B------:R-:W3:Y:S04]  /*5e80*/  LDL.LU R21, [R1+0x2c] ;  /* 0x00002c0001157983 */ /* 0x000ee80000300800 */
[----:B------:R-:W3:Y:S04]  /*5e90*/  LDL.LU R16, [R1+0x20] ;  /* 0x0000200001107983 */ /* 0x000ee80000300800 */
[----:B------:R-:W4:Y:S01]  /*5ea0*/  LDL.LU R11, [R1+0x24] ;  /* 0x00002400010b7983 */ /* 0x000f220000300800 */
[C---:B------:R-:W-:Y:S01]  /*5eb0*/  FFMA R138, -R122.reuse, R155, R138 ;  /* 0x0000009b7a8a7223 */ /* 0x040fe2000000018a */
[----:B--2---:R-:W-:-:S03]  /*5ec0*/  FFMA R6, -R122, R6, R24 ;  /* 0x000000067a067223 */ /* 0x004fc60000000118 */
[----:B0-----:R-:W-:Y:S01]  /*5ed0*/  FMUL R24, R138, UR7 ;  /* 0x000000078a187c20 */ /* 0x001fe20008400000 */
[C---:B---3--:R-:W-:Y:S01]  /*5ee0*/  FFMA R16, -R122.reuse, R16, R21 ;  /* 0x000000107a107223 */ /* 0x048fe20000000115 */
[----:B----4-:R-:W-:Y:S01]  /*5ef0*/  FFMA R21, -R122, R11, R127 ;  /* 0x0000000b7a157223 */ /* 0x010fe2000000017f */
[----:B------:R-:W-:Y:S02]  /*5f00*/  FMUL R11, R6, UR7 ;  /* 0x00000007060b7c20 */ /* 0x000fe40008400000 */
[----:B------:R-:W-:Y:S01]  /*5f10*/  FMUL R16, R16, UR7 ;  /* 0x0000000710107c20 */ /* 0x000fe20008400000 */
[----:B------:R-:W-:Y:S02]  /*5f20*/  FMUL R21, R21, UR7 ;  /* 0x0000000715157c20 */ /* 0x000fe40008400000 */
[----:B------:R-:W-:-:S03]  /*5f30*/  F2FP.F16.F32.PACK_AB R24, R11, R24 ;  /* 0x000000180b18723e */ /* 0x000fc600000000ff */
[----:B------:R-:W-:-:S05]  /*5f40*/  F2FP.F16.F32.PACK_AB R25, R21, R16 ;  /* 0x000000101519723e */ /* 0x000fca00000000ff */
[----:B------:R3:W-:Y:S02]  /*5f50*/  STG.E.64 desc[UR4][R132.64+0x1000], R24 ;  /* 0x0010001884007986 */ /* 0x0007e4000c101b04 */
.L_x_1898:
[----:B------:R-:W-:Y:S05]  /*5f60*/  BSYNC.RECONVERGENT B0 ;  /* 0x0000000000007941 */ /* 0x000fea0003800200 */
.L_x_1897:
[----:B------:R-:W2:Y:S01]  /*5f70*/  LDL.LU R11, [R1+0x78] ;  /* 0x00007800010b7983 */ /* 0x000ea20000300800 */
[----:B------:R-:W-:Y:S01]  /*5f80*/  ISETP.NE.AND P6, PT, R114, RZ, PT ;  /* 0x000000ff7200720c */ /* 0x000fe20003fc5270 */
[----:B------:R-:W-:Y:S01]  /*5f90*/  BSSY.RECONVERGENT B0, `(.L_x_1899) ;  /* 0x0000012000007945 */ /* 0x000fe20003800200 */
[----:B------:R-:W-:Y:S02]  /*5fa0*/  P2R R6, PR, RZ, 0x1 ;  /* 0x00000001ff067803 */ /* 0x000fe40000000000 */
[----:B--2---:R-:W-:-:S04]  /*5fb0*/  ISETP.GE.AND P0, PT, R11, UR6, PT ;  /* 0x000000060b007c0c */ /* 0x004fc8000bf06270 */
[----:B------:R-:W-:Y:S02]  /*5fc0*/  P2R R16, PR, RZ, 0x1 ;  /* 0x00000001ff107803 */ /* 0x000fe40000000000 */
[----:B------:R-:W-:-:S03]  /*5fd0*/  ISETP.NE.AND P0, PT, R6, RZ, PT ;  /* 0x000000ff0600720c */ /* 0x000fc60003f05270 */
        /* <DEDUP_REMOVED lines=13> */
.L_x_1900:
[----:B------:R-:W-:Y:S05]  /*60b0*/  BSYNC.RECONVERGENT B0 ;  /* 0x0000000000007941 */ /* 0x000fea0003800200 */
.L_x_1899:
[----:B------:R-:W3:Y:S01]  /*60c0*/  LDL.LU R6, [R1+0x70] ;  /* 0x0000700001067983 */ /* 0x000ee20000300800 */
[----:B------:R-:W-:Y:S01]  /*60d0*/  BSSY.RECONVERGENT B0, `(.L_x_1901) ;  /* 0x0000010000007945 */ /* 0x000fe20003800200 */
[----:B---3--:R-:W-:-:S04]  /*60e0*/  ISETP.GE.AND P6, PT, R6, UR6, PT ;  /* 0x0000000606007c0c */ /* 0x008fc8000bfc6270 */
[----:B------:R-:W-:Y:S01]  /*60f0*/  P2R R6, PR, RZ, 0x40 ;  /* 0x00000040ff067803 */ /* 0x000fe20000000000 */
[----:B------:R-:W-:Y:S08]  /*6100*/  @P0 BRA `(.L_x_1902) ;  /* 0x0000000000300947 */ /* 0x000ff00003800000 */
        /* <DEDUP_REMOVED lines=12> */
.L_x_1902:
[----:B------:R-:W-:Y:S05]  /*61d0*/  BSYNC.RECONVERGENT B0 ;  /* 0x0000000000007941 */ /* 0x000fea0003800200 */
.L_x_1901:
        /* <DEDUP_REMOVED lines=16> */
.L_x_1904:
[----:B------:R-:W-:Y:S05]  /*62e0*/  BSYNC.RECONVERGENT B0 ;  /* 0x0000000000007941 */ /* 0x000fea0003800200 */
.L_x_1903:
[----:B--2---:R-:W2:Y:S01]  /*62f0*/  LDL.LU R10, [R1+0x48] ;  /* 0x00004800010a7983 */ /* 0x004ea20000300800 */
        /* <DEDUP_REMOVED lines=15> */
.L_x_1906:
[----:B------:R-:W-:Y:S05]  /*63f0*/  BSYNC.RECONVERGENT B0 ;  /* 0x0000000000007941 */ /* 0x000fea0003800200 */
.L_x_1905:
        /* <DEDUP_REMOVED lines=16> */
.L_x_1908:
[----:B------:R-:W-:Y:S05]  /*6500*/  BSYNC.RECONVERGENT B0 ;  /* 0x0000000000007941 */ /* 0x000fea0003800200 */
.L_x_1907:
        /* <DEDUP_REMOVED lines=10> */
[----:B---3--:R-:W-:Y:S01]  /*65b0*/  FMUL R3, R144, UR7 ;  /* 0x0000000790037c20 */ /* 0x008fe20008400000 */
[----:B------:R-:W-:Y:S01]  /*65c0*/  FMUL R145, R145, UR7 ;  /* 0x0000000791917c20 */ /* 0x000fe20008400000 */
[----:B------:R-:W-:-:S03]  /*65d0*/  FMUL R0, R143, UR7 ;  /* 0x000000078f007c20 */ /* 0x000fc60008400000 */
[----:B------:R-:W-:Y:S02]  /*65e0*/  F2FP.F16.F32.PACK_AB R144, R3, R154 ;  /* 0x0000009a0390723e */ /* 0x000fe400000000ff */
[----:B------:R-:W-:-:S05]  /*65f0*/  F2FP.F16.F32.PACK_AB R145, R0, R145 ;  /* 0x000000910091723e */ /* 0x000fca00000000ff */
[----:B------:R3:W-:Y:S02]  /*6600*/  STG.E.64 desc[UR4][R132.64+0x1600], R144 ;  /* 0x0016009084007986 */ /* 0x0007e4000c101b04 */
.L_x_1910:
[----:B------:R-:W-:Y:S05]  /*6610*/  BSYNC.RECONVERGENT B0 ;  /* 0x0000000000007941 */ /* 0x000fea0003800200 */
.L_x_1909:
        /* <DEDUP_REMOVED lines=13> */
[----:B---3--:R-:W-:Y:S02]  /*66f0*/  F2FP.F16.F32.PACK_AB R2, R0, R165 ;  /* 0x000000a50002723e */ /* 0x008fe400000000ff */
[----:B------:R-:W-:-:S05]  /*6700*/  F2FP.F16.F32.PACK_AB R3, R151, R150 ;  /* 0x000000969703723e */ /* 0x000fca00000000ff */
[----:B------:R3:W-:Y:S02]  /*6710*/  STG.E.64 desc[UR4][R132.64+0x1700], R2 ;  /* 0x0017000284007986 */ /* 0x0007e4000c101b04 */
.L_x_1912:
[----:B------:R-:W-:Y:S05]  /*6720*/  BSYNC.RECONVERGENT B0 ;  /* 0x0000000000007941 */ /* 0x000fea0003800200 */
.L_x_1911:
        /* <DEDUP_REMOVED lines=13> */
[----:B---3--:R-:W-:-:S03]  /*6800*/  FMUL R2, R159, UR7 ;  /* 0x000000079f027c20 */ /* 0x008fc60008400000 */
[----:B------:R-:W-:Y:S02]  /*6810*/  F2FP.F16.F32.PACK_AB R160, R0, R171 ;  /* 0x000000ab00a0723e */ /* 0x000fe400000000ff */
[----:B------:R-:W-:-:S05]  /*6820*/  F2FP.F16.F32.PACK_AB R161, R2, R161 ;  /* 0x000000a102a1723e */ /* 0x000fca00000000ff */
[----:B------:R3:W-:Y:S02]  /*6830*/  STG.E.64 desc[UR4][R132.64+0x1800], R160 ;  /* 0x001800a084007986 */ /* 0x0007e4000c101b04 */
.L_x_1914:
[----:B------:R-:W-:Y:S05]  /*6840*/  BSYNC.RECONVERGENT B0 ;  /* 0x0000000000007941 */ /* 0x000fea0003800200 */
.L_x_1913:
        /* <DEDUP_REMOVED lines=15> */
.L_x_1916:
[----:B------:R-:W-:Y:S05]  /*6940*/  BSYNC.RECONVERGENT B0 ;  /* 0x0000000000007941 */ /* 0x000fea0003800200 */
.L_x_1915:
        /* <DEDUP_REMOVED lines=14> */
.L_x_1918:
[----:B------:R-:W-:Y:S05]  /*6a30*/  BSYNC.RECONVERGENT B0 ;  /* 0x0000000000007941 */ /* 0x000fea0003800200 */
.L_x_1917:
        /* <DEDUP_REMOVED lines=14> */
.L_x_1920:
[----:B------:R-:W-:Y:S05]  /*6b20*/  BSYNC.RECONVERGENT B0 ;  /* 0x0000000000007941 */ /* 0x000fea0003800200 */
.L_x_1919:
        /* <DEDUP_REMOVED lines=14> */
.L_x_1922:
[----:B------:R-:W-:Y:S05]  /*6c10*/  BSYNC.RECONVERGENT B0 ;  /* 0x0000000000007941 */ /* 0x000fea0003800200 */
.L_x_1921:
        /* <DEDUP_REMOVED lines=14> */
.L_x_1924:
[----:B------:R-:W-:Y:S05]  /*6d00*/  BSYNC.RECONVERGENT B0 ;  /* 0x0000000000007941 */ /* 0x000fea0003800200 */
.L_x_1923:
        /* <DEDUP_REMOVED lines=14> */
.L_x_1926:
[----:B------:R-:W-:Y:S05]  /*6df0*/  BSYNC.RECONVERGENT B0 ;  /* 0x0000000000007941 */ /* 0x000fea0003800200 */
.L_x_1925:
        /* <DEDUP_REMOVED lines=12> */
[----:B------:R-:W-:Y:S01]  /*6ec0*/  STG.E.64 desc[UR4][R132.64+0x1f00], R130 ;  /* 0x001f008284007986 */ /* 0x000fe2000c101b04 */
[----:B------:R-:W-:Y:S05]  /*6ed0*/  EXIT ;  /* 0x000000000000794d */ /* 0x000fea0003800000 */
.L_x_1927:
        /* <DEDUP_REMOVED lines=10> */
.L_x_15829:


//--------------------- .text._ZN18transformer_engine48scaled_upper_triang_masked_softmax_warp_backwardI6__halfS1_fLi11EEEvPT0_PKT_S6_T1_iii --------------------------
	.section	.text._ZN18transformer_engine48scaled_upper_triang_masked_softmax_warp_backwardI6__halfS1_fLi11EEEvPT0_PKT_S6_T1_iii,"ax",@progbits
	.align	128
        .global         _ZN18transformer_engine48scaled_upper_triang_masked_softmax_warp_backwardI6__halfS1_fLi11EEEvPT0_PKT_S6_T1_iii
        .type           _ZN18transformer_engine48scaled_upper_triang_masked_softmax_warp_backwardI6__halfS1_fLi11EEEvPT0_PKT_S6_T1_iii,@function
        .size           _ZN18transformer_engine48scaled_upper_triang_masked_softmax_warp_backwardI6__halfS1_fLi11EEEvPT0_PKT_S6_T1_iii,(.L_x_15830 - _ZN18transformer_engine48scaled_upper_triang_masked_softmax_warp_backwardI6__halfS1_fLi11EEEvPT0_PKT_S6_T1_iii)
        .other          _ZN18transformer_engine48scaled_upper_triang_masked_softmax_warp_backwardI6__halfS1_fLi11EEEvPT0_PKT_S6_T1_iii,@"STO_CUDA_ENTRY STV_DEFAULT"
_ZN18transformer_engine48scaled_upper_triang_masked_softmax_warp_backwardI6__halfS1_fLi11EEEvPT0_PKT_S6_T1_iii:
.text._ZN18transformer_engine48scaled_upper_triang_masked_softmax_warp_backwardI6__halfS1_fLi11EEEvPT0_PKT_S6_T1_iii:
[----:B------:R-:W-:Y:S01]  /*0000*/  LDC R1, c[0x0][0x37c] ;  /* 0x0000df00ff017b82 */ /* 0x000fe20000000800 */
[----:B------:R-:W0:Y:S01]  /*0010*/  S2R R0, SR_CTAID.Y ;  /* 0x0000000000007919 */ /* 0x000e220000002600 */
[----:B------:R-:W0:Y:S01]  /*0020*/  LDCU UR4, c[0x0][0x364] ;  /* 0x00006c80ff0477ac */ /* 0x000e220008000800 */
[----:B------:R-:W-:Y:S01]  /*0030*/  HFMA2 R155, -RZ, RZ, 0, 0 ;  /* 0x00000000ff9b7431 */ /* 0x000fe200000001ff */
[----:B------:R-:W-:Y:S01]  /*0040*/  BSSY.RECONVERGENT B0, `(.L_x_1928) ;  /* 0x0000060000007945 */ /* 0x000fe20003800200 */
[----:B------:R-:W0:Y:S01]  /*0050*/  S2R R3, SR_TID.Y ;  /* 0x0000000000037919 */ /* 0x000e220000002200 */
[----:B------:R-:W1:Y:S01]  /*0060*/  LDCU UR6, c[0x0][0x3a0] ;  /* 0x00007400ff0677ac */ /* 0x000e620008000800 */
[----:B------:R-:W-:Y:S01]  /*0070*/  HFMA2 R71, -RZ, RZ, 0, 0 ;  /* 0x00000000ff477431 */ /* 0x000fe200000001ff */
[----:B------:R-:W-:Y:S01]  /*0080*/  CS2R R76, SRZ ;  /* 0x00000000004c7805 */ /* 0x000fe2000001ff00 */
[----:B------:R-:W2:Y:S01]  /*0090*/  S2R R154, SR_TID.X ;  /* 0x00000000009a7919 */ /* 0x000ea20000002100 */
[----:B------:R-:W3:Y:S01]  /*00a0*/  LDCU UR5, c[0x0][0x370] ;  /* 0x00006e00ff0577ac */ /* 0x000ee20008000800 */
[----:B------:R-:W-:-:S02]  /*00b0*/  MOV R78, RZ ;  /* 0x000000ff004e7202 */ /* 0x000fc40000000f00 */
[----:B------:R-:W-:Y:S01]  /*00c0*/  CS2R R74, SRZ ;  /* 0x00000000004a7805 */ /* 0x000fe2000001ff00 */
[----:B------:R-:W3:Y:S01]  /*00d0*/  S2R R81, SR_CTAID.X ;  /* 0x0000000000517919 */ /* 0x000ee20000002500 */
[----:B------:R-:W4:Y:S01]  /*00e0*/  LDCU UR7, c[0x0][0x39c] ;  /* 0x00007380ff0777ac */ /* 0x000f220008000800 */
[----:B------:R-:W-:Y:S02]  /*00f0*/  CS2R R72, SRZ ;  /* 0x0000000000487805 */ /* 0x000fe4000001ff00 */
[----:B------:R-:W-:Y:S02]  /*0100*/  MOV R63, RZ ;  /* 0x000000ff003f7202 */ /* 0x000fe40000000f00 */
        /* <DEDUP_REMOVED lines=19> */
[----:B------:R-:W-:Y:S01]  /*0240*/  CS2R R28, SRZ ;  /* 0x00000000001c7805 */ /* 0x000fe2000001ff00 */
[----:B0-----:R-:W-:Y:S01]  /*0250*/  IMAD R0, R0, UR4, R3 ;  /* 0x0000000400007c24 */ /* 0x001fe2000f8e0203 */
[----:B-1----:R-:W-:Y:S01]  /*0260*/  USHF.R.S32.HI UR4, URZ, 0x1f, UR6 ;  /* 0x0000001fff047899 */ /* 0x002fe20008011406 */
[----:B------:R-:W-:Y:S02]  /*0270*/  CS2R R30, SRZ ;  /* 0x00000000001e7805 */ /* 0x000fe4000001ff00 */
[----:B------:R-:W-:Y:S02]  /*0280*/  CS2R R32, SRZ ;  /* 0x0000000000207805 */ /* 0x000fe4000001ff00 */
[----:B--2---:R-:W-:-:S02]  /*0290*/  SHF.L.U32 R154, R154, 0x2, RZ ;  /* 0x000000029a9a7819 */ /* 0x004fc400000006ff */
[----:B------:R-:W-:Y:S02]  /*02a0*/  CS2R R34, SRZ ;  /* 0x0000000000227805 */ /* 0x000fe4000001ff00 */
[----:B------:R-:W-:Y:S02]  /*02b0*/  CS2R R36, SRZ ;  /* 0x0000000000247805 */ /* 0x000fe4000001ff00 */
[----:B------:R-:W-:Y:S01]  /*02c0*/  CS2R R38, SRZ ;  /* 0x0000000000267805 */ /* 0x000fe2000001ff00 */
[----:B---3--:R-:W-:Y:S01]  /*02d0*/  IMAD R5, R0, UR5, R81 ;  /* 0x0000000500057c24 */ /* 0x008fe2000f8e0251 */
[----:B------:R-:W-:Y:S02]  /*02e0*/  IADD3 R81, PT, PT, R81, 0x1, RZ ;  /* 0x0000000151517810 */ /* 0x000fe40007ffe0ff */
[----:B------:R-:W-:Y:S02]  /*02f0*/  CS2R R40, SRZ ;  /* 0x0000000000287805 */ /* 0x000fe4000001ff00 */
[----:B------:R-:W-:Y:S01]  /*0300*/  IADD3 R0, PT, PT, R154, 0x180, RZ ;  /* 0x000001809a007810 */ /* 0x000fe20007ffe0ff */
[C---:B------:R-:W-:Y:S01]  /*0310*/  IMAD.WIDE.U32 R2, R5.reuse, UR6, R154 ;  /* 0x0000000605027c25 */ /* 0x040fe2000f8e009a */
[----:B----4-:R-:W-:-:S02]  /*0320*/  IADD3 R86, PT, PT, -R5, UR7, RZ ;  /* 0x0000000705567c10 */ /* 0x010fc4000fffe1ff */
[----:B------:R-:W-:Y:S02]  /*0330*/  CS2R R42, SRZ ;  /* 0x00000000002a7805 */ /* 0x000fe4000001ff00 */
[----:B------:R-:W-:Y:S01]  /*0340*/  IADD3 R4, PT, PT, R154, 0x200, RZ ;  /* 0x000002009a047810 */ /* 0x000fe20007ffe0ff */
[----:B------:R-:W-:Y:S01]  /*0350*/  IMAD R79, R5, UR4, RZ ;  /* 0x00000004054f7c24 */ /* 0x000fe2000f8e02ff */
[----:B------:R-:W-:Y:S01]  /*0360*/  SHF.L.U32 R80, R2, 0x1, RZ ;  /* 0x0000000102507819 */ /* 0x000fe200000006ff */
[----:B------:R-:W0:Y:S01]  /*0370*/  LDCU.64 UR4, c[0x0][0x358] ;  /* 0x00006b00ff0477ac */ /* 0x000e220008000a00 */
[----:B------:R-:W-:Y:S02]  /*0380*/  ISETP.GT.AND P0, PT, R86, RZ, PT ;  /* 0x000000ff5600720c */ /* 0x000fe40003f04270 */
[----:B------:R-:W-:Y:S02]  /*0390*/  CS2R R44, SRZ ;  /* 0x00000000002c7805 */ /* 0x000fe4000001ff00 */
[----:B------:R-:W-:-:S02]  /*03a0*/  IADD3 R79, PT, PT, R3, R79, RZ ;  /* 0x0000004f034f7210 */ /* 0x000fc40007ffe0ff */
[----:B-----5:R-:W-:Y:S02]  /*03b0*/  IADD3 R156, P1, PT, R80, UR8, RZ ;  /* 0x00000008509c7c10 */ /* 0x020fe4000ff3e0ff */
[----:B------:R-:W-:Y:S02]  /*03c0*/  SHF.L.U64.HI R79, R2, 0x1, R79 ;  /* 0x00000001024f7819 */ /* 0x000fe4000001024f */
[----:B------:R-:W-:Y:S02]  /*03d0*/  SEL R81, R81, RZ, P0 ;  /* 0x000000ff51517207 */ /* 0x000fe40000000000 */
[----:B------:R-:W-:Y:S02]  /*03e0*/  IADD3.X R157, PT, PT, R79, UR9, RZ, P1, !PT ;  /* 0x000000094f9d7c10 */ /* 0x000fe40008ffe4ff */
[-C--:B------:R-:W-:Y:S02]  /*03f0*/  ISETP.GE.U32.AND P1, PT, R154, R81.reuse, PT ;  /* 0x000000519a00720c */ /* 0x080fe40003f26070 */
[----:B------:R-:W-:-:S02]  /*0400*/  ISETP.GE.U32.AND P0, PT, R0, R81, PT ;  /* 0x000000510000720c */ /* 0x000fc40003f06070 */
[----:B------:R-:W-:Y:S02]  /*0410*/  IADD3 R0, PT, PT, R154, 0x280, RZ ;  /* 0x000002809a007810 */ /* 0x000fe40007ffe0ff */
[----:B------:R-:W-:Y:S02]  /*0420*/  IADD3 R158, P2, PT, R80, UR10, RZ ;  /* 0x0000000a509e7c10 */ /* 0x000fe4000ff5e0ff */
[C---:B------:R-:W-:Y:S02]  /*0430*/  IADD3 R2, PT, PT, R154.reuse, 0x300, RZ ;  /* 0x000003009a027810 */ /* 0x040fe40007ffe0ff */
[----:B------:R-:W-:Y:S02]  /*0440*/  IADD3 R70, PT, PT, R154, 0x80, RZ ;  /* 0x000000809a467810 */ /* 0x000fe40007ffe0ff */
[----:B------:R-:W-:Y:S01]  /*0450*/  ISETP.GE.U32.AND P5, PT, R0, R81, PT ;  /* 0x000000510000720c */ /* 0x000fe20003fa6070 */
[----:B------:R-:W-:Y:S01]  /*0460*/  HFMA2 R0, -RZ, RZ, 0, 0 ;  /* 0x00000000ff007431 */ /* 0x000fe200000001ff */
[----:B------:R-:W-:-:S02]  /*0470*/  IADD3.X R159, PT, PT, R79, UR11, RZ, P2, !PT ;  /* 0x0000000b4f9f7c10 */ /* 0x000fc400097fe4ff */
[-C--:B------:R-:W-:Y:S02]  /*0480*/  ISETP.GE.U32.AND P4, PT, R4, R81.reuse, PT ;  /* 0x000000510400720c */ /* 0x080fe40003f86070 */
[----:B------:R-:W-:Y:S02]  /*0490*/  CS2R R4, SRZ ;  /* 0x0000000000047805 */ /* 0x000fe4000001ff00 */
[-C--:B------:R-:W-:Y:S02]  /*04a0*/  ISETP.GE.U32.AND P3, PT, R2, R81.reuse, PT ;  /* 0x000000510200720c */ /* 0x080fe40003f66070 */
[----:B------:R-:W-:Y:S02]  /*04b0*/  CS2R R2, SRZ ;  /* 0x0000000000027805 */ /* 0x000fe4000001ff00 */
[----:B------:R-:W-:Y:S02]  /*04c0*/  MOV R89, RZ ;  /* 0x000000ff00597202 */ /* 0x000fe40000000f00 */
[----:B------:R-:W-:-:S02]  /*04d0*/  ISETP.GE.U32.AND P2, PT, R70, R81, PT ;  /* 0x000000514600720c */ /* 0x000fc40003f46070 */
[----:B------:R-:W-:Y:S01]  /*04e0*/  IADD3 R69, PT, PT, R154, 0x100, RZ ;  /* 0x000001009a457810 */ /* 0x000fe20007ffe0ff */
[----:B0-----:R-:W-:Y:S10]  /*04f0*/  @P1 BRA `(.L_x_1929) ;  /* 0x0000000000501947 */ /* 0x001ff40003800000 */
        /* <DEDUP_REMOVED lines=20> */
.L_x_1929:
[----:B------:R-:W-:Y:S05]  /*0640*/  BSYNC.RECONVERGENT B0 ;  /* 0x0000000000007941 */ /* 0x000fea0003800200 */
.L_x_1928:
[----:B------:R-:W-:Y:S01]  /*0650*/  BSSY.RECONVERGENT B0, `(.L_x_1930) ;  /* 0x000001c000007945 */ /* 0x000fe20003800200 */
[----:B------:R-:W-:Y:S01]  /*0660*/  HFMA2 R88, -RZ, RZ, 0, 0 ;  /* 0x00000000ff587431 */ /* 0x000fe200000001ff */
[----:B------:R-:W-:Y:S02]  /*0670*/  ISETP.GE.U32.AND P1, PT, R69, R81, PT ;  /* 0x000000514500720c */ /* 0x000fe40003f26070 */
[----:B------:R-:W-:Y:S02]  /*0680*/  CS2R R46, SRZ ;  /* 0x00000000002e7805 */ /* 0x000fe4000001ff00 */
[----:B------:R-:W-:Y:S02]  /*0690*/  CS2R R48, SRZ ;  /* 0x0000000000307805 */ /* 0x000fe4000001ff00 */
[----:B------:R-:W-:Y:S02]  /*06a0*/  IADD3 R68, PT, PT, R154, 0x380, RZ ;  /* 0x000003809a447810 */ /* 0x000fe40007ffe0ff */
        /* <DEDUP_REMOVED lines=17> */
[--C-:B------:R-:W-:Y:S02]  /*07c0*/  @!P6 HADD2.F32 R56, -RZ, R54.reuse.H1_H1 ;  /* 0x30000036ff38e230 */ /* 0x100fe40000004100 */
[----:B------:R-:W-:Y:S02]  /*07d0*/  HADD2.F32 R54, -RZ, R54.H0_H0 ;  /* 0x20000036ff367230 */ /* 0x000fe40000004100 */
[----:B------:R-:W-:-:S03]  /*07e0*/  @!P6 HADD2.F32 R51, -RZ, R50.H1_H1 ;  /* 0x30000032ff33e230 */ /* 0x000fc60000004100 */
[----:B------:R-:W-:Y:S02]  /*07f0*/  FMUL R59, R54, R59 ;  /* 0x0000003b363b7220 */ /* 0x000fe40000400000 */
[----:B------:R-:W-:-:S07]  /*0800*/  @!P6 FMUL R61, R56, R51 ;  /* 0x00000033383de220 */ /* 0x000fce0000400000 */
.L_x_1931:
[----:B------:R-:W-:Y:S05]  /*0810*/  BSYNC.RECONVERGENT B0 ;  /* 0x0000000000007941 */ /* 0x000fea0003800200 */
.L_x_1930:
[----:B------:R-:W-:Y:S01]  /*0820*/  BSSY.RECONVERGENT B0, `(.L_x_1932) ;  /* 0x000001c000007945 */ /* 0x000fe20003800200 */
[----:B------:R-:W-:Y:S01]  /*0830*/  HFMA2 R87, -RZ, RZ, 0, 0 ;  /* 0x00000000ff577431 */ /* 0x000fe200000001ff */
[----:B------:R-:W-:Y:S02]  /*0840*/  ISETP.GE.U32.AND P2, PT, R68, R81, PT ;  /* 0x000000514400720c */ /* 0x000fe40003f46070 */
[----:B------:R-:W-:Y:S02]  /*0850*/  CS2R R50, SRZ ;  /* 0x0000000000327805 */ /* 0x000fe4000001ff00 */
[----:B------:R-:W-:Y:S02]  /*0860*/  CS2R R52, SRZ ;  /* 0x0000000000347805 */ /* 0x000fe4000001ff00 */
[----:B------:R-:W-:Y:S02]  /*0870*/  MOV R55, RZ ;  /* 0x000000ff00377202 */ /* 0x000fe40000000f00 */
[----:B------:R-:W-:Y:S01]  /*0880*/  IADD3 R67, PT, PT, R154, 0x400, RZ ;  /* 0x000004009a437810 */ /* 0x000fe20007ffe0ff */
        /* <DEDUP_REMOVED lines=21> */
.L_x_1933:
[----:B------:R-:W-:Y:S05]  /*09e0*/  BSYNC.RECONVERGENT B0 ;  /* 0x0000000000007941 */ /* 0x000fea0003800200 */
.L_x_1932:
[----:B------:R-:W-:Y:S01]  /*09f0*/  BSSY.RECONVERGENT B0, `(.L_x_1934) ;  /* 0x000001d000007945 */ /* 0x000fe20003800200 */
[----:B------:R-:W-:Y:S01]  /*0a00*/  HFMA2 R66, -RZ, RZ, 0, 0 ;  /* 0x00000000ff427431 */ /* 0x000fe200000001ff */
[----:B------:R-:W-:Y:S01]  /*0a10*/  ISETP.GE.U32.AND P1, PT, R67, R81, PT ;  /* 0x000000514300720c */ /* 0x000fe20003f26070 */
[----:B------:R-:W-:Y:S01]  /*0a20*/  HFMA2 R102, -RZ, RZ, 0, 0 ;  /* 0x00000000ff667431 */ /* 0x000fe200000001ff */
[----:B------:R-:W-:Y:S02]  /*0a30*/  CS2R R64, SRZ ;  /* 0x0000000000407805 */ /* 0x000fe4000001ff00 */
[----:B------:R-:W-:Y:S02]  /*0a40*/  MOV R62, RZ ;  /* 0x000000ff003e7202 */ /* 0x000fe40000000f00 */
        /* <DEDUP_REMOVED lines=23> */
.L_x_1935:
[----:B------:R-:W-:Y:S05]  /*0bc0*/  BSYNC.RECONVERGENT B0 ;  /* 0x0000000000007941 */ /* 0x000fea0003800200 */
.L_x_1934:
        /* <DEDUP_REMOVED lines=20> */
[----:B------:R-:W-:Y:S01]  /*0d10*/  ISETP.GE.U32.AND P6, PT, R104, R81, PT ;  /* 0x000000516800720c */ /* 0x000fe20003fc6070 */
[----:B------:R-:W-:-:S05]  /*0d20*/  HADD2.F32 R104, -RZ, R82.H0_H0 ;  /* 0x20000052ff687230 */ /* 0x000fca0000004100 */
[----:B------:R-:W-:-:S07]  /*0d30*/  FMUL R93, R104, R93 ;  /* 0x0000005d685d7220 */ /* 0x000fce0000400000 */
[----:B------:R-:W-:Y:S02]  /*0d40*/  @!P6 HADD2.F32 R16, -RZ, R82.H1_H1 ;  /* 0x30000052ff10e230 */ /* 0x000fe40000004100 */
[----:B------:R-:W-:Y:S02]  /*0d50*/  @!P4 HADD2.F32 R82, -RZ, R85.H1_H1 ;  /* 0x30000055ff52c230 */ /* 0x000fe40000004100 */
[----:B------:R-:W-:-:S03]  /*0d60*/  @!P6 HADD2.F32 R83, -RZ, R84.H1_H1 ;  /* 0x30000054ff53e230 */ /* 0x000fc60000004100 */
[----:B------:R-:W-:Y:S02]  /*0d70*/  @!P4 FMUL R12, R17, R82 ;  /* 0x00000052110cc220 */ /* 0x000fe40000400000 */
[----:B------:R-:W-:-:S07]  /*0d80*/  @!P6 FMUL R15, R16, R83 ;  /* 0x00000053100fe220 */ /* 0x000fce0000400000 */
.L_x_1937:
[----:B------:R-:W-:Y:S05]  /*0d90*/  BSYNC.RECONVERGENT B0 ;  /* 0x0000000000007941 */ /* 0x000fea0003800200 */
.L_x_1936:
[----:B------:R-:W-:Y:S01]  /*0da0*/  BSSY.RECONVERGENT B0, `(.L_x_1938) ;  /* 0x000001d000007945 */ /* 0x000fe20003800200 */
[----:B------:R-:W-:Y:S01]  /*0db0*/  HFMA2 R105, -RZ, RZ, 0, 0 ;  /* 0x00000000ff697431 */ /* 0x000fe200000001ff */
[----:B------:R-:W-:Y:S01]  /*0dc0*/  ISETP.GE.U32.AND P4, PT, R106, R81, PT ;  /* 0x000000516a00720c */ /* 0x000fe20003f86070 */
[----:B------:R-:W-:Y:S01]  /*0dd0*/  HFMA2 R115, -RZ, RZ, 0, 0 ;  /* 0x00000000ff737431 */ /* 0x000fe200000001ff */
[----:B------:R-:W-:Y:S02]  /*0de0*/  MOV R107, RZ ;  /* 0x000000ff006b7202 */ /* 0x000fe40000000f00 */
        /* <DEDUP_REMOVED lines=24> */
.L_x_1939:
[----:B------:R-:W-:Y:S05]  /*0f70*/  BSYNC.RECONVERGENT B0 ;  /* 0x0000000000007941 */ /* 0x000fea0003800200 */
.L_x_1938:
        /* <DEDUP_REMOVED lines=29> */
.L_x_1941:
[----:B------:R-:W-:Y:S05]  /*1150*/  BSYNC.RECONVERGENT B0 ;  /* 0x0000000000007941 */ /* 0x000fea0003800200 */
.L_x_1940:
[----:B------:R-:W-:Y:S01]  /*1160*/  BSSY.RECONVERGENT B0, `(.L_x_1942) ;  /* 0x000001e000007945 */ /* 0x000fe20003800200 */
[----:B------:R-:W-:Y:S01]  /*1170*/  HFMA2 R134, -RZ, RZ, 0, 0 ;  /* 0x00000000ff867431 */ /* 0x000fe200000001ff */
[----:B------:R-:W-:Y:S01]  /*1180*/  ISETP.GE.U32.AND P3, PT, R126, R81, PT ;  /* 0x000000517e00720c */ /* 0x000fe20003f66070 */
[----:B------:R-:W-:Y:S01]  /*1190*/  HFMA2 R119, -RZ, RZ, 0, 0 ;  /* 0x00000000ff777431 */ /* 0x000fe200000001ff */
[----:B------:R-:W-:Y:S01]  /*11a0*/  MOV R124, RZ ;  /* 0x000000ff007c7202 */ /* 0x000fe20000000f00 */
[----:B------:R-:W-:Y:S01]  /*11b0*/  HFMA2 R121, -RZ, RZ, 0, 0 ;  /* 0x00000000ff797431 */ /* 0x000fe200000001ff */
        /* <DEDUP_REMOVED lines=24> */
.L_x_1943:
[----:B------:R-:W-:Y:S05]  /*1340*/  BSYNC.RECONVERGENT B0 ;  /* 0x0000000000007941 */ /* 0x000fea0003800200 */
.L_x_1942:
        /* <DEDUP_REMOVED lines=30> */
.L_x_1945:
[----:B------:R-:W-:Y:S05]  /*1530*/  BSYNC.RECONVERGENT B0 ;  /* 0x0000000000007941 */ /* 0x000fea0003800200 */
.L_x_1944:
        /* <DEDUP_REMOVED lines=30> */
.L_x_1947:
[----:B------:R-:W-:Y:S05]  /*1720*/  BSYNC.RECONVERGENT B0 ;  /* 0x0000000000007941 */ /* 0x000fea0003800200 */
.L_x_1946:
[----:B------:R-:W-:Y:S01]  /*1730*/  BSSY.RECONVERGENT B0, `(.L_x_1948) ;  /* 0x000001e000007945 */ /* 0x000fe20003800200 */
[----:B------:R-:W-:Y:S01]  /*1740*/  HFMA2 R148, -RZ, RZ, 0, 0 ;  /* 0x00000000ff947431 */ /* 0x000fe200000001ff */
[----:B------:R-:W-:Y:S01]  /*1750*/  ISETP.GE.U32.AND P0, PT, R138, R81, PT ;  /* 0x000000518a00720c */ /* 0x000fe20003f06070 */
[----:B------:R-:W-:Y:S01]  /*1760*/  HFMA2 R146, -RZ, RZ, 0, 0 ;  /* 0x00000000ff927431 */ /* 0x000fe200000001ff */
[----:B------:R-:W-:Y:S01]  /*1770*/  MOV R152, RZ ;  /* 0x000000ff00987202 */ /* 0x000fe20000000f00 */
[----:B------:R-:W-:Y:S01]  /*1780*/  HFMA2 R139, -RZ, RZ, 0, 0 ;  /* 0x00000000ff8b7431 */ /* 0x000fe200000001ff */
[----:B------:R-:W-:Y:S01]  /*1790*/  MOV R144, RZ ;  /* 0x000000ff00907202 */ /* 0x000fe20000000f00 */
[----:B------:R-:W-:Y:S01]  /*17a0*/  HFMA2 R150, -RZ, RZ, 0, 0 ;  /* 0x00000000ff967431 */ /* 0x000fe200000001ff */
        /* <DEDUP_REMOVED lines=22> */
.L_x_1949:
[----:B------:R-:W-:Y:S05]  /*1910*/  BSYNC.RECONVERGENT B0 ;  /* 0x0000000000007941 */ /* 0x000fea0003800200 */
.L_x_1948:
[----:B------:R-:W-:Y:S04]  /*1920*/  BSSY.RECONVERGENT B0, `(.L_x_1950) ;  /* 0x0000016000007945 */ /* 0x000fe80003800200 */
        /* <DEDUP_REMOVED lines=8> */
[----:B------:R-:W-:-:S13]  /*19b0*/  ISETP.GE.U32.AND P4, PT, R102, R81, PT ;  /* 0x000000516600720c */ /* 0x000fda0003f86070 */
[--C-:B--2---:R-:W-:Y:S02]  /*19c0*/  @!P4 HADD2.F32 R99, -RZ, R82.reuse.H1_H1 ;  /* 0x30000052ff63c230 */ /* 0x104fe40000004100 */
[----:B------:R-:W-:Y:S02]  /*19d0*/  HADD2.F32 R103, -RZ, R82.H0_H0 ;  /* 0x20000052ff677230 */ /* 0x000fe40000004100 */
[----:B------:R-:W-:Y:S02]  /*19e0*/  @!P5 HADD2.F32 R101, -RZ, R83.H0_H0 ;  /* 0x20000053ff65d230 */ /* 0x000fe40000004100 */
[----:B---3--:R-:W-:Y:S02]  /*19f0*/  @!P5 HADD2.F32 R102, -RZ, R85.H0_H0 ;  /* 0x20000055ff66d230 */ /* 0x008fe40000004100 */
[----:B------:R-:W-:Y:S02]  /*1a00*/  @!P4 HADD2.F32 R82, -RZ, R84.H1_H1 ;  /* 0x30000054ff52c230 */ /* 0x000fe40000004100 */
[----:B------:R-:W-:-:S02]  /*1a10*/  @!P6 HADD2.F32 R100, -RZ, R83.H1_H1 ;  /* 0x30000053ff64e230 */ /* 0x000fc40000004100 */
[----:B------:R-:W-:Y:S01]  /*1a20*/  @!P5 FMUL R64, R101, R102 ;  /* 0x000000666540d220 */ /* 0x000fe20000400000 */
[----:B------:R-:W-:Y:S02]  /*1a30*/  @!P6 HADD2.F32 R85, -RZ, R85.H1_H1 ;  /* 0x30000055ff55e230 */ /* 0x000fe40000004100 */
[----:B------:R-:W-:Y:S01]  /*1a40*/  @!P4 FMUL R62, R99, R82 ;  /* 0x00000052633ec220 */ /* 0x000fe20000400000 */
[----:B------:R-:W-:Y:S02]  /*1a50*/  HADD2.F32 R84, -RZ, R84.H0_H0 ;  /* 0x20000054ff547230 */ /* 0x000fe40000004100 */
[----:B------:R-:W-:-:S03]  /*1a60*/  @!P6 FMUL R65, R100, R85 ;  /* 0x000000556441e220 */ /* 0x000fc60000400000 */
[----:B------:R-:W-:-:S07]  /*1a70*/  FMUL R102, R103, R84 ;  /* 0x0000005467667220 */ /* 0x000fce0000400000 */
.L_x_1951:
[----:B------:R-:W-:Y:S05]  /*1a80*/  BSYNC.RECONVERGENT B0 ;  /* 0x0000000000007941 */ /* 0x000fea0003800200 */
.L_x_1950:
        /* <DEDUP_REMOVED lines=16> */
[----:B------:R-:W-:Y:S02]  /*1b90*/  @!P5 HADD2.F32 R82, -RZ, R85.H1_H1 ;  /* 0x30000055ff52d230 */ /* 0x000fe40000004100 */
[--C-:B------:R-:W-:Y:S02]  /*1ba0*/  @!P3 HADD2.F32 R83, -RZ, R84.reuse.H1_H1 ;  /* 0x30000054ff53b230 */ /* 0x100fe40000004100 */
[----:B------:R-:W-:Y:S02]  /*1bb0*/  HADD2.F32 R115, -RZ, R84.H0_H0 ;  /* 0x20000054ff737230 */ /* 0x000fe40000004100 */
[----:B------:R-:W-:Y:S01]  /*1bc0*/  @!P5 FMUL R98, R109, R82 ;  /* 0x000000526d62d220 */ /* 0x000fe20000400000 */
[----:B------:R-:W-:-:S02]  /*1bd0*/  @!P3 FMUL R107, R114, R83 ;  /* 0x00000053726bb220 */ /* 0x000fc40000400000 */
[----:B------:R-:W-:-:S07]  /*1be0*/  FMUL R115, R120, R115 ;  /* 0x0000007378737220 */ /* 0x000fce0000400000 */
.L_x_1953:
[----:B------:R-:W-:Y:S05]  /*1bf0*/  BSYNC.RECONVERGENT B0 ;  /* 0x0000000000007941 */ /* 0x000fea0003800200 */
.L_x_1952:
        /* <DEDUP_REMOVED lines=22> */
.L_x_1955:
[----:B------:R-:W-:Y:S05]  /*1d60*/  BSYNC.RECONVERGENT B0 ;  /* 0x0000000000007941 */ /* 0x000fea0003800200 */
.L_x_1954:
        /* <DEDUP_REMOVED lines=13> */
[----:B------:R-:W-:Y:S02]  /*1e40*/  @!P1 HADD2.F32 R140, -RZ, R82.H1_H1 ;  /* 0x30000052ff8c9230 */ /* 0x000fe40000004100 */
[----:B------:R-:W-:Y:S02]  /*1e50*/  @!P1 HADD2.F32 R83, -RZ, R84.H1_H1 ;  /* 0x30000054ff539230 */ /* 0x000fe40000004100 */
[----:B------:R-:W-:Y:S01]  /*1e60*/  @!P2 FMUL R128, R133, R142 ;  /* 0x0000008e8580a220 */ /* 0x000fe20000400000 */
[----:B------:R-:W-:Y:S02]  /*1e70*/  HADD2.F32 R142, -RZ, R82.H0_H0 ;  /* 0x20000052ff8e7230 */ /* 0x000fe40000004100 */
[----:B------:R-:W-:Y:S02]  /*1e80*/  @!P3 HADD2.F32 R82, -RZ, R85.H1_H1 ;  /* 0x30000055ff52b230 */ /* 0x000fe40000004100 */
[----:B------:R-:W-:Y:S01]  /*1e90*/  @!P1 FMUL R127, R140, R83 ;  /* 0x000000538c7f9220 */ /* 0x000fe20000400000 */
[----:B------:R-:W-:-:S02]  /*1ea0*/  HADD2.F32 R135, -RZ, R84.H0_H0 ;  /* 0x20000054ff877230 */ /* 0x000fc40000004100 */
[----:B------:R-:W-:-:S03]  /*1eb0*/  @!P3 FMUL R130, R125, R82 ;  /* 0x000000527d82b220 */ /* 0x000fc60000400000 */
[----:B------:R-:W-:-:S07]  /*1ec0*/  FMUL R135, R142, R135 ;  /* 0x000000878e877220 */ /* 0x000fce0000400000 */
.L_x_1957:
[----:B------:R-:W-:Y:S05]  /*1ed0*/  BSYNC.RECONVERGENT B0 ;  /* 0x0000000000007941 */ /* 0x000fea0003800200 */
.L_x_1956:
[----:B------:R-:W-:Y:S04]  /*1ee0*/  BSSY.RECONVERGENT B0, `(.L_x_1958) ;  /* 0x0000016000007945 */ /* 0x000fe80003800200 */
[----:B------:R-:W-:Y:S05]  /*1ef0*/  @P0 BRA `(.L_x_1959) ;  /* 0x0000000000500947 */ /* 0x000fea0003800000 */
[----:B------:R-:W2:Y:S04]  /*1f00*/  LDG.E.64 R84, desc[UR4][R156.64+0xf00] ;  /* 0x000f00049c547981 */ /* 0x000ea8000c1e1b00 */
[----:B------:R-:W3:Y:S01]  /*1f10*/  LDG.E.64 R82, desc[UR4][R158.64+0xf00] ;  /* 0x000f00049e527981 */ /* 0x000ee2000c1e1b00 */
[C---:B------:R-:W-:Y:S02]  /*1f20*/  IADD3 R152, PT, PT, R154.reuse, 0x782, RZ ;  /* 0x000007829a987810 */ /* 0x040fe40007ffe0ff */
[----:B------:R-:W-:Y:S02]  /*1f30*/  IADD3 R160, PT, PT, R154, 0x783, RZ ;  /* 0x000007839aa07810 */ /* 0x000fe40007ffe0ff */
[----:B------:R-:W-:Y:S02]  /*1f40*/  ISETP.GE.U32.AND P1, PT, R152, R81, PT ;  /* 0x000000519800720c */ /* 0x000fe40003f26070 */
[----:B------:R-:W-:-:S02]  /*1f50*/  IADD3 R152, PT, PT, R154, 0x781, RZ ;  /* 0x000007819a987810 */ /* 0x000fc40007ffe0ff */
[-C--:B------:R-:W-:Y:S02]  /*1f60*/  ISETP.GE.U32.AND P2, PT, R160, R81.reuse, PT ;  /* 0x00000051a000720c */ /* 0x080fe40003f46070 */
[----:B------:R-:W-:Y:S01]  /*1f70*/  ISETP.GE.U32.AND P0, PT, R152, R81, PT ;  /* 0x000000519800720c */ /* 0x000fe20003f06070 */
[----:B--2---:R-:W-:-:S06]  /*1f80*/  HADD2.F32 R152, -RZ, R84.H0_H0 ;  /* 0x20000054ff987230 */ /* 0x004fcc0000004100 */
[----:B------:R-:W-:Y:S02]  /*1f90*/  @!P1 HADD2.F32 R81, -RZ, R85.H0_H0 ;  /* 0x20000055ff519230 */ /* 0x000fe40000004100 */
[--C-:B---3--:R-:W-:Y:S02]  /*1fa0*/  @!P1 HADD2.F32 R144, -RZ, R83.reuse.H0_H0 ;  /* 0x20000053ff909230 */ /* 0x108fe40000004100 */
[----:B------:R-:W-:Y:S02]  /*1fb0*/  @!P2 HADD2.F32 R146, -RZ, R83.H1_H1 ;  /* 0x30000053ff92a230 */ /* 0x000fe40000004100 */
[----:B------:R-:W-:Y:S02]  /*1fc0*/  @!P2 HADD2.F32 R85, -RZ, R85.H1_H1 ;  /* 0x30000055ff55a230 */ /* 0x000fe40000004100 */
[----:B------:R-:W-:Y:S02]  /*1fd0*/  @!P0 HADD2.F32 R84, -RZ, R84.H1_H1 ;  /* 0x30000054ff548230 */ /* 0x000fe40000004100 */
[----:B------:R-:W-:-:S02]  /*1fe0*/  @!P0 HADD2.F32 R139, -RZ, R82.H1_H1 ;  /* 0x30000052ff8b8230 */ /* 0x000fc40000004100 */
[----:B------:R-:W-:Y:S02]  /*1ff0*/  HADD2.F32 R141, -RZ, R82.H0_H0 ;  /* 0x20000052ff8d7230 */ /* 0x000fe40000004100 */
[----:B------:R-:W-:Y:S01]  /*2000*/  @!P1 FMUL R129, R144, R81 ;  /* 0x0000005190819220 */ /* 0x000fe20000400000 */
[----:B------:R-:W-:Y:S01]  /*2010*/  @!P2 FMUL R131, R146, R85 ;  /* 0x000000559283a220 */ /* 0x000fe20000400000 */
[----:B------:R-:W-:Y:S01]  /*2020*/  @!P0 FMUL R148, R139, R84 ;  /* 0x000000548b948220 */ /* 0x000fe20000400000 */
[----:B------:R-:W-:-:S07]  /*2030*/  FMUL R152, R141, R152 ;  /* 0x000000988d987220 */ /* 0x000fce0000400000 */
.L_x_1959:
[----:B------:R-:W-:Y:S05]  /*2040*/  BSYNC.RECONVERGENT B0 ;  /* 0x0000000000007941 */ /* 0x000fea0003800200 */
.L_x_1958:
        /* <DEDUP_REMOVED lines=104> */
.L_x_1961:
[----:B------:R-:W-:Y:S05]  /*26d0*/  BSYNC.RECONVERGENT B0 ;  /* 0x0000000000007941 */ /* 0x000fea0003800200 */
.L_x_1960:
        /* <DEDUP_REMOVED lines=16> */
.L_x_1963:
[----:B------:R-:W-:Y:S05]  /*27e0*/  BSYNC.RECONVERGENT B0 ;  /* 0x0000000000007941 */ /* 0x000fea0003800200 */
.L_x_1962:
        /* <DEDUP_REMOVED lines=16> */
.L_x_1965:
[----:B------:R-:W-:Y:S05]  /*28f0*/  BSYNC.RECONVERGENT B0 ;  /* 0x0000000000007941 */ /* 0x000fea0003800200 */
.L_x_1964:
        /* <DEDUP_REMOVED lines=16> */
.L_x_1967:
[----:B------:R-:W-:Y:S05]  /*2a00*/  BSYNC.RECONVERGENT B0 ;  /* 0x0000000000007941 */ /* 0x000fea0003800200 */
.L_x_1966:
        /* <DEDUP_REMOVED lines=13> */
[----:B------:R-:W-:Y:S02]  /*2ae0*/  F2FP.F16.F32.PACK_AB R2, R15, R2 ;  /* 0x000000020f02723e */ /* 0x000fe400000000ff */
[----:B------:R-:W-:-:S05]  /*2af0*/  F2FP.F16.F32.PACK_AB R3, R12, R3 ;  /* 0x000000030c03723e */ /* 0x000fca00000000ff */
[----:B------:R4:W-:Y:S02]  /*2b00*/  STG.E.64 desc[UR4][R80.64+0x400], R2 ;  /* 0x0004000250007986 */ /* 0x0009e4000c101b04 */
.L_x_1969:
[----:B------:R-:W-:Y:S05]  /*2b10*/  BSYNC.RECONVERGENT B0 ;  /* 0x0000000000007941 */ /* 0x000fea0003800200 */
.L_x_1968:
        /* <DEDUP_REMOVED lines=12> */
[----:B------:R-:W-:Y:S02]  /*2be0*/  F2FP.F16.F32.PACK_AB R2, R21, R2 ;  /* 0x000000021502723e */ /* 0x000fe400000000ff */
[----:B------:R-:W-:-:S05]  /*2bf0*/  F2FP.F16.F32.PACK_AB R3, R18, R3 ;  /* 0x000000031203723e */ /* 0x000fca00000000ff */
[----:B------:R2:W-:Y:S02]  /*2c00*/  STG.E.64 desc[UR4][R80.64+0x500], R2 ;  /* 0x0005000250007986 */ /* 0x0005e4000c101b04 */
.L_x_1971:
[----:B------:R-:W-:Y:S05]  /*2c10*/  BSYNC.RECONVERGENT B0 ;  /* 0x0000000000007941 */ /* 0x000fea0003800200 */
.L_x_1970:
        /* <DEDUP_REMOVED lines=12> */
[----:B------:R-:W-:Y:S02]  /*2ce0*/  F2FP.F16.F32.PACK_AB R2, R0, R91 ;  /* 0x0000005b0002723e */ /* 0x000fe400000000ff */
[----:B------:R-:W-:-:S05]  /*2cf0*/  F2FP.F16.F32.PACK_AB R3, R3, R26 ;  /* 0x0000001a0303723e */ /* 0x000fca00000000ff */
[----:B------:R2:W-:Y:S02]  /*2d00*/  STG.E.64 desc[UR4][R80.64+0x600], R2 ;  /* 0x0006000250007986 */ /* 0x0005e4000c101b04 */
.L_x_1973:
[----:B------:R-:W-:Y:S05]  /*2d10*/  BSYNC.RECONVERGENT B0 ;  /* 0x0000000000007941 */ /* 0x000fea0003800200 */
.L_x_1972:
        /* <DEDUP_REMOVED lines=15> */
.L_x_1975:
[----:B------:R-:W-:Y:S05]  /*2e10*/  BSYNC.RECONVERGENT B0 ;  /* 0x0000000000007941 */ /* 0x000fea0003800200 */
.L_x_1974:
        /* <DEDUP_REMOVED lines=15> */
.L_x_1977:
[----:B------:R-:W-:Y:S05]  /*2f10*/  BSYNC.RECONVERGENT B0 ;  /* 0x0000000000007941 */ /* 0x000fea0003800200 */
.L_x_1976:
        /* <DEDUP_REMOVED lines=15> */
.L_x_1979:
[----:B------:R-:W-:Y:S05]  /*3010*/  BSYNC.RECONVERGENT B0 ;  /* 0x0000000000007941 */ /* 0x000fea0003800200 */
.L_x_1978:
        /* <DEDUP_REMOVED lines=14> */
.L_x_1981:
[----:B------:R-:W-:Y:S05]  /*3100*/  BSYNC.RECONVERGENT B0 ;  /* 0x0000000000007941 */ /* 0x000fea0003800200 */
.L_x_1980:
        /* <DEDUP_REMOVED lines=11> */
[----:B------:R-:W-:Y:S02]  /*31c0*/  F2FP.F16.F32.PACK_AB R102, R3, R102 ;  /* 0x000000660366723e */ /* 0x000fe400000000ff */
[----:B------:R-:W-:-:S05]  /*31d0*/  F2FP.F16.F32.PACK_AB R103, R65, R64 ;  /* 0x000000404167723e */ /* 0x000fca00000000ff */
[----:B------:R2:W-:Y:S02]  /*31e0*/  STG.E.64 desc[UR4][R80.64+0xb00], R102 ;  /* 0x000b006650007986 */ /* 0x0005e4000c101b04 */
.L_x_1983:
[----:B------:R-:W-:Y:S05]  /*31f0*/  BSYNC.RECONVERGENT B0 ;  /* 0x0000000000007941 */ /* 0x000fea0003800200 */
.L_x_1982:
        /* <DEDUP_REMOVED lines=14> */
.L_x_1985:
[----:B------:R-:W-:Y:S05]  /*32e0*/  BSYNC.RECONVERGENT B0 ;  /* 0x0000000000007941 */ /* 0x000fea0003800200 */
.L_x_1984:
        /* <DEDUP_REMOVED lines=14> */
.L_x_1987:
[----:B------:R-:W-:Y:S05]  /*33d0*/  BSYNC.RECONVERGENT B0 ;  /* 0x0000000000007941 */ /* 0x000fea0003800200 */
.L_x_1986:
        /* <DEDUP_REMOVED lines=14> */
.L_x_1989:
[----:B------:R-:W-:Y:S05]  /*34c0*/  BSYNC.RECONVERGENT B0 ;  /* 0x0000000000007941 */ /* 0x000fea0003800200 */
.L_x_1988:
        /* <DEDUP_REMOVED lines=14> */
.L_x_1990:
        /* <DEDUP_REMOVED lines=13> */
.L_x_15830:


//--------------------- .text._ZN18transformer_engine48scaled_upper_triang_masked_softmax_warp_backwardI6__halfS1_fLi10EEEvPT0_PKT_S6_T1_iii --------------------------
	.section	.text._ZN18transformer_engine48scaled_upper_triang_masked_softmax_warp_backwardI6__halfS1_fLi10EEEvPT0_PKT_S6_T1_iii,"ax",@progbits
	.align	128
        .global         _ZN18transformer_engine48scaled_upper_triang_masked_softmax_warp_backwardI6__halfS1_fLi10EEEvPT0_PKT_S6_T1_iii
        .type           _ZN18transformer_engine48scaled_upper_triang_masked_softmax_warp_backwardI6__halfS1_fLi10EEEvPT0_PKT_S6_T1_iii,@function
        .size           _ZN18transformer_engine48scaled_upper_triang_masked_softmax_warp_backwardI6__halfS1_fLi10EEEvPT0_PKT_S6_T1_iii,(.L_x_15831 - _ZN18transformer_engine48scaled_upper_triang_masked_softmax_warp_backwardI6__halfS1_fLi10EEEvPT0_PKT_S6_T1_iii)
        .other          _ZN18transformer_engine48scaled_upper_triang_masked_softmax_warp_backwardI6__halfS1_fLi10EEEvPT0_PKT_S6_T1_iii,@"STO_CUDA_ENTRY STV_DEFAULT"
_ZN18transformer_engine48scaled_upper_triang_masked_softmax_warp_backwardI6__halfS1_fLi10EEEvPT0_PKT_S6_T1_iii:
.text._ZN18transformer_engine48scaled_upper_triang_masked_softmax_warp_backwardI6__halfS1_fLi10EEEvPT0_PKT_S6_T1_iii:
        /* <DEDUP_REMOVED lines=9> */
[----:B------:R-:W1:Y:S01]  /*0090*/  S2R R5, SR_CTAID.X ;  /* 0x0000000000057919 */ /* 0x000e620000002500 */
[----:B------:R-:W2:Y:S01]  /*00a0*/  LDCU UR7, c[0x0][0x39c] ;  /* 0x00007380ff0777ac */ /* 0x000ea20008000800 */
[----:B------:R-:W-:Y:S01]  /*00b0*/  HFMA2 R52, -RZ, RZ, 0, 0 ;  /* 0x00000000ff347431 */ /* 0x000fe200000001ff */
[----:B------:R-:W-:Y:S01]  /*00c0*/  MOV R41, RZ ;  /* 0x000000ff00297202 */ /* 0x000fe20000000f00 */
[----:B------:R-:W3:Y:S01]  /*00d0*/  S2R R80, SR_TID.X ;  /* 0x0000000000507919 */ /* 0x000ee20000002100 */
[----:B------:R-:W4:Y:S01]  /*00e0*/  LDCU UR6, c[0x0][0x3a0] ;  /* 0x00007400ff0677ac */ /* 0x000f220008000800 */
[----:B------:R-:W-:-:S02]  /*00f0*/  CS2R R36, SRZ ;  /* 0x0000000000247805 */ /* 0x000fc4000001ff00 */
[----:B------:R-:W-:Y:S02]  /*0100*/  CS2R R34, SRZ ;  /* 0x0000000000227805 */ /* 0x000fe4000001ff00 */
[----:B------:R-:W-:Y:S01]  /*0110*/  MOV R66, RZ ;  /* 0x000000ff00427202 */ /* 0x000fe20000000f00 */
[----:B------:R-:W5:Y:S01]  /*0120*/  LDCU.64 UR8, c[0x0][0x388] ;  /* 0x00007100ff0877ac */ /* 0x000f620008000a00 */
[----:B------:R-:W-:Y:S02]  /*0130*/  CS2R R8, SRZ ;  /* 0x0000000000087805 */ /* 0x000fe4000001ff00 */
[----:B------:R-:W-:Y:S02]  /*0140*/  CS2R R64, SRZ ;  /* 0x0000000000407805 */ /* 0x000fe4000001ff00 */
[----:B------:R-:W-:Y:S01]  /*0150*/  CS2R R62, SRZ ;  /* 0x00000000003e7805 */ /* 0x000fe2000001ff00 */
[----:B------:R-:W5:Y:S01]  /*0160*/  LDCU.64 UR10, c[0x0][0x390] ;  /* 0x00007200ff0a77ac */ /* 0x000f620008000a00 */
[----:B------:R-:W-:-:S02]  /*0170*/  CS2R R10, SRZ ;  /* 0x00000000000a7805 */ /* 0x000fc4000001ff00 */
[----:B------:R-:W-:Y:S02]  /*0180*/  CS2R R12, SRZ ;  /* 0x00000000000c7805 */ /* 0x000fe4000001ff00 */
[----:B------:R-:W-:Y:S02]  /*0190*/  CS2R R14, SRZ ;  /* 0x00000000000e7805 */ /* 0x000fe4000001ff00 */
[----:B------:R-:W-:Y:S02]  /*01a0*/  CS2R R16, SRZ ;  /* 0x0000000000107805 */ /* 0x000fe4000001ff00 */
[----:B------:R-:W-:Y:S02]  /*01b0*/  CS2R R18, SRZ ;  /* 0x0000000000127805 */ /* 0x000fe4000001ff00 */
[----:B------:R-:W-:Y:S02]  /*01c0*/  MOV R50, RZ ;  /* 0x000000ff00327202 */ /* 0x000fe40000000f00 */
[----:B------:R-:W-:-:S02]  /*01d0*/  CS2R R20, SRZ ;  /* 0x0000000000147805 */ /* 0x000fc4000001ff00 */
[----:B------:R-:W-:Y:S02]  /*01e0*/  CS2R R22, SRZ ;  /* 0x0000000000167805 */ /* 0x000fe4000001ff00 */
[----:B------:R-:W-:Y:S02]  /*01f0*/  CS2R R24, SRZ ;  /* 0x0000000000187805 */ /* 0x000fe4000001ff00 */
[----:B------:R-:W-:Y:S02]  /*0200*/  CS2R R26, SRZ ;  /* 0x00000000001a7805 */ /* 0x000fe4000001ff00 */
[----:B------:R-:W-:Y:S02]  /*0210*/  CS2R R60, SRZ ;  /* 0x00000000003c7805 */ /* 0x000fe4000001ff00 */
[----:B------:R-:W-:Y:S02]  /*0220*/  CS2R R28, SRZ ;  /* 0x00000000001c7805 */ /* 0x000fe4000001ff00 */
[----:B------:R-:W-:-:S02]  /*0230*/  CS2R R30, SRZ ;  /* 0x00000000001e7805 */ /* 0x000fc4000001ff00 */
[----:B------:R-:W-:Y:S01]  /*0240*/  MOV R54, RZ ;  /* 0x000000ff00367202 */ /* 0x000fe20000000f00 */
[----:B0-----:R-:W-:Y:S01]  /*0250*/  IMAD R0, R0, UR4, R3 ;  /* 0x0000000400007c24 */ /* 0x001fe2000f8e0203 */
[----:B----4-:R-:W-:Y:S01]  /*0260*/  USHF.R.S32.HI UR4, URZ, 0x1f, UR6 ;  /* 0x0000001fff047899 */ /* 0x010fe20008011406 */
[----:B------:R-:W-:Y:S02]  /*0270*/  CS2R R32, SRZ ;  /* 0x0000000000207805 */ /* 0x000fe4000001ff00 */
[----:B-1----:R-:W-:Y:S01]  /*0280*/  IMAD R3, R0, UR5, R5 ;  /* 0x0000000500037c24 */ /* 0x002fe2000f8e0205 */
[----:B------:R-:W-:Y:S01]  /*0290*/  IADD3 R40, PT, PT, R5, 0x1, RZ ;  /* 0x0000000105287810 */ /* 0x000fe20007ffe0ff */
[----:B------:R-:W-:Y:S01]  /*02a0*/  HFMA2 R0, -RZ, RZ, 0, 0 ;  /* 0x00000000ff007431 */ /* 0x000fe200000001ff */
[----:B---3--:R-:W-:Y:S01]  /*02b0*/  SHF.L.U32 R80, R80, 0x2, RZ ;  /* 0x0000000250507819 */ /* 0x008fe200000006ff */
[C---:B------:R-:W-:Y:S01]  /*02c0*/  IMAD R7, R3.reuse, UR4, RZ ;  /* 0x0000000403077c24 */ /* 0x040fe2000f8e02ff */
[----:B--2---:R-:W-:-:S02]  /*02d0*/  IADD3 R44, PT, PT, -R3, UR7, RZ ;  /* 0x00000007032c7c10 */ /* 0x004fc4000fffe1ff */
[----:B------:R-:W-:Y:S01]  /*02e0*/  IADD3 R5, PT, PT, R80, 0x180, RZ ;  /* 0x0000018050057810 */ /* 0x000fe20007ffe0ff */
[----:B------:R-:W-:Y:S01]  /*02f0*/  IMAD.WIDE.U32 R42, R3, UR6, R80 ;  /* 0x00000006032a7c25 */ /* 0x000fe2000f8e0050 */
[----:B------:R-:W-:Y:S01]  /*0300*/  ISETP.GT.AND P0, PT, R44, RZ, PT ;  /* 0x000000ff2c00720c */ /* 0x000fe20003f04270 */
[----:B------:R-:W0:Y:S01]  /*0310*/  LDCU.64 UR4, c[0x0][0x358] ;  /* 0x00006b00ff0477ac */ /* 0x000e220008000a00 */
[----:B------:R-:W-:Y:S02]  /*0320*/  IADD3 R45, PT, PT, R80, 0x80, RZ ;  /* 0x00000080502d7810 */ /* 0x000fe40007ffe0ff */
[----:B------:R-:W-:Y:S02]  /*0330*/  SEL R40, R40, RZ, P0 ;  /* 0x000000ff28287207 */ /* 0x000fe40000000000 */
[----:B------:R-:W-:Y:S02]  /*0340*/  IADD3 R3, PT, PT, R43, R7, RZ ;  /* 0x000000072b037210 */ /* 0x000fe40007ffe0ff */
[----:B------:R-:W-:-:S02]  /*0350*/  CS2R R6, SRZ ;  /* 0x0000000000067805 */ /* 0x000fc4000001ff00 */
[----:B------:R-:W-:Y:S02]  /*0360*/  ISETP.GE.U32.AND P4, PT, R80, R40, PT ;  /* 0x000000285000720c */ /* 0x000fe40003f86070 */
[C---:B------:R-:W-:Y:S02]  /*0370*/  SHF.L.U32 R43, R42.reuse, 0x1, RZ ;  /* 0x000000012a2b7819 */ /* 0x040fe400000006ff */
[----:B------:R-:W-:Y:S02]  /*0380*/  SHF.L.U64.HI R42, R42, 0x1, R3 ;  /* 0x000000012a2a7819 */ /* 0x000fe40000010203 */
[C---:B-----5:R-:W-:Y:S02]  /*0390*/  IADD3 R82, P2, PT, R43.reuse, UR8, RZ ;  /* 0x000000082b527c10 */ /* 0x060fe4000ff5e0ff */
[----:B------:R-:W-:Y:S02]  /*03a0*/  IADD3 R84, P3, PT, R43, UR10, RZ ;  /* 0x0000000a2b547c10 */ /* 0x000fe4000ff7e0ff */
[----:B------:R-:W-:-:S02]  /*03b0*/  IADD3 R3, PT, PT, R80, 0x100, RZ ;  /* 0x0000010050037810 */ /* 0x000fc40007ffe0ff */
[C---:B------:R-:W-:Y:S02]  /*03c0*/  IADD3 R51, PT, PT, R80.reuse, 0x200, RZ ;  /* 0x0000020050337810 */ /* 0x040fe40007ffe0ff */
[----:B------:R-:W-:Y:S02]  /*03d0*/  IADD3 R53, PT, PT, R80, 0x280, RZ ;  /* 0x0000028050357810 */ /* 0x000fe40007ffe0ff */
[C---:B------:R-:W-:Y:S02]  /*03e0*/  IADD3.X R83, PT, PT, R42.reuse, UR9, RZ, P2, !PT ;  /* 0x000000092a537c10 */ /* 0x040fe400097fe4ff */
[----:B------:R-:W-:Y:S02]  /*03f0*/  IADD3.X R85, PT, PT, R42, UR11, RZ, P3, !PT ;  /* 0x0000000b2a557c10 */ /* 0x000fe40009ffe4ff */
[----:B------:R-:W-:Y:S02]  /*0400*/  ISETP.GE.U32.AND P0, PT, R3, R40, PT ;  /* 0x000000280300720c */ /* 0x000fe40003f06070 */
[----:B------:R-:W-:-:S02]  /*0410*/  CS2R R2, SRZ ;  /* 0x0000000000027805 */ /* 0x000fc4000001ff00 */
[-C--:B------:R-:W-:Y:S02]  /*0420*/  ISETP.GE.U32.AND P1, PT, R5, R40.reuse, PT ;  /* 0x000000280500720c */ /* 0x080fe40003f26070 */
[----:B------:R-:W-:Y:S02]  /*0430*/  CS2R R4, SRZ ;  /* 0x0000000000047805 */ /* 0x000fe4000001ff00 */
[-C--:B------:R-:W-:Y:S02]  /*0440*/  ISETP.GE.U32.AND P5, PT, R45, R40.reuse, PT ;  /* 0x000000282d00720c */ /* 0x080fe40003fa6070 */
[-C--:B------:R-:W-:Y:S02]  /*0450*/  ISETP.GE.U32.AND P2, PT, R51, R40.reuse, PT ;  /* 0x000000283300720c */ /* 0x080fe40003f46070 */
[----:B------:R-:W-:Y:S02]  /*0460*/  ISETP.GE.U32.AND P3, PT, R53, R40, PT ;  /* 0x000000283500720c */ /* 0x000fe40003f66070 */
[----:B------:R-:W-:Y:S01]  /*0470*/  IADD3 R55, PT, PT, R80, 0x300, RZ ;  /* 0x0000030050377810 */ /* 0x000fe20007ffe0ff */
[----:B0-----:R-:W-:Y:S10]  /*0480*/  @P4 BRA `(.L_x_1992) ;  /* 0x0000000000504947 */ /* 0x001ff40003800000 */
        /* <DEDUP_REMOVED lines=20> */
.L_x_1992:
[----:B------:R-:W-:Y:S05]  /*05d0*/  BSYNC.RECONVERGENT B0 ;  /* 0x0000000000007941 */ /* 0x000fea0003800200 */
.L_x_1991:
        /* <DEDUP_REMOVED lines=24> */
[----:B------:R-:W-:Y:S02]  /*0760*/  @!P6 HADD2.F32 R4, -RZ, R46.H1_H1 ;  /* 0x3000002eff04e230 */ /* 0x000fe40000004100 */
[----:B------:R-:W-:-:S03]  /*0770*/  HADD2.F32 R48, -RZ, R48.H0_H0 ;  /* 0x20000030ff307230 */ /* 0x000fc60000004100 */
[----:B------:R-:W-:Y:S02]  /*0780*/  @!P6 FMUL R7, R4, R47 ;  /* 0x0000002f0407e220 */ /* 0x000fe40000400000 */
[----:B------:R-:W-:-:S07]  /*0790*/  FMUL R64, R71, R48 ;  /* 0x0000003047407220 */ /* 0x000fce0000400000 */
.L_x_1994:
[----:B------:R-:W-:Y:S05]  /*07a0*/  BSYNC.RECONVERGENT B0 ;  /* 0x0000000000007941 */ /* 0x000fea0003800200 */
.L_x_1993:
[----:B------:R-:W-:Y:S01]  /*07b0*/  BSSY.RECONVERGENT B0, `(.L_x_1995) ;  /* 0x000001c000007945 */ /* 0x000fe20003800200 */
[----:B------:R-:W-:Y:S01]  /*07c0*/  HFMA2 R79, -RZ, RZ, 0, 0 ;  /* 0x00000000ff4f7431 */ /* 0x000fe200000001ff */
[----:B------:R-:W-:Y:S01]  /*07d0*/  ISETP.GE.U32.AND P5, PT, R69, R40, PT ;  /* 0x000000284500720c */ /* 0x000fe20003fa6070 */
[----:B------:R-:W-:Y:S01]  /*07e0*/  HFMA2 R77, -RZ, RZ, 0, 0 ;  /* 0x00000000ff4d7431 */ /* 0x000fe200000001ff */
[----:B------:R-:W-:Y:S02]  /*07f0*/  CS2R R74, SRZ ;  /* 0x00000000004a7805 */ /* 0x000fe4000001ff00 */
[----:B------:R-:W-:Y:S02]  /*0800*/  CS2R R72, SRZ ;  /* 0x0000000000487805 */ /* 0x000fe4000001ff00 */
        /* <DEDUP_REMOVED lines=22> */
.L_x_1996:
[----:B------:R-:W-:Y:S05]  /*0970*/  BSYNC.RECONVERGENT B0 ;  /* 0x0000000000007941 */ /* 0x000fea0003800200 */
.L_x_1995:
[----:B------:R-:W-:Y:S04]  /*0980*/  BSSY.RECONVERGENT B0, `(.L_x_1997) ;  /* 0x0000016000007945 */ /* 0x000fe80003800200 */
[----:B------:R-:W-:Y:S05]  /*0990*/  @P1 BRA `(.L_x_1998) ;  /* 0x0000000000501947 */ /* 0x000fea0003800000 */
[----:B------:R-:W2:Y:S04]  /*09a0*/  LDG.E.64 R46, desc[UR4][R84.64+0x300] ;  /* 0x00030004542e7981 */ /* 0x000ea8000c1e1b00 */
[----:B------:R-:W3:Y:S01]  /*09b0*/  LDG.E.64 R48, desc[UR4][R82.64+0x300] ;  /* 0x0003000452307981 */ /* 0x000ee2000c1e1b00 */
[C---:B------:R-:W-:Y:S02]  /*09c0*/  IADD3 R87, PT, PT, R80.reuse, 0x182, RZ ;  /* 0x0000018250577810 */ /* 0x040fe40007ffe0ff */
[C---:B------:R-:W-:Y:S02]  /*09d0*/  IADD3 R89, PT, PT, R80.reuse, 0x183, RZ ;  /* 0x0000018350597810 */ /* 0x040fe40007ffe0ff */
[----:B------:R-:W-:Y:S02]  /*09e0*/  IADD3 R65, PT, PT, R80, 0x181, RZ ;  /* 0x0000018150417810 */ /* 0x000fe40007ffe0ff */
[----:B------:R-:W-:-:S02]  /*09f0*/  ISETP.GE.U32.AND P1, PT, R87, R40, PT ;  /* 0x000000285700720c */ /* 0x000fc40003f26070 */
[-C--:B------:R-:W-:Y:S02]  /*0a00*/  ISETP.GE.U32.AND P6, PT, R89, R40.reuse, PT ;  /* 0x000000285900720c */ /* 0x080fe40003fc6070 */
[----:B------:R-:W-:-:S09]  /*0a10*/  ISETP.GE.U32.AND P0, PT, R65, R40, PT ;  /* 0x000000284100720c */ /* 0x000fd20003f06070 */
[--C-:B--2---:R-:W-:Y:S02]  /*0a20*/  @!P1 HADD2.F32 R19, -RZ, R47.reuse.H0_H0 ;  /* 0x2000002fff139230 */ /* 0x104fe40000004100 */
[----:B------:R-:W-:Y:S02]  /*0a30*/  @!P6 HADD2.F32 R17, -RZ, R47.H1_H1 ;  /* 0x3000002fff11e230 */ /* 0x000fe40000004100 */
[--C-:B------:R-:W-:Y:S02]  /*0a40*/  @!P0 HADD2.F32 R16, -RZ, R46.reuse.H1_H1 ;  /* 0x3000002eff108230 */ /* 0x100fe40000004100 */
[----:B------:R-:W-:Y:S02]  /*0a50*/  HADD2.F32 R50, -RZ, R46.H0_H0 ;  /* 0x2000002eff327230 */ /* 0x000fe40000004100 */
[--C-:B---3--:R-:W-:Y:S02]  /*0a60*/  @!P1 HADD2.F32 R46, -RZ, R49.reuse.H0_H0 ;  /* 0x20000031ff2e9230 */ /* 0x108fe40000004100 */
[----:B------:R-:W-:-:S02]  /*0a70*/  @!P6 HADD2.F32 R76, -RZ, R49.H1_H1 ;  /* 0x30000031ff4ce230 */ /* 0x000fc40000004100 */
[--C-:B------:R-:W-:Y:S02]  /*0a80*/  @!P0 HADD2.F32 R47, -RZ, R48.reuse.H1_H1 ;  /* 0x30000030ff2f8230 */ /* 0x100fe40000004100 */
[----:B------:R-:W-:Y:S01]  /*0a90*/  @!P1 FMUL R14, R19, R46 ;  /* 0x0000002e130e9220 */ /* 0x000fe20000400000 */
[----:B------:R-:W-:Y:S02]  /*0aa0*/  HADD2.F32 R65, -RZ, R48.H0_H0 ;  /* 0x20000030ff417230 */ /* 0x000fe40000004100 */
[----:B------:R-:W-:Y:S01]  /*0ab0*/  @!P6 FMUL R12, R17, R76 ;  /* 0x0000004c110ce220 */ /* 0x000fe20000400000 */
[----:B------:R-:W-:Y:S02]  /*0ac0*/  @!P0 FMUL R15, R16, R47 ;  /* 0x0000002f100f8220 */ /* 0x000fe40000400000 */
[----:B------:R-:W-:-:S07]  /*0ad0*/  FMUL R65, R50, R65 ;  /* 0x0000004132417220 */ /* 0x000fce0000400000 */
.L_x_1998:
[----:B------:R-:W-:Y:S05]  /*0ae0*/  BSYNC.RECONVERGENT B0 ;  /* 0x0000000000007941 */ /* 0x000fea0003800200 */
.L_x_1997:
        /* <DEDUP_REMOVED lines=22> */
.L_x_2000:
[----:B------:R-:W-:Y:S05]  /*0c50*/  BSYNC.RECONVERGENT B0 ;  /* 0x0000000000007941 */ /* 0x000fea0003800200 */
.L_x_1999:
        /* <DEDUP_REMOVED lines=22> */
.L_x_2002:
[----:B------:R-:W-:Y:S05]  /*0dc0*/  BSYNC.RECONVERGENT B0 ;  /* 0x0000000000007941 */ /* 0x000fea0003800200 */
.L_x_2001:
        /* <DEDUP_REMOVED lines=14> */
[----:B---3--:R-:W-:Y:S02]  /*0eb0*/  @!P2 HADD2.F32 R60, -RZ, R49.H1_H1 ;  /* 0x30000031ff3ca230 */ /* 0x008fe40000004100 */
[----:B------:R-:W-:-:S02]  /*0ec0*/  @!P0 HADD2.F32 R47, -RZ, R48.H1_H1 ;  /* 0x30000030ff2f8230 */ /* 0x000fc40000004100 */
[----:B------:R-:W-:Y:S02]  /*0ed0*/  @!P1 HADD2.F32 R46, -RZ, R49.H0_H0 ;  /* 0x20000031ff2e9230 */ /* 0x000fe40000004100 */
[----:B------:R-:W-:Y:S01]  /*0ee0*/  @!P2 FMUL R30, R35, R60 ;  /* 0x0000003c231ea220 */ /* 0x000fe20000400000 */
[----:B------:R-:W-:Y:S02]  /*0ef0*/  HADD2.F32 R48, -RZ, R48.H0_H0 ;  /* 0x20000030ff307230 */ /* 0x000fe40000004100 */
[----:B------:R-:W-:Y:S01]  /*0f00*/  @!P0 FMUL R33, R58, R47 ;  /* 0x0000002f3a218220 */ /* 0x000fe20000400000 */
[----:B------:R-:W-:Y:S02]  /*0f10*/  @!P1 FMUL R32, R59, R46 ;  /* 0x0000002e3b209220 */ /* 0x000fe40000400000 */
[----:B------:R-:W-:-:S07]  /*0f20*/  FMUL R60, R67, R48 ;  /* 0x00000030433c7220 */ /* 0x000fce0000400000 */
.L_x_2004:
[----:B------:R-:W-:Y:S05]  /*0f30*/  BSYNC.RECONVERGENT B0 ;  /* 0x0000000000007941 */ /* 0x000fea0003800200 */
.L_x_2003:
[----:B------:R-:W-:Y:S04]  /*0f40*/  BSSY.RECONVERGENT B0, `(.L_x_2005) ;  /* 0x0000016000007945 */ /* 0x000fe80003800200 */
[----:B------:R-:W-:Y:S05]  /*0f50*/  @P5 BRA `(.L_x_2006) ;  /* 0x0000000000505947 */ /* 0x000fea0003800000 */
[----:B------:R-:W2:Y:S04]  /*0f60*/  LDG.E.64 R46, desc[UR4][R84.64+0x700] ;  /* 0x00070004542e7981 */ /* 0x000ea8000c1e1b00 */
[----:B------:R-:W3:Y:S01]  /*0f70*/  LDG.E.64 R48, desc[UR4][R82.64+0x700] ;  /* 0x0007000452307981 */ /* 0x000ee2000c1e1b00 */
[C---:B------:R-:W-:Y:S02]  /*0f80*/  IADD3 R79, PT, PT, R80.reuse, 0x382, RZ ;  /* 0x00000382504f7810 */ /* 0x040fe40007ffe0ff */
[C---:B------:R-:W-:Y:S02]  /*0f90*/  IADD3 R87, PT, PT, R80.reuse, 0x383, RZ ;  /* 0x0000038350577810 */ /* 0x040fe40007ffe0ff */
[----:B------:R-:W-:Y:S02]  /*0fa0*/  ISETP.GE.U32.AND P1, PT, R79, R40, PT ;  /* 0x000000284f00720c */ /* 0x000fe40003f26070 */
[----:B------:R-:W-:-:S02]  /*0fb0*/  IADD3 R79, PT, PT, R80, 0x381, RZ ;  /* 0x00000381504f7810 */ /* 0x000fc40007ffe0ff */
[-C--:B------:R-:W-:Y:S02]  /*0fc0*/  ISETP.GE.U32.AND P2, PT, R87, R40.reuse, PT ;  /* 0x000000285700720c */ /* 0x080fe40003f46070 */
[----:B------:R-:W-:-:S07]  /*0fd0*/  ISETP.GE.U32.AND P0, PT, R79, R40, PT ;  /* 0x000000284f00720c */ /* 0x000fce0003f06070 */
[----:B--2---:R-:W-:-:S04]  /*0fe0*/  @!P1 HADD2.F32 R73, -RZ, R47.H0_H0 ;  /* 0x2000002fff499230 */ /* 0x004fc80000004100 */
        /* <DEDUP_REMOVED lines=11> */
.L_x_2006:
[----:B------:R-:W-:Y:S05]  /*10a0*/  BSYNC.RECONVERGENT B0 ;  /* 0x0000000000007941 */ /* 0x000fea0003800200 */
.L_x_2005:
        /* <DEDUP_REMOVED lines=45> */
[----:B-1----:R-:W-:Y:S01]  /*1380*/  FADD R47, R48, R83 ;  /* 0x00000053302f7221 */ /* 0x002fe20000000000 */
[----:B------:R-:W1:Y:S01]  /*1390*/  LDCU.64 UR8, c[0x0][0x380] ;  /* 0x00007000ff0877ac */ /* 0x000e620008000a00 */
[----:B---3--:R-:W-:Y:S02]  /*13a0*/  ISETP.GE.AND P6, PT, R80, UR6, PT ;  /* 0x0000000650007c0c */ /* 0x008fe4000bfc6270 */
[----:B------:R-:W-:Y:S02]  /*13b0*/  ISETP.GE.AND P0, PT, R45, UR6, PT ;  /* 0x000000062d007c0c */ /* 0x000fe4000bf06270 */
[----:B-1----:R-:W-:Y:S02]  /*13c0*/  IADD3 R44, P2, PT, R43, UR8, RZ ;  /* 0x000000082b2c7c10 */ /* 0x002fe4000ff5e0ff */
[----:B------:R-:W-:-:S02]  /*13d0*/  P2R R43, PR, RZ, 0x1 ;  /* 0x00000001ff2b7803 */ /* 0x000fc40000000000 */
[----:B------:R-:W-:Y:S02]  /*13e0*/  IADD3.X R45, PT, PT, R42, UR9, RZ, P2, !PT ;  /* 0x000000092a2d7c10 */ /* 0x000fe400097fe4ff */
[----:B------:R-:W-:Y:S02]  /*13f0*/  ISETP.GE.AND P0, PT, R51, UR6, PT ;  /* 0x0000000633007c0c */ /* 0x000fe4000bf06270 */
[----:B------:R-:W-:Y:S02]  /*1400*/  ISETP.GE.AND P1, PT, R53, UR6, PT ;  /* 0x0000000635007c0c */ /* 0x000fe4000bf26270 */
[----:B--2---:R-:W-:Y:S02]  /*1410*/  SHF.L.U32 R40, R40, 0x2, RZ ;  /* 0x0000000228287819 */ /* 0x004fe400000006ff */
[----:B------:R-:W-:Y:S02]  /*1420*/  ISETP.GE.AND P2, PT, R55, UR6, PT ;  /* 0x0000000637007c0c */ /* 0x000fe4000bf46270 */
[----:B------:R-:W-:-:S02]  /*1430*/  IADD3 R42, PT, PT, R40, 0x100, RZ ;  /* 0x00000100282a7810 */ /* 0x000fc40007ffe0ff */
[----:B------:R-:W-:Y:S02]  /*1440*/  IADD3 R40, PT, PT, R40, 0x180, RZ ;  /* 0x0000018028287810 */ /* 0x000fe40007ffe0ff */
[----:B------:R-:W-:Y:S02]  /*1450*/  ISETP.GE.AND P3, PT, R69, UR6, PT ;  /* 0x0000000645007c0c */ /* 0x000fe4000bf66270 */
        /* <DEDUP_REMOVED lines=15> */
.L_x_2008:
[----:B------:R-:W-:Y:S05]  /*1550*/  BSYNC.RECONVERGENT B0 ;  /* 0x0000000000007941 */ /* 0x000fea0003800200 */
.L_x_2007:
        /* <DEDUP_REMOVED lines=15> */
.L_x_2010:
[----:B------:R-:W-:Y:S05]  /*1650*/  BSYNC.RECONVERGENT B0 ;  /* 0x0000000000007941 */ /* 0x000fea0003800200 */
.L_x_2009:
        /* <DEDUP_REMOVED lines=10> */
[----:B--2---:R-:W-:-:S03]  /*1700*/  FMUL R5, R10, UR7 ;  /* 0x000000070a057c20 */ /* 0x004fc60008400000 */
[----:B------:R-:W-:Y:S02]  /*1710*/  F2FP.F16.F32.PACK_AB R4, R3, R62 ;  /* 0x0000003e0304723e */ /* 0x000fe400000000ff */
[----:B------:R-:W-:-:S05]  /*1720*/  F2FP.F16.F32.PACK_AB R5, R5, R2 ;  /* 0x000000020505723e */ /* 0x000fca00000000ff */
[----:B------:R3:W-:Y:S02]  /*1730*/  STG.E.64 desc[UR4][R44.64+0x200], R4 ;  /* 0x000200042c007986 */ /* 0x0007e4000c101b04 */
.L_x_2012:
[----:B------:R-:W-:Y:S05]  /*1740*/  BSYNC.RECONVERGENT B0 ;  /* 0x0000000000007941 */ /* 0x000fea0003800200 */
.L_x_2011:
        /* <DEDUP_REMOVED lines=14> */
.L_x_2014:
[----:B------:R-:W-:Y:S05]  /*1830*/  BSYNC.RECONVERGENT B0 ;  /* 0x0000000000007941 */ /* 0x000fea0003800200 */
.L_x_2013:
        /* <DEDUP_REMOVED lines=10> */
[----:B----4-:R-:W-:-:S03]  /*18e0*/  FMUL R3, R18, UR7 ;  /* 0x0000000712037c20 */ /* 0x010fc60008400000 */
[----:B------:R-:W-:Y:S02]  /*18f0*/  F2FP.F16.F32.PACK_AB R2, R21, R52 ;  /* 0x000000341502723e */ /* 0x000fe400000000ff */
[----:B------:R-:W-:-:S05]  /*1900*/  F2FP.F16.F32.PACK_AB R3, R3, R20 ;  /* 0x000000140303723e */ /* 0x000fca00000000ff */
[----:B------:R4:W-:Y:S02]  /*1910*/  STG.E.64 desc[UR4][R44.64+0x400], R2 ;  /* 0x000400022c007986 */ /* 0x0009e4000c101b04 */
.L_x_2016:
[----:B------:R-:W-:Y:S05]  /*1920*/  BSYNC.RECONVERGENT B0 ;  /* 0x0000000000007941 */ /* 0x000fea0003800200 */
.L_x_2015:
        /* <DEDUP_REMOVED lines=14> */
.L_x_2018:
[----:B------:R-:W-:Y:S05]  /*1a10*/  BSYNC.RECONVERGENT B0 ;  /* 0x0000000000007941 */ /* 0x000fea0003800200 */
.L_x_2017:
        /* <DEDUP_REMOVED lines=14> */
.L_x_2020:
[----:B------:R-:W-:Y:S05]  /*1b00*/  BSYNC.RECONVERGENT B0 ;  /* 0x0000000000007941 */ /* 0x000fea0003800200 */
.L_x_2019:
[----:B------:R-:W-:Y:S05]  /*1b10*/  @P3 EXIT ;  /* 0x000000000000394d */ /* 0x000fea0003800000 */
        /* <DEDUP_REMOVED lines=11> */
[----:B------:R-:W-:Y:S01]  /*1bd0*/  STG.E.64 desc[UR4][R44.64+0x700], R46 ;  /* 0x0007002e2c007986 */ /* 0x000fe2000c101b04 */
[----:B------:R-:W-:Y:S05]  /*1be0*/  EXIT ;  /* 0x000000000000794d */ /* 0x000fea0003800000 */
.L_x_2021:
        /* <DEDUP_REMOVED lines=9> */
.L_x_15831:


//--------------------- .text._ZN18transformer_engine48scaled_upper_triang_masked_softmax_warp_backwardI6__halfS1_fLi9EEEvPT0_PKT_S6_T1_iii --------------------------
	.section	.text._ZN18transformer_engine48scaled_upper_triang_masked_softmax_warp_backwardI6__halfS1_fLi9EEEvPT0_PKT_S6_T1_iii,"ax",@progbits
	.align	128
        .global         _ZN18transformer_engine48scaled_upper_triang_masked_softmax_warp_backwardI6__halfS1_fLi9EEEvPT0_PKT_S6_T1_iii
        .type           _ZN18transformer_engine48scaled_upper_triang_masked_softmax_warp_backwardI6__halfS1_fLi9EEEvPT0_PKT_S6_T1_iii,@function
        .size           _ZN18transformer_engine48scaled_upper_triang_masked_softmax_warp_backwardI6__halfS1_fLi9EEEvPT0_PKT_S6_T1_iii,(.L_x_15832 - _ZN18transformer_engine48scaled_upper_triang_masked_softmax_warp_backwardI6__halfS1_fLi9EEEvPT0_PKT_S6_T1_iii)
        .other          _ZN18transformer_engine48scaled_upper_triang_masked_softmax_warp_backwardI6__halfS1_fLi9EEEvPT0_PKT_S6_T1_iii,@"STO_CUDA_ENTRY STV_DEFAULT"
_ZN18transformer_engine48scaled_upper_triang_masked_softmax_warp_backwardI6__halfS1_fLi9EEEvPT0_PKT_S6_T1_iii:
.text._ZN18transformer_engine48scaled_upper_triang_masked_softmax_warp_backwardI6__halfS1_fLi9EEEvPT0_PKT_S6_T1_iii:
[----:B------:R-:W-:Y:S01]  /*0000*/  LDC R1, c[0x0][0x37c] ;  /* 0x0000df00ff017b82 */ /* 0x000fe20000000800 */
[----:B------:R-:W0:Y:S01]  /*0010*/  S2R R0, SR_CTAID.Y ;  /* 0x0000000000007919 */ /* 0x000e220000002600 */
[----:B------:R-:W0:Y:S01]  /*0020*/  LDCU UR4, c[0x0][0x364] ;  /* 0x00006c80ff0477ac */ /* 0x000e220008000800 */
[----:B------:R-:W-:Y:S01]  /*0030*/  HFMA2 R23, -RZ, RZ, 0, 0 ;  /* 0x00000000ff177431 */ /* 0x000fe200000001ff */
        /* <DEDUP_REMOVED lines=22> */
[----:B-1----:R-:W-:Y:S01]  /*01a0*/  IMAD R3, R0, UR5, R29 ;  /* 0x0000000500037c24 */ /* 0x002fe2000f8e021d */
[----:B------:R-:W-:Y:S02]  /*01b0*/  IADD3 R29, PT, PT, R29, 0x1, RZ ;  /* 0x000000011d1d7810 */ /* 0x000fe40007ffe0ff */
[----:B---3--:R-:W-:Y:S01]  /*01c0*/  SHF.L.U32 R22, R22, 0x2, RZ ;  /* 0x0000000216167819 */ /* 0x008fe200000006ff */
[C---:B------:R-:W-:Y:S01]  /*01d0*/  IMAD R5, R3.reuse, UR4, RZ ;  /* 0x0000000403057c24 */ /* 0x040fe2000f8e02ff */
[C---:B--2---:R-:W-:Y:S02]  /*01e0*/  IADD3 R30, PT, PT, -R3.reuse, UR7, RZ ;  /* 0x00000007031e7c10 */ /* 0x044fe4000fffe1ff */
[----:B------:R-:W-:Y:S01]  /*01f0*/  IADD3 R0, PT, PT, R22, 0x80, RZ ;  /* 0x0000008016007810 */ /* 0x000fe20007ffe0ff */
[----:B------:R-:W-:Y:S01]  /*0200*/  IMAD.WIDE.U32 R20, R3, UR6, R22 ;  /* 0x0000000603147c25 */ /* 0x000fe2000f8e0016 */
[----:B------:R-:W-:Y:S01]  /*0210*/  ISETP.GT.AND P0, PT, R30, RZ, PT ;  /* 0x000000ff1e00720c */ /* 0x000fe20003f04270 */
[----:B------:R-:W0:Y:S01]  /*0220*/  LDCU.64 UR4, c[0x0][0x358] ;  /* 0x00006b00ff0477ac */ /* 0x000e220008000a00 */
[----:B------:R-:W-:-:S02]  /*0230*/  IADD3 R4, PT, PT, R22, 0x180, RZ ;  /* 0x0000018016047810 */ /* 0x000fc40007ffe0ff */
[----:B------:R-:W-:Y:S02]  /*0240*/  SEL R29, R29, RZ, P0 ;  /* 0x000000ff1d1d7207 */ /* 0x000fe40000000000 */
[----:B------:R-:W-:Y:S02]  /*0250*/  IADD3 R3, PT, PT, R21, R5, RZ ;  /* 0x0000000515037210 */ /* 0x000fe40007ffe0ff */
[----:B------:R-:W-:Y:S02]  /*0260*/  ISETP.GE.U32.AND P3, PT, R22, R29, PT ;  /* 0x0000001d1600720c */ /* 0x000fe40003f66070 */
[C---:B------:R-:W-:Y:S02]  /*0270*/  SHF.L.U32 R28, R20.reuse, 0x1, RZ ;  /* 0x00000001141c7819 */ /* 0x040fe400000006ff */
[----:B------:R-:W-:Y:S02]  /*0280*/  SHF.L.U64.HI R20, R20, 0x1, R3 ;  /* 0x0000000114147819 */ /* 0x000fe40000010203 */
[----:B------:R-:W-:-:S02]  /*0290*/  CS2R R2, SRZ ;  /* 0x0000000000027805 */ /* 0x000fc4000001ff00 */
[C---:B-----5:R-:W-:Y:S02]  /*02a0*/  IADD3 R44, P1, PT, R28.reuse, UR8, RZ ;  /* 0x000000081c2c7c10 */ /* 0x060fe4000ff3e0ff */
[----:B------:R-:W-:Y:S02]  /*02b0*/  IADD3 R46, P2, PT, R28, UR10, RZ ;  /* 0x0000000a1c2e7c10 */ /* 0x000fe4000ff5e0ff */
[----:B------:R-:W-:Y:S02]  /*02c0*/  IADD3 R5, PT, PT, R22, 0x100, RZ ;  /* 0x0000010016057810 */ /* 0x000fe40007ffe0ff */
[----:B------:R-:W-:Y:S01]  /*02d0*/  ISETP.GE.U32.AND P0, PT, R0, R29, PT ;  /* 0x0000001d0000720c */ /* 0x000fe20003f06070 */
[----:B------:R-:W-:Y:S01]  /*02e0*/  HFMA2 R0, -RZ, RZ, 0, 0 ;  /* 0x00000000ff007431 */ /* 0x000fe200000001ff */
[C---:B------:R-:W-:Y:S02]  /*02f0*/  IADD3.X R45, PT, PT, R20.reuse, UR9, RZ, P1, !PT ;  /* 0x00000009142d7c10 */ /* 0x040fe40008ffe4ff */
[----:B------:R-:W-:-:S02]  /*0300*/  IADD3.X R47, PT, PT, R20, UR11, RZ, P2, !PT ;  /* 0x0000000b142f7c10 */ /* 0x000fc400097fe4ff */
[----:B------:R-:W-:Y:S02]  /*0310*/  MOV R21, RZ ;  /* 0x000000ff00157202 */ /* 0x000fe40000000f00 */
[-C--:B------:R-:W-:Y:S02]  /*0320*/  ISETP.GE.U32.AND P1, PT, R5, R29.reuse, PT ;  /* 0x0000001d0500720c */ /* 0x080fe40003f26070 */
[----:B------:R-:W-:Y:S01]  /*0330*/  ISETP.GE.U32.AND P2, PT, R4, R29, PT ;  /* 0x0000001d0400720c */ /* 0x000fe20003f46070 */
[----:B0-----:R-:W-:-:S12]  /*0340*/  @P3 BRA `(.L_x_2023) ;  /* 0x0000000000503947 */ /* 0x001fd80003800000 */
[----:B------:R-:W2:Y:S04]  /*0350*/  LDG.E.64 R24, desc[UR4][R46.64] ;  /* 0x000000042e187981 */ /* 0x000ea8000c1e1b00 */
[----:B------:R-:W3:Y:S01]  /*0360*/  LDG.E.64 R26, desc[UR4][R44.64] ;  /* 0x000000042c1a7981 */ /* 0x000ee2000c1e1b00 */
[C---:B------:R-:W-:Y:S02]  /*0370*/  IADD3 R32, PT, PT, R22.reuse, 0x2, RZ ;  /* 0x0000000216207810 */ /* 0x040fe40007ffe0ff */
[----:B------:R-:W-:Y:S02]  /*0380*/  IADD3 R38, PT, PT, R22, 0x3, RZ ;  /* 0x0000000316267810 */ /* 0x000fe40007ffe0ff */
[----:B------:R-:W-:Y:S02]  /*0390*/  ISETP.GE.U32.AND P4, PT, R32, R29, PT ;  /* 0x0000001d2000720c */ /* 0x000fe40003f86070 */
[----:B------:R-:W-:-:S02]  /*03a0*/  IADD3 R32, PT, PT, R22, 0x1, RZ ;  /* 0x0000000116207810 */ /* 0x000fc40007ffe0ff */
[-C--:B------:R-:W-:Y:S02]  /*03b0*/  ISETP.GE.U32.AND P5, PT, R38, R29.reuse, PT ;  /* 0x0000001d2600720c */ /* 0x080fe40003fa6070 */
[----:B------:R-:W-:-:S13]  /*03c0*/  ISETP.GE.U32.AND P3, PT, R32, R29, PT ;  /* 0x0000001d2000720c */ /* 0x000fda0003f66070 */
[--C-:B--2---:R-:W-:Y:S02]  /*03d0*/  @!P3 HADD2.F32 R14, -RZ, R24.reuse.H1_H1 ;  /* 0x30000018ff0eb230 */ /* 0x104fe40000004100 */
[----:B------:R-:W-:Y:S02]  /*03e0*/  HADD2.F32 R32, -RZ, R24.H0_H0 ;  /* 0x20000018ff207230 */ /* 0x000fe40000004100 */
[--C-:B------:R-:W-:Y:S02]  /*03f0*/  @!P4 HADD2.F32 R16, -RZ, R25.reuse.H0_H0 ;  /* 0x20000019ff10c230 */ /* 0x100fe40000004100 */
[----:B------:R-:W-:Y:S02]  /*0400*/  @!P5 HADD2.F32 R17, -RZ, R25.H1_H1 ;  /* 0x30000019ff11d230 */ /* 0x000fe40000004100 */
        /* <DEDUP_REMOVED lines=8> */
.L_x_2023:
[----:B------:R-:W-:Y:S05]  /*0490*/  BSYNC.RECONVERGENT B0 ;  /* 0x0000000000007941 */ /* 0x000fea0003800200 */
.L_x_2022:
        /* <DEDUP_REMOVED lines=9> */
[----:B------:R-:W-:-:S07]  /*0530*/  ISETP.GE.U32.AND P0, PT, R36, R29, PT ;  /* 0x0000001d2400720c */ /* 0x000fce0003f06070 */
[----:B--2---:R-:W-:-:S04]  /*0540*/  @!P4 HADD2.F32 R10, -RZ, R25.H0_H0 ;  /* 0x20000019ff0ac230 */ /* 0x004fc80000004100 */
[----:B------:R-:W-:Y:S02]  /*0550*/  @!P3 HADD2.F32 R11, -RZ, R25.H1_H1 ;  /* 0x30000019ff0bb230 */ /* 0x000fe40000004100 */
[--C-:B------:R-:W-:Y:S02]  /*0560*/  @!P0 HADD2.F32 R8, -RZ, R24.reuse.H1_H1 ;  /* 0x30000018ff088230 */ /* 0x100fe40000004100 */
[----:B------:R-:W-:Y:S02]  /*0570*/  HADD2.F32 R33, -RZ, R24.H0_H0 ;  /* 0x20000018ff217230 */ /* 0x000fe40000004100 */
[----:B---3--:R-:W-:Y:S02]  /*0580*/  @!P0 HADD2.F32 R25, -RZ, R26.H1_H1 ;  /* 0x3000001aff198230 */ /* 0x008fe40000004100 */
[--C-:B------:R-:W-:Y:S02]  /*0590*/  @!P4 HADD2.F32 R39, -RZ, R27.reuse.H0_H0 ;  /* 0x2000001bff27c230 */ /* 0x100fe40000004100 */
[----:B------:R-:W-:-:S02]  /*05a0*/  @!P3 HADD2.F32 R24, -RZ, R27.H1_H1 ;  /* 0x3000001bff18b230 */ /* 0x000fc40000004100 */
[----:B------:R-:W-:Y:S01]  /*05b0*/  @!P0 FMUL R13, R8, R25 ;  /* 0x00000019080d8220 */ /* 0x000fe20000400000 */
[----:B------:R-:W-:Y:S02]  /*05c0*/  HADD2.F32 R26, -RZ, R26.H0_H0 ;  /* 0x2000001aff1a7230 */ /* 0x000fe40000004100 */
[----:B------:R-:W-:Y:S01]  /*05d0*/  @!P4 FMUL R15, R10, R39 ;  /* 0x000000270a0fc220 */ /* 0x000fe20000400000 */
[----:B------:R-:W-:Y:S02]  /*05e0*/  @!P3 FMUL R12, R11, R24 ;  /* 0x000000180b0cb220 */ /* 0x000fe40000400000 */
[----:B------:R-:W-:-:S07]  /*05f0*/  FMUL R36, R33, R26 ;  /* 0x0000001a21247220 */ /* 0x000fce0000400000 */
.L_x_2025:
[----:B------:R-:W-:Y:S05]  /*0600*/  BSYNC.RECONVERGENT B0 ;  /* 0x0000000000007941 */ /* 0x000fea0003800200 */
.L_x_2024:
        /* <DEDUP_REMOVED lines=22> */
.L_x_2027:
[----:B------:R-:W-:Y:S05]  /*0770*/  BSYNC.RECONVERGENT B0 ;  /* 0x0000000000007941 */ /* 0x000fea0003800200 */
.L_x_2026:
        /* <DEDUP_REMOVED lines=13> */
[----:B------:R-:W-:-:S07]  /*0850*/  ISETP.GE.U32.AND P2, PT, R48, R29, PT ;  /* 0x0000001d3000720c */ /* 0x000fce0003f46070 */
[----:B--2---:R-:W-:-:S06]  /*0860*/  @!P1 HADD2.F32 R41, -RZ, R25.H0_H0 ;  /* 0x20000019ff299230 */ /* 0x004fcc0000004100 */
[----:B------:R-:W-:Y:S02]  /*0870*/  @!P2 HADD2.F32 R40, -RZ, R25.H1_H1 ;  /* 0x30000019ff28a230 */ /* 0x000fe40000004100 */
[--C-:B---3--:R-:W-:Y:S02]  /*0880*/  @!P1 HADD2.F32 R48, -RZ, R27.reuse.H0_H0 ;  /* 0x2000001bff309230 */ /* 0x108fe40000004100 */
[----:B------:R-:W-:Y:S02]  /*0890*/  @!P0 HADD2.F32 R25, -RZ, R26.H1_H1 ;  /* 0x3000001aff198230 */ /* 0x000fe40000004100 */
[----:B------:R-:W-:Y:S02]  /*08a0*/  @!P0 HADD2.F32 R42, -RZ, R24.H1_H1 ;  /* 0x30000018ff2a8230 */ /* 0x000fe40000004100 */
[----:B------:R-:W-:Y:S01]  /*08b0*/  @!P1 FMUL R38, R41, R48 ;  /* 0x0000003029269220 */ /* 0x000fe20000400000 */
[----:B------:R-:W-:Y:S02]  /*08c0*/  @!P2 HADD2.F32 R27, -RZ, R27.H1_H1 ;  /* 0x3000001bff1ba230 */ /* 0x000fe40000004100 */
[----:B------:R-:W-:-:S02]  /*08d0*/  HADD2.F32 R29, -RZ, R26.H0_H0 ;  /* 0x2000001aff1d7230 */ /* 0x000fc40000004100 */
[----:B------:R-:W-:Y:S01]  /*08e0*/  @!P0 FMUL R39, R42, R25 ;  /* 0x000000192a278220 */ /* 0x000fe20000400000 */
[----:B------:R-:W-:Y:S02]  /*08f0*/  HADD2.F32 R24, -RZ, R24.H0_H0 ;  /* 0x20000018ff187230 */ /* 0x000fe40000004100 */
[----:B------:R-:W-:-:S03]  /*0900*/  @!P2 FMUL R31, R40, R27 ;  /* 0x0000001b281fa220 */ /* 0x000fc60000400000 */
[----:B------:R-:W-:-:S07]  /*0910*/  FMUL R25, R24, R29 ;  /* 0x0000001d18197220 */ /* 0x000fce0000400000 */
.L_x_2029:
[----:B------:R-:W-:Y:S05]  /*0920*/  BSYNC.RECONVERGENT B0 ;  /* 0x0000000000007941 */ /* 0x000fea0003800200 */
.L_x_2028:
        /* <DEDUP_REMOVED lines=52> */
.L_x_2031:
[----:B------:R-:W-:Y:S05]  /*0c70*/  BSYNC.RECONVERGENT B0 ;  /* 0x0000000000007941 */ /* 0x000fea0003800200 */
.L_x_2030:
        /* <DEDUP_REMOVED lines=11> */
[----:B-1----:R-:W-:Y:S02]  /*0d30*/  F2FP.F16.F32.PACK_AB R4, R8, R33 ;  /* 0x000000210804723e */ /* 0x002fe400000000ff */
[----:B------:R-:W-:-:S05]  /*0d40*/  F2FP.F16.F32.PACK_AB R5, R11, R10 ;  /* 0x0000000a0b05723e */ /* 0x000fca00000000ff */
[----:B------:R2:W-:Y:S02]  /*0d50*/  STG.E.64 desc[UR4][R28.64+0x100], R4 ;  /* 0x000100041c007986 */ /* 0x0005e4000c101b04 */
.L_x_2033:
[----:B------:R-:W-:Y:S05]  /*0d60*/  BSYNC.RECONVERGENT B0 ;  /* 0x0000000000007941 */ /* 0x000fea0003800200 */
.L_x_2032:
        /* <DEDUP_REMOVED lines=11> */
[----:B------:R-:W-:Y:S02]  /*0e20*/  F2FP.F16.F32.PACK_AB R4, R3, R34 ;  /* 0x000000220304723e */ /* 0x000fe400000000ff */
[----:B------:R-:W-:-:S05]  /*0e30*/  F2FP.F16.F32.PACK_AB R5, R5, R2 ;  /* 0x000000020505723e */ /* 0x000fca00000000ff */
[----:B------:R3:W-:Y:S02]  /*0e40*/  STG.E.64 desc[UR4][R28.64+0x200], R4 ;  /* 0x000200041c007986 */ /* 0x0007e4000c101b04 */
.L_x_2035:
[----:B------:R-:W-:Y:S05]  /*0e50*/  BSYNC.RECONVERGENT B0 ;  /* 0x0000000000007941 */ /* 0x000fea0003800200 */
.L_x_2034:
        /* <DEDUP_REMOVED lines=12> */
[----:B------:R-:W-:Y:S01]  /*0f20*/  STG.E.64 desc[UR4][R28.64+0x300], R2 ;  /* 0x000300021c007986 */ /* 0x000fe2000c101b04 */
[----:B------:R-:W-:Y:S05]  /*0f30*/  EXIT ;  /* 0x000000000000794d */ /* 0x000fea0003800000 */
.L_x_2036:
        /* <DEDUP_REMOVED lines=12> */
.L_x_15832:


//--------------------- .text._ZN18transformer_engine48scaled_upper_triang_masked_softmax_warp_backwardI6__halfS1_fLi8EEEvPT0_PKT_S6_T1_iii --------------------------
	.section	.text._ZN18transformer_engine48scaled_upper_triang_masked_softmax_warp_backwardI6__halfS1_fLi8EEEvPT0_PKT_S6_T1_iii,"ax",@progbits
	.align	128
        .global         _ZN18transformer_engine48scaled_upper_triang_masked_softmax_warp_backwardI6__halfS1_fLi8EEEvPT0_PKT_S6_T1_iii
        .type           _ZN18transformer_engine48scaled_upper_triang_masked_softmax_warp_backwardI6__halfS1_fLi8EEEvPT0_PKT_S6_T1_iii,@function
        .size           _ZN18transformer_engine48scaled_upper_triang_masked_softmax_warp_backwardI6__halfS1_fLi8EEEvPT0_PKT_S6_T1_iii,(.L_x_15833 - _ZN18transformer_engine48scaled_upper_triang_masked_softmax_warp_backwardI6__halfS1_fLi8EEEvPT0_PKT_S6_T1_iii)
        .other          _ZN18transformer_engine48scaled_upper_triang_masked_softmax_warp_backwardI6__halfS1_fLi8EEEvPT0_PKT_S6_T1_iii,@"STO_CUDA_ENTRY STV_DEFAULT"
_ZN18transformer_engine48scaled_upper_triang_masked_softmax_warp_backwardI6__halfS1_fLi8EEEvPT0_PKT_S6_T1_iii:
.text._ZN18transformer_engine48scaled_upper_triang_masked_softmax_warp_backwardI6__halfS1_fLi8EEEvPT0_PKT_S6_T1_iii:
        /* <DEDUP_REMOVED lines=11> */
[----:B------:R-:W-:Y:S01]  /*00b0*/  HFMA2 R25, -RZ, RZ, 0, 0 ;  /* 0x00000000ff197431 */ /* 0x000fe200000001ff */
[----:B------:R-:W-:Y:S01]  /*00c0*/  MOV R19, RZ ;  /* 0x000000ff00137202 */ /* 0x000fe20000000f00 */
[----:B------:R-:W3:Y:S01]  /*00d0*/  S2R R11, SR_CTAID.X ;  /* 0x00000000000b7919 */ /* 0x000ee20000002500 */
[----:B------:R-:W4:Y:S01]  /*00e0*/  LDCU.64 UR8, c[0x0][0x388] ;  /* 0x00007100ff0877ac */ /* 0x000f220008000a00 */
[----:B------:R-:W-:-:S02]  /*00f0*/  MOV R16, RZ ;  /* 0x000000ff00107202 */ /* 0x000fc40000000f00 */
[----:B------:R-:W-:Y:S02]  /*0100*/  CS2R R14, SRZ ;  /* 0x00000000000e7805 */ /* 0x000fe4000001ff00 */
[----:B------:R-:W-:Y:S01]  /*0110*/  CS2R R12, SRZ ;  /* 0x00000000000c7805 */ /* 0x000fe2000001ff00 */
[----:B------:R-:W5:Y:S01]  /*0120*/  LDCU UR7, c[0x0][0x39c] ;  /* 0x00007380ff0777ac */ /* 0x000f620008000800 */
[----:B------:R-:W4:Y:S01]  /*0130*/  LDCU.64 UR10, c[0x0][0x390] ;  /* 0x00007200ff0a77ac */ /* 0x000f220008000a00 */
[----:B0-----:R-:W-:Y:S01]  /*0140*/  IMAD R0, R0, UR4, R3 ;  /* 0x0000000400007c24 */ /* 0x001fe2000f8e0203 */
[----:B-1----:R-:W-:Y:S01]  /*0150*/  USHF.R.S32.HI UR4, URZ, 0x1f, UR6 ;  /* 0x0000001fff047899 */ /* 0x002fe20008011406 */
[----:B--2---:R-:W-:Y:S02]  /*0160*/  SHF.L.U32 R4, R4, 0x2, RZ ;  /* 0x0000000204047819 */ /* 0x004fe400000006ff */
[----:B---3--:R-:W-:Y:S01]  /*0170*/  IMAD R7, R0, UR5, R11 ;  /* 0x0000000500077c24 */ /* 0x008fe2000f8e020b */
[----:B------:R-:W-:-:S02]  /*0180*/  IADD3 R18, PT, PT, R11, 0x1, RZ ;  /* 0x000000010b127810 */ /* 0x000fc40007ffe0ff */
[----:B------:R-:W-:Y:S01]  /*0190*/  IADD3 R17, PT, PT, R4, 0x80, RZ ;  /* 0x0000008004117810 */ /* 0x000fe20007ffe0ff */
[C---:B------:R-:W-:Y:S01]  /*01a0*/  IMAD.WIDE.U32 R2, R7.reuse, UR6, R4 ;  /* 0x0000000607027c25 */ /* 0x040fe2000f8e0004 */
[----:B-----5:R-:W-:-:S03]  /*01b0*/  IADD3 R22, PT, PT, -R7, UR7, RZ ;  /* 0x0000000707167c10 */ /* 0x020fc6000fffe1ff */
[----:B------:R-:W-:Y:S01]  /*01c0*/  IMAD R23, R7, UR4, RZ ;  /* 0x0000000407177c24 */ /* 0x000fe2000f8e02ff */
[----:B------:R-:W-:Y:S01]  /*01d0*/  SHF.L.U32 R24, R2, 0x1, RZ ;  /* 0x0000000102187819 */ /* 0x000fe200000006ff */
[----:B------:R-:W0:Y:S03]  /*01e0*/  LDCU.64 UR4, c[0x0][0x358] ;  /* 0x00006b00ff0477ac */ /* 0x000e260008000a00 */
[----:B------:R-:W-:Y:S02]  /*01f0*/  IADD3 R23, PT, PT, R3, R23, RZ ;  /* 0x0000001703177210 */ /* 0x000fe40007ffe0ff */
[----:B----4-:R-:W-:Y:S02]  /*0200*/  IADD3 R6, P0, PT, R24, UR8, RZ ;  /* 0x0000000818067c10 */ /* 0x010fe4000ff1e0ff */
[----:B------:R-:W-:Y:S02]  /*0210*/  SHF.L.U64.HI R23, R2, 0x1, R23 ;  /* 0x0000000102177819 */ /* 0x000fe40000010217 */
[----:B------:R-:W-:-:S02]  /*0220*/  IADD3 R8, P1, PT, R24, UR10, RZ ;  /* 0x0000000a18087c10 */ /* 0x000fc4000ff3e0ff */
[C---:B------:R-:W-:Y:S02]  /*0230*/  IADD3.X R7, PT, PT, R23.reuse, UR9, RZ, P0, !PT ;  /* 0x0000000917077c10 */ /* 0x040fe400087fe4ff */
[----:B------:R-:W-:Y:S02]  /*0240*/  ISETP.GT.AND P0, PT, R22, RZ, PT ;  /* 0x000000ff1600720c */ /* 0x000fe40003f04270 */
[----:B------:R-:W-:Y:S02]  /*0250*/  IADD3.X R9, PT, PT, R23, UR11, RZ, P1, !PT ;  /* 0x0000000b17097c10 */ /* 0x000fe40008ffe4ff */
[----:B------:R-:W-:-:S04]  /*0260*/  SEL R18, R18, RZ, P0 ;  /* 0x000000ff12127207 */ /* 0x000fc80000000000 */
[-C--:B------:R-:W-:Y:S02]  /*0270*/  ISETP.GE.U32.AND P1, PT, R4, R18.reuse, PT ;  /* 0x000000120400720c */ /* 0x080fe40003f26070 */
[----:B------:R-:W-:-:S11]  /*0280*/  ISETP.GE.U32.AND P0, PT, R17, R18, PT ;  /* 0x000000121100720c */ /* 0x000fd60003f06070 */
[----:B0-----:R-:W-:Y:S05]  /*0290*/  @P1 BRA `(.L_x_2038) ;  /* 0x0000000000501947 */ /* 0x001fea0003800000 */
        /* <DEDUP_REMOVED lines=10> */
[----:B---3--:R-:W-:Y:S02]  /*0340*/  @!P2 HADD2.F32 R0, -RZ, R11.H0_H0 ;  /* 0x2000000bff00a230 */ /* 0x008fe40000004100 */
[----:B------:R-:W-:Y:S02]  /*0350*/  @!P1 HADD2.F32 R3, -RZ, R10.H1_H1 ;  /* 0x3000000aff039230 */ /* 0x000fe40000004100 */
[--C-:B------:R-:W-:Y:S02]  /*0360*/  @!P1 HADD2.F32 R14, -RZ, R2.reuse.H1_H1 ;  /* 0x30000002ff0e9230 */ /* 0x100fe40000004100 */
[----:B------:R-:W-:Y:S01]  /*0370*/  @!P2 FMUL R20, R15, R0 ;  /* 0x000000000f14a220 */ /* 0x000fe20000400000 */
[----:B------:R-:W-:-:S02]  /*0380*/  HADD2.F32 R25, -RZ, R2.H0_H0 ;  /* 0x20000002ff197230 */ /* 0x000fc40000004100 */
[----:B------:R-:W-:Y:S02]  /*0390*/  @!P3 HADD2.F32 R11, -RZ, R11.H1_H1 ;  /* 0x3000000bff0bb230 */ /* 0x000fe40000004100 */
[----:B------:R-:W-:Y:S01]  /*03a0*/  @!P1 FMUL R19, R14, R3 ;  /* 0x000000030e139220 */ /* 0x000fe20000400000 */
[----:B------:R-:W-:Y:S02]  /*03b0*/  HADD2.F32 R10, -RZ, R10.H0_H0 ;  /* 0x2000000aff0a7230 */ /* 0x000fe40000004100 */
[----:B------:R-:W-:-:S03]  /*03c0*/  @!P3 FMUL R21, R16, R11 ;  /* 0x0000000b1015b220 */ /* 0x000fc60000400000 */
[----:B------:R-:W-:-:S07]  /*03d0*/  FMUL R10, R25, R10 ;  /* 0x0000000a190a7220 */ /* 0x000fce0000400000 */
.L_x_2038:
[----:B------:R-:W-:Y:S05]  /*03e0*/  BSYNC.RECONVERGENT B0 ;  /* 0x0000000000007941 */ /* 0x000fea0003800200 */
.L_x_2037:
[----:B------:R-:W-:Y:S01]  /*03f0*/  BSSY.RECONVERGENT B0, `(.L_x_2039) ;  /* 0x000001a000007945 */ /* 0x000fe20003800200 */
[----:B------:R-:W-:Y:S01]  /*0400*/  HFMA2 R0, -RZ, RZ, 0, 0 ;  /* 0x00000000ff007431 */ /* 0x000fe200000001ff */
[----:B------:R-:W-:Y:S02]  /*0410*/  MOV R11, RZ ;  /* 0x000000ff000b7202 */ /* 0x000fe40000000f00 */
[----:B------:R-:W-:Y:S02]  /*0420*/  CS2R R26, SRZ ;  /* 0x00000000001a7805 */ /* 0x000fe4000001ff00 */
[----:B------:R-:W-:Y:S01]  /*0430*/  CS2R R2, SRZ ;  /* 0x0000000000027805 */ /* 0x000fe2000001ff00 */
[----:B------:R-:W-:Y:S06]  /*0440*/  @P0 BRA `(.L_x_2040) ;  /* 0x0000000000500947 */ /* 0x000fec0003800000 */
        /* <DEDUP_REMOVED lines=11> */
[----:B------:R-:W-:Y:S02]  /*0500*/  @!P2 HADD2.F32 R18, -RZ, R7.H1_H1 ;  /* 0x30000007ff12a230 */ /* 0x000fe40000004100 */
[--C-:B------:R-:W-:Y:S02]  /*0510*/  HADD2.F32 R27, -RZ, R6.reuse.H0_H0 ;  /* 0x20000006ff1b7230 */ /* 0x100fe40000004100 */
[----:B------:R-:W-:Y:S01]  /*0520*/  @!P1 FMUL R13, R2, R9 ;  /* 0x00000009020d9220 */ /* 0x000fe20000400000 */
[----:B------:R-:W-:Y:S02]  /*0530*/  @!P0 HADD2.F32 R7, -RZ, R6.H1_H1 ;  /* 0x30000006ff078230 */ /* 0x000fe40000004100 */
[----:B------:R-:W-:Y:S01]  /*0540*/  @!P2 FMUL R12, R3, R18 ;  /* 0x00000012030ca220 */ /* 0x000fe20000400000 */
[----:B------:R-:W-:-:S02]  /*0550*/  @!P0 HADD2.F32 R0, -RZ, R8.H1_H1 ;  /* 0x30000008ff008230 */ /* 0x000fc40000004100 */
[----:B------:R-:W-:-:S03]  /*0560*/  HADD2.F32 R26, -RZ, R8.H0_H0 ;  /* 0x20000008ff1a7230 */ /* 0x000fc60000004100 */
[----:B------:R-:W-:Y:S02]  /*0570*/  @!P0 FMUL R11, R0, R7 ;  /* 0x00000007000b8220 */ /* 0x000fe40000400000 */
[----:B------:R-:W-:-:S07]  /*0580*/  FMUL R27, R26, R27 ;  /* 0x0000001b1a1b7220 */ /* 0x000fce0000400000 */
.L_x_2040:
[----:B------:R-:W-:Y:S05]  /*0590*/  BSYNC.RECONVERGENT B0 ;  /* 0x0000000000007941 */ /* 0x000fea0003800200 */
.L_x_2039:
        /* <DEDUP_REMOVED lines=39> */
.L_x_2042:
[----:B------:R-:W-:Y:S05]  /*0810*/  BSYNC.RECONVERGENT B0 ;  /* 0x0000000000007941 */ /* 0x000fea0003800200 */
.L_x_2041:
        /* <DEDUP_REMOVED lines=12> */
[----:B------:R-:W-:Y:S01]  /*08e0*/  STG.E.64 desc[UR4][R6.64+0x100], R4 ;  /* 0x0001000406007986 */ /* 0x000fe2000c101b04 */
[----:B------:R-:W-:Y:S05]  /*08f0*/  EXIT ;  /* 0x000000000000794d */ /* 0x000fea0003800000 */
.L_x_2043:
        /* <DEDUP_REMOVED lines=16> */
.L_x_15833:


//--------------------- .text._ZN18transformer_engine48scaled_upper_triang_masked_softmax_warp_backwardI6__halfS1_fLi7EEEvPT0_PKT_S6_T1_iii --------------------------
	.section	.text._ZN18transformer_engine48scaled_upper_triang_masked_softmax_warp_backwardI6__halfS1_fLi7EEEvPT0_PKT_S6_T1_iii,"ax",@progbits
	.align	128
        .global         _ZN18transformer_engine48scaled_upper_triang_masked_softmax_warp_backwardI6__halfS1_fLi7EEEvPT0_PKT_S6_T1_iii
        .type           _ZN18transformer_engine48scaled_upper_triang_masked_softmax_warp_backwardI6__halfS1_fLi7EEEvPT0_PKT_S6_T1_iii,@function
        .size           _ZN18transformer_engine48scaled_upper_triang_masked_softmax_warp_backwardI6__halfS1_fLi7EEEvPT0_PKT_S6_T1_iii,(.L_x_15834 - _ZN18transformer_engine48scaled_upper_triang_masked_softmax_warp_backwardI6__halfS1_fLi7EEEvPT0_PKT_S6_T1_iii)
        .other          _ZN18transformer_engine48scaled_upper_triang_masked_softmax_warp_backwardI6__halfS1_fLi7EEEvPT0_PKT_S6_T1_iii,@"STO_CUDA_ENTRY STV_DEFAULT"
_ZN18transformer_engine48scaled_upper_triang_masked_softmax_warp_backwardI6__halfS1_fLi7EEEvPT0_PKT_S6_T1_iii:
.text._ZN18transformer_engine48scaled_upper_triang_masked_softmax_warp_backwardI6__halfS1_fLi7EEEvPT0_PKT_S6_T1_iii:
[----:B------:R-:W-:Y:S01]  /*0000*/  LDC R1, c[0x0][0x37c] ;  /* 0x0000df00ff017b82 */ /* 0x000fe20000000800 */
[----:B------:R-:W0:Y:S01]  /*0010*/  S2R R0, SR_CTAID.Y ;  /* 0x0000000000007919 */ /* 0x000e220000002600 */
[----:B------:R-:W0:Y:S06]  /*0020*/  LDCU UR4, c[0x0][0x364] ;  /* 0x00006c80ff0477ac */ /* 0x000e2c0008000800 */
[----:B------:R-:W1:Y:S01]  /*0030*/  LDC R4, c[0x0][0x3a4] ;  /* 0x0000e900ff047b82 */ /* 0x000e620000000800 */
[----:B------:R-:W-:Y:S01]  /*0040*/  MOV R13, RZ ;  /* 0x000000ff000d7202 */ /* 0x000fe20000000f00 */
[----:B------:R-:W0:Y:S01]  /*0050*/  S2R R3, SR_TID.Y ;  /* 0x0000000000037919 */ /* 0x000e220000002200 */
[----:B------:R-:W2:Y:S01]  /*0060*/  LDCU UR5, c[0x0][0x370] ;  /* 0x00006e00ff0577ac */ /* 0x000ea20008000800 */
[----:B------:R-:W-:Y:S01]  /*0070*/  BSSY.RECONVERGENT B0, `(.L_x_2044) ;  /* 0x0000038000007945 */ /* 0x000fe20003800200 */
[----:B------:R-:W-:Y:S01]  /*0080*/  HFMA2 R5, -RZ, RZ, 0, 0 ;  /* 0x00000000ff057431 */ /* 0x000fe200000001ff */
[----:B------:R-:W3:Y:S01]  /*0090*/  S2R R19, SR_CTAID.X ;  /* 0x0000000000137919 */ /* 0x000ee20000002500 */
[----:B------:R-:W4:Y:S01]  /*00a0*/  LDCU UR6, c[0x0][0x39c] ;  /* 0x00007380ff0677ac */ /* 0x000f220008000800 */
[----:B------:R-:W-:Y:S01]  /*00b0*/  HFMA2 R10, -RZ, RZ, 0, 0 ;  /* 0x00000000ff0a7431 */ /* 0x000fe200000001ff */
[----:B------:R-:W-:Y:S01]  /*00c0*/  CS2R R6, SRZ ;  /* 0x0000000000067805 */ /* 0x000fe2000001ff00 */
[----:B------:R-:W5:Y:S01]  /*00d0*/  S2R R12, SR_TID.X ;  /* 0x00000000000c7919 */ /* 0x000f620000002100 */
[----:B------:R-:W4:Y:S01]  /*00e0*/  LDCU UR7, c[0x0][0x3a0] ;  /* 0x00007400ff0777ac */ /* 0x000f220008000800 */
[----:B0-----:R-:W-:Y:S01]  /*00f0*/  IMAD R0, R0, UR4, R3 ;  /* 0x0000000400007c24 */ /* 0x001fe2000f8e0203 */
[----:B------:R-:W-:-:S03]  /*0100*/  MOV R3, RZ ;  /* 0x000000ff00037202 */ /* 0x000fc60000000f00 */
[----:B--2---:R-:W-:Y:S01]  /*0110*/  IMAD R0, R0, UR5, RZ ;  /* 0x0000000500007c24 */ /* 0x004fe2000f8e02ff */
[----:B------:R-:W0:Y:S01]  /*0120*/  LDCU.64 UR4, c[0x0][0x358] ;  /* 0x00006b00ff0477ac */ /* 0x000e220008000a00 */
[----:B-----5:R-:W-:-:S03]  /*0130*/  SHF.L.U32 R12, R12, 0x2, RZ ;  /* 0x000000020c0c7819 */ /* 0x020fc600000006ff */
[----:B---3--:R-:W-:Y:S01]  /*0140*/  LEA R9, R0, R19, 0x1 ;  /* 0x0000001300097211 */ /* 0x008fe200078e08ff */
[----:B------:R-:W-:Y:S01]  /*0150*/  HFMA2 R0, -RZ, RZ, 0, 0 ;  /* 0x00000000ff007431 */ /* 0x000fe200000001ff */
[----:B------:R-:W-:Y:S02]  /*0160*/  IADD3 R19, PT, PT, R19, 0x1, RZ ;  /* 0x0000000113137810 */ /* 0x000fe40007ffe0ff */
[C---:B----4-:R-:W-:Y:S01]  /*0170*/  IADD3 R2, PT, PT, -R9.reuse, UR6, RZ ;  /* 0x0000000609027c10 */ /* 0x050fe2000fffe1ff */
[----:B------:R-:W-:Y:S02]  /*0180*/  USHF.R.S32.HI UR6, URZ, 0x1f, UR7 ;  /* 0x0000001fff067899 */ /* 0x000fe40008011407 */
        /* <DEDUP_REMOVED lines=11> */
[C---:B------:R-:W-:Y:S02]  /*0240*/  SHF.L.U32 R16, R14.reuse, 0x1, RZ ;  /* 0x000000010e107819 */ /* 0x040fe400000006ff */
[----:B------:R-:W-:Y:S01]  /*0250*/  SHF.L.U64.HI R6, R14, 0x1, R11 ;  /* 0x000000010e067819 */ /* 0x000fe2000001020b */
[----:B------:R-:W1:Y:S01]  /*0260*/  LDCU.64 UR8, c[0x0][0x388] ;  /* 0x00007100ff0877ac */ /* 0x000e620008000a00 */
[C---:B0-----:R-:W-:Y:S02]  /*0270*/  IADD3 R20, P1, PT, R16.reuse, UR10, RZ ;  /* 0x0000000a10147c10 */ /* 0x041fe4000ff3e0ff */
[----:B-1----:R-:W-:Y:S02]  /*0280*/  IADD3 R16, P0, PT, R16, UR8, RZ ;  /* 0x0000000810107c10 */ /* 0x002fe4000ff1e0ff */
[C---:B------:R-:W-:Y:S02]  /*0290*/  IADD3.X R21, PT, PT, R6.reuse, UR11, RZ, P1, !PT ;  /* 0x0000000b06157c10 */ /* 0x040fe40008ffe4ff */
[----:B------:R-:W-:-:S04]  /*02a0*/  IADD3.X R17, PT, PT, R6, UR9, RZ, P0, !PT ;  /* 0x0000000906117c10 */ /* 0x000fc800087fe4ff */
[----:B------:R-:W2:Y:S04]  /*02b0*/  LDG.E.64 R20, desc[UR4][R20.64] ;  /* 0x0000000414147981 */ /* 0x000ea8000c1e1b00 */
[----:B------:R-:W3:Y:S01]  /*02c0*/  LDG.E.64 R16, desc[UR4][R16.64] ;  /* 0x0000000410107981 */ /* 0x000ee2000c1e1b00 */
[C---:B------:R-:W-:Y:S02]  /*02d0*/  IADD3 R6, PT, PT, R12.reuse, 0x2, RZ ;  /* 0x000000020c067810 */ /* 0x040fe40007ffe0ff */
[----:B------:R-:W-:Y:S02]  /*02e0*/  IADD3 R18, PT, PT, R12, 0x3, RZ ;  /* 0x000000030c127810 */ /* 0x000fe40007ffe0ff */
[----:B------:R-:W-:Y:S02]  /*02f0*/  ISETP.GE.U32.AND P1, PT, R6, R23, PT ;  /* 0x000000170600720c */ /* 0x000fe40003f26070 */
[----:B------:R-:W-:-:S02]  /*0300*/  IADD3 R6, PT, PT, R12, 0x1, RZ ;  /* 0x000000010c067810 */ /* 0x000fc40007ffe0ff */
[-C--:B------:R-:W-:Y:S02]  /*0310*/  ISETP.GE.U32.AND P2, PT, R18, R23.reuse, PT ;  /* 0x000000171200720c */ /* 0x080fe40003f46070 */
[----:B------:R-:W-:-:S11]  /*0320*/  ISETP.GE.U32.AND P0, PT, R6, R23, PT ;  /* 0x000000170600720c */ /* 0x000fd60003f06070 */
[--C-:B--2---:R-:W-:Y:S02]  /*0330*/  @!P2 HADD2.F32 R7, -RZ, R21.reuse.H1_H1 ;  /* 0x30000015ff07a230 */ /* 0x104fe40000004100 */
[----:B------:R-:W-:Y:S02]  /*0340*/  @!P1 HADD2.F32 R8, -RZ, R21.H0_H0 ;  /* 0x20000015ff089230 */ /* 0x000fe40000004100 */
[--C-:B---3--:R-:W-:Y:S02]  /*0350*/  @!P1 HADD2.F32 R23, -RZ, R17.reuse.H0_H0 ;  /* 0x20000011ff179230 */ /* 0x108fe40000004100 */
[----:B------:R-:W-:Y:S02]  /*0360*/  @!P2 HADD2.F32 R6, -RZ, R17.H1_H1 ;  /* 0x30000011ff06a230 */ /* 0x000fe40000004100 */
[--C-:B------:R-:W-:Y:S02]  /*0370*/  @!P0 HADD2.F32 R17, -RZ, R16.reuse.H1_H1 ;  /* 0x30000010ff118230 */ /* 0x100fe40000004100 */
[----:B------:R-:W-:Y:S01]  /*0380*/  @!P1 FMUL R3, R8, R23 ;  /* 0x0000001708039220 */ /* 0x000fe20000400000 */
[----:B------:R-:W-:-:S02]  /*0390*/  HADD2.F32 R16, -RZ, R16.H0_H0 ;  /* 0x20000010ff107230 */ /* 0x000fc40000004100 */
[----:B------:R-:W-:Y:S01]  /*03a0*/  @!P2 FMUL R0, R7, R6 ;  /* 0x000000060700a220 */ /* 0x000fe20000400000 */
[--C-:B------:R-:W-:Y:S02]  /*03b0*/  @!P0 HADD2.F32 R10, -RZ, R20.reuse.H1_H1 ;  /* 0x30000014ff0a8230 */ /* 0x100fe40000004100 */
[----:B------:R-:W-:-:S03]  /*03c0*/  HADD2.F32 R9, -RZ, R20.H0_H0 ;  /* 0x20000014ff097230 */ /* 0x000fc60000004100 */
[----:B------:R-:W-:Y:S02]  /*03d0*/  @!P0 FMUL R5, R10, R17 ;  /* 0x000000110a058220 */ /* 0x000fe40000400000 */
[----:B------:R-:W-:-:S07]  /*03e0*/  FMUL R6, R9, R16 ;  /* 0x0000001009067220 */ /* 0x000fce0000400000 */
.L_x_2045:
[----:B------:R-:W-:Y:S05]  /*03f0*/  BSYNC.RECONVERGENT B0 ;  /* 0x0000000000007941 */ /* 0x000fea0003800200 */
.L_x_2044:
[----:B------:R-:W-:Y:S01]  /*0400*/  ISETP.GE.U32.AND P0, PT, R12, R19, PT ;  /* 0x000000130c00720c */ /* 0x000fe20003f06070 */
[----:B------:R-:W-:Y:S01]  /*0410*/  BSSY.RECONVERGENT B0, `(.L_x_2046) ;  /* 0x0000026000007945 */ /* 0x000fe20003800200 */
[----:B------:R-:W-:Y:S01]  /*0420*/  HFMA2 R17, -RZ, RZ, 0, 0 ;  /* 0x00000000ff117431 */ /* 0x000fe200000001ff */
[----:B------:R-:W-:Y:S02]  /*0430*/  CS2R R20, SRZ ;  /* 0x0000000000147805 */ /* 0x000fe4000001ff00 */
[----:B------:R-:W-:Y:S02]  /*0440*/  MOV R22, RZ ;  /* 0x000000ff00167202 */ /* 0x000fe40000000f00 */
[----:B------:R-:W-:Y:S02]  /*0450*/  CS2R R24, SRZ ;  /* 0x0000000000187805 */ /* 0x000fe4000001ff00 */
[----:B------:R-:W-:Y:S01]  /*0460*/  CS2R R26, SRZ ;  /* 0x00000000001a7805 */ /* 0x000fe2000001ff00 */
[----:B------:R-:W-:-:S03]  /*0470*/  IMAD R23, R4, UR7, RZ ;  /* 0x0000000704177c24 */ /* 0x000fc6000f8e02ff */
[----:B------:R-:W-:Y:S05]  /*0480*/  @P0 BRA `(.L_x_2047) ;  /* 0x0000000000780947 */ /* 0x000fea0003800000 */
[----:B------:R-:W0:Y:S01]  /*0490*/  LDCU.64 UR6, c[0x0][0x388] ;  /* 0x00007100ff0677ac */ /* 0x000e220008000a00 */
[C---:B------:R-:W-:Y:S02]  /*04a0*/  IADD3 R16, PT, PT, R12.reuse, 0x1, RZ ;  /* 0x000000010c107810 */ /* 0x040fe40007ffe0ff */
[----:B------:R-:W-:Y:S01]  /*04b0*/  IADD3 R18, PT, PT, R12, 0x3, RZ ;  /* 0x000000030c127810 */ /* 0x000fe20007ffe0ff */
[----:B------:R-:W1:Y:S01]  /*04c0*/  LDCU.64 UR8, c[0x0][0x390] ;  /* 0x00007200ff0877ac */ /* 0x000e620008000a00 */
[-C--:B------:R-:W-:Y:S02]  /*04d0*/  ISETP.GE.U32.AND P0, PT, R16, R19.reuse, PT ;  /* 0x000000131000720c */ /* 0x080fe40003f06070 */
[----:B------:R-:W-:Y:S02]  /*04e0*/  IADD3 R16, PT, PT, R12, 0x2, RZ ;  /* 0x000000020c107810 */ /* 0x000fe40007ffe0ff */
        /* <DEDUP_REMOVED lines=12> */
[----:B--2---:R-:W-:Y:S02]  /*05b0*/  @!P2 HADD2.F32 R29, -RZ, R19.H0_H0 ;  /* 0x20000013ff1da230 */ /* 0x004fe40000004100 */
[--C-:B---3--:R-:W-:Y:S02]  /*05c0*/  @!P2 HADD2.F32 R24, -RZ, R17.reuse.H0_H0 ;  /* 0x20000011ff18a230 */ /* 0x108fe40000004100 */
[----:B------:R-:W-:Y:S02]  /*05d0*/  @!P1 HADD2.F32 R25, -RZ, R17.H1_H1 ;  /* 0x30000011ff199230 */ /* 0x000fe40000004100 */
[----:B------:R-:W-:-:S02]  /*05e0*/  @!P0 HADD2.F32 R28, -RZ, R18.H1_H1 ;  /* 0x30000012ff1c8230 */ /* 0x000fc40000004100 */
[----:B------:R-:W-:Y:S01]  /*05f0*/  @!P2 FMUL R21, R24, R29 ;  /* 0x0000001d1815a220 */ /* 0x000fe20000400000 */
[----:B------:R-:W-:Y:S02]  /*0600*/  @!P1 HADD2.F32 R29, -RZ, R19.H1_H1 ;  /* 0x30000013ff1d9230 */ /* 0x000fe40000004100 */
[----:B------:R-:W-:Y:S02]  /*0610*/  HADD2.F32 R17, -RZ, R18.H0_H0 ;  /* 0x20000012ff117230 */ /* 0x000fe40000004100 */
[--C-:B------:R-:W-:Y:S02]  /*0620*/  @!P0 HADD2.F32 R27, -RZ, R16.reuse.H1_H1 ;  /* 0x30000010ff1b8230 */ /* 0x100fe40000004100 */
[----:B------:R-:W-:Y:S02]  /*0630*/  HADD2.F32 R26, -RZ, R16.H0_H0 ;  /* 0x20000010ff1a7230 */ /* 0x000fe40000004100 */
[----:B------:R-:W-:Y:S01]  /*0640*/  @!P1 FMUL R20, R25, R29 ;  /* 0x0000001d19149220 */ /* 0x000fe20000400000 */
[----:B------:R-:W-:-:S02]  /*0650*/  @!P0 FMUL R22, R27, R28 ;  /* 0x0000001c1b168220 */ /* 0x000fc40000400000 */
[----:B------:R-:W-:-:S07]  /*0660*/  FMUL R17, R26, R17 ;  /* 0x000000111a117220 */ /* 0x000fce0000400000 */
.L_x_2047:
[----:B------:R-:W-:Y:S05]  /*0670*/  BSYNC.RECONVERGENT B0 ;  /* 0x0000000000007941 */ /* 0x000fea0003800200 */
.L_x_2046:
        /* <DEDUP_REMOVED lines=42> */
[----:B------:R-:W-:Y:S02]  /*0920*/  F2FP.F16.F32.PACK_AB R2, R3, R2 ;  /* 0x000000020302723e */ /* 0x000fe400000000ff */
[----:B------:R-:W-:Y:S02]  /*0930*/  LEA.HI.X R5, R14, UR9, R11, 0x1, P1 ;  /* 0x000000090e057c11 */ /* 0x000fe400088f0c0b */
[----:B------:R-:W-:-:S05]  /*0940*/  F2FP.F16.F32.PACK_AB R3, R7, R8 ;  /* 0x000000080703723e */ /* 0x000fca00000000ff */
[----:B------:R0:W-:Y:S02]  /*0950*/  STG.E.64 desc[UR4][R4.64], R2 ;  /* 0x0000000204007986 */ /* 0x0001e4000c101b04 */
.L_x_2049:
[----:B------:R-:W-:Y:S05]  /*0960*/  BSYNC.RECONVERGENT B0 ;  /* 0x0000000000007941 */ /* 0x000fea0003800200 */
.L_x_2048:
[----:B------:R-:W-:Y:S05]  /*0970*/  @P0 EXIT ;  /* 0x000000000000094d */ /* 0x000fea0003800000 */
[----:B------:R-:W1:Y:S01]  /*0980*/  LDCU UR6, c[0x0][0x398] ;  /* 0x00007300ff0677ac */ /* 0x000e620008000800 */
[----:B--2---:R-:W-:Y:S01]  /*0990*/  FADD R16, R16, R19 ;  /* 0x0000001310107221 */ /* 0x004fe20000000000 */
[C---:B------:R-:W-:Y:S01]  /*09a0*/  IADD3 R14, P0, PT, R23.reuse, R14, RZ ;  /* 0x0000000e170e7210 */ /* 0x040fe20007f1e0ff */
[----:B------:R-:W0:Y:S02]  /*09b0*/  LDCU.64 UR8, c[0x0][0x380] ;  /* 0x00007000ff0877ac */ /* 0x000e240008000a00 */
[C---:B------:R-:W-:Y:S01]  /*09c0*/  FFMA R17, R16.reuse, -R26, R17 ;  /* 0x8000001a10117223 */ /* 0x040fe20000000011 */
[C---:B------:R-:W-:Y:S01]  /*09d0*/  FFMA R22, R16.reuse, -R27, R22 ;  /* 0x8000001b10167223 */ /* 0x040fe20000000016 */
[C---:B------:R-:W-:Y:S01]  /*09e0*/  FFMA R21, R16.reuse, -R24, R21 ;  /* 0x8000001810157223 */ /* 0x040fe20000000015 */
[----:B------:R-:W-:Y:S01]  /*09f0*/  FFMA R20, R16, -R25, R20 ;  /* 0x8000001910147223 */ /* 0x000fe20000000014 */
[----:B------:R-:W-:Y:S01]  /*0a00*/  LEA.HI.X.SX32 R11, R23, R11, 0x1, P0 ;  /* 0x0000000b170b7211 */ /* 0x000fe200000f0eff */
[----:B-1----:R-:W-:Y:S01]  /*0a10*/  FMUL R17, R17, UR6 ;  /* 0x0000000611117c20 */ /* 0x002fe20008400000 */
[----:B------:R-:W-:Y:S01]  /*0a20*/  FMUL R22, R22, UR6 ;  /* 0x0000000616167c20 */ /* 0x000fe20008400000 */
[----:B------:R-:W-:Y:S01]  /*0a30*/  FMUL R21, R21, UR6 ;  /* 0x0000000615157c20 */ /* 0x000fe20008400000 */
[----:B------:R-:W-:Y:S01]  /*0a40*/  FMUL R20, R20, UR6 ;  /* 0x0000000614147c20 */ /* 0x000fe20008400000 */
[----:B0-----:R-:W-:-:S02]  /*0a50*/  LEA R2, P0, R14, UR8, 0x1 ;  /* 0x000000080e027c11 */ /* 0x001fc4000f8008ff */
[----:B------:R-:W-:Y:S02]  /*0a60*/  F2FP.F16.F32.PACK_AB R22, R22, R17 ;  /* 0x000000111616723e */ /* 0x000fe400000000ff */
[----:B------:R-:W-:Y:S02]  /*0a70*/  LEA.HI.X R3, R14, UR9, R11, 0x1, P0 ;  /* 0x000000090e037c11 */ /* 0x000fe400080f0c0b */
[----:B------:R-:W-:-:S05]  /*0a80*/  F2FP.F16.F32.PACK_AB R23, R20, R21 ;  /* 0x000000151417723e */ /* 0x000fca00000000ff */
[----:B------:R-:W-:Y:S01]  /*0a90*/  STG.E.64 desc[UR4][R2.64], R22 ;  /* 0x0000001602007986 */ /* 0x000fe2000c101b04 */
[----:B------:R-:W-:Y:S05]  /*0aa0*/  EXIT ;  /* 0x000000000000794d */ /* 0x000fea0003800000 */
.L_x_2050:
        /* <DEDUP_REMOVED lines=13> */
.L_x_15834:


//--------------------- .text._ZN18transformer_engine48scaled_upper_triang_masked_softmax_warp_backwardI6__halfS1_fLi6EEEvPT0_PKT_S6_T1_iii --------------------------
	.section	.text._ZN18transformer_engine48scaled_upper_triang_masked_softmax_warp_backwardI6__halfS1_fLi6EEEvPT0_PKT_S6_T1_iii,"ax",@progbits
	.align	128
        .global         _ZN18transformer_engine48scaled_upper_triang_masked_softmax_warp_backwardI6__halfS1_fLi6EEEvPT0_PKT_S6_T1_iii
        .type           _ZN18transformer_engine48scaled_upper_triang_masked_softmax_warp_backwardI6__halfS1_fLi6EEEvPT0_PKT_S6_T1_iii,@function
        .size           _ZN18transformer_engine48scaled_upper_triang_masked_softmax_warp_backwardI6__halfS1_fLi6EEEvPT0_PKT_S6_T1_iii,(.L_x_15835 - _ZN18transformer_engine48scaled_upper_triang_masked_softmax_warp_backwardI6__halfS1_fLi6EEEvPT0_PKT_S6_T1_iii)
        .other          _ZN18transformer_engine48scaled_upper_triang_masked_softmax_warp_backwardI6__halfS1_fLi6EEEvPT0_PKT_S6_T1_iii,@"STO_CUDA_ENTRY STV_DEFAULT"
_ZN18transformer_engine48scaled_upper_triang_masked_softmax_warp_backwardI6__halfS1_fLi6EEEvPT0_PKT_S6_T1_iii:
.text._ZN18transformer_engine48scaled_upper_triang_masked_softmax_warp_backwardI6__halfS1_fLi6EEEvPT0_PKT_S6_T1_iii:
        /* <DEDUP_REMOVED lines=24> */
[----:B------:R-:W-:Y:S01]  /*0180*/  SHF.L.U32 R6, R8, 0x1, RZ ;  /* 0x0000000108067819 */ /* 0x000fe200000006ff */
[----:B------:R-:W0:Y:S01]  /*0190*/  LDCU.64 UR4, c[0x0][0x358] ;  /* 0x00006b00ff0477ac */ /* 0x000e220008000a00 */
        /* <DEDUP_REMOVED lines=13> */
[----:B------:R0:W3:Y:S04]  /*0270*/  @!P3 LDG.E.U16 R28, desc[UR4][R18.64] ;  /* 0x00000004121cb981 */ /* 0x0000e8000c1e1500 */
[----:B------:R-:W4:Y:S04]  /*0280*/  @!P3 LDG.E.U16 R22, desc[UR4][R12.64] ;  /* 0x000000040c16b981 */ /* 0x000f28000c1e1500 */
[----:B------:R1:W5:Y:S04]  /*0290*/  @!P2 LDG.E.U16 R23, desc[UR4][R12.64+0x40] ;  /* 0x000040040c17a981 */ /* 0x000368000c1e1500 */
[----:B------:R-:W5:Y:S04]  /*02a0*/  @!P0 LDG.E.U16 R25, desc[UR4][R20.64] ;  /* 0x0000000414198981 */ /* 0x000f68000c1e1500 */
[----:B------:R-:W5:Y:S04]  /*02b0*/  @!P1 LDG.E.U16 R27, desc[UR4][R20.64+0x40] ;  /* 0x00004004141b9981 */ /* 0x000f68000c1e1500 */
[----:B------:R-:W5:Y:S04]  /*02c0*/  @!P0 LDG.E.U16 R24, desc[UR4][R14.64] ;  /* 0x000000040e188981 */ /* 0x000f68000c1e1500 */
[----:B------:R5:W5:Y:S01]  /*02d0*/  @!P1 LDG.E.U16 R26, desc[UR4][R14.64+0x40] ;  /* 0x000040040e1a9981 */ /* 0x000b62000c1e1500 */
[----:B------:R-:W-:Y:S01]  /*02e0*/  HFMA2 R9, -RZ, RZ, 0, 0 ;  /* 0x00000000ff097431 */ /* 0x000fe200000001ff */
[----:B------:R-:W-:-:S02]  /*02f0*/  MOV R16, RZ ;  /* 0x000000ff00107202 */ /* 0x000fc40000000f00 */
[----:B------:R-:W-:Y:S02]  /*0300*/  CS2R R10, SRZ ;  /* 0x00000000000a7805 */ /* 0x000fe4000001ff00 */
[----:B0-----:R-:W-:Y:S02]  /*0310*/  MOV R18, RZ ;  /* 0x000000ff00127202 */ /* 0x001fe40000000f00 */
[----:B-1----:R-:W-:Y:S01]  /*0320*/  CS2R R12, SRZ ;  /* 0x00000000000c7805 */ /* 0x002fe2000001ff00 */
[----:B--2---:R-:W-:Y:S02]  /*0330*/  @!P2 HADD2.F32 R16, -RZ, R17.H0_H0 ;  /* 0x20000011ff10a230 */ /* 0x004fe40000004100 */
[----:B------:R-:W-:Y:S02]  /*0340*/  HFMA2 R17, -RZ, RZ, 0, 0 ;  /* 0x00000000ff117431 */ /* 0x000fe400000001ff */
[----:B---3--:R-:W-:Y:S02]  /*0350*/  @!P3 HADD2.F32 R11, -RZ, R28.H0_H0 ;  /* 0x2000001cff0bb230 */ /* 0x008fe40000004100 */
[----:B----4-:R-:W-:-:S02]  /*0360*/  @!P3 HADD2.F32 R22, -RZ, R22.H0_H0 ;  /* 0x20000016ff16b230 */ /* 0x010fc40000004100 */
[----:B-----5:R-:W-:Y:S02]  /*0370*/  @!P2 HADD2.F32 R23, -RZ, R23.H0_H0 ;  /* 0x20000017ff17a230 */ /* 0x020fe40000004100 */
[----:B------:R-:W-:Y:S02]  /*0380*/  @!P0 HADD2.F32 R10, -RZ, R25.H0_H0 ;  /* 0x20000019ff0a8230 */ /* 0x000fe40000004100 */
[----:B------:R-:W-:Y:S02]  /*0390*/  @!P1 HADD2.F32 R9, -RZ, R27.H0_H0 ;  /* 0x2000001bff099230 */ /* 0x000fe40000004100 */
[----:B------:R-:W-:Y:S02]  /*03a0*/  @!P0 HADD2.F32 R15, -RZ, R24.H0_H0 ;  /* 0x20000018ff0f8230 */ /* 0x000fe40000004100 */
[----:B------:R-:W-:Y:S02]  /*03b0*/  @!P1 HADD2.F32 R26, -RZ, R26.H0_H0 ;  /* 0x2000001aff1a9230 */ /* 0x000fe40000004100 */
[----:B------:R-:W-:Y:S01]  /*03c0*/  @!P3 FMUL R18, R11, R22 ;  /* 0x000000160b12b220 */ /* 0x000fe20000400000 */
[----:B------:R-:W-:Y:S01]  /*03d0*/  @!P2 FMUL R17, R16, R23 ;  /* 0x000000171011a220 */ /* 0x000fe20000400000 */
[----:B------:R-:W-:Y:S01]  /*03e0*/  @!P0 FMUL R13, R10, R15 ;  /* 0x0000000f0a0d8220 */ /* 0x000fe20000400000 */
[----:B------:R-:W-:-:S02]  /*03f0*/  @!P1 FMUL R12, R9, R26 ;  /* 0x0000001a090c9220 */ /* 0x000fc40000400000 */
        /* <DEDUP_REMOVED lines=34> */
[----:B------:R-:W-:Y:S01]  /*0620*/  @!P0 F2FP.F16.F32.PACK_AB R11, RZ, R11 ;  /* 0x0000000bff0b823e */ /* 0x000fe200000000ff */
[----:B-1----:R-:W-:-:S04]  /*0630*/  @!P1 FMUL R16, R16, R3 ;  /* 0x0000000310109220 */ /* 0x002fc80000400000 */
[----:B------:R0:W-:Y:S01]  /*0640*/  @!P0 STG.E.U16 desc[UR4][R6.64], R11 ;  /* 0x0000000b06008986 */ /* 0x0001e2000c101504 */
[----:B------:R-:W-:-:S05]  /*0650*/  @!P1 F2FP.F16.F32.PACK_AB R16, RZ, R16 ;  /* 0x00000010ff10923e */ /* 0x000fca00000000ff */
[----:B------:R0:W-:Y:S01]  /*0660*/  @!P1 STG.E.U16 desc[UR4][R6.64+0x40], R16 ;  /* 0x0000401006009986 */ /* 0x0001e2000c101504 */
[----:B------:R-:W-:Y:S05]  /*0670*/  @!P2 EXIT ;  /* 0x000000000000a94d */ /* 0x000fea0003800000 */
[----:B------:R-:W1:Y:S01]  /*0680*/  @!P0 LDC R3, c[0x0][0x398] ;  /* 0x0000e600ff038b82 */ /* 0x000e620000000800 */
[----:B--2---:R-:W-:Y:S01]  /*0690*/  FADD R15, R14, R15 ;  /* 0x0000000f0e0f7221 */ /* 0x004fe20000000000 */
[----:B0-----:R-:W-:-:S04]  /*06a0*/  IMAD.WIDE R6, R8, 0x2, R6 ;  /* 0x0000000208067825 */ /* 0x001fc800078e0206 */
[----:B------:R-:W-:-:S04]  /*06b0*/  @!P0 FFMA R10, R15, -R10, R13 ;  /* 0x8000000a0f0a8223 */ /* 0x000fc8000000000d */
[----:B-1----:R-:W-:-:S05]  /*06c0*/  @!P0 FMUL R10, R10, R3 ;  /* 0x000000030a0a8220 */ /* 0x002fca0000400000 */
[----:B------:R-:W-:-:S05]  /*06d0*/  @!P0 F2FP.F16.F32.PACK_AB R10, RZ, R10 ;  /* 0x0000000aff0a823e */ /* 0x000fca00000000ff */
[----:B------:R0:W-:Y:S01]  /*06e0*/  @!P0 STG.E.U16 desc[UR4][R6.64], R10 ;  /* 0x0000000a06008986 */ /* 0x0001e2000c101504 */
[----:B------:R-:W-:Y:S05]  /*06f0*/  @P1 EXIT ;  /* 0x000000000000194d */ /* 0x000fea0003800000 */
[----:B------:R-:W1:Y:S01]  /*0700*/  LDCU UR6, c[0x0][0x398] ;  /* 0x00007300ff0677ac */ /* 0x000e620008000800 */
[----:B------:R-:W-:-:S04]  /*0710*/  FFMA R9, R15, -R9, R12 ;  /* 0x800000090f097223 */ /* 0x000fc8000000000c */
[----:B-1----:R-:W-:-:S05]  /*0720*/  FMUL R9, R9, UR6 ;  /* 0x0000000609097c20 */ /* 0x002fca0008400000 */
[----:B------:R-:W-:-:S05]  /*0730*/  F2FP.F16.F32.PACK_AB R9, RZ, R9 ;  /* 0x00000009ff09723e */ /* 0x000fca00000000ff */
[----:B------:R-:W-:Y:S01]  /*0740*/  STG.E.U16 desc[UR4][R6.64+0x40], R9 ;  /* 0x0000400906007986 */ /* 0x000fe2000c101504 */
[----:B------:R-:W-:Y:S05]  /*0750*/  EXIT ;  /* 0x000000000000794d */ /* 0x000fea0003800000 */
.L_x_2051:
        /* <DEDUP_REMOVED lines=10> */
.L_x_15835:


//--------------------- .text._ZN18transformer_engine48scaled_upper_triang_masked_softmax_warp_backwardI6__halfS1_fLi5EEEvPT0_PKT_S6_T1_iii --------------------------
	.section	.text._ZN18transformer_engine48scaled_upper_triang_masked_softmax_warp_backwardI6__halfS1_fLi5EEEvPT0_PKT_S6_T1_iii,"ax",@progbits
	.align	128
        .global         _ZN18transformer_engine48scaled_upper_triang_masked_softmax_warp_backwardI6__halfS1_fLi5EEEvPT0_PKT_S6_T1_iii
        .type           _ZN18transformer_engine48scaled_upper_triang_masked_softmax_warp_backwardI6__halfS1_fLi5EEEvPT0_PKT_S6_T1_iii,@function
        .size           _ZN18transformer_engine48scaled_upper_triang_masked_softmax_warp_backwardI6__halfS1_fLi5EEEvPT0_PKT_S6_T1_iii,(.L_x_15836 - _ZN18transformer_engine48scaled_upper_triang_masked_softmax_warp_backwardI6__halfS1_fLi5EEEvPT0_PKT_S6_T1_iii)
        .other          _ZN18transformer_engine48scaled_upper_triang_masked_softmax_warp_backwardI6__halfS1_fLi5EEEvPT0_PKT_S6_T1_iii,@"STO_CUDA_ENTRY STV_DEFAULT"
_ZN18transformer_engine48scaled_upper_triang_masked_softmax_warp_backwardI6__halfS1_fLi5EEEvPT0_PKT_S6_T1_iii:
.text._ZN18transformer_engine48scaled_upper_triang_masked_softmax_warp_backwardI6__halfS1_fLi5EEEvPT0_PKT_S6_T1_iii:
        /* <DEDUP_REMOVED lines=25> */
[----:B------:R-:W2:Y:S01]  /*0190*/  LDCU.64 UR4, c[0x0][0x358] ;  /* 0x00006b00ff0477ac */ /* 0x000ea20008000a00 */
[----:B------:R-:W-:Y:S01]  /*01a0*/  IMAD.IADD R7, R5, 0x1, R7 ;  /* 0x0000000105077824 */ /* 0x000fe200078e0207 */
[----:B------:R-:W-:-:S04]  /*01b0*/  @!P0 IADD3 R6, P4, PT, R0, R4, RZ ;  /* 0x0000000400068210 */ /* 0x000fc80007f9e0ff */
[----:B------:R-:W-:Y:S01]  /*01c0*/  @!P1 SHF.L.U64.HI R16, R4, 0x1, R7 ;  /* 0x0000000104109819 */ /* 0x000fe20000010207 */
[----:B------:R-:W3:Y:S01]  /*01d0*/  @!P0 LDC.64 R10, c[0x0][0x388] ;  /* 0x0000e200ff0a8b82 */ /* 0x000ee20000000a00 */
[----:B------:R-:W-:-:S07]  /*01e0*/  @!P0 IMAD.SHL.U32 R19, R6, 0x2, RZ ;  /* 0x0000000206138824 */ /* 0x000fce00078e00ff */
[----:B------:R-:W4:Y:S01]  /*01f0*/  @!P0 LDC.64 R8, c[0x0][0x390] ;  /* 0x0000e400ff088b82 */ /* 0x000f220000000a00 */
[----:B0-----:R-:W-:-:S05]  /*0200*/  @!P1 IADD3 R20, P3, PT, R17, R20, RZ ;  /* 0x0000001411149210 */ /* 0x001fca0007f7e0ff */
[----:B------:R-:W-:Y:S01]  /*0210*/  @!P1 IMAD.X R21, R16, 0x1, R21, P3 ;  /* 0x0000000110159824 */ /* 0x000fe200018e0615 */
[----:B-1----:R-:W-:Y:S02]  /*0220*/  @!P1 IADD3 R14, P2, PT, R17, R14, RZ ;  /* 0x0000000e110e9210 */ /* 0x002fe40007f5e0ff */
[----:B------:R-:W-:Y:S02]  /*0230*/  @!P0 LEA.HI.X.SX32 R17, R0, R7, 0x1, P4 ;  /* 0x0000000700118211 */ /* 0x000fe400020f0eff */
[----:B--2---:R-:W2:Y:S01]  /*0240*/  @!P1 LDG.E.U16 R20, desc[UR4][R20.64] ;  /* 0x0000000414149981 */ /* 0x004ea2000c1e1500 */
[----:B------:R-:W-:Y:S02]  /*0250*/  @!P1 IADD3.X R15, PT, PT, R16, R15, RZ, P2, !PT ;  /* 0x0000000f100f9210 */ /* 0x000fe400017fe4ff */
[----:B------:R-:W-:Y:S02]  /*0260*/  @!P0 SHF.L.U64.HI R6, R6, 0x1, R17 ;  /* 0x0000000106068819 */ /* 0x000fe40000010211 */
[C---:B---3--:R-:W-:Y:S01]  /*0270*/  @!P0 IADD3 R18, P2, PT, R19.reuse, R10, RZ ;  /* 0x0000000a13128210 */ /* 0x048fe20007f5e0ff */
[----:B------:R-:W3:Y:S01]  /*0280*/  @!P1 LDG.E.U16 R14, desc[UR4][R14.64] ;  /* 0x000000040e0e9981 */ /* 0x000ee2000c1e1500 */
[----:B----4-:R-:W-:-:S03]  /*0290*/  @!P0 IADD3 R16, P3, PT, R19, R8, RZ ;  /* 0x0000000813108210 */ /* 0x010fc60007f7e0ff */
[C---:B------:R-:W-:Y:S01]  /*02a0*/  @!P0 IMAD.X R19, R6.reuse, 0x1, R11, P2 ;  /* 0x0000000106138824 */ /* 0x040fe200010e060b */
[----:B------:R-:W-:-:S04]  /*02b0*/  @!P0 IADD3.X R17, PT, PT, R6, R9, RZ, P3, !PT ;  /* 0x0000000906118210 */ /* 0x000fc80001ffe4ff */
[----:B------:R-:W4:Y:S04]  /*02c0*/  @!P0 LDG.E.U16 R18, desc[UR4][R18.64] ;  /* 0x0000000412128981 */ /* 0x000f28000c1e1500 */
[----:B------:R-:W5:Y:S01]  /*02d0*/  @!P0 LDG.E.U16 R16, desc[UR4][R16.64] ;  /* 0x0000000410108981 */ /* 0x000f62000c1e1500 */
[----:B------:R-:W-:Y:S01]  /*02e0*/  HFMA2 R6, -RZ, RZ, 0, 0 ;  /* 0x00000000ff067431 */ /* 0x000fe200000001ff */
[----:B------:R-:W-:Y:S01]  /*02f0*/  CS2R R8, SRZ ;  /* 0x0000000000087805 */ /* 0x000fe2000001ff00 */
[----:B--2---:R-:W-:Y:S02]  /*0300*/  @!P1 HADD2.F32 R6, -RZ, R20.H0_H0 ;  /* 0x20000014ff069230 */ /* 0x004fe40000004100 */
[----:B---3--:R-:W-:-:S05]  /*0310*/  @!P1 HADD2.F32 R11, -RZ, R14.H0_H0 ;  /* 0x2000000eff0b9230 */ /* 0x008fca0000004100 */
[----:B------:R-:W-:Y:S01]  /*0320*/  @!P1 FMUL R9, R6, R11 ;  /* 0x0000000b06099220 */ /* 0x000fe20000400000 */
[----:B------:R-:W-:Y:S01]  /*0330*/  MOV R11, RZ ;  /* 0x000000ff000b7202 */ /* 0x000fe20000000f00 */
[----:B----4-:R-:W-:Y:S02]  /*0340*/  @!P0 HADD2.F32 R15, -RZ, R18.H0_H0 ;  /* 0x20000012ff0f8230 */ /* 0x010fe40000004100 */
[----:B-----5:R-:W-:-:S05]  /*0350*/  @!P0 HADD2.F32 R8, -RZ, R16.H0_H0 ;  /* 0x20000010ff088230 */ /* 0x020fca0000004100 */
        /* <DEDUP_REMOVED lines=31> */
[----:B------:R-:W-:Y:S02]  /*0550*/  F2FP.F16.F32.PACK_AB R6, RZ, R6 ;  /* 0x00000006ff06723e */ /* 0x000fe400000000ff */
[----:B------:R-:W-:-:S05]  /*0560*/  LEA.HI.X R3, R4, UR9, R7, 0x1, P1 ;  /* 0x0000000904037c11 */ /* 0x000fca00088f0c07 */
[----:B------:R1:W-:Y:S02]  /*0570*/  STG.E.U16 desc[UR4][R2.64], R6 ;  /* 0x0000000602007986 */ /* 0x0003e4000c101504 */
.L_x_2053:
[----:B------:R-:W-:Y:S05]  /*0580*/  BSYNC.RECONVERGENT B0 ;  /* 0x0000000000007941 */ /* 0x000fea0003800200 */
.L_x_2052:
        /* <DEDUP_REMOVED lines=9> */
[----:B------:R-:W-:Y:S02]  /*0620*/  F2FP.F16.F32.PACK_AB R8, RZ, R8 ;  /* 0x00000008ff08723e */ /* 0x000fe400000000ff */
[----:B------:R-:W-:-:S05]  /*0630*/  LEA.HI.X R3, R4, UR9, R7, 0x1, P0 ;  /* 0x0000000904037c11 */ /* 0x000fca00080f0c07 */
[----:B------:R-:W-:Y:S01]  /*0640*/  STG.E.U16 desc[UR4][R2.64], R8 ;  /* 0x0000000802007986 */ /* 0x000fe2000c101504 */
[----:B------:R-:W-:Y:S05]  /*0650*/  EXIT ;  /* 0x000000000000794d */ /* 0x000fea0003800000 */
.L_x_2054:
        /* <DEDUP_REMOVED lines=10> */
.L_x_15836:


//--------------------- .text._ZN18transformer_engine48scaled_upper_triang_masked_softmax_warp_backwardI6__halfS1_fLi4EEEvPT0_PKT_S6_T1_iii --------------------------
	.section	.text._ZN18transformer_engine48scaled_upper_triang_masked_softmax_warp_backwardI6__halfS1_fLi4EEEvPT0_PKT_S6_T1_iii,"ax",@progbits
	.align	128
        .global         _ZN18transformer_engine48scaled_upper_triang_masked_softmax_warp_backwardI6__halfS1_fLi4EEEvPT0_PKT_S6_T1_iii
        .type           _ZN18transformer_engine48scaled_upper_triang_masked_softmax_warp_backwardI6__halfS1_fLi4EEEvPT0_PKT_S6_T1_iii,@function
        .size           _ZN18transformer_engine48scaled_upper_triang_masked_softmax_warp_backwardI6__halfS1_fLi4EEEvPT0_PKT_S6_T1_iii,(.L_x_15837 - _ZN18transformer_engine48scaled_upper_triang_masked_softmax_warp_backwardI6__halfS1_fLi4EEEvPT0_PKT_S6_T1_iii)
        .other          _ZN18transformer_engine48scaled_upper_triang_masked_softmax_warp_backwardI6__halfS1_fLi4EEEvPT0_PKT_S6_T1_iii,@"STO_CUDA_ENTRY STV_DEFAULT"
_ZN18transformer_engine48scaled_upper_triang_masked_softmax_warp_backwardI6__halfS1_fLi4EEEvPT0_PKT_S6_T1_iii:
.text._ZN18transformer_engine48scaled_upper_triang_masked_softmax_warp_backwardI6__halfS1_fLi4EEEvPT0_PKT_S6_T1_iii:
        /* <DEDUP_REMOVED lines=51> */
[----:B------:R-:W-:Y:S02]  /*0330*/  IMAD.MOV.U32 R11, RZ, RZ, RZ ;  /* 0x000000ffff0b7224 */ /* 0x000fe400078e00ff */
        /* <DEDUP_REMOVED lines=29> */
[----:B------:R-:W-:Y:S02]  /*0510*/  F2FP.F16.F32.PACK_AB R8, RZ, R8 ;  /* 0x00000008ff08723e */ /* 0x000fe400000000ff */
[----:B------:R-:W-:-:S05]  /*0520*/  LEA.HI.X R3, R4, UR9, R7, 0x1, P1 ;  /* 0x0000000904037c11 */ /* 0x000fca00088f0c07 */
[----:B------:R0:W-:Y:S02]  /*0530*/  STG.E.U16 desc[UR4][R2.64], R8 ;  /* 0x0000000802007986 */ /* 0x0001e4000c101504 */
.L_x_2056:
[----:B------:R-:W-:Y:S05]  /*0540*/  BSYNC.RECONVERGENT B0 ;  /* 0x0000000000007941 */ /* 0x000fea0003800200 */
.L_x_2055:
        /* <DEDUP_REMOVED lines=9> */
[----:B------:R-:W-:Y:S02]  /*05e0*/  F2FP.F16.F32.PACK_AB R6, RZ, R6 ;  /* 0x00000006ff06723e */ /* 0x000fe400000000ff */
[----:B------:R-:W-:-:S05]  /*05f0*/  LEA.HI.X R3, R4, UR9, R7, 0x1, P0 ;  /* 0x0000000904037c11 */ /* 0x000fca00080f0c07 */
[----:B------:R-:W-:Y:S01]  /*0600*/  STG.E.U16 desc[UR4][R2.64], R6 ;  /* 0x0000000602007986 */ /* 0x000fe2000c101504 */
[----:B------:R-:W-:Y:S05]  /*0610*/  EXIT ;  /* 0x000000000000794d */ /* 0x000fea0003800000 */
.L_x_2057:
        /* <DEDUP_REMOVED lines=14> */
.L_x_15837:


//--------------------- .text._ZN18transformer_engine48scaled_upper_triang_masked_softmax_warp_backwardI6__halfS1_fLi3EEEvPT0_PKT_S6_T1_iii --------------------------
	.section	.text._ZN18transformer_engine48scaled_upper_triang_masked_softmax_warp_backwardI6__halfS1_fLi3EEEvPT0_PKT_S6_T1_iii,"ax",@progbits
	.align	128
        .global         _ZN18transformer_engine48scaled_upper_triang_masked_softmax_warp_backwardI6__halfS1_fLi3EEEvPT0_PKT_S6_T1_iii
        .type           _ZN18transformer_engine48scaled_upper_triang_masked_softmax_warp_backwardI6__halfS1_fLi3EEEvPT0_PKT_S6_T1_iii,@function
        .size           _ZN18transformer_engine48scaled_upper_triang_masked_softmax_warp_backwardI6__halfS1_fLi3EEEvPT0_PKT_S6_T1_iii,(.L_x_15838 - _ZN18transformer_engine48scaled_upper_triang_masked_softmax_warp_backwardI6__halfS1_fLi3EEEvPT0_PKT_S6_T1_iii)
        .other          _ZN18transformer_engine48scaled_upper_triang_masked_softmax_warp_backwardI6__halfS1_fLi3EEEvPT0_PKT_S6_T1_iii,@"STO_CUDA_ENTRY STV_DEFAULT"
_ZN18transformer_engine48scaled_upper_triang_masked_softmax_warp_backwardI6__halfS1_fLi3EEEvPT0_PKT_S6_T1_iii:
.text._ZN18transformer_engine48scaled_upper_triang_masked_softmax_warp_backwardI6__halfS1_fLi3EEEvPT0_PKT_S6_T1_iii:
        /* <DEDUP_REMOVED lines=32> */
[----:B0-----:R-:W-:-:S05]  /*0200*/  @!P1 IADD3 R16, P3, PT, R19, R16, RZ ;  /* 0x0000001013109210 */ /* 0x001fca0007f7e0ff */
[----:B------:R-:W-:Y:S01]  /*0210*/  @!P1 IMAD.X R17, R12, 0x1, R17, P3 ;  /* 0x000000010c119824 */ /* 0x000fe200018e0611 */
[----:B-1----:R-:W-:Y:S01]  /*0220*/  @!P1 IADD3 R14, P2, PT, R19, R14, RZ ;  /* 0x0000000e130e9210 */ /* 0x002fe20007f5e0ff */
[C---:B------:R-:W-:Y:S01]  /*0230*/  @!P0 IMAD.SHL.U32 R19, R6.reuse, 0x2, RZ ;  /* 0x0000000206138824 */ /* 0x040fe200078e00ff */
[----:B------:R-:W-:Y:S02]  /*0240*/  @!P0 SHF.L.U64.HI R6, R6, 0x1, R21 ;  /* 0x0000000106068819 */ /* 0x000fe40000010215 */
[----:B--2---:R-:W2:Y:S01]  /*0250*/  @!P1 LDG.E.U16 R16, desc[UR4][R16.64] ;  /* 0x0000000410109981 */ /* 0x004ea2000c1e1500 */
[----:B------:R-:W-:Y:S02]  /*0260*/  @!P1 IADD3.X R15, PT, PT, R12, R15, RZ, P2, !PT ;  /* 0x0000000f0c0f9210 */ /* 0x000fe400017fe4ff */
[----:B---3--:R-:W-:-:S03]  /*0270*/  @!P0 IADD3 R10, P2, PT, R19, R10, RZ ;  /* 0x0000000a130a8210 */ /* 0x008fc60007f5e0ff */
[----:B------:R0:W3:Y:S01]  /*0280*/  @!P1 LDG.E.U16 R14, desc[UR4][R14.64] ;  /* 0x000000040e0e9981 */ /* 0x0000e2000c1e1500 */
[----:B----4-:R-:W-:Y:S01]  /*0290*/  @!P0 IADD3 R8, P3, PT, R19, R8, RZ ;  /* 0x0000000813088210 */ /* 0x010fe20007f7e0ff */
[----:B------:R-:W-:-:S03]  /*02a0*/  @!P0 IMAD.X R11, R6, 0x1, R11, P2 ;  /* 0x00000001060b8824 */ /* 0x000fc600010e060b */
[----:B------:R-:W-:Y:S02]  /*02b0*/  @!P0 IADD3.X R9, PT, PT, R6, R9, RZ, P3, !PT ;  /* 0x0000000906098210 */ /* 0x000fe40001ffe4ff */
[----:B------:R-:W4:Y:S04]  /*02c0*/  @!P0 LDG.E.U16 R10, desc[UR4][R10.64] ;  /* 0x000000040a0a8981 */ /* 0x000f28000c1e1500 */
[----:B------:R-:W5:Y:S01]  /*02d0*/  @!P0 LDG.E.U16 R8, desc[UR4][R8.64] ;  /* 0x0000000408088981 */ /* 0x000f62000c1e1500 */
[----:B------:R-:W-:Y:S01]  /*02e0*/  HFMA2 R19, -RZ, RZ, 0, 0 ;  /* 0x00000000ff137431 */ /* 0x000fe200000001ff */
[----:B------:R-:W-:Y:S01]  /*02f0*/  MOV R6, RZ ;  /* 0x000000ff00067202 */ /* 0x000fe20000000f00 */
[----:B------:R-:W-:Y:S02]  /*0300*/  IMAD.MOV.U32 R12, RZ, RZ, RZ ;  /* 0x000000ffff0c7224 */ /* 0x000fe400078e00ff */
[----:B0-----:R-:W-:-:S02]  /*0310*/  IMAD.MOV.U32 R15, RZ, RZ, RZ ;  /* 0x000000ffff0f7224 */ /* 0x001fc400078e00ff */
[----:B--2---:R-:W-:Y:S02]  /*0320*/  @!P1 HADD2.F32 R19, -RZ, R16.H0_H0 ;  /* 0x20000010ff139230 */ /* 0x004fe40000004100 */
[----:B---3--:R-:W-:-:S05]  /*0330*/  @!P1 HADD2.F32 R16, -RZ, R14.H0_H0 ;  /* 0x2000000eff109230 */ /* 0x008fca0000004100 */
[----:B------:R-:W-:Y:S01]  /*0340*/  @!P1 FMUL R12, R19, R16 ;  /* 0x00000010130c9220 */ /* 0x000fe20000400000 */
        /* <DEDUP_REMOVED lines=28> */
.L_x_2059:
[----:B------:R-:W-:Y:S05]  /*0510*/  BSYNC.RECONVERGENT B0 ;  /* 0x0000000000007941 */ /* 0x000fea0003800200 */
.L_x_2058:
        /* <DEDUP_REMOVED lines=9> */
[----:B------:R-:W-:Y:S02]  /*05b0*/  F2FP.F16.F32.PACK_AB R6, RZ, R6 ;  /* 0x00000006ff06723e */ /* 0x000fe400000000ff */
[----:B------:R-:W-:-:S05]  /*05c0*/  LEA.HI.X R3, R3, UR9, R0, 0x1, P0 ;  /* 0x0000000903037c11 */ /* 0x000fca00080f0c00 */
[----:B------:R-:W-:Y:S01]  /*05d0*/  STG.E.U16 desc[UR4][R2.64], R6 ;  /* 0x0000000602007986 */ /* 0x000fe2000c101504 */
[----:B------:R-:W-:Y:S05]  /*05e0*/  EXIT ;  /* 0x000000000000794d */ /* 0x000fea0003800000 */
.L_x_2060:
        /* <DEDUP_REMOVED lines=9> */
.L_x_15838:


//--------------------- .text._ZN18transformer_engine48scaled_upper_triang_masked_softmax_warp_backwardI6__halfS1_fLi2EEEvPT0_PKT_S6_T1_iii --------------------------
	.section	.text._ZN18transformer_engine48scaled_upper_triang_masked_softmax_warp_backwardI6__halfS1_fLi2EEEvPT0_PKT_S6_T1_iii,"ax",@progbits
	.align	128
        .global         _ZN18transformer_engine48scaled_upper_triang_masked_softmax_warp_backwardI6__halfS1_fLi2EEEvPT0_PKT_S6_T1_iii
        .type           _ZN18transformer_engine48scaled_upper_triang_masked_softmax_warp_backwardI6__halfS1_fLi2EEEvPT0_PKT_S6_T1_iii,@function
        .size           _ZN18transformer_engine48scaled_upper_triang_masked_softmax_warp_backwardI6__halfS1_fLi2EEEvPT0_PKT_S6_T1_iii,(.L_x_15839 - _ZN18transformer_engine48scaled_upper_triang_masked_softmax_warp_backwardI6__halfS1_fLi2EEEvPT0_PKT_S6_T1_iii)
        .other          _ZN18transformer_engine48scaled_upper_triang_masked_softmax_warp_backwardI6__halfS1_fLi2EEEvPT0_PKT_S6_T1_iii,@"STO_CUDA_ENTRY STV_DEFAULT"
_ZN18transformer_engine48scaled_upper_triang_masked_softmax_warp_backwardI6__halfS1_fLi2EEEvPT0_PKT_S6_T1_iii:
.text._ZN18transformer_engine48scaled_upper_triang_masked_softmax_warp_backwardI6__halfS1_fLi2EEEvPT0_PKT_S6_T1_iii:
        /* <DEDUP_REMOVED lines=42> */
[----:B------:R-:W-:-:S03]  /*02a0*/  @!P0 IMAD.X R9, R10, 0x1, R9, P3 ;  /* 0x000000010a098824 */ /* 0x000fc600018e0609 */
[----:B------:R-:W-:Y:S02]  /*02b0*/  @!P0 IADD3.X R7, PT, PT, R10, R7, RZ, P2, !PT ;  /* 0x000000070a078210 */ /* 0x000fe400017fe4ff */
[----:B------:R-:W4:Y:S04]  /*02c0*/  @!P0 LDG.E.U16 R8, desc[UR4][R8.64] ;  /* 0x0000000408088981 */ /* 0x000f28000c1e1500 */
[----:B------:R-:W5:Y:S01]  /*02d0*/  @!P0 LDG.E.U16 R6, desc[UR4][R6.64] ;  /* 0x0000000406068981 */ /* 0x000f62000c1e1500 */
[----:B------:R-:W-:Y:S02]  /*02e0*/  IMAD.MOV.U32 R19, RZ, RZ, RZ ;  /* 0x000000ffff137224 */ /* 0x000fe400078e00ff */
[----:B------:R-:W-:Y:S02]  /*02f0*/  HFMA2 R12, -RZ, RZ, 0, 0 ;  /* 0x00000000ff0c7431 */ /* 0x000fe400000001ff */
[----:B------:R-:W-:Y:S01]  /*0300*/  IMAD.MOV.U32 R10, RZ, RZ, RZ ;  /* 0x000000ffff0a7224 */ /* 0x000fe200078e00ff */
[----:B0-----:R-:W-:Y:S01]  /*0310*/  MOV R15, RZ ;  /* 0x000000ff000f7202 */ /* 0x001fe20000000f00 */
[----:B--2---:R-:W-:-:S02]  /*0320*/  @!P1 HADD2.F32 R19, -RZ, R16.H0_H0 ;  /* 0x20000010ff139230 */ /* 0x004fc40000004100 */
[----:B---3--:R-:W-:-:S05]  /*0330*/  @!P1 HADD2.F32 R16, -RZ, R14.H0_H0 ;  /* 0x2000000eff109230 */ /* 0x008fca0000004100 */
[----:B------:R-:W-:Y:S01]  /*0340*/  @!P1 FMUL R12, R19, R16 ;  /* 0x00000010130c9220 */ /* 0x000fe20000400000 */
[----:B----4-:R-:W-:Y:S02]  /*0350*/  @!P0 HADD2.F32 R10, -RZ, R8.H0_H0 ;  /* 0x20000008ff0a8230 */ /* 0x010fe40000004100 */
[----:B-----5:R-:W-:-:S05]  /*0360*/  @!P0 HADD2.F32 R17, -RZ, R6.H0_H0 ;  /* 0x20000006ff118230 */ /* 0x020fca0000004100 */
        /* <DEDUP_REMOVED lines=22> */
.L_x_2062:
[----:B------:R-:W-:Y:S05]  /*04d0*/  BSYNC.RECONVERGENT B0 ;  /* 0x0000000000007941 */ /* 0x000fea0003800200 */
.L_x_2061:
        /* <DEDUP_REMOVED lines=9> */
[----:B------:R-:W-:Y:S02]  /*0570*/  F2FP.F16.F32.PACK_AB R10, RZ, R10 ;  /* 0x0000000aff0a723e */ /* 0x000fe400000000ff */
[----:B------:R-:W-:-:S05]  /*0580*/  LEA.HI.X R3, R3, UR9, R0, 0x1, P0 ;  /* 0x0000000903037c11 */ /* 0x000fca00080f0c00 */
[----:B------:R-:W-:Y:S01]  /*0590*/  STG.E.U16 desc[UR4][R2.64], R10 ;  /* 0x0000000a02007986 */ /* 0x000fe2000c101504 */
[----:B------:R-:W-:Y:S05]  /*05a0*/  EXIT ;  /* 0x000000000000794d */ /* 0x000fea0003800000 */
.L_x_2063:
        /* <DEDUP_REMOVED lines=13> */
.L_x_15839:


//--------------------- .text._ZN18transformer_engine48scaled_upper_triang_masked_softmax_warp_backwardI6__halfS1_fLi1EEEvPT0_PKT_S6_T1_iii --------------------------
	.section	.text._ZN18transformer_engine48scaled_upper_triang_masked_softmax_warp_backwardI6__halfS1_fLi1EEEvPT0_PKT_S6_T1_iii,"ax",@progbits
	.align	128
        .global         _ZN18transformer_engine48scaled_upper_triang_masked_softmax_warp_backwardI6__halfS1_fLi1EEEvPT0_PKT_S6_T1_iii
        .type           _ZN18transformer_engine48scaled_upper_triang_masked_softmax_warp_backwardI6__halfS1_fLi1EEEvPT0_PKT_S6_T1_iii,@function
        .size           _ZN18transformer_engine48scaled_upper_triang_masked_softmax_warp_backwardI6__halfS1_fLi1EEEvPT0_PKT_S6_T1_iii,(.L_x_15840 - _ZN18transformer_engine48scaled_upper_triang_masked_softmax_warp_backwardI6__halfS1_fLi1EEEvPT0_PKT_S6_T1_iii)
        .other          _ZN18transformer_engine48scaled_upper_triang_masked_softmax_warp_backwardI6__halfS1_fLi1EEEvPT0_PKT_S6_T1_iii,@"STO_CUDA_ENTRY STV_DEFAULT"
_ZN18transformer_engine48scaled_upper_triang_masked_softmax_warp_backwardI6__halfS1_fLi1EEEvPT0_PKT_S6_T1_iii:
.text._ZN18transformer_engine48scaled_upper_triang_masked_softmax_warp_backwardI6__halfS1_fLi1EEEvPT0_PKT_S6_T1_iii:
        /* <DEDUP_REMOVED lines=41> */
[----:B----4-:R-:W-:Y:S01]  /*0290*/  @!P0 IADD3 R8, P3, PT, R19, R8, RZ ;  /* 0x0000000813088210 */ /* 0x010fe20007f7e0ff */
[----:B------:R-:W-:-:S03]  /*02a0*/  @!P0 IMAD.X R11, R18, 0x1, R11, P4 ;  /* 0x00000001120b8824 */ /* 0x000fc600020e060b */
[----:B------:R-:W-:Y:S02]  /*02b0*/  @!P0 IADD3.X R9, PT, PT, R18, R9, RZ, P3, !PT ;  /* 0x0000000912098210 */ /* 0x000fe40001ffe4ff */
[----:B------:R-:W4:Y:S04]  /*02c0*/  @!P0 LDG.E.U16 R10, desc[UR4][R10.64] ;  /* 0x000000040a0a8981 */ /* 0x000f28000c1e1500 */
[----:B------:R-:W5:Y:S01]  /*02d0*/  @!P0 LDG.E.U16 R8, desc[UR4][R8.64] ;  /* 0x0000000408088981 */ /* 0x000f62000c1e1500 */
[----:B------:R-:W-:Y:S01]  /*02e0*/  HFMA2 R21, -RZ, RZ, 0, 0 ;  /* 0x00000000ff157431 */ /* 0x000fe200000001ff */
[----:B------:R-:W-:Y:S02]  /*02f0*/  CS2R R18, SRZ ;  /* 0x0000000000127805 */ /* 0x000fe4000001ff00 */
[----:B------:R-:W-:Y:S01]  /*0300*/  ISETP.GE.AND P2, PT, R16, 0x1, PT ;  /* 0x000000011000780c */ /* 0x000fe20003f46270 */
[----:B------:R-:W-:-:S02]  /*0310*/  IMAD.MOV.U32 R12, RZ, RZ, RZ ;  /* 0x000000ffff0c7224 */ /* 0x000fc400078e00ff */
[----:B--2---:R-:W-:Y:S02]  /*0320*/  @!P1 HADD2.F32 R19, -RZ, R14.H0_H0 ;  /* 0x2000000eff139230 */ /* 0x004fe40000004100 */
[----:B---3--:R-:W-:-:S05]  /*0330*/  @!P1 HADD2.F32 R14, -RZ, R6.H0_H0 ;  /* 0x20000006ff0e9230 */ /* 0x008fca0000004100 */
[----:B------:R-:W-:Y:S01]  /*0340*/  @!P1 FMUL R12, R19, R14 ;  /* 0x0000000e130c9220 */ /* 0x000fe20000400000 */
[----:B----4-:R-:W-:Y:S02]  /*0350*/  @!P0 HADD2.F32 R20, -RZ, R10.H0_H0 ;  /* 0x2000000aff148230 */ /* 0x010fe40000004100 */
[----:B-----5:R-:W-:-:S05]  /*0360*/  @!P0 HADD2.F32 R21, -RZ, R8.H0_H0 ;  /* 0x20000008ff158230 */ /* 0x020fca0000004100 */
        /* <DEDUP_REMOVED lines=14> */
[----:B------:R-:W-:Y:S02]  /*0450*/  F2FP.F16.F32.PACK_AB R6, RZ, R5 ;  /* 0x00000005ff06723e */ /* 0x000fe400000000ff */
[----:B------:R-:W-:-:S05]  /*0460*/  LEA.HI.X R5, R2, UR9, R0, 0x1, P1 ;  /* 0x0000000902057c11 */ /* 0x000fca00088f0c00 */
[----:B------:R3:W-:Y:S02]  /*0470*/  STG.E.U16 desc[UR4][R4.64], R6 ;  /* 0x0000000604007986 */ /* 0x0007e4000c101504 */
.L_x_2065:
[----:B------:R-:W-:Y:S05]  /*0480*/  BSYNC.RECONVERGENT B0 ;  /* 0x0000000000007941 */ /* 0x000fea0003800200 */
.L_x_2064:
        /* <DEDUP_REMOVED lines=9> */
[----:B------:R-:W-:Y:S02]  /*0520*/  F2FP.F16.F32.PACK_AB R0, RZ, R3 ;  /* 0x00000003ff00723e */ /* 0x000fe400000000ff */
[----:B------:R-:W-:-:S05]  /*0530*/  LEA.HI.X R3, R4, UR9, R13, 0x1, P0 ;  /* 0x0000000904037c11 */ /* 0x000fca00080f0c0d */
[----:B------:R-:W-:Y:S01]  /*0540*/  STG.E.U16 desc[UR4][R2.64], R0 ;  /* 0x0000000002007986 */ /* 0x000fe2000c101504 */
[----:B------:R-:W-:Y:S05]  /*0550*/  EXIT ;  /* 0x000000000000794d */ /* 0x000fea0003800000 */
.L_x_2066:
        /* <DEDUP_REMOVED lines=10> */
.L_x_15840:


//--------------------- .text._ZN18transformer_engine48scaled_upper_triang_masked_softmax_warp_backwardI6__halfS1_fLi0EEEvPT0_PKT_S6_T1_iii --------------------------
	.section	.text._ZN18transformer_engine48scaled_upper_triang_masked_softmax_warp_backwardI6__halfS1_fLi0EEEvPT0_PKT_S6_T1_iii,"ax",@progbits
	.align	128
        .global         _ZN18transformer_engine48scaled_upper_triang_masked_softmax_warp_backwardI6__halfS1_fLi0EEEvPT0_PKT_S6_T1_iii
        .type           _ZN18transformer_engine48scaled_upper_triang_masked_softmax_warp_backwardI6__halfS1_fLi0EEEvPT0_PKT_S6_T1_iii,@function
        .size           _ZN18transformer_engine48scaled_upper_triang_masked_softmax_warp_backwardI6__halfS1_fLi0EEEvPT0_PKT_S6_T1_iii,(.L_x_15841 - _ZN18transformer_engine48scaled_upper_triang_masked_softmax_warp_backwardI6__halfS1_fLi0EEEvPT0_PKT_S6_T1_iii)
        .other          _ZN18transformer_engine48scaled_upper_triang_masked_softmax_warp_backwardI6__halfS1_fLi0EEEvPT0_PKT_S6_T1_iii,@"STO_CUDA_ENTRY STV_DEFAULT"
_ZN18transformer_engine48scaled_upper_triang_masked_softmax_warp_backwardI6__halfS1_fLi0EEEvPT0_PKT_S6_T1_iii:
.text._ZN18transformer_engine48scaled_upper_triang_masked_softmax_warp_backwardI6__halfS1_fLi0EEEvPT0_PKT_S6_T1_iii:
        /* <DEDUP_REMOVED lines=33> */
[----:B------:R-:W-:Y:S01]  /*0210*/  @!P1 IADD3.X R17, PT, PT, R0, R17, RZ, P2, !PT ;  /* 0x0000001100119210 */ /* 0x000fe200017fe4ff */
[----:B----4-:R-:W-:-:S04]  /*0220*/  IMAD R0, R13, UR6, RZ ;  /* 0x000000060d007c24 */ /* 0x010fc8000f8e02ff */
[----:B------:R1:W5:Y:S01]  /*0230*/  @!P1 LDG.E.U16 R16, desc[UR4][R16.64] ;  /* 0x0000000410109981 */ /* 0x000362000c1e1500 */
[----:B------:R-:W-:-:S04]  /*0240*/  @!P0 IADD3 R10, P2, PT, R0, R4, RZ ;  /* 0x00000004000a8210 */ /* 0x000fc80007f5e0ff */
[----:B------:R-:W-:Y:S01]  /*0250*/  @!P0 LEA.HI.X.SX32 R21, R0, R11, 0x1, P2 ;  /* 0x0000000b00158211 */ /* 0x000fe200010f0eff */
[----:B------:R-:W-:-:S03]  /*0260*/  @!P0 IMAD.SHL.U32 R19, R10, 0x2, RZ ;  /* 0x000000020a138824 */ /* 0x000fc600078e00ff */
[----:B------:R-:W-:Y:S02]  /*0270*/  @!P0 SHF.L.U64.HI R10, R10, 0x1, R21 ;  /* 0x000000010a0a8819 */ /* 0x000fe40000010215 */
[C---:B---3--:R-:W-:Y:S02]  /*0280*/  @!P0 IADD3 R6, P3, PT, R19.reuse, R6, RZ ;  /* 0x0000000613068210 */ /* 0x048fe40007f7e0ff */
[----:B0-----:R-:W-:-:S03]  /*0290*/  @!P0 IADD3 R8, P2, PT, R19, R8, RZ ;  /* 0x0000000813088210 */ /* 0x001fc60007f5e0ff */
[C---:B------:R-:W-:Y:S01]  /*02a0*/  @!P0 IMAD.X R7, R10.reuse, 0x1, R7, P3 ;  /* 0x000000010a078824 */ /* 0x040fe200018e0607 */
[----:B------:R-:W-:-:S04]  /*02b0*/  @!P0 IADD3.X R9, PT, PT, R10, R9, RZ, P2, !PT ;  /* 0x000000090a098210 */ /* 0x000fc800017fe4ff */
[----:B------:R1:W5:Y:S04]  /*02c0*/  @!P0 LDG.E.U16 R15, desc[UR4][R6.64] ;  /* 0x00000004060f8981 */ /* 0x000368000c1e1500 */
[----:B------:R1:W5:Y:S01]  /*02d0*/  @!P0 LDG.E.U16 R8, desc[UR4][R8.64] ;  /* 0x0000000408088981 */ /* 0x000362000c1e1500 */
[----:B------:R-:W-:Y:S01]  /*02e0*/  ISETP.GE.AND P2, PT, R12, 0x1, PT ;  /* 0x000000010c00780c */ /* 0x000fe20003f46270 */
[----:B------:R-:W-:-:S12]  /*02f0*/  IMAD.MOV.U32 R10, RZ, RZ, RZ ;  /* 0x000000ffff0a7224 */ /* 0x000fd800078e00ff */
[----:B-1----:R-:W-:Y:S05]  /*0300*/  @!P2 EXIT ;  /* 0x000000000000a94d */ /* 0x002fea0003800000 */
[----:B------:R-:W-:Y:S01]  /*0310*/  ISETP.GE.AND P3, PT, R2, R13, PT ;  /* 0x0000000d0200720c */ /* 0x000fe20003f66270 */
[----:B-----5:R-:W-:Y:S01]  /*0320*/  @!P1 HADD2.F32 R10, -RZ, R14.H0_H0 ;  /* 0x2000000eff0a9230 */ /* 0x020fe20000004100 */
[----:B------:R-:W-:Y:S01]  /*0330*/  BSSY.RECONVERGENT B0, `(.L_x_2067) ;  /* 0x000000f000007945 */ /* 0x000fe20003800200 */
[----:B------:R-:W-:Y:S02]  /*0340*/  @!P1 HADD2.F32 R7, -RZ, R16.H0_H0 ;  /* 0x20000010ff079230 */ /* 0x000fe40000004100 */
[----:B------:R-:W-:Y:S02]  /*0350*/  HFMA2 R6, -RZ, RZ, 0, 0 ;  /* 0x00000000ff067431 */ /* 0x000fe400000001ff */
[----:B------:R-:W-:Y:S01]  /*0360*/  IMAD.MOV.U32 R3, RZ, RZ, RZ ;  /* 0x000000ffff037224 */ /* 0x000fe200078e00ff */
[----:B------:R-:W-:Y:S01]  /*0370*/  ISETP.EQ.OR P2, PT, R12, 0x1, P3 ;  /* 0x000000010c00780c */ /* 0x000fe20001f42670 */
[----:B------:R-:W-:-:S04]  /*0380*/  @!P1 FMUL R3, R10, R7 ;  /* 0x000000070a039220 */ /* 0x000fc80000400000 */
[----:B------:R-:W-:Y:S08]  /*0390*/  @P3 BRA `(.L_x_2068) ;  /* 0x0000000000203947 */ /* 0x000ff00003800000 */
        /* <DEDUP_REMOVED lines=8> */
.L_x_2068:
[----:B------:R-:W-:Y:S05]  /*0420*/  BSYNC.RECONVERGENT B0 ;  /* 0x0000000000007941 */ /* 0x000fea0003800200 */
.L_x_2067:
[----:B------:R-:W-:Y:S05]  /*0430*/  @P2 EXIT ;  /* 0x000000000000294d */ /* 0x000fea0003800000 */
[----:B------:R-:W1:Y:S01]  /*0440*/  LDCU UR6, c[0x0][0x398] ;  /* 0x00007300ff0677ac */ /* 0x000e620008000800 */
[----:B------:R-:W-:Y:S02]  /*0450*/  @!P0 HADD2.F32 R6, -RZ, R15.H0_H0 ;  /* 0x2000000fff068230 */ /* 0x000fe40000004100 */
[----:B------:R-:W-:Y:S01]  /*0460*/  @!P0 HADD2.F32 R5, -RZ, R8.H0_H0 ;  /* 0x20000008ff058230 */ /* 0x000fe20000004100 */
[----:B------:R-:W2:Y:S01]  /*0470*/  LDCU.64 UR8, c[0x0][0x380] ;  /* 0x00007000ff0877ac */ /* 0x000ea20008000a00 */
[----:B0-----:R-:W-:-:S03]  /*0480*/  IMAD.MOV.U32 R3, RZ, RZ, RZ ;  /* 0x000000ffff037224 */ /* 0x001fc600078e00ff */
[----:B------:R-:W-:Y:S01]  /*0490*/  @!P0 FMUL R3, R6, R5 ;  /* 0x0000000506038220 */ /* 0x000fe20000400000 */
[----:B------:R-:W-:-:S03]  /*04a0*/  IADD3 R4, P0, PT, R0, R4, RZ ;  /* 0x0000000400047210 */ /* 0x000fc60007f1e0ff */
        /* <DEDUP_REMOVED lines=8> */
.L_x_2069:
        /* <DEDUP_REMOVED lines=13> */
.L_x_15841:


//--------------------- .text._ZN18transformer_engine47scaled_upper_triang_masked_softmax_warp_forwardI13__nv_bfloat16S1_fLi14EEEvPT0_PKT_T1_iii --------------------------
	.section	.text._ZN18transformer_engine47scaled_upper_triang_masked_softmax_warp_forwardI13__nv_bfloat16S1_fLi14EEEvPT0_PKT_T1_iii,"ax",@progbits
	.align	128
        .global         _ZN18transformer_engine47scaled_upper_triang_masked_softmax_warp_forwardI13__nv_bfloat16S1_fLi14EEEvPT0_PKT_T1_iii
        .type           _ZN18transformer_engine47scaled_upper_triang_masked_softmax_warp_forwardI13__nv_bfloat16S1_fLi14EEEvPT0_PKT_T1_iii,@function
        .size           _ZN18transformer_engine47scaled_upper_triang_masked_softmax_warp_forwardI13__nv_bfloat16S1_fLi14EEEvPT0_PKT_T1_iii,(.L_x_15782 - _ZN18transformer_engine47scaled_upper_triang_masked_softmax_warp_forwardI13__nv_bfloat16S1_fLi14EEEvPT0_PKT_T1_iii)
        .other          _ZN18transformer_engine47scaled_upper_triang_masked_softmax_warp_forwardI13__nv_bfloat16S1_fLi14EEEvPT0_PKT_T1_iii,@"STO_CUDA_ENTRY STV_DEFAULT"
_ZN18transformer_engine47scaled_upper_triang_masked_softmax_warp_forwardI13__nv_bfloat16S1_fLi14EEEvPT0_PKT_T1_iii:
.text._ZN18transformer_engine47scaled_upper_triang_masked_softmax_warp_forwardI13__nv_bfloat16S1_fLi14EEEvPT0_PKT_T1_iii:
[----:B------:R-:W0:Y:S01]  /*0000*/  LDC R1, c[0x0][0x37c] ;  /* 0x0000df00ff017b82 */ /* 0x000e220000000800 */
[----:B------:R-:W1:Y:S01]  /*0010*/  S2R R3, SR_CTAID.Y ;  /* 0x0000000000037919 */ /* 0x000e620000002600 */
[----:B------:R-:W1:Y:S01]  /*0020*/  LDCU UR4, c[0x0][0x364] ;  /* 0x00006c80ff0477ac */ /* 0x000e620008000800 */
[----:B0-----:R-:W-:Y:S01]  /*0030*/  IADD3 R1, PT, PT, R1, -0x468, RZ ;  /* 0xfffffb9801017810 */ /* 0x001fe20007ffe0ff */
[----:B------:R-:W-:Y:S01]  /*0040*/  BSSY.RECONVERGENT B0, `(.L_x_2070) ;  /* 0x0000046000007945 */ /* 0x000fe20003800200 */
[----:B------:R-:W1:Y:S01]  /*0050*/  S2R R0, SR_TID.Y ;  /* 0x0000000000007919 */ /* 0x000e620000002200 */
[----:B------:R-:W0:Y:S01]  /*0060*/  LDCU UR5, c[0x0][0x370] ;  /* 0x00006e00ff0577ac */ /* 0x000e220008000800 */
[----:B------:R-:W-:Y:S01]  /*0070*/  MOV R250, 0xff800000 ;  /* 0xff80000000fa7802 */ /* 0x000fe20000000f00 */
[----:B------:R-:W-:Y:S01]  /*0080*/  IMAD.MOV.U32 R249, RZ, RZ, -0x800000 ;  /* 0xff800000fff97424 */ /* 0x000fe200078e00ff */
[----:B------:R-:W0:Y:S01]  /*0090*/  S2R R134, SR_CTAID.X ;  /* 0x0000000000867919 */ /* 0x000e220000002500 */
[----:B------:R-:W2:Y:S01]  /*00a0*/  LDCU UR6, c[0x0][0x398] ;  /* 0x00007300ff0677ac */ /* 0x000ea20008000800 */
[----:B------:R-:W-:Y:S01]  /*00b0*/  MOV R248, 0xff800000 ;  /* 0xff80000000f87802 */ /* 0x000fe20000000f00 */
[----:B------:R-:W3:Y:S01]  /*00c0*/  S2R R123, SR_TID.X ;  /* 0x00000000007b7919 */ /* 0x000ee20000002100 */
[----:B------:R-:W4:Y:S01]  /*00d0*/  LDCU UR7, c[0x0][0x394] ;  /* 0x00007280ff0777ac */ /* 0x000f220008000800 */
[----:B------:R-:W-:Y:S01]  /*00e0*/  MOV R251, 0xff800000 ;  /* 0xff80000000fb7802 */ /* 0x000fe20000000f00 */
[----:B------:R-:W5:Y:S01]  /*00f0*/  LDCU.128 UR8, c[0x0][0x380] ;  /* 0x00007000ff0877ac */ /* 0x000f620008000c00 */
[----:B-1----:R-:W-:Y:S01]  /*0100*/  IMAD R3, R3, UR4, R0 ;  /* 0x0000000403037c24 */ /* 0x002fe2000f8e0200 */
[----:B--2---:R-:W-:-:S03]  /*0110*/  USHF.R.S32.HI UR4, URZ, 0x1f, UR6 ;  /* 0x0000001fff047899 */ /* 0x004fc60008011406 */
[----:B0-----:R-:W-:Y:S02]  /*0120*/  IMAD R5, R3, UR5, R134 ;  /* 0x0000000503057c24 */ /* 0x001fe4000f8e0286 */
[----:B------:R-:W-:Y:S01]  /*0130*/  HFMA2 R3, -RZ, RZ, 0, 0 ;  /* 0x00000000ff037431 */ /* 0x000fe200000001ff */
[----:B------:R-:W-:Y:S02]  /*0140*/  IADD3 R133, PT, PT, R134, 0x1, RZ ;  /* 0x0000000186857810 */ /* 0x000fe40007ffe0ff */
[----:B---3--:R-:W-:Y:S02]  /*0150*/  SHF.L.U32 R123, R123, 0x2, RZ ;  /* 0x000000027b7b7819 */ /* 0x008fe400000006ff */
[----:B----4-:R-:W-:Y:S02]  /*0160*/  IADD3 R4, PT, PT, -R5, UR7, RZ ;  /* 0x0000000705047c10 */ /* 0x010fe4000fffe1ff */
[C---:B------:R-:W-:Y:S01]  /*0170*/  IADD3 R0, PT, PT, R123.reuse, 0x80, RZ ;  /* 0x000000807b007810 */ /* 0x040fe20007ffe0ff */
[----:B------:R-:W-:Y:S01]  /*0180*/  IMAD.MOV.U32 R2, RZ, RZ, R123 ;  /* 0x000000ffff027224 */ /* 0x000fe200078e007b */
[----:B------:R-:W-:Y:S01]  /*0190*/  ISETP.GT.AND P0, PT, R4, RZ, PT ;  /* 0x000000ff0400720c */ /* 0x000fe20003f04270 */
[----:B------:R0:W-:Y:S01]  /*01a0*/  STL [R1+0x8], R4 ;  /* 0x0000080401007387 */ /* 0x0001e20000100800 */
[----:B------:R-:W-:-:S02]  /*01b0*/  VIADD R6, R123, 0x380 ;  /* 0x000003807b067836 */ /* 0x000fc40000000000 */
[----:B------:R-:W-:Y:S01]  /*01c0*/  IMAD.WIDE.U32 R2, R5, UR6, R2 ;  /* 0x0000000605027c25 */ /* 0x000fe2000f8e0002 */
[----:B------:R-:W-:-:S03]  /*01d0*/  SEL R133, R133, RZ, P0 ;  /* 0x000000ff85857207 */ /* 0x000fc60000000000 */
[----:B------:R-:W-:Y:S01]  /*01e0*/  IMAD R5, R5, UR4, RZ ;  /* 0x0000000405057c24 */ /* 0x000fe2000f8e02ff */
[----:B------:R-:W-:Y:S01]  /*01f0*/  SHF.L.U32 R126, R2, 0x1, RZ ;  /* 0x00000001027e7819 */ /* 0x000fe200000006ff */
[----:B------:R-:W1:Y:S01]  /*0200*/  LDCU.64 UR4, c[0x0][0x358] ;  /* 0x00006b00ff0477ac */ /* 0x000e620008000a00 */
[----:B------:R-:W-:Y:S01]  /*0210*/  ISETP.GE.U32.AND P3, PT, R0, R133, PT ;  /* 0x000000850000720c */ /* 0x000fe20003f66070 */
[----:B------:R-:W-:Y:S01]  /*0220*/  IMAD.IADD R3, R3, 0x1, R5 ;  /* 0x0000000103037824 */ /* 0x000fe200078e0205 */
[C---:B-----5:R-:W-:Y:S02]  /*0230*/  IADD3 R124, P1, PT, R126.reuse, UR8, RZ ;  /* 0x000000087e7c7c10 */ /* 0x060fe4000ff3e0ff */
[----:B------:R-:W-:Y:S02]  /*0240*/  IADD3 R126, P2, PT, R126, UR10, RZ ;  /* 0x0000000a7e7e7c10 */ /* 0x000fe4000ff5e0ff */
[----:B------:R-:W-:Y:S01]  /*0250*/  SHF.L.U64.HI R3, R2, 0x1, R3 ;  /* 0x0000000102037819 */ /* 0x000fe20000010203 */
[C---:B------:R-:W-:Y:S01]  /*0260*/  VIADD R2, R123.reuse, 0x100 ;  /* 0x000001007b027836 */ /* 0x040fe20000000000 */
[----:B------:R-:W-:-:S02]  /*0270*/  IADD3 R0, PT, PT, R123, 0x200, RZ ;  /* 0x000002007b007810 */ /* 0x000fc40007ffe0ff */
[----:B------:R-:W-:Y:S02]  /*0280*/  IADD3.X R127, PT, PT, R3, UR11, RZ, P2, !PT ;  /* 0x0000000b037f7c10 */ /* 0x000fe400097fe4ff */
[CC--:B------:R-:W-:Y:S02]  /*0290*/  ISETP.GE.U32.AND P2, PT, R123.reuse, R133.reuse, PT ;  /* 0x000000857b00720c */ /* 0x0c0fe40003f46070 */
[-C--:B------:R-:W-:Y:S01]  /*02a0*/  ISETP.GE.U32.AND P4, PT, R2, R133.reuse, PT ;  /* 0x000000850200720c */ /* 0x080fe20003f86070 */
[C---:B------:R-:W-:Y:S01]  /*02b0*/  VIADD R2, R123.reuse, 0x280 ;  /* 0x000002807b027836 */ /* 0x040fe20000000000 */
[----:B------:R-:W-:Y:S02]  /*02c0*/  ISETP.GE.U32.AND P6, PT, R0, R133, PT ;  /* 0x000000850000720c */ /* 0x000fe40003fc6070 */
[C---:B0-----:R-:W-:Y:S02]  /*02d0*/  IADD3 R4, PT, PT, R123.reuse, 0x180, RZ ;  /* 0x000001807b047810 */ /* 0x041fe40007ffe0ff */
[----:B------:R-:W-:-:S02]  /*02e0*/  IADD3 R0, PT, PT, R123, 0x300, RZ ;  /* 0x000003007b007810 */ /* 0x000fc40007ffe0ff */
[----:B------:R-:W-:Y:S02]  /*02f0*/  IADD3.X R125, PT, PT, R3, UR9, RZ, P1, !PT ;  /* 0x00000009037d7c10 */ /* 0x000fe40008ffe4ff */
[-C--:B------:R-:W-:Y:S02]  /*0300*/  ISETP.GE.U32.AND P5, PT, R4, R133.reuse, PT ;  /* 0x000000850400720c */ /* 0x080fe40003fa6070 */
[-C--:B------:R-:W-:Y:S02]  /*0310*/  ISETP.GE.U32.AND P0, PT, R2, R133.reuse, PT ;  /* 0x000000850200720c */ /* 0x080fe40003f06070 */
[----:B------:R-:W-:Y:S01]  /*0320*/  ISETP.GE.U32.AND P1, PT, R0, R133, PT ;  /* 0x000000850000720c */ /* 0x000fe20003f26070 */
[----:B-1----:R-:W-:-:S12]  /*0330*/  @P2 BRA `(.L_x_2071) ;  /* 0x0000000000582947 */ /* 0x002fd80003800000 */
[----:B------:R-:W2:Y:S01]  /*0340*/  LDG.E.64 R2, desc[UR4][R126.64] ;  /* 0x000000047e027981 */ /* 0x000ea2000c1e1b00 */
[C---:B------:R-:W-:Y:S01]  /*0350*/  IADD3 R0, PT, PT, R123.reuse, 0x2, RZ ;  /* 0x000000027b007810 */ /* 0x040fe20007ffe0ff */
[----:B------:R-:W0:Y:S01]  /*0360*/  LDCU UR6, c[0x0][0x390] ;  /* 0x00007200ff0677ac */ /* 0x000e220008000800 */
[----:B------:R-:W-:Y:S02]  /*0370*/  MOV R249, 0xff800000 ;  /* 0xff80000000f97802 */ /* 0x000fe40000000f00 */
[----:B------:R-:W-:Y:S02]  /*0380*/  ISETP.GE.U32.AND P2, PT, R0, R133, PT ;  /* 0x000000850000720c */ /* 0x000fe40003f46070 */
[----:B------:R-:W-:Y:S02]  /*0390*/  IADD3 R0, PT, PT, R123, 0x1, RZ ;  /* 0x000000017b007810 */ /* 0x000fe40007ffe0ff */
[----:B------:R-:W-:Y:S02]  /*03a0*/  MOV R248, 0xff800000 ;  /* 0xff80000000f87802 */ /* 0x000fe40000000f00 */
[----:B------:R-:W-:-:S07]  /*03b0*/  MOV R250, 0xff800000 ;  /* 0xff80000000fa7802 */ /* 0x000fce0000000f00 */
[----:B------:R-:W1:Y:S01]  /*03c0*/  @!P2 LDC R5, c[0x0][0x390] ;  /* 0x0000e400ff05ab82 */ /* 0x000e620000000800 */
[----:B--2---:R-:W-:-:S04]  /*03d0*/  @!P2 IMAD.U32 R4, R3, 0x10000, RZ ;  /* 0x000100000304a824 */ /* 0x004fc800078e00ff */
[----:B-1----:R-:W-:Y:S01]  /*03e0*/  @!P2 FMUL R249, R4, R5 ;  /* 0x0000000504f9a220 */ /* 0x002fe20000400000 */
[----:B------:R-:W-:Y:S02]  /*03f0*/  ISETP.GE.U32.AND P2, PT, R0, R133, PT ;  /* 0x000000850000720c */ /* 0x000fe40003f46070 */
[C---:B------:R-:W-:Y:S02]  /*0400*/  PRMT R0, R2.reuse, 0x7632, R0 ;  /* 0x0000763202007816 */ /* 0x040fe40000000000 */
[----:B------:R-:W-:Y:S02]  /*0410*/  IADD3 R4, PT, PT, R123, 0x3, RZ ;  /* 0x000000037b047810 */ /* 0x000fe40007ffe0ff */
[----:B------:R-:W-:-:S05]  /*0420*/  SHF.L.U32 R2, R2, 0x10, RZ ;  /* 0x0000001002027819 */ /* 0x000fca00000006ff */
[----:B0-----:R-:W-:Y:S02]  /*0430*/  FMUL R251, R2, UR6 ;  /* 0x0000000602fb7c20 */ /* 0x001fe40008400000 */
[----:B------:R-:W-:-:S04]  /*0440*/  @!P2 IMAD.U32 R0, R0, 0x10000, RZ ;  /* 0x000100000000a824 */ /* 0x000fc800078e00ff */
[----:B------:R-:W-:Y:S01]  /*0450*/  @!P2 FMUL R248, R0, UR6 ;  /* 0x0000000600f8ac20 */ /* 0x000fe20008400000 */
[----:B------:R-:W-:-:S13]  /*0460*/  ISETP.GE.U32.AND P2, PT, R4, R133, PT ;  /* 0x000000850400720c */ /* 0x000fda0003f46070 */
[----:B------:R-:W-:-:S05]  /*0470*/  @!P2 PRMT R3, R3, 0x7632, R3 ;  /* 0x000076320303a816 */ /* 0x000fca0000000003 */
[----:B------:R-:W-:-:S04]  /*0480*/  @!P2 IMAD.U32 R3, R3, 0x10000, RZ ;  /* 0x000100000303a824 */ /* 0x000fc800078e00ff */
[----:B------:R-:W-:-:S07]  /*0490*/  @!P2 FMUL R250, R3, UR6 ;  /* 0x0000000603faac20 */ /* 0x000fce0008400000 */
.L_x_2071:
[----:B------:R-:W-:Y:S05]  /*04a0*/  BSYNC.RECONVERGENT B0 ;  /* 0x0000000000007941 */ /* 0x000fea0003800200 */
.L_x_2070:
[----:B------:R-:W-:Y:S01]  /*04b0*/  MOV R0, 0xff800000 ;  /* 0xff80000000007802 */ /* 0x000fe20000000f00 */
[----:B------:R-:W-:Y:S01]  /*04c0*/  BSSY.RECONVERGENT B0, `(.L_x_2072) ;  /* 0x000001f000007945 */ /* 0x000fe20003800200 */
[----:B------:R-:W-:Y:S01]  /*04d0*/  ISETP.GE.U32.AND P2, PT, R6, R133, PT ;  /* 0x000000850600720c */ /* 0x000fe20003f46070 */
[----:B------:R-:W-:Y:S01]  /*04e0*/  IMAD.MOV.U32 R121, RZ, RZ, -0x800000 ;  /* 0xff800000ff797424 */ /* 0x000fe200078e00ff */
[----:B------:R-:W-:Y:S01]  /*04f0*/  MOV R122, 0xff800000 ;  /* 0xff800000007a7802 */ /* 0x000fe20000000f00 */
[----:B------:R0:W-:Y:S01]  /*0500*/  STL [R1+0x94], R0 ;  /* 0x0000940001007387 */ /* 0x0001e20000100800 */
[----:B------:R-:W-:Y:S02]  /*0510*/  MOV R120, 0xff800000 ;  /* 0xff80000000787802 */ /* 0x000fe40000000f00 */
[----:B------:R-:W-:Y:S01]  /*0520*/  IADD3 R6, PT, PT, R123, 0x400, RZ ;  /* 0x000004007b067810 */ /* 0x000fe20007ffe0ff */
[----:B------:R-:W-:Y:S06]  /*0530*/  @P3 BRA `(.L_x_2073) ;  /* 0x00000000005c3947 */ /* 0x000fec0003800000 */
[----:B------:R-:W2:Y:S01]  /*0540*/  LDG.E.64 R2, desc[UR4][R126.64+0x100] ;  /* 0x000100047e027981 */ /* 0x000ea2000c1e1b00 */
[C---:B0-----:R-:W-:Y:S01]  /*0550*/  VIADD R0, R123.reuse, 0x82 ;  /* 0x000000827b007836 */ /* 0x041fe20000000000 */
[----:B------:R-:W-:Y:S01]  /*0560*/  MOV R121, 0xff800000 ;  /* 0xff80000000797802 */ /* 0x000fe20000000f00 */
[----:B------:R-:W0:Y:S01]  /*0570*/  LDCU UR6, c[0x0][0x390] ;  /* 0x00007200ff0677ac */ /* 0x000e220008000800 */
[----:B------:R-:W-:Y:S01]  /*0580*/  IMAD.MOV.U32 R120, RZ, RZ, -0x800000 ;  /* 0xff800000ff787424 */ /* 0x000fe200078e00ff */
[----:B------:R-:W-:Y:S02]  /*0590*/  MOV R122, 0xff800000 ;  /* 0xff800000007a7802 */ /* 0x000fe40000000f00 */
[----:B------:R-:W-:Y:S02]  /*05a0*/  ISETP.GE.U32.AND P3, PT, R0, R133, PT ;  /* 0x000000850000720c */ /* 0x000fe40003f66070 */
[----:B------:R-:W-:-:S11]  /*05b0*/  IADD3 R0, PT, PT, R123, 0x81, RZ ;  /* 0x000000817b007810 */ /* 0x000fd60007ffe0ff */
[----:B------:R-:W1:Y:S01]  /*05c0*/  @!P3 LDC R5, c[0x0][0x390] ;  /* 0x0000e400ff05bb82 */ /* 0x000e620000000800 */
[----:B--2---:R-:W-:-:S05]  /*05d0*/  @!P3 SHF.L.U32 R4, R3, 0x10, RZ ;  /* 0x000000100304b819 */ /* 0x004fca00000006ff */
[----:B-1----:R-:W-:Y:S01]  /*05e0*/  @!P3 FMUL R121, R4, R5 ;  /* 0x000000050479b220 */ /* 0x002fe20000400000 */
[----:B------:R-:W-:Y:S02]  /*05f0*/  ISETP.GE.U32.AND P3, PT, R0, R133, PT ;  /* 0x000000850000720c */ /* 0x000fe40003f66070 */
[C---:B------:R-:W-:Y:S02]  /*0600*/  PRMT R0, R2.reuse, 0x7632, R0 ;  /* 0x0000763202007816 */ /* 0x040fe40000000000 */
[----:B------:R-:W-:Y:S02]  /*0610*/  SHF.L.U32 R2, R2, 0x10, RZ ;  /* 0x0000001002027819 */ /* 0x000fe400000006ff */
[----:B------:R-:W-:-:S07]  /*0620*/  IADD3 R4, PT, PT, R123, 0x83, RZ ;  /* 0x000000837b047810 */ /* 0x000fce0007ffe0ff */
[----:B------:R-:W-:-:S05]  /*0630*/  @!P3 SHF.L.U32 R0, R0, 0x10, RZ ;  /* 0x000000100000b819 */ /* 0x000fca00000006ff */
[----:B0-----:R-:W-:Y:S01]  /*0640*/  @!P3 FMUL R120, R0, UR6 ;  /* 0x000000060078bc20 */ /* 0x001fe20008400000 */
[----:B------:R-:W-:Y:S01]  /*0650*/  FMUL R0, R2, UR6 ;  /* 0x0000000602007c20 */ /* 0x000fe20008400000 */
[----:B------:R-:W-:-:S04]  /*0660*/  ISETP.GE.U32.AND P3, PT, R4, R133, PT ;  /* 0x000000850400720c */ /* 0x000fc80003f66070 */
[----:B------:R1:W-:Y:S09]  /*0670*/  STL [R1+0x94], R0 ;  /* 0x0000940001007387 */ /* 0x0003f20000100800 */
[----:B------:R-:W-:-:S05]  /*0680*/  @!P3 PRMT R3, R3, 0x7632, R3 ;  /* 0x000076320303b816 */ /* 0x000fca0000000003 */
[----:B------:R-:W-:-:S04]  /*0690*/  @!P3 IMAD.U32 R3, R3, 0x10000, RZ ;  /* 0x000100000303b824 */ /* 0x000fc800078e00ff */
[----:B-1----:R-:W-:-:S07]  /*06a0*/  @!P3 FMUL R122, R3, UR6 ;  /* 0x00000006037abc20 */ /* 0x002fce0008400000 */
.L_x_2073:
[----:B------:R-:W-:Y:S05]  /*06b0*/  BSYNC.RECONVERGENT B0 ;  /* 0x0000000000007941 */ /* 0x000fea0003800200 */
.L_x_2072:
[----:B0-----:R-:W-:Y:S01]  /*06c0*/  MOV R0, 0xff800000 ;  /* 0xff80000000007802 */ /* 0x001fe20000000f00 */
        /* <DEDUP_REMOVED lines=9> */
[C---:B0-----:R-:W-:Y:S01]  /*0760*/  IADD3 R0, PT, PT, R123.reuse, 0x102, RZ ;  /* 0x000001027b007810 */ /* 0x041fe20007ffe0ff */
[----:B------:R-:W-:Y:S01]  /*0770*/  IMAD.MOV.U32 R118, RZ, RZ, -0x800000 ;  /* 0xff800000ff767424 */ /* 0x000fe200078e00ff */
[----:B------:R-:W0:Y:S01]  /*0780*/  LDCU UR6, c[0x0][0x390] ;  /* 0x00007200ff0677ac */ /* 0x000e220008000800 */
[----:B------:R-:W-:Y:S02]  /*0790*/  MOV R117, 0xff800000 ;  /* 0xff80000000757802 */ /* 0x000fe40000000f00 */
[----:B------:R-:W-:Y:S02]  /*07a0*/  ISETP.GE.U32.AND P4, PT, R0, R133, PT ;  /* 0x000000850000720c */ /* 0x000fe40003f86070 */
[----:B------:R-:W-:Y:S02]  /*07b0*/  IADD3 R0, PT, PT, R123, 0x101, RZ ;  /* 0x000001017b007810 */ /* 0x000fe40007ffe0ff */
[----:B------:R-:W-:-:S09]  /*07c0*/  MOV R119, 0xff800000 ;  /* 0xff80000000777802 */ /* 0x000fd20000000f00 */
[----:B------:R-:W1:Y:S01]  /*07d0*/  @!P4 LDC R5, c[0x0][0x390] ;  /* 0x0000e400ff05cb82 */ /* 0x000e620000000800 */
[----:B--2---:R-:W-:-:S05]  /*07e0*/  @!P4 SHF.L.U32 R4, R3, 0x10, RZ ;  /* 0x000000100304c819 */ /* 0x004fca00000006ff */
[----:B-1----:R-:W-:Y:S01]  /*07f0*/  @!P4 FMUL R118, R4, R5 ;  /* 0x000000050476c220 */ /* 0x002fe20000400000 */
[----:B------:R-:W-:Y:S02]  /*0800*/  ISETP.GE.U32.AND P4, PT, R0, R133, PT ;  /* 0x000000850000720c */ /* 0x000fe40003f86070 */
[C---:B------:R-:W-:Y:S01]  /*0810*/  PRMT R0, R2.reuse, 0x7632, R0 ;  /* 0x0000763202007816 */ /* 0x040fe20000000000 */
[----:B------:R-:W-:Y:S01]  /*0820*/  IMAD.U32 R2, R2, 0x10000, RZ ;  /* 0x0001000002027824 */ /* 0x000fe200078e00ff */
[----:B------:R-:W-:-:S09]  /*0830*/  IADD3 R4, PT, PT, R123, 0x103, RZ ;  /* 0x000001037b047810 */ /* 0x000fd20007ffe0ff */
[----:B------:R-:W-:-:S04]  /*0840*/  @!P4 IMAD.U32 R0, R0, 0x10000, RZ ;  /* 0x000100000000c824 */ /* 0x000fc800078e00ff */
[----:B0-----:R-:W-:Y:S01]  /*0850*/  @!P4 FMUL R117, R0, UR6 ;  /* 0x000000060075cc20 */ /* 0x001fe20008400000 */
[----:B------:R-:W-:Y:S01]  /*0860*/  FMUL R0, R2, UR6 ;  /* 0x0000000602007c20 */ /* 0x000fe20008400000 */
[----:B------:R-:W-:-:S04]  /*0870*/  ISETP.GE.U32.AND P4, PT, R4, R133, PT ;  /* 0x000000850400720c */ /* 0x000fc80003f86070 */
[----:B------:R1:W-:Y:S09]  /*0880*/  STL [R1+0xac], R0 ;  /* 0x0000ac0001007387 */ /* 0x0003f20000100800 */
[----:B------:R-:W-:-:S04]  /*0890*/  @!P4 PRMT R3, R3, 0x7632, R3 ;  /* 0x000076320303c816 */ /* 0x000fc80000000003 */
[----:B------:R-:W-:-:S05]  /*08a0*/  @!P4 SHF.L.U32 R3, R3, 0x10, RZ ;  /* 0x000000100303c819 */ /* 0x000fca00000006ff */
[----:B-1----:R-:W-:-:S07]  /*08b0*/  @!P4 FMUL R119, R3, UR6 ;  /* 0x000000060377cc20 */ /* 0x002fce0008400000 */
.L_x_2075:
[----:B------:R-:W-:Y:S05]  /*08c0*/  BSYNC.RECONVERGENT B0 ;  /* 0x0000000000007941 */ /* 0x000fea0003800200 */
.L_x_2074:
[----:B0-----:R-:W-:Y:S01]  /*08d0*/  MOV R0, 0xff800000 ;  /* 0xff80000000007802 */ /* 0x001fe20000000f00 */
[----:B------:R-:W-:Y:S01]  /*08e0*/  BSSY.RECONVERGENT B0, `(.L_x_2076) ;  /* 0x000001f000007945 */ /* 0x000fe20003800200 */
[----:B------:R-:W-:Y:S01]  /*08f0*/  ISETP.GE.U32.AND P4, PT, R6, R133, PT ;  /* 0x000000850600720c */ /* 0x000fe20003f86070 */
[----:B------:R-:W-:Y:S01]  /*0900*/  VIADD R6, R123, 0x500 ;  /* 0x000005007b067836 */ /* 0x000fe20000000000 */
[----:B------:R-:W-:Y:S01]  /*0910*/  MOV R116, 0xff800000 ;  /* 0xff80000000747802 */ /* 0x000fe20000000f00 */
[----:B------:R0:W-:Y:S01]  /*0920*/  STL [R1+0xc0], R0 ;  /* 0x0000c00001007387 */ /* 0x0001e20000100800 */
[----:B------:R-:W-:Y:S02]  /*0930*/  MOV R115, 0xff800000 ;  /* 0xff80000000737802 */ /* 0x000fe40000000f00 */
[----:B------:R-:W-:Y:S01]  /*0940*/  MOV R114, 0xff800000 ;  /* 0xff80000000727802 */ /* 0x000fe20000000f00 */
[----:B------:R-:W-:Y:S06]  /*0950*/  @P5 BRA `(.L_x_2077) ;  /* 0x00000000005c5947 */ /* 0x000fec0003800000 */
[----:B------:R-:W2:Y:S01]  /*0960*/  LDG.E.64 R2, desc[UR4][R126.64+0x300] ;  /* 0x000300047e027981 */ /* 0x000ea2000c1e1b00 */
[C---:B0-----:R-:W-:Y:S01]  /*0970*/  IADD3 R0, PT, PT, R123.reuse, 0x182, RZ ;  /* 0x000001827b007810 */ /* 0x041fe20007ffe0ff */
        /* <DEDUP_REMOVED lines=9> */
[----:B------:R-:W-:Y:S01]  /*0a10*/  ISETP.GE.U32.AND P5, PT, R0, R133, PT ;  /* 0x000000850000720c */ /* 0x000fe20003fa6070 */
[----:B------:R-:W-:Y:S01]  /*0a20*/  VIADD R4, R123, 0x183 ;  /* 0x000001837b047836 */ /* 0x000fe20000000000 */
[C---:B------:R-:W-:Y:S02]  /*0a30*/  PRMT R0, R2.reuse, 0x7632, R0 ;  /* 0x0000763202007816 */ /* 0x040fe40000000000 */
[----:B------:R-:W-:-:S09]  /*0a40*/  SHF.L.U32 R2, R2, 0x10, RZ ;  /* 0x0000001002027819 */ /* 0x000fd200000006ff */
[----:B------:R-:W-:-:S05]  /*0a50*/  @!P5 SHF.L.U32 R0, R0, 0x10, RZ ;  /* 0x000000100000d819 */ /* 0x000fca00000006ff */
[----:B0-----:R-:W-:Y:S01]  /*0a60*/  @!P5 FMUL R114, R0, UR6 ;  /* 0x000000060072dc20 */ /* 0x001fe20008400000 */
[----:B------:R-:W-:Y:S01]  /*0a70*/  FMUL R0, R2, UR6 ;  /* 0x0000000602007c20 */ /* 0x000fe20008400000 */
[----:B------:R-:W-:-:S04]  /*0a80*/  ISETP.GE.U32.AND P5, PT, R4, R133, PT ;  /* 0x000000850400720c */ /* 0x000fc80003fa6070 */
[----:B------:R1:W-:Y:S09]  /*0a90*/  STL [R1+0xc0], R0 ;  /* 0x0000c00001007387 */ /* 0x0003f20000100800 */
[----:B------:R-:W-:-:S04]  /*0aa0*/  @!P5 PRMT R3, R3, 0x7632, R3 ;  /* 0x000076320303d816 */ /* 0x000fc80000000003 */
[----:B------:R-:W-:-:S05]  /*0ab0*/  @!P5 SHF.L.U32 R3, R3, 0x10, RZ ;  /* 0x000000100303d819 */ /* 0x000fca00000006ff */
[----:B-1----:R-:W-:-:S07]  /*0ac0*/  @!P5 FMUL R116, R3, UR6 ;  /* 0x000000060374dc20 */ /* 0x002fce0008400000 */
.L_x_2077:
[----:B------:R-:W-:Y:S05]  /*0ad0*/  BSYNC.RECONVERGENT B0 ;  /* 0x0000000000007941 */ /* 0x000fea0003800200 */
.L_x_2076:
[----:B0-----:R-:W-:Y:S01]  /*0ae0*/  IMAD.MOV.U32 R0, RZ, RZ, -0x800000 ;  /* 0xff800000ff007424 */ /* 0x001fe200078e00ff */
        /* <DEDUP_REMOVED lines=10> */
[----:B------:R-:W0:Y:S01]  /*0b90*/  LDCU UR6, c[0x0][0x390] ;  /* 0x00007200ff0677ac */ /* 0x000e220008000800 */
[----:B------:R-:W-:Y:S01]  /*0ba0*/  MOV R112, 0xff800000 ;  /* 0xff80000000707802 */ /* 0x000fe20000000f00 */
[----:B------:R-:W-:Y:S01]  /*0bb0*/  IMAD.MOV.U32 R113, RZ, RZ, -0x800000 ;  /* 0xff800000ff717424 */ /* 0x000fe200078e00ff */
[----:B------:R-:W-:Y:S01]  /*0bc0*/  ISETP.GE.U32.AND P6, PT, R0, R133, PT ;  /* 0x000000850000720c */ /* 0x000fe20003fc6070 */
[----:B------:R-:W-:Y:S01]  /*0bd0*/  VIADD R0, R123, 0x201 ;  /* 0x000002017b007836 */ /* 0x000fe20000000000 */
[----:B------:R-:W-:-:S11]  /*0be0*/  MOV R111, 0xff800000 ;  /* 0xff800000006f7802 */ /* 0x000fd60000000f00 */
        /* <DEDUP_REMOVED lines=15> */
.L_x_2079:
[----:B------:R-:W-:Y:S05]  /*0ce0*/  BSYNC.RECONVERGENT B0 ;  /* 0x0000000000007941 */ /* 0x000fea0003800200 */
.L_x_2078:
        /* <DEDUP_REMOVED lines=32> */
.L_x_2081:
[----:B------:R-:W-:Y:S05]  /*0ef0*/  BSYNC.RECONVERGENT B0 ;  /* 0x0000000000007941 */ /* 0x000fea0003800200 */
.L_x_2080:
        /* <DEDUP_REMOVED lines=32> */
.L_x_2083:
[----:B------:R-:W-:Y:S05]  /*1100*/  BSYNC.RECONVERGENT B0 ;  /* 0x0000000000007941 */ /* 0x000fea0003800200 */
.L_x_2082:
        /* <DEDUP_REMOVED lines=32> */
.L_x_2085:
[----:B------:R-:W-:Y:S05]  /*1310*/  BSYNC.RECONVERGENT B0 ;  /* 0x0000000000007941 */ /* 0x000fea0003800200 */
.L_x_2084:
        /* <DEDUP_REMOVED lines=32> */
.L_x_2087:
[----:B------:R-:W-:Y:S05]  /*1520*/  BSYNC.RECONVERGENT B0 ;  /* 0x0000000000007941 */ /* 0x000fea0003800200 */
.L_x_2086:
        /* <DEDUP_REMOVED lines=32> */
.L_x_2089:
[----:B------:R-:W-:Y:S05]  /*1730*/  BSYNC.RECONVERGENT B0 ;  /* 0x0000000000007941 */ /* 0x000fea0003800200 */
.L_x_2088:
        /* <DEDUP_REMOVED lines=32> */
.L_x_2091:
[----:B------:R-:W-:Y:S05]  /*1940*/  BSYNC.RECONVERGENT B0 ;  /* 0x0000000000007941 */ /* 0x000fea0003800200 */
.L_x_2090:
        /* <DEDUP_REMOVED lines=32> */
.L_x_2093:
[----:B------:R-:W-:Y:S05]  /*1b50*/  BSYNC.RECONVERGENT B0 ;  /* 0x0000000000007941 */ /* 0x000fea0003800200 */
.L_x_2092:
        /* <DEDUP_REMOVED lines=32> */
.L_x_2095:
[----:B------:R-:W-:Y:S05]  /*1d60*/  BSYNC.RECONVERGENT B0 ;  /* 0x0000000000007941 */ /* 0x000fea0003800200 */
.L_x_2094:
        /* <DEDUP_REMOVED lines=32> */
.L_x_2097:
[----:B------:R-:W-:Y:S05]  /*1f70*/  BSYNC.RECONVERGENT B0 ;  /* 0x0000000000007941 */ /* 0x000fea0003800200 */
.L_x_2096:
        /* <DEDUP_REMOVED lines=32> */
.L_x_2099:
[----:B------:R-:W-:Y:S05]  /*2180*/  BSYNC.RECONVERGENT B0 ;  /* 0x0000000000007941 */ /* 0x000fea0003800200 */
.L_x_2098:
        /* <DEDUP_REMOVED lines=32> */
.L_x_2101:
[----:B------:R-:W-:Y:S05]  /*2390*/  BSYNC.RECONVERGENT B0 ;  /* 0x0000000000007941 */ /* 0x000fea0003800200 */
.L_x_2100:
        /* <DEDUP_REMOVED lines=32> */
.L_x_2103:
[----:B------:R-:W-:Y:S05]  /*25a0*/  BSYNC.RECONVERGENT B0 ;  /* 0x0000000000007941 */ /* 0x000fea0003800200 */
.L_x_2102:
        /* <DEDUP_REMOVED lines=32> */
.L_x_2105:
[----:B------:R-:W-:Y:S05]  /*27b0*/  BSYNC.RECONVERGENT B0 ;  /* 0x0000000000007941 */ /* 0x000fea0003800200 */
.L_x_2104:
        /* <DEDUP_REMOVED lines=32> */
.L_x_2107:
[----:B------:R-:W-:Y:S05]  /*29c0*/  BSYNC.RECONVERGENT B0 ;  /* 0x0000000000007941 */ /* 0x000fea0003800200 */
.L_x_2106:
        /* <DEDUP_REMOVED lines=32> */
.L_x_2109:
[----:B------:R-:W-:Y:S05]  /*2bd0*/  BSYNC.RECONVERGENT B0 ;  /* 0x0000000000007941 */ /* 0x000fea0003800200 */
.L_x_2108:
        /* <DEDUP_REMOVED lines=32> */
.L_x_2111:
[----:B------:R-:W-:Y:S05]  /*2de0*/  BSYNC.RECONVERGENT B0 ;  /* 0x0000000000007941 */ /* 0x000fea0003800200 */
.L_x_2110:
        /* <DEDUP_REMOVED lines=32> */
.L_x_2113:
[----:B------:R-:W-:Y:S05]  /*2ff0*/  BSYNC.RECONVERGENT B0 ;  /* 0x0000000000007941 */ /* 0x000fea0003800200 */
.L_x_2112:
        /* <DEDUP_REMOVED lines=32> */
.L_x_2115:
[----:B------:R-:W-:Y:S05]  /*3200*/  BSYNC.RECONVERGENT B0 ;  /* 0x0000000000007941 */ /* 0x000fea0003800200 */
.L_x_2114:
        /* <DEDUP_REMOVED lines=32> */
.L_x_2117:
[----:B------:R-:W-:Y:S05]  /*3410*/  BSYNC.RECONVERGENT B0 ;  /* 0x0000000000007941 */ /* 0x000fea0003800200 */
.L_x_2116:
        /* <DEDUP_REMOVED lines=32> */
.L_x_2119:
[----:B------:R-:W-:Y:S05]  /*3620*/  BSYNC.RECONVERGENT B0 ;  /* 0x0000000000007941 */ /* 0x000fea0003800200 */
.L_x_2118:
[----:B0-----:R-:W-:Y:S01]  /*3630*/  MOV R0, 0xff800000 ;  /* 0xff80000000007802 */ /* 0x001fe20000000f00 */
[----:B------:R-:W-:Y:S01]  /*3640*/  BSSY.RECONVERGENT B0, `(.L_x_2120) ;  /* 0x000001f000007945 */ /* 0x000fe20003800200 */
[----:B------:R-:W-:Y:S01]  /*3650*/  ISETP.GE.U32.AND P5, PT, R6, R133, PT ;  /* 0x000000850600720c */ /* 0x000fe20003fa6070 */
[----:B------:R-:W-:Y:S01]  /*3660*/  IMAD.MOV.U32 R49, RZ, RZ, -0x800000 ;  /* 0xff800000ff317424 */ /* 0x000fe200078e00ff */
[----:B------:R-:W-:Y:S01]  /*3670*/  MOV R50, 0xff800000 ;  /* 0xff80000000327802 */ /* 0x000fe20000000f00 */
[----:B------:R0:W-:Y:S01]  /*3680*/  STL [R1+0x260], R0 ;  /* 0x0002600001007387 */ /* 0x0001e20000100800 */
[----:B------:R-:W-:Y:S02]  /*3690*/  MOV R48, 0xff800000 ;  /* 0xff80000000307802 */ /* 0x000fe40000000f00 */
[----:B------:R-:W-:Y:S01]  /*36a0*/  LOP3.LUT R6, R123, 0x1000, RZ, 0xfc, !PT ;  /* 0x000010007b067812 */ /* 0x000fe200078efcff */
        /* <DEDUP_REMOVED lines=24> */
.L_x_2121:
[----:B------:R-:W-:Y:S05]  /*3830*/  BSYNC.RECONVERGENT B0 ;  /* 0x0000000000007941 */ /* 0x000fea0003800200 */
.L_x_2120:
        /* <DEDUP_REMOVED lines=32> */
.L_x_2123:
[----:B------:R-:W-:Y:S05]  /*3a40*/  BSYNC.RECONVERGENT B0 ;  /* 0x0000000000007941 */ /* 0x000fea0003800200 */
.L_x_2122:
        /* <DEDUP_REMOVED lines=32> */
.L_x_2125:
[----:B------:R-:W-:Y:S05]  /*3c50*/  BSYNC.RECONVERGENT B0 ;  /* 0x0000000000007941 */ /* 0x000fea0003800200 */
.L_x_2124:
        /* <DEDUP_REMOVED lines=32> */
.L_x_2127:
[----:B------:R-:W-:Y:S05]  /*3e60*/  BSYNC.RECONVERGENT B0 ;  /* 0x0000000000007941 */ /* 0x000fea0003800200 */
.L_x_2126:
        /* <DEDUP_REMOVED lines=32> */
.L_x_2129:
[----:B------:R-:W-:Y:S05]  /*4070*/  BSYNC.RECONVERGENT B0 ;  /* 0x0000000000007941 */ /* 0x000fea0003800200 */
.L_x_2128:
        /* <DEDUP_REMOVED lines=32> */
.L_x_2131:
[----:B------:R-:W-:Y:S05]  /*4280*/  BSYNC.RECONVERGENT B0 ;  /* 0x0000000000007941 */ /* 0x000fea0003800200 */
.L_x_2130:
        /* <DEDUP_REMOVED lines=32> */
.L_x_2133:
[----:B------:R-:W-:Y:S05]  /*4490*/  BSYNC.RECONVERGENT B0 ;  /* 0x0000000000007941 */ /* 0x000fea0003800200 */
.L_x_2132:
        /* <DEDUP_REMOVED lines=32> */
.L_x_2135:
[----:B------:R-:W-:Y:S05]  /*46a0*/  BSYNC.RECONVERGENT B0 ;  /* 0x0000000000007941 */ /* 0x000fea0003800200 */
.L_x_2134:
        /* <DEDUP_REMOVED lines=32> */
.L_x_2137:
[----:B------:R-:W-:Y:S05]  /*48b0*/  BSYNC.RECONVERGENT B0 ;  /* 0x0000000000007941 */ /* 0x000fea0003800200 */
.L_x_2136:
        /* <DEDUP_REMOVED lines=32> */
.L_x_2139:
[----:B------:R-:W-:Y:S05]  /*4ac0*/  BSYNC.RECONVERGENT B0 ;  /* 0x0000000000007941 */ /* 0x000fea0003800200 */
.L_x_2138:
        /* <DEDUP_REMOVED lines=32> */
.L_x_2141:
[----:B------:R-:W-:Y:S05]  /*4cd0*/  BSYNC.RECONVERGENT B0 ;  /* 0x0000000000007941 */ /* 0x000fea0003800200 */
.L_x_2140:
        /* <DEDUP_REMOVED lines=32> */
.L_x_2143:
[----:B------:R-:W-:Y:S05]  /*4ee0*/  BSYNC.RECONVERGENT B0 ;  /* 0x0000000000007941 */ /* 0x000fea0003800200 */
.L_x_2142:
[----:B0-----:R-:W-:Y:S01]  /*4ef0*/  MOV R0, 0xff800000 ;  /* 0xff80000000007802 */ /* 0x001fe20000000f00 */
[----:B------:R-:W-:Y:S01]  /*4f00*/  IMAD.MOV.U32 R2, RZ, RZ, -0x800000 ;  /* 0xff800000ff027424 */ /* 0x000fe200078e00ff */
[----:B------:R-:W-:Y:S01]  /*4f10*/  BSSY.RECONVERGENT B0, `(.L_x_2144) ;  /* 0x0000021000007945 */ /* 0x000fe20003800200 */
[----:B------:R-:W-:Y:S02]  /*4f20*/  ISETP.GE.U32.AND P3, PT, R6, R133, PT ;  /* 0x000000850600720c */ /* 0x000fe40003f66070 */
[----:B------:R0:W-:Y:S01]  /*4f30*/  STL [R1+0x118], R0 ;  /* 0x0001180001007387 */ /* 0x0001e20000100800 */
[----:B------:R-:W-:Y:S02]  /*4f40*/  MOV R14, 0xff800000 ;  /* 0xff800000000e7802 */ /* 0x000fe40000000f00 */
[----:B------:R-:W-:Y:S01]  /*4f50*/  IADD3 R6, PT, PT, R123, 0x1600, RZ ;  /* 0x000016007b067810 */ /* 0x000fe20007ffe0ff */
[----:B------:R0:W-:Y:S04]  /*4f60*/  STL [R1+0x114], R2 ;  /* 0x0001140201007387 */ /* 0x0001e80000100800 */
[----:B------:R0:W-:Y:S01]  /*4f70*/  STL [R1+0x30c], R0 ;  /* 0x00030c0001007387 */ /* 0x0001e20000100800 */
[----:B------:R-:W-:Y:S05]  /*4f80*/  @P4 BRA `(.L_x_2145) ;  /* 0x0000000000644947 */ /* 0x000fea0003800000 */
[----:B0-----:R-:W2:Y:S01]  /*4f90*/  LDG.E.64 R2, desc[UR4][R126.64+0x2500] ;  /* 0x002500047e027981 */ /* 0x001ea2000c1e1b00 */
[C---:B------:R-:W-:Y:S01]  /*4fa0*/  IADD3 R0, PT, PT, R123.reuse, 0x1282, RZ ;  /* 0x000012827b007810 */ /* 0x040fe20007ffe0ff */
[----:B------:R-:W0:Y:S01]  /*4fb0*/  LDCU UR6, c[0x0][0x390] ;  /* 0x00007200ff0677ac */ /* 0x000e220008000800 */
[----:B------:R-:W-:Y:S02]  /*4fc0*/  MOV R7, 0xff800000 ;  /* 0xff80000000077802 */ /* 0x000fe40000000f00 */
[----:B------:R-:W-:Y:S02]  /*4fd0*/  ISETP.GE.U32.AND P4, PT, R0, R133, PT ;  /* 0x000000850000720c */ /* 0x000fe40003f86070 */
[----:B------:R-:W-:Y:S02]  /*4fe0*/  IADD3 R0, PT, PT, R123, 0x1281, RZ ;  /* 0x000012817b007810 */ /* 0x000fe40007ffe0ff */
[----:B------:R-:W-:-:S09]  /*4ff0*/  MOV R14, 0xff800000 ;  /* 0xff800000000e7802 */ /* 0x000fd20000000f00 */
[----:B------:R-:W1:Y:S01]  /*5000*/  @!P4 LDC R5, c[0x0][0x390] ;  /* 0x0000e400ff05cb82 */ /* 0x000e620000000800 */
[----:B--2---:R-:W-:-:S04]  /*5010*/  @!P4 IMAD.U32 R4, R3, 0x10000, RZ ;  /* 0x000100000304c824 */ /* 0x004fc800078e00ff */
[----:B-1----:R-:W-:Y:S01]  /*5020*/  @!P4 FMUL R7, R4, R5 ;  /* 0x000000050407c220 */ /* 0x002fe20000400000 */
[----:B------:R-:W-:Y:S01]  /*5030*/  ISETP.GE.U32.AND P4, PT, R0, R133, PT ;  /* 0x000000850000720c */ /* 0x000fe20003f86070 */
[----:B------:R-:W-:Y:S01]  /*5040*/  VIADD R4, R123, 0x1283 ;  /* 0x000012837b047836 */ /* 0x000fe20000000000 */
[C---:B------:R-:W-:Y:S02]  /*5050*/  PRMT R0, R2.reuse, 0x7632, R0 ;  /* 0x0000763202007816 */ /* 0x040fe40000000000 */
[----:B------:R-:W-:Y:S01]  /*5060*/  SHF.L.U32 R2, R2, 0x10, RZ ;  /* 0x0000001002027819 */ /* 0x000fe200000006ff */
[----:B------:R1:W-:Y:S08]  /*5070*/  STL [R1+0x118], R7 ;  /* 0x0001180701007387 */ /* 0x0003f00000100800 */
[----:B------:R-:W-:-:S02]  /*5080*/  @!P4 SHF.L.U32 R0, R0, 0x10, RZ ;  /* 0x000000100000c819 */ /* 0x000fc400000006ff */
[----:B-1----:R-:W-:-:S03]  /*5090*/  MOV R7, 0xff800000 ;  /* 0xff80000000077802 */ /* 0x002fc60000000f00 */
[----:B0-----:R-:W-:Y:S01]  /*50a0*/  @!P4 FMUL R7, R0, UR6 ;  /* 0x000000060007cc20 */ /* 0x001fe20008400000 */
[----:B------:R-:W-:Y:S01]  /*50b0*/  FMUL R0, R2, UR6 ;  /* 0x0000000602007c20 */ /* 0x000fe20008400000 */
[----:B------:R-:W-:-:S03]  /*50c0*/  ISETP.GE.U32.AND P4, PT, R4, R133, PT ;  /* 0x000000850400720c */ /* 0x000fc60003f86070 */
[----:B------:R1:W-:Y:S04]  /*50d0*/  STL [R1+0x114], R7 ;  /* 0x0001140701007387 */ /* 0x0003e80000100800 */
[----:B------:R1:W-:Y:S06]  /*50e0*/  STL [R1+0x30c], R0 ;  /* 0x00030c0001007387 */ /* 0x0003ec0000100800 */
[----:B------:R-:W-:-:S04]  /*50f0*/  @!P4 PRMT R3, R3, 0x7632, R3 ;  /* 0x000076320303c816 */ /* 0x000fc80000000003 */
[----:B------:R-:W-:-:S05]  /*5100*/  @!P4 SHF.L.U32 R3, R3, 0x10, RZ ;  /* 0x000000100303c819 */ /* 0x000fca00000006ff */
[----:B-1----:R-:W-:-:S07]  /*5110*/  @!P4 FMUL R14, R3, UR6 ;  /* 0x00000006030ecc20 */ /* 0x002fce0008400000 */
.L_x_2145:
[----:B------:R-:W-:Y:S05]  /*5120*/  BSYNC.RECONVERGENT B0 ;  /* 0x0000000000007941 */ /* 0x000fea0003800200 */
.L_x_2144:
[----:B0-----:R-:W-:Y:S01]  /*5130*/  MOV R0, 0xff800000 ;  /* 0xff80000000007802 */ /* 0x001fe20000000f00 */
[----:B------:R-:W-:Y:S01]  /*5140*/  BSSY.RECONVERGENT B0, `(.L_x_2146) ;  /* 0x0000022000007945 */ /* 0x000fe20003800200 */
[----:B------:R-:W-:Y:S01]  /*5150*/  MOV R2, 0xff800000 ;  /* 0xff80000000027802 */ /* 0x000fe20000000f00 */
[----:B------:R-:W-:Y:S01]  /*5160*/  IMAD.MOV.U32 R13, RZ, RZ, -0x800000 ;  /* 0xff800000ff0d7424 */ /* 0x000fe200078e00ff */
[----:B------:R-:W-:Y:S01]  /*5170*/  ISETP.GE.U32.AND P4, PT, R6, R133, PT ;  /* 0x000000850600720c */ /* 0x000fe20003f86070 */
[----:B------:R0:W-:Y:S01]  /*5180*/  STL [R1+0x128], R0 ;  /* 0x0001280001007387 */ /* 0x0001e20000100800 */
[----:B------:R-:W-:-:S03]  /*5190*/  IADD3 R6, PT, PT, R123, 0x1680, RZ ;  /* 0x000016807b067810 */ /* 0x000fc60007ffe0ff */
[----:B------:R0:W-:Y:S04]  /*51a0*/  STL [R1+0x124], R2 ;  /* 0x0001240201007387 */ /* 0x0001e80000100800 */
[----:B------:R0:W-:Y:S01]  /*51b0*/  STL [R1+0x318], R0 ;  /* 0x0003180001007387 */ /* 0x0001e20000100800 */
[----:B------:R-:W-:Y:S05]  /*51c0*/  @P5 BRA `(.L_x_2147) ;  /* 0x0000000000645947 */ /* 0x000fea0003800000 */
[----:B0-----:R-:W2:Y:S01]  /*51d0*/  LDG.E.64 R2, desc[UR4][R126.64+0x2600] ;  /* 0x002600047e027981 */ /* 0x001ea2000c1e1b00 */
[C---:B------:R-:W-:Y:S01]  /*51e0*/  VIADD R0, R123.reuse, 0x1302 ;  /* 0x000013027b007836 */ /* 0x040fe20000000000 */
[----:B------:R-:W-:Y:S01]  /*51f0*/  MOV R7, 0xff800000 ;  /* 0xff80000000077802 */ /* 0x000fe20000000f00 */
[----:B------:R-:W0:Y:S01]  /*5200*/  LDCU UR6, c[0x0][0x390] ;  /* 0x00007200ff0677ac */ /* 0x000e220008000800 */
        /* <DEDUP_REMOVED lines=8> */
[----:B------:R-:W-:Y:S01]  /*5290*/  SHF.L.U32 R2, R2, 0x10, RZ ;  /* 0x0000001002027819 */ /* 0x000fe200000006ff */
[----:B------:R1:W-:Y:S01]  /*52a0*/  STL [R1+0x128], R7 ;  /* 0x0001280701007387 */ /* 0x0003e20000100800 */
[----:B------:R-:W-:-:S07]  /*52b0*/  IADD3 R4, PT, PT, R123, 0x1303, RZ ;  /* 0x000013037b047810 */ /* 0x000fce0007ffe0ff */
[----:B------:R-:W-:Y:S01]  /*52c0*/  @!P5 SHF.L.U32 R0, R0, 0x10, RZ ;  /* 0x000000100000d819 */ /* 0x000fe200000006ff */
[----:B-1----:R-:W-:-:S04]  /*52d0*/  IMAD.MOV.U32 R7, RZ, RZ, -0x800000 ;  /* 0xff800000ff077424 */ /* 0x002fc800078e00ff */
[----:B0-----:R-:W-:Y:S01]  /*52e0*/  @!P5 FMUL R7, R0, UR6 ;  /* 0x000000060007dc20 */ /* 0x001fe20008400000 */
[----:B------:R-:W-:Y:S01]  /*52f0*/  FMUL R0, R2, UR6 ;  /* 0x0000000602007c20 */ /* 0x000fe20008400000 */
[----:B------:R-:W-:-:S03]  /*5300*/  ISETP.GE.U32.AND P5, PT, R4, R133, PT ;  /* 0x000000850400720c */ /* 0x000fc60003fa6070 */
[----:B------:R1:W-:Y:S04]  /*5310*/  STL [R1+0x124], R7 ;  /* 0x0001240701007387 */ /* 0x0003e80000100800 */
[----:B------:R1:W-:Y:S06]  /*5320*/  STL [R1+0x318], R0 ;  /* 0x0003180001007387 */ /* 0x0003ec0000100800 */
[----:B------:R-:W-:-:S05]  /*5330*/  @!P5 PRMT R3, R3, 0x7632, R3 ;  /* 0x000076320303d816 */ /* 0x000fca0000000003 */
[----:B------:R-:W-:-:S04]  /*5340*/  @!P5 IMAD.U32 R3, R3, 0x10000, RZ ;  /* 0x000100000303d824 */ /* 0x000fc800078e00ff */
[----:B-1----:R-:W-:-:S07]  /*5350*/  @!P5 FMUL R13, R3, UR6 ;  /* 0x00000006030ddc20 */ /* 0x002fce0008400000 */
.L_x_2147:
[----:B------:R-:W-:Y:S05]  /*5360*/  BSYNC.RECONVERGENT B0 ;  /* 0x0000000000007941 */ /* 0x000fea0003800200 */
.L_x_2146:
        /* <DEDUP_REMOVED lines=35> */
.L_x_2149:
[----:B------:R-:W-:Y:S05]  /*55a0*/  BSYNC.RECONVERGENT B0 ;  /* 0x0000000000007941 */ /* 0x000fea0003800200 */
.L_x_2148:
        /* <DEDUP_REMOVED lines=35> */
.L_x_2151:
[----:B------:R-:W-:Y:S05]  /*57e0*/  BSYNC.RECONVERGENT B0 ;  /* 0x0000000000007941 */ /* 0x000fea0003800200 */
.L_x_2150:
        /* <DEDUP_REMOVED lines=35> */
.L_x_2153:
[----:B------:R-:W-:Y:S05]  /*5a20*/  BSYNC.RECONVERGENT B0 ;  /* 0x0000000000007941 */ /* 0x000fea0003800200 */
.L_x_2152:
        /* <DEDUP_REMOVED lines=35> */
.L_x_2155:
[----:B------:R-:W-:Y:S05]  /*5c60*/  BSYNC.RECONVERGENT B0 ;  /* 0x0000000000007941 */ /* 0x000fea0003800200 */
.L_x_2154:
[----:B------:R-:W-:Y:S01]  /*5c70*/  MOV R3, 0xff800000 ;  /* 0xff80000000037802 */ /* 0x000fe20000000f00 */
[----:B0-----:R-:W-:Y:S01]  /*5c80*/  IMAD.MOV.U32 R2, RZ, RZ, -0x800000 ;  /* 0xff800000ff027424 */ /* 0x001fe200078e00ff */
[----:B------:R-:W-:Y:S01]  /*5c90*/  MOV R0, 0xff800000 ;  /* 0xff80000000007802 */ /* 0x000fe20000000f00 */
[----:B------:R-:W-:Y:S01]  /*5ca0*/  BSSY.RECONVERGENT B0, `(.L_x_2156) ;  /* 0x0000022000007945 */ /* 0x000fe20003800200 */
[----:B------:R-:W-:Y:S01]  /*5cb0*/  ISETP.GE.U32.AND P2, PT, R6, R133, PT ;  /* 0x000000850600720c */ /* 0x000fe20003f46070 */
[----:B------:R0:W-:Y:S01]  /*5cc0*/  STL [R1+0xa8], R3 ;  /* 0x0000a80301007387 */ /* 0x0001e20000100800 */
[----:B------:R-:W-:-:S03]  /*5cd0*/  IADD3 R6, PT, PT, R123, 0x1900, RZ ;  /* 0x000019007b067810 */ /* 0x000fc60007ffe0ff */
[----:B------:R0:W-:Y:S04]  /*5ce0*/  STL [R1+0x174], R0 ;  /* 0x0001740001007387 */ /* 0x0001e80000100800 */
        /* <DEDUP_REMOVED lines=8> */
[----:B------:R-:W-:-:S11]  /*5d70*/  IADD3 R0, PT, PT, R123, 0x1581, RZ ;  /* 0x000015817b007810 */ /* 0x000fd60007ffe0ff */
[----:B------:R-:W1:Y:S01]  /*5d80*/  @!P3 LDC R5, c[0x0][0x390] ;  /* 0x0000e400ff05bb82 */ /* 0x000e620000000800 */
[----:B--2---:R-:W-:-:S04]  /*5d90*/  @!P3 IMAD.U32 R4, R3, 0x10000, RZ ;  /* 0x000100000304b824 */ /* 0x004fc800078e00ff */
[----:B-1----:R-:W-:Y:S01]  /*5da0*/  @!P3 FMUL R7, R4, R5 ;  /* 0x000000050407b220 */ /* 0x002fe20000400000 */
[----:B------:R-:W-:Y:S01]  /*5db0*/  ISETP.GE.U32.AND P3, PT, R0, R133, PT ;  /* 0x000000850000720c */ /* 0x000fe20003f66070 */
[----:B------:R-:W-:Y:S01]  /*5dc0*/  VIADD R4, R123, 0x1583 ;  /* 0x000015837b047836 */ /* 0x000fe20000000000 */
[C---:B------:R-:W-:Y:S02]  /*5dd0*/  PRMT R0, R2.reuse, 0x7632, R0 ;  /* 0x0000763202007816 */ /* 0x040fe40000000000 */
[----:B------:R1:W-:Y:S01]  /*5de0*/  STL [R1+0x174], R7 ;  /* 0x0001740701007387 */ /* 0x0003e20000100800 */
[----:B------:R-:W-:Y:S02]  /*5df0*/  SHF.L.U32 R2, R2, 0x10, RZ ;  /* 0x0000001002027819 */ /* 0x000fe400000006ff */
[----:B------:R-:W-:-:S06]  /*5e00*/  MOV R5, 0xff800000 ;  /* 0xff80000000057802 */ /* 0x000fcc0000000f00 */
[----:B------:R-:W-:Y:S02]  /*5e10*/  @!P3 SHF.L.U32 R0, R0, 0x10, RZ ;  /* 0x000000100000b819 */ /* 0x000fe400000006ff */
[----:B-1----:R-:W-:-:S03]  /*5e20*/  MOV R7, 0xff800000 ;  /* 0xff80000000077802 */ /* 0x002fc60000000f00 */
[----:B0-----:R-:W-:Y:S01]  /*5e30*/  @!P3 FMUL R7, R0, UR6 ;  /* 0x000000060007bc20 */ /* 0x001fe20008400000 */
[----:B------:R-:W-:Y:S01]  /*5e40*/  ISETP.GE.U32.AND P3, PT, R4, R133, PT ;  /* 0x000000850400720c */ /* 0x000fe20003f66070 */
[----:B------:R-:W-:-:S03]  /*5e50*/  FMUL R0, R2, UR6 ;  /* 0x0000000602007c20 */ /* 0x000fc60008400000 */
[----:B------:R1:W-:Y:S04]  /*5e60*/  STL [R1+0x170], R7 ;  /* 0x0001700701007387 */ /* 0x0003e80000100800 */
[----:B------:R1:W-:Y:S05]  /*5e70*/  STL [R1+0x348], R0 ;  /* 0x0003480001007387 */ /* 0x0003ea0000100800 */
[----:B------:R-:W-:-:S04]  /*5e80*/  @!P3 PRMT R3, R3, 0x7632, R3 ;  /* 0x000076320303b816 */ /* 0x000fc80000000003 */
[----:B------:R-:W-:-:S05]  /*5e90*/  @!P3 SHF.L.U32 R3, R3, 0x10, RZ ;  /* 0x000000100303b819 */ /* 0x000fca00000006ff */
[----:B------:R-:W-:-:S05]  /*5ea0*/  @!P3 FMUL R5, R3, UR6 ;  /* 0x000000060305bc20 */ /* 0x000fca0008400000 */
[----:B------:R1:W-:Y:S02]  /*5eb0*/  STL [R1+0xa8], R5 ;  /* 0x0000a80501007387 */ /* 0x0003e40000100800 */
.L_x_2157:
[----:B------:R-:W-:Y:S05]  /*5ec0*/  BSYNC.RECONVERGENT B0 ;  /* 0x0000000000007941 */ /* 0x000fea0003800200 */
.L_x_2156:
[----:B0-----:R-:W-:Y:S01]  /*5ed0*/  IMAD.MOV.U32 R3, RZ, RZ, -0x800000 ;  /* 0xff800000ff037424 */ /* 0x001fe200078e00ff */
[----:B-1----:R-:W-:Y:S01]  /*5ee0*/  MOV R0, 0xff800000 ;  /* 0xff80000000007802 */ /* 0x002fe20000000f00 */
[----:B------:R-:W-:Y:S01]  /*5ef0*/  BSSY.RECONVERGENT B0, `(.L_x_2158) ;  /* 0x0000023000007945 */ /* 0x000fe20003800200 */
[----:B------:R-:W-:Y:S02]  /*5f00*/  MOV R2, 0xff800000 ;  /* 0xff80000000027802 */ /* 0x000fe40000000f00 */
[----:B------:R0:W-:Y:S01]  /*5f10*/  STL [R1+0xa4], R3 ;  /* 0x0000a40301007387 */ /* 0x0001e20000100800 */
[----:B------:R-:W-:Y:S02]  /*5f20*/  ISETP.GE.U32.AND P3, PT, R6, R133, PT ;  /* 0x000000850600720c */ /* 0x000fe40003f66070 */
[----:B------:R-:W-:Y:S01]  /*5f30*/  IADD3 R6, PT, PT, R123, 0x1980, RZ ;  /* 0x000019807b067810 */ /* 0x000fe20007ffe0ff */
[----:B------:R0:W-:Y:S04]  /*5f40*/  STL [R1+0x184], R0 ;  /* 0x0001840001007387 */ /* 0x0001e80000100800 */
[----:B------:R0:W-:Y:S04]  /*5f50*/  STL [R1+0x180], R2 ;  /* 0x0001800201007387 */ /* 0x0001e80000100800 */
[----:B------:R0:W-:Y:S01]  /*5f60*/  STL [R1+0x354], R0 ;  /* 0x0003540001007387 */ /* 0x0001e20000100800 */
[----:B------:R-:W-:Y:S05]  /*5f70*/  @P4 BRA `(.L_x_2159) ;  /* 0x0000000000684947 */ /* 0x000fea0003800000 */
[----:B0-----:R-:W2:Y:S01]  /*5f80*/  LDG.E.64 R2, desc[UR4][R126.64+0x2c00] ;  /* 0x002c00047e027981 */ /* 0x001ea2000c1e1b00 */
[C---:B------:R-:W-:Y:S01]  /*5f90*/  VIADD R0, R123.reuse, 0x1602 ;  /* 0x000016027b007836 */ /* 0x040fe20000000000 */
[----:B------:R-:W-:Y:S01]  /*5fa0*/  MOV R7, 0xff800000 ;  /* 0xff80000000077802 */ /* 0x000fe20000000f00 */
[----:B------:R-:W0:Y:S03]  /*5fb0*/  LDCU UR6, c[0x0][0x390] ;  /* 0x00007200ff0677ac */ /* 0x000e260008000800 */
[----:B------:R-:W-:Y:S02]  /*5fc0*/  ISETP.GE.U32.AND P4, PT, R0, R133, PT ;  /* 0x000000850000720c */ /* 0x000fe40003f86070 */
[----:B------:R-:W-:-:S11]  /*5fd0*/  IADD3 R0, PT, PT, R123, 0x1601, RZ ;  /* 0x000016017b007810 */ /* 0x000fd60007ffe0ff */
[----:B------:R-:W1:Y:S01]  /*5fe0*/  @!P4 LDC R5, c[0x0][0x390] ;  /* 0x0000e400ff05cb82 */ /* 0x000e620000000800 */
[----:B--2---:R-:W-:-:S05]  /*5ff0*/  @!P4 SHF.L.U32 R4, R3, 0x10, RZ ;  /* 0x000000100304c819 */ /* 0x004fca00000006ff */
[----:B-1----:R-:W-:Y:S01]  /*6000*/  @!P4 FMUL R7, R4, R5 ;  /* 0x000000050407c220 */ /* 0x002fe20000400000 */
[----:B------:R-:W-:Y:S02]  /*6010*/  ISETP.GE.U32.AND P4, PT, R0, R133, PT ;  /* 0x000000850000720c */ /* 0x000fe40003f86070 */
[C---:B------:R-:W-:Y:S02]  /*6020*/  PRMT R0, R2.reuse, 0x7632, R0 ;  /* 0x0000763202007816 */ /* 0x040fe40000000000 */
[----:B------:R-:W-:Y:S01]  /*6030*/  IADD3 R4, PT, PT, R123, 0x1603, RZ ;  /* 0x000016037b047810 */ /* 0x000fe20007ffe0ff */
[----:B------:R1:W-:Y:S01]  /*6040*/  STL [R1+0x184], R7 ;  /* 0x0001840701007387 */ /* 0x0003e20000100800 */
[----:B------:R-:W-:Y:S02]  /*6050*/  SHF.L.U32 R2, R2, 0x10, RZ ;  /* 0x0000001002027819 */ /* 0x000fe400000006ff */
[----:B------:R-:W-:-:S05]  /*6060*/  MOV R5, 0xff800000 ;  /* 0xff80000000057802 */ /* 0x000fca0000000f00 */
[----:B------:R-:W-:Y:S01]  /*6070*/  @!P4 SHF.L.U32 R0, R0, 0x10, RZ ;  /* 0x000000100000c819 */ /* 0x000fe200000006ff */
[----:B-1----:R-:W-:-:S04]  /*6080*/  IMAD.MOV.U32 R7, RZ, RZ, -0x800000 ;  /* 0xff800000ff077424 */ /* 0x002fc800078e00ff */
[----:B0-----:R-:W-:Y:S01]  /*6090*/  @!P4 FMUL R7, R0, UR6 ;  /* 0x000000060007cc20 */ /* 0x001fe20008400000 */
[----:B------:R-:W-:Y:S01]  /*60a0*/  ISETP.GE.U32.AND P4, PT, R4, R133, PT ;  /* 0x000000850400720c */ /* 0x000fe20003f86070 */
[----:B------:R-:W-:-:S03]  /*60b0*/  FMUL R0, R2, UR6 ;  /* 0x0000000602007c20 */ /* 0x000fc60008400000 */
[----:B------:R1:W-:Y:S04]  /*60c0*/  STL [R1+0x180], R7 ;  /* 0x0001800701007387 */ /* 0x0003e80000100800 */
[----:B------:R1:W-:Y:S05]  /*60d0*/  STL [R1+0x354], R0 ;  /* 0x0003540001007387 */ /* 0x0003ea0000100800 */
[----:B------:R-:W-:-:S05]  /*60e0*/  @!P4 PRMT R3, R3, 0x7632, R3 ;  /* 0x000076320303c816 */ /* 0x000fca0000000003 */
[----:B------:R-:W-:-:S04]  /*60f0*/  @!P4 IMAD.U32 R3, R3, 0x10000, RZ ;  /* 0x000100000303c824 */ /* 0x000fc800078e00ff */
[----:B------:R-:W-:-:S05]  /*6100*/  @!P4 FMUL R5, R3, UR6 ;  /* 0x000000060305cc20 */ /* 0x000fca0008400000 */
[----:B------:R1:W-:Y:S02]  /*6110*/  STL [R1+0xa4], R5 ;  /* 0x0000a40501007387 */ /* 0x0003e40000100800 */
.L_x_2159:
[----:B------:R-:W-:Y:S05]  /*6120*/  BSYNC.RECONVERGENT B0 ;  /* 0x0000000000007941 */ /* 0x000fea0003800200 */
.L_x_2158:
[----:B0-----:R-:W-:Y:S01]  /*6130*/  MOV R3, 0xff800000 ;  /* 0xff80000000037802 */ /* 0x001fe20000000f00 */
[----:B------:R-:W-:Y:S01]  /*6140*/  IMAD.MOV.U32 R2, RZ, RZ, -0x800000 ;  /* 0xff800000ff027424 */ /* 0x000fe200078e00ff */
[----:B-1----:R-:W-:Y:S01]  /*6150*/  MOV R0, 0xff800000 ;  /* 0xff80000000007802 */ /* 0x002fe20000000f00 */
        /* <DEDUP_REMOVED lines=34> */
.L_x_2161:
[----:B------:R-:W-:Y:S05]  /*6380*/  BSYNC.RECONVERGENT B0 ;  /* 0x0000000000007941 */ /* 0x000fea0003800200 */
.L_x_2160:
        /* <DEDUP_REMOVED lines=37> */
.L_x_2163:
[----:B------:R-:W-:Y:S05]  /*65e0*/  BSYNC.RECONVERGENT B0 ;  /* 0x0000000000007941 */ /* 0x000fea0003800200 */
.L_x_2162:
        /* <DEDUP_REMOVED lines=37> */
.L_x_2165:
[----:B------:R-:W-:Y:S05]  /*6840*/  BSYNC.RECONVERGENT B0 ;  /* 0x0000000000007941 */ /* 0x000fea0003800200 */
.L_x_2164:
[----:B01----:R-:W-:Y:S01]  /*6850*/  MOV R0, 0xff800000 ;  /* 0xff80000000007802 */ /* 0x003fe20000000f00 */
        /* <DEDUP_REMOVED lines=34> */
.L_x_2167:
[----:B------:R-:W-:Y:S05]  /*6a80*/  BSYNC.RECONVERGENT B0 ;  /* 0x0000000000007941 */ /* 0x000fea0003800200 */
.L_x_2166:
        /* <DEDUP_REMOVED lines=37> */
.L_x_2169:
[----:B------:R-:W-:Y:S05]  /*6ce0*/  BSYNC.RECONVERGENT B0 ;  /* 0x0000000000007941 */ /* 0x000fea0003800200 */
.L_x_2168:
        /* <DEDUP_REMOVED lines=37> */
.L_x_2171:
[----:B------:R-:W-:Y:S05]  /*6f40*/  BSYNC.RECONVERGENT B0 ;  /* 0x0000000000007941 */ /* 0x000fea0003800200 */
.L_x_2170:
        /* <DEDUP_REMOVED lines=37> */
.L_x_2173:
[----:B------:R-:W-:Y:S05]  /*71a0*/  BSYNC.RECONVERGENT B0 ;  /* 0x0000000000007941 */ /* 0x000fea0003800200 */
.L_x_2172:
        /* <DEDUP_REMOVED lines=37> */
.L_x_2175:
[----:B------:R-:W-:Y:S05]  /*7400*/  BSYNC.RECONVERGENT B0 ;  /* 0x0000000000007941 */ /* 0x000fea0003800200 */
.L_x_2174:
        /* <DEDUP_REMOVED lines=37> */
.L_x_2177:
[----:B------:R-:W-:Y:S05]  /*7660*/  BSYNC.RECONVERGENT B0 ;  /* 0x0000000000007941 */ /* 0x000fea0003800200 */
.L_x_2176:
        /* <DEDUP_REMOVED lines=37> */
.L_x_2179:
[----:B------:R-:W-:Y:S05]  /*78c0*/  BSYNC.RECONVERGENT B0 ;  /* 0x0000000000007941 */ /* 0x000fea0003800200 */
.L_x_2178:
        /* <DEDUP_REMOVED lines=20> */
[----:B------:R-:W-:Y:S02]  /*7a10*/  ISETP.GE.U32.AND P1, PT, R0, R133, PT ;  /* 0x000000850000720c */ /* 0x000fe40003f26070 */
[C---:B------:R-:W-:Y:S02]  /*7a20*/  PRMT R0, R2.reuse, 0x7632, R0 ;  /* 0x0000763202007816 */ /* 0x040fe40000000000 */
[----:B------:R1:W-:Y:S01]  /*7a30*/  STL [R1+0x1b8], R7 ;  /* 0x0001b80701007387 */ /* 0x0003e20000100800 */
[----:B------:R-:W-:Y:S02]  /*7a40*/  SHF.L.U32 R2, R2, 0x10, RZ ;  /* 0x0000001002027819 */ /* 0x000fe400000006ff */
[----:B------:R-:W-:-:S06]  /*7a50*/  MOV R4, 0xff800000 ;  /* 0xff80000000047802 */ /* 0x000fcc0000000f00 */
[----:B------:R-:W-:Y:S02]  /*7a60*/  @!P1 SHF.L.U32 R0, R0, 0x10, RZ ;  /* 0x0000001000009819 */ /* 0x000fe400000006ff */
[----:B-1----:R-:W-:-:S03]  /*7a70*/  MOV R7, 0xff800000 ;  /* 0xff80000000077802 */ /* 0x002fc60000000f00 */
[----:B0-----:R-:W-:Y:S01]  /*7a80*/  @!P1 FMUL R7, R0, UR6 ;  /* 0x0000000600079c20 */ /* 0x001fe20008400000 */
[----:B------:R-:W-:-:S04]  /*7a90*/  VIADD R0, R123, 0x1b83 ;  /* 0x00001b837b007836 */ /* 0x000fc80000000000 */
[----:B------:R1:W-:Y:S01]  /*7aa0*/  STL [R1+0x1a8], R7 ;  /* 0x0001a80701007387 */ /* 0x0003e20000100800 */
[----:B------:R-:W-:Y:S01]  /*7ab0*/  ISETP.GE.U32.AND P1, PT, R0, R133, PT ;  /* 0x000000850000720c */ /* 0x000fe20003f26070 */
[----:B------:R-:W-:-:S05]  /*7ac0*/  FMUL R0, R2, UR6 ;  /* 0x0000000602007c20 */ /* 0x000fca0008400000 */
[----:B------:R1:W-:Y:S07]  /*7ad0*/  STL [R1+0x3c8], R0 ;  /* 0x0003c80001007387 */ /* 0x0003ee0000100800 */
[----:B------:R-:W-:-:S04]  /*7ae0*/  @!P1 PRMT R3, R3, 0x7632, R3 ;  /* 0x0000763203039816 */ /* 0x000fc80000000003 */
[----:B------:R-:W-:-:S05]  /*7af0*/  @!P1 SHF.L.U32 R3, R3, 0x10, RZ ;  /* 0x0000001003039819 */ /* 0x000fca00000006ff */
[----:B------:R-:W-:-:S05]  /*7b00*/  @!P1 FMUL R4, R3, UR6 ;  /* 0x0000000603049c20 */ /* 0x000fca0008400000 */
[----:B------:R1:W-:Y:S02]  /*7b10*/  STL [R1+0x78], R4 ;  /* 0x0000780401007387 */ /* 0x0003e40000100800 */
.L_x_2181:
[----:B------:R-:W-:Y:S05]  /*7b20*/  BSYNC.RECONVERGENT B0 ;  /* 0x0000000000007941 */ /* 0x000fea0003800200 */
.L_x_2180:
        /* <DEDUP_REMOVED lines=12> */
[----:B------:R-:W-:Y:S01]  /*7bf0*/  VIADD R0, R123, 0x1c02 ;  /* 0x00001c027b007836 */ /* 0x000fe20000000000 */
[----:B------:R-:W-:Y:S01]  /*7c00*/  MOV R6, 0xff800000 ;  /* 0xff80000000067802 */ /* 0x000fe20000000f00 */
[----:B------:R-:W0:Y:S03]  /*7c10*/  LDCU UR6, c[0x0][0x390] ;  /* 0x00007200ff0677ac */ /* 0x000e260008000800 */
[----:B------:R-:W-:-:S13]  /*7c20*/  ISETP.GE.U32.AND P2, PT, R0, R133, PT ;  /* 0x000000850000720c */ /* 0x000fda0003f46070 */
[----:B------:R-:W1:Y:S01]  /*7c30*/  @!P2 LDC R5, c[0x0][0x390] ;  /* 0x0000e400ff05ab82 */ /* 0x000e620000000800 */
[----:B--2---:R-:W-:-:S05]  /*7c40*/  @!P2 SHF.L.U32 R0, R3, 0x10, RZ ;  /* 0x000000100300a819 */ /* 0x004fca00000006ff */
[----:B-1----:R-:W-:Y:S01]  /*7c50*/  @!P2 FMUL R6, R0, R5 ;  /* 0x000000050006a220 */ /* 0x002fe20000400000 */
[----:B------:R-:W-:Y:S02]  /*7c60*/  IADD3 R0, PT, PT, R123, 0x1c01, RZ ;  /* 0x00001c017b007810 */ /* 0x000fe40007ffe0ff */
[----:B------:R-:W-:Y:S02]  /*7c70*/  MOV R5, 0xff800000 ;  /* 0xff80000000057802 */ /* 0x000fe40000000f00 */
[----:B------:R-:W-:Y:S01]  /*7c80*/  ISETP.GE.U32.AND P2, PT, R0, R133, PT ;  /* 0x000000850000720c */ /* 0x000fe20003f46070 */
[----:B------:R1:W-:Y:S01]  /*7c90*/  STL [R1+0x198], R6 ;  /* 0x0001980601007387 */ /* 0x0003e20000100800 */
[C---:B------:R-:W-:Y:S02]  /*7ca0*/  PRMT R0, R2.reuse, 0x7632, R0 ;  /* 0x0000763202007816 */ /* 0x040fe40000000000 */
[----:B------:R-:W-:Y:S02]  /*7cb0*/  SHF.L.U32 R2, R2, 0x10, RZ ;  /* 0x0000001002027819 */ /* 0x000fe400000006ff */
[----:B-1----:R-:W-:-:S07]  /*7cc0*/  MOV R6, 0xff800000 ;  /* 0xff80000000067802 */ /* 0x002fce0000000f00 */
[----:B------:R-:W-:-:S04]  /*7cd0*/  @!P2 IMAD.U32 R0, R0, 0x10000, RZ ;  /* 0x000100000000a824 */ /* 0x000fc800078e00ff */
[----:B0-----:R-:W-:Y:S01]  /*7ce0*/  @!P2 FMUL R6, R0, UR6 ;  /* 0x000000060006ac20 */ /* 0x001fe20008400000 */
[----:B------:R-:W-:-:S04]  /*7cf0*/  IADD3 R0, PT, PT, R123, 0x1c03, RZ ;  /* 0x00001c037b007810 */ /* 0x000fc80007ffe0ff */
[----:B------:R-:W-:Y:S01]  /*7d00*/  ISETP.GE.U32.AND P2, PT, R0, R133, PT ;  /* 0x000000850000720c */ /* 0x000fe20003f46070 */
[----:B------:R-:W-:Y:S01]  /*7d10*/  FMUL R0, R2, UR6 ;  /* 0x0000000602007c20 */ /* 0x000fe20008400000 */
[----:B------:R1:W-:Y:S04]  /*7d20*/  STL [R1+0x188], R6 ;  /* 0x0001880601007387 */ /* 0x0003e80000100800 */
[----:B------:R1:W-:Y:S07]  /*7d30*/  STL [R1+0x3d0], R0 ;  /* 0x0003d00001007387 */ /* 0x0003ee0000100800 */
[----:B------:R-:W-:-:S05]  /*7d40*/  @!P2 PRMT R3, R3, 0x7632, R3 ;  /* 0x000076320303a816 */ /* 0x000fca0000000003 */
[----:B------:R-:W-:-:S04]  /*7d50*/  @!P2 IMAD.U32 R3, R3, 0x10000, RZ ;  /* 0x000100000303a824 */ /* 0x000fc800078e00ff */
[----:B------:R-:W-:-:S05]  /*7d60*/  @!P2 FMUL R5, R3, UR6 ;  /* 0x000000060305ac20 */ /* 0x000fca0008400000 */
[----:B------:R1:W-:Y:S02]  /*7d70*/  STL [R1+0x74], R5 ;  /* 0x0000740501007387 */ /* 0x0003e40000100800 */
.L_x_2183:
[----:B------:R-:W-:Y:S05]  /*7d80*/  BSYNC.RECONVERGENT B0 ;  /* 0x0000000000007941 */ /* 0x000fea0003800200 */
.L_x_2182:
[----:B01----:R-:W-:Y:S01]  /*7d90*/  MOV R0, 0xff800000 ;  /* 0xff80000000007802 */ /* 0x003fe20000000f00 */
[----:B------:R-:W-:Y:S01]  /*7da0*/  IMAD.MOV.U32 R3, RZ, RZ, -0x800000 ;  /* 0xff800000ff037424 */ /* 0x000fe200078e00ff */
[----:B------:R-:W-:Y:S01]  /*7db0*/  MOV R2, 0xff800000 ;  /* 0xff80000000027802 */ /* 0x000fe20000000f00 */
[----:B------:R-:W-:Y:S01]  /*7dc0*/  BSSY.RECONVERGENT B0, `(.L_x_2184) ;  /* 0x0000022000007945 */ /* 0x000fe20003800200 */
[----:B------:R-:W-:Y:S01]  /*7dd0*/  ISETP.GE.U32.AND P2, PT, R4, R133, PT ;  /* 0x000000850400720c */ /* 0x000fe20003f46070 */
[----:B------:R0:W-:Y:S04]  /*7de0*/  STL [R1+0x70], R0 ;  /* 0x0000700001007387 */ /* 0x0001e80000100800 */
[----:B------:R1:W-:Y:S04]  /*7df0*/  STL [R1+0x178], R2 ;  /* 0x0001780201007387 */ /* 0x0003e80000100800 */
[----:B------:R1:W-:Y:S01]  /*7e00*/  STL [R1+0x168], R3 ;  /* 0x0001680301007387 */ /* 0x0003e20000100800 */
[----:B0-----:R-:W-:-:S03]  /*7e10*/  LOP3.LUT R0, R123, 0x2000, RZ, 0xfc, !PT ;  /* 0x000020007b007812 */ /* 0x001fc600078efcff */
[----:B------:R1:W-:Y:S01]  /*7e20*/  STL [R1+0x3dc], R2 ;  /* 0x0003dc0201007387 */ /* 0x0003e20000100800 */
[----:B------:R-:W-:Y:S05]  /*7e30*/  @P3 BRA `(.L_x_2185) ;  /* 0x0000000000683947 */ /* 0x000fea0003800000 */
[----:B-1----:R-:W2:Y:S01]  /*7e40*/  LDG.E.64 R2, desc[UR4][R126.64+0x3900] ;  /* 0x003900047e027981 */ /* 0x002ea2000c1e1b00 */
[----:B------:R-:W-:Y:S01]  /*7e50*/  IADD3 R4, PT, PT, R123, 0x1c82, RZ ;  /* 0x00001c827b047810 */ /* 0x000fe20007ffe0ff */
[----:B------:R-:W0:Y:S01]  /*7e60*/  LDCU UR6, c[0x0][0x390] ;  /* 0x00007200ff0677ac */ /* 0x000e220008000800 */
[----:B------:R-:W-:Y:S02]  /*7e70*/  MOV R6, 0xff800000 ;  /* 0xff80000000067802 */ /* 0x000fe40000000f00 */
[----:B------:R-:W-:-:S13]  /*7e80*/  ISETP.GE.U32.AND P3, PT, R4, R133, PT ;  /* 0x000000850400720c */ /* 0x000fda0003f66070 */
[----:B------:R-:W1:Y:S01]  /*7e90*/  @!P3 LDC R5, c[0x0][0x390] ;  /* 0x0000e400ff05bb82 */ /* 0x000e620000000800 */
[----:B--2---:R-:W-:Y:S02]  /*7ea0*/  @!P3 SHF.L.U32 R4, R3, 0x10, RZ ;  /* 0x000000100304b819 */ /* 0x004fe400000006ff */
[C---:B------:R-:W-:Y:S01]  /*7eb0*/  PRMT R3, R2.reuse, 0x7632, R3 ;  /* 0x0000763202037816 */ /* 0x040fe20000000003 */
[----:B------:R-:W-:Y:S02]  /*7ec0*/  IMAD.U32 R2, R2, 0x10000, RZ ;  /* 0x0001000002027824 */ /* 0x000fe400078e00ff */
[----:B-1----:R-:W-:Y:S01]  /*7ed0*/  @!P3 FMUL R6, R4, R5 ;  /* 0x000000050406b220 */ /* 0x002fe20000400000 */
[----:B------:R-:W-:Y:S01]  /*7ee0*/  VIADD R4, R123, 0x1c81 ;  /* 0x00001c817b047836 */ /* 0x000fe20000000000 */
[----:B------:R-:W-:Y:S01]  /*7ef0*/  MOV R5, 0xff800000 ;  /* 0xff80000000057802 */ /* 0x000fe20000000f00 */
[----:B0-----:R-:W-:Y:S02]  /*7f00*/  FMUL R2, R2, UR6 ;  /* 0x0000000602027c20 */ /* 0x001fe40008400000 */
[----:B------:R0:W-:Y:S01]  /*7f10*/  STL [R1+0x178], R6 ;  /* 0x0001780601007387 */ /* 0x0001e20000100800 */
[----:B------:R-:W-:-:S02]  /*7f20*/  ISETP.GE.U32.AND P3, PT, R4, R133, PT ;  /* 0x000000850400720c */ /* 0x000fc40003f66070 */
[----:B0-----:R-:W-:-:S11]  /*7f30*/  MOV R6, 0xff800000 ;  /* 0xff80000000067802 */ /* 0x001fd60000000f00 */
[----:B------:R-:W-:-:S05]  /*7f40*/  @!P3 SHF.L.U32 R4, R3, 0x10, RZ ;  /* 0x000000100304b819 */ /* 0x000fca00000006ff */
[----:B------:R-:W-:Y:S01]  /*7f50*/  @!P3 FMUL R6, R4, UR6 ;  /* 0x000000060406bc20 */ /* 0x000fe20008400000 */
[----:B------:R-:W-:-:S04]  /*7f60*/  IADD3 R4, PT, PT, R123, 0x1c83, RZ ;  /* 0x00001c837b047810 */ /* 0x000fc80007ffe0ff */
[----:B------:R-:W-:Y:S01]  /*7f70*/  ISETP.GE.U32.AND P3, PT, R4, R133, PT ;  /* 0x000000850400720c */ /* 0x000fe20003f66070 */
[----:B------:R0:W-:Y:S04]  /*7f80*/  STL [R1+0x168], R6 ;  /* 0x0001680601007387 */ /* 0x0001e80000100800 */
[----:B------:R0:W-:Y:S08]  /*7f90*/  STL [R1+0x3dc], R2 ;  /* 0x0003dc0201007387 */ /* 0x0001f00000100800 */
[----:B------:R-:W-:-:S04]  /*7fa0*/  @!P3 PRMT R3, R3, 0x7632, R3 ;  /* 0x000076320303b816 */ /* 0x000fc80000000003 */
[----:B------:R-:W-:-:S05]  /*7fb0*/  @!P3 SHF.L.U32 R3, R3, 0x10, RZ ;  /* 0x000000100303b819 */ /* 0x000fca00000006ff */
[----:B------:R-:W-:-:S05]  /*7fc0*/  @!P3 FMUL R5, R3, UR6 ;  /* 0x000000060305bc20 */ /* 0x000fca0008400000 */
[----:B------:R0:W-:Y:S02]  /*7fd0*/  STL [R1+0x70], R5 ;  /* 0x0000700501007387 */ /* 0x0001e40000100800 */
.L_x_2185:
[----:B------:R-:W-:Y:S05]  /*7fe0*/  BSYNC.RECONVERGENT B0 ;  /* 0x0000000000007941 */ /* 0x000fea0003800200 */
.L_x_2184:
[----:B------:R-:W-:Y:S01]  /*7ff0*/  ISETP.GE.U32.AND P3, PT, R0, R133, PT ;  /* 0x000000850000720c */ /* 0x000fe20003f66070 */
[----:B01----:R-:W-:Y:S01]  /*8000*/  IMAD.MOV.U32 R2, RZ, RZ, -0x800000 ;  /* 0xff800000ff027424 */ /* 0x003fe200078e00ff */
[----:B------:R-:W-:Y:S01]  /*8010*/  MOV R0, 0xff800000 ;  /* 0xff80000000007802 */ /* 0x000fe20000000f00 */
[----:B------:R-:W-:Y:S01]  /*8020*/  BSSY.RECONVERGENT B0, `(.L_x_2186) ;  /* 0x0000022000007945 */ /* 0x000fe20003800200 */
[----:B------:R-:W-:-:S03]  /*8030*/  MOV R3, 0xff800000 ;  /* 0xff80000000037802 */ /* 0x000fc60000000f00 */
[----:B------:R0:W-:Y:S04]  /*8040*/  STL [R1+0x6c], R0 ;  /* 0x00006c0001007387 */ /* 0x0001e80000100800 */
[----:B------:R1:W-:Y:S04]  /*8050*/  STL [R1+0x15c], R2 ;  /* 0x00015c0201007387 */ /* 0x0003e80000100800 */
[----:B------:R1:W-:Y:S01]  /*8060*/  STL [R1+0x14c], R3 ;  /* 0x00014c0301007387 */ /* 0x0003e20000100800 */
[----:B0-----:R-:W-:-:S03]  /*8070*/  IADD3 R0, PT, PT, R123, 0x2080, RZ ;  /* 0x000020807b007810 */ /* 0x001fc60007ffe0ff */
[----:B------:R1:W-:Y:S01]  /*8080*/  STL [R1+0x3e8], R2 ;  /* 0x0003e80201007387 */ /* 0x0003e20000100800 */
[----:B------:R-:W-:Y:S05]  /*8090*/  @P4 BRA `(.L_x_2187) ;  /* 0x0000000000684947 */ /* 0x000fea0003800000 */
[----:B-1----:R-:W2:Y:S01]  /*80a0*/  LDG.E.64 R2, desc[UR4][R126.64+0x3a00] ;  /* 0x003a00047e027981 */ /* 0x002ea2000c1e1b00 */
[----:B------:R-:W-:Y:S01]  /*80b0*/  IADD3 R4, PT, PT, R123, 0x1d02, RZ ;  /* 0x00001d027b047810 */ /* 0x000fe20007ffe0ff */
[----:B------:R-:W-:Y:S01]  /*80c0*/  IMAD.MOV.U32 R6, RZ, RZ, -0x800000 ;  /* 0xff800000ff067424 */ /* 0x000fe200078e00ff */
[----:B------:R-:W0:Y:S02]  /*80d0*/  LDCU UR6, c[0x0][0x390] ;  /* 0x00007200ff0677ac */ /* 0x000e240008000800 */
[----:B------:R-:W-:-:S13]  /*80e0*/  ISETP.GE.U32.AND P4, PT, R4, R133, PT ;  /* 0x000000850400720c */ /* 0x000fda0003f86070 */
[----:B------:R-:W1:Y:S01]  /*80f0*/  @!P4 LDC R5, c[0x0][0x390] ;  /* 0x0000e400ff05cb82 */ /* 0x000e620000000800 */
[----:B--2---:R-:W-:Y:S02]  /*8100*/  @!P4 SHF.L.U32 R4, R3, 0x10, RZ ;  /* 0x000000100304c819 */ /* 0x004fe400000006ff */
[C---:B------:R-:W-:Y:S02]  /*8110*/  PRMT R3, R2.reuse, 0x7632, R3 ;  /* 0x0000763202037816 */ /* 0x040fe40000000003 */
[----:B------:R-:W-:Y:S01]  /*8120*/  SHF.L.U32 R2, R2, 0x10, RZ ;  /* 0x0000001002027819 */ /* 0x000fe200000006ff */
[----:B-1----:R-:W-:Y:S01]  /*8130*/  @!P4 FMUL R6, R4, R5 ;  /* 0x000000050406c220 */ /* 0x002fe20000400000 */
[----:B------:R-:W-:Y:S01]  /*8140*/  IADD3 R4, PT, PT, R123, 0x1d01, RZ ;  /* 0x00001d017b047810 */ /* 0x000fe20007ffe0ff */
[----:B------:R-:W-:Y:S02]  /*8150*/  IMAD.MOV.U32 R5, RZ, RZ, -0x800000 ;  /* 0xff800000ff057424 */ /* 0x000fe400078e00ff */
[----:B0-----:R-:W-:Y:S01]  /*8160*/  FMUL R2, R2, UR6 ;  /* 0x0000000602027c20 */ /* 0x001fe20008400000 */
[----:B------:R-:W-:Y:S01]  /*8170*/  ISETP.GE.U32.AND P4, PT, R4, R133, PT ;  /* 0x000000850400720c */ /* 0x000fe20003f86070 */
[----:B------:R0:W-:Y:S02]  /*8180*/  STL [R1+0x15c], R6 ;  /* 0x00015c0601007387 */ /* 0x0001e40000100800 */
[----:B0-----:R-:W-:-:S10]  /*8190*/  IMAD.MOV.U32 R6, RZ, RZ, -0x800000 ;  /* 0xff800000ff067424 */ /* 0x001fd400078e00ff */
        /* <DEDUP_REMOVED lines=10> */
.L_x_2187:
[----:B------:R-:W-:Y:S05]  /*8240*/  BSYNC.RECONVERGENT B0 ;  /* 0x0000000000007941 */ /* 0x000fea0003800200 */
.L_x_2186:
[----:B------:R-:W-:Y:S01]  /*8250*/  ISETP.GE.U32.AND P4, PT, R0, R133, PT ;  /* 0x000000850000720c */ /* 0x000fe20003f86070 */
[----:B------:R-:W-:Y:S01]  /*8260*/  BSSY.RECONVERGENT B0, `(.L_x_2188) ;  /* 0x0000024000007945 */ /* 0x000fe20003800200 */
[----:B------:R-:W-:Y:S02]  /*8270*/  MOV R0, 0xff800000 ;  /* 0xff80000000007802 */ /* 0x000fe40000000f00 */
[----:B01----:R-:W-:Y:S02]  /*8280*/  MOV R2, 0xff800000 ;  /* 0xff80000000027802 */ /* 0x003fe40000000f00 */
[----:B------:R-:W-:Y:S01]  /*8290*/  MOV R3, 0xff800000 ;  /* 0xff80000000037802 */ /* 0x000fe20000000f00 */
[----:B------:R0:W-:Y:S04]  /*82a0*/  STL [R1+0x68], R0 ;  /* 0x0000680001007387 */ /* 0x0001e80000100800 */
[----:B------:R1:W-:Y:S04]  /*82b0*/  STL [R1+0x13c], R2 ;  /* 0x00013c0201007387 */ /* 0x0003e80000100800 */
[----:B------:R1:W-:Y:S01]  /*82c0*/  STL [R1+0x12c], R3 ;  /* 0x00012c0301007387 */ /* 0x0003e20000100800 */
[----:B0-----:R-:W-:-:S03]  /*82d0*/  VIADD R0, R123, 0x2100 ;  /* 0x000021007b007836 */ /* 0x001fc60000000000 */
        /* <DEDUP_REMOVED lines=28> */
.L_x_2189:
[----:B------:R-:W-:Y:S05]  /*84a0*/  BSYNC.RECONVERGENT B0 ;  /* 0x0000000000007941 */ /* 0x000fea0003800200 */
.L_x_2188:
        /* <DEDUP_REMOVED lines=11> */
[----:B-1----:R-:W-:Y:S01]  /*8560*/  IADD3 R2, PT, PT, R123, 0x1e02, RZ ;  /* 0x00001e027b027810 */ /* 0x002fe20007ffe0ff */
[----:B------:R-:W-:Y:S01]  /*8570*/  IMAD.MOV.U32 R6, RZ, RZ, -0x800000 ;  /* 0xff800000ff067424 */ /* 0x000fe200078e00ff */
[----:B------:R-:W0:Y:S02]  /*8580*/  LDCU UR6, c[0x0][0x390] ;  /* 0x00007200ff0677ac */ /* 0x000e240008000800 */
[----:B------:R-:W-:Y:S02]  /*8590*/  ISETP.GE.U32.AND P6, PT, R2, R133, PT ;  /* 0x000000850200720c */ /* 0x000fe40003fc6070 */
[----:B------:R-:W2:Y:S11]  /*85a0*/  LDG.E.64 R2, desc[UR4][R126.64+0x3c00] ;  /* 0x003c00047e027981 */ /* 0x000eb6000c1e1b00 */
[----:B------:R-:W1:Y:S01]  /*85b0*/  @!P6 LDC R4, c[0x0][0x390] ;  /* 0x0000e400ff04eb82 */ /* 0x000e620000000800 */
[----:B--2---:R-:W-:-:S05]  /*85c0*/  @!P6 SHF.L.U32 R5, R3, 0x10, RZ ;  /* 0x000000100305e819 */ /* 0x004fca00000006ff */
[----:B-1----:R-:W-:Y:S01]  /*85d0*/  @!P6 FMUL R6, R5, R4 ;  /* 0x000000040506e220 */ /* 0x002fe20000400000 */
[----:B------:R-:W-:Y:S01]  /*85e0*/  IADD3 R4, PT, PT, R123, 0x1e01, RZ ;  /* 0x00001e017b047810 */ /* 0x000fe20007ffe0ff */
[----:B------:R-:W-:-:S03]  /*85f0*/  IMAD.MOV.U32 R5, RZ, RZ, -0x800000 ;  /* 0xff800000ff057424 */ /* 0x000fc600078e00ff */
[----:B------:R-:W-:Y:S01]  /*8600*/  ISETP.GE.U32.AND P6, PT, R4, R133, PT ;  /* 0x000000850400720c */ /* 0x000fe20003fc6070 */
[----:B------:R1:W-:Y:S01]  /*8610*/  STL [R1+0x11c], R6 ;  /* 0x00011c0601007387 */ /* 0x0003e20000100800 */
[C---:B------:R-:W-:Y:S02]  /*8620*/  PRMT R4, R2.reuse, 0x7632, R4 ;  /* 0x0000763202047816 */ /* 0x040fe40000000004 */
[----:B------:R-:W-:-:S05]  /*8630*/  SHF.L.U32 R2, R2, 0x10, RZ ;  /* 0x0000001002027819 */ /* 0x000fca00000006ff */
[----:B0-----:R-:W-:Y:S01]  /*8640*/  FMUL R2, R2, UR6 ;  /* 0x0000000602027c20 */ /* 0x001fe20008400000 */
[----:B-1----:R-:W-:-:S03]  /*8650*/  IMAD.MOV.U32 R6, RZ, RZ, -0x800000 ;  /* 0xff800000ff067424 */ /* 0x002fc600078e00ff */
        /* <DEDUP_REMOVED lines=10> */
.L_x_2191:
[----:B------:R-:W-:Y:S05]  /*8700*/  BSYNC.RECONVERGENT B0 ;  /* 0x0000000000007941 */ /* 0x000fea0003800200 */
.L_x_2190:
        /* <DEDUP_REMOVED lines=11> */
[----:B-1----:R-:W-:Y:S01]  /*87c0*/  IADD3 R2, PT, PT, R123, 0x1e82, RZ ;  /* 0x00001e827b027810 */ /* 0x002fe20007ffe0ff */
[----:B------:R-:W0:Y:S03]  /*87d0*/  LDCU UR6, c[0x0][0x390] ;  /* 0x00007200ff0677ac */ /* 0x000e260008000800 */
[----:B------:R-:W-:Y:S02]  /*87e0*/  ISETP.GE.U32.AND P0, PT, R2, R133, PT ;  /* 0x000000850200720c */ /* 0x000fe40003f06070 */
[----:B------:R-:W2:Y:S01]  /*87f0*/  LDG.E.64 R2, desc[UR4][R126.64+0x3d00] ;  /* 0x003d00047e027981 */ /* 0x000ea2000c1e1b00 */
[----:B------:R-:W-:-:S10]  /*8800*/  MOV R6, 0xff800000 ;  /* 0xff80000000067802 */ /* 0x000fd40000000f00 */
[----:B------:R-:W1:Y:S01]  /*8810*/  @!P0 LDC R4, c[0x0][0x390] ;  /* 0x0000e400ff048b82 */ /* 0x000e620000000800 */
[----:B--2---:R-:W-:-:S05]  /*8820*/  @!P0 SHF.L.U32 R5, R3, 0x10, RZ ;  /* 0x0000001003058819 */ /* 0x004fca00000006ff */
[----:B-1----:R-:W-:Y:S01]  /*8830*/  @!P0 FMUL R6, R5, R4 ;  /* 0x0000000405068220 */ /* 0x002fe20000400000 */
[----:B------:R-:W-:Y:S01]  /*8840*/  VIADD R4, R123, 0x1e81 ;  /* 0x00001e817b047836 */ /* 0x000fe20000000000 */
[----:B------:R-:W-:-:S03]  /*8850*/  MOV R5, 0xff800000 ;  /* 0xff80000000057802 */ /* 0x000fc60000000f00 */
[----:B------:R1:W-:Y:S01]  /*8860*/  STL [R1+0x108], R6 ;  /* 0x0001080601007387 */ /* 0x0003e20000100800 */
[----:B------:R-:W-:Y:S02]  /*8870*/  ISETP.GE.U32.AND P0, PT, R4, R133, PT ;  /* 0x000000850400720c */ /* 0x000fe40003f06070 */
[C---:B------:R-:W-:Y:S01]  /*8880*/  PRMT R4, R2.reuse, 0x7632, R4 ;  /* 0x0000763202047816 */ /* 0x040fe20000000004 */
[----:B------:R-:W-:-:S04]  /*8890*/  IMAD.U32 R2, R2, 0x10000, RZ ;  /* 0x0001000002027824 */ /* 0x000fc800078e00ff */
[----:B0-----:R-:W-:Y:S01]  /*88a0*/  FMUL R2, R2, UR6 ;  /* 0x0000000602027c20 */ /* 0x001fe20008400000 */
[----:B-1----:R-:W-:-:S05]  /*88b0*/  MOV R6, 0xff800000 ;  /* 0xff80000000067802 */ /* 0x002fca0000000f00 */
        /* <DEDUP_REMOVED lines=10> */
.L_x_2193:
[----:B------:R-:W-:Y:S05]  /*8960*/  BSYNC.RECONVERGENT B0 ;  /* 0x0000000000007941 */ /* 0x000fea0003800200 */
.L_x_2192:
        /* <DEDUP_REMOVED lines=37> */
.L_x_2195:
[----:B------:R-:W-:Y:S05]  /*8bc0*/  BSYNC.RECONVERGENT B0 ;  /* 0x0000000000007941 */ /* 0x000fea0003800200 */
.L_x_2194:
        /* <DEDUP_REMOVED lines=37> */
.L_x_2197:
[----:B------:R-:W-:Y:S05]  /*8e20*/  BSYNC.RECONVERGENT B0 ;  /* 0x0000000000007941 */ /* 0x000fea0003800200 */
.L_x_2196:
        /* <DEDUP_REMOVED lines=11> */
[----:B-1----:R-:W-:Y:S01]  /*8ee0*/  LOP3.LUT R2, R123, 0x2002, RZ, 0xfc, !PT ;  /* 0x000020027b027812 */ /* 0x002fe200078efcff */
[----:B------:R-:W0:Y:S03]  /*8ef0*/  LDCU UR6, c[0x0][0x390] ;  /* 0x00007200ff0677ac */ /* 0x000e260008000800 */
[----:B------:R-:W-:Y:S02]  /*8f00*/  ISETP.GE.U32.AND P3, PT, R2, R133, PT ;  /* 0x000000850200720c */ /* 0x000fe40003f66070 */
[----:B------:R-:W2:Y:S01]  /*8f10*/  LDG.E.64 R2, desc[UR4][R126.64+0x4000] ;  /* 0x004000047e027981 */ /* 0x000ea2000c1e1b00 */
[----:B------:R-:W-:-:S10]  /*8f20*/  MOV R6, 0xff800000 ;  /* 0xff80000000067802 */ /* 0x000fd40000000f00 */
[----:B------:R-:W1:Y:S01]  /*8f30*/  @!P3 LDC R4, c[0x0][0x390] ;  /* 0x0000e400ff04bb82 */ /* 0x000e620000000800 */
[----:B--2---:R-:W-:-:S04]  /*8f40*/  @!P3 IMAD.U32 R5, R3, 0x10000, RZ ;  /* 0x000100000305b824 */ /* 0x004fc800078e00ff */
[----:B-1----:R-:W-:Y:S01]  /*8f50*/  @!P3 FMUL R6, R5, R4 ;  /* 0x000000040506b220 */ /* 0x002fe20000400000 */
[----:B------:R-:W-:Y:S02]  /*8f60*/  LOP3.LUT R4, R123, 0x2001, RZ, 0xfc, !PT ;  /* 0x000020017b047812 */ /* 0x000fe400078efcff */
[----:B------:R-:W-:Y:S02]  /*8f70*/  MOV R5, 0xff800000 ;  /* 0xff80000000057802 */ /* 0x000fe40000000f00 */
[----:B------:R-:W-:Y:S01]  /*8f80*/  ISETP.GE.U32.AND P3, PT, R4, R133, PT ;  /* 0x000000850400720c */ /* 0x000fe20003f66070 */
[----:B------:R1:W-:Y:S01]  /*8f90*/  STL [R1+0xec], R6 ;  /* 0x0000ec0601007387 */ /* 0x0003e20000100800 */
[C---:B------:R-:W-:Y:S02]  /*8fa0*/  PRMT R4, R2.reuse, 0x7632, R4 ;  /* 0x0000763202047816 */ /* 0x040fe40000000004 */
[----:B------:R-:W-:-:S05]  /*8fb0*/  SHF.L.U32 R2, R2, 0x10, RZ ;  /* 0x0000001002027819 */ /* 0x000fca00000006ff */
[----:B0-----:R-:W-:Y:S01]  /*8fc0*/  FMUL R2, R2, UR6 ;  /* 0x0000000602027c20 */ /* 0x001fe20008400000 */
[----:B-1----:R-:W-:-:S03]  /*8fd0*/  MOV R6, 0xff800000 ;  /* 0xff80000000067802 */ /* 0x002fc60000000f00 */
[----:B------:R-:W-:-:S05]  /*8fe0*/  @!P3 SHF.L.U32 R4, R4, 0x10, RZ ;  /* 0x000000100404b819 */ /* 0x000fca00000006ff */
[----:B------:R-:W-:Y:S01]  /*8ff0*/  @!P3 FMUL R6, R4, UR6 ;  /* 0x000000060406bc20 */ /* 0x000fe20008400000 */
[----:B------:R-:W-:-:S04]  /*9000*/  LOP3.LUT R4, R123, 0x2003, RZ, 0xfc, !PT ;  /* 0x000020037b047812 */ /* 0x000fc800078efcff */
[----:B------:R-:W-:Y:S01]  /*9010*/  ISETP.GE.U32.AND P3, PT, R4, R133, PT ;  /* 0x000000850400720c */ /* 0x000fe20003f66070 */
[----:B------:R0:W-:Y:S04]  /*9020*/  STL [R1+0xe8], R6 ;  /* 0x0000e80601007387 */ /* 0x0001e80000100800 */
[----:B------:R0:W-:Y:S08]  /*9030*/  STL [R1+0x424], R2 ;  /* 0x0004240201007387 */ /* 0x0001f00000100800 */
[----:B------:R-:W-:-:S05]  /*9040*/  @!P3 PRMT R3, R3, 0x7632, R3 ;  /* 0x000076320303b816 */ /* 0x000fca0000000003 */
[----:B------:R-:W-:-:S04]  /*9050*/  @!P3 IMAD.U32 R3, R3, 0x10000, RZ ;  /* 0x000100000303b824 */ /* 0x000fc800078e00ff */
[----:B------:R-:W-:-:S05]  /*9060*/  @!P3 FMUL R5, R3, UR6 ;  /* 0x000000060305bc20 */ /* 0x000fca0008400000 */
[----:B------:R0:W-:Y:S02]  /*9070*/  STL [R1+0x54], R5 ;  /* 0x0000540501007387 */ /* 0x0001e40000100800 */
.L_x_2199:
[----:B------:R-:W-:Y:S05]  /*9080*/  BSYNC.RECONVERGENT B0 ;  /* 0x0000000000007941 */ /* 0x000fea0003800200 */
.L_x_2198:
[----:B------:R-:W-:Y:S01]  /*9090*/  ISETP.GE.U32.AND P3, PT, R0, R133, PT ;  /* 0x000000850000720c */ /* 0x000fe20003f66070 */
[----:B-1----:R-:W-:Y:S01]  /*90a0*/  IMAD.MOV.U32 R3, RZ, RZ, -0x800000 ;  /* 0xff800000ff037424 */ /* 0x002fe200078e00ff */
[----:B------:R-:W-:Y:S01]  /*90b0*/  MOV R0, 0xff800000 ;  /* 0xff80000000007802 */ /* 0x000fe20000000f00 */
[----:B------:R-:W-:Y:S01]  /*90c0*/  BSSY.RECONVERGENT B0, `(.L_x_2200) ;  /* 0x0000022000007945 */ /* 0x000fe20003800200 */
[----:B0-----:R-:W-:-:S03]  /*90d0*/  MOV R2, 0xff800000 ;  /* 0xff80000000027802 */ /* 0x001fc60000000f00 */
[----:B------:R0:W-:Y:S04]  /*90e0*/  STL [R1+0x50], R0 ;  /* 0x0000500001007387 */ /* 0x0001e80000100800 */
[----:B------:R1:W-:Y:S04]  /*90f0*/  STL [R1+0xe0], R2 ;  /* 0x0000e00201007387 */ /* 0x0003e80000100800 */
[----:B------:R1:W-:Y:S01]  /*9100*/  STL [R1+0xdc], R3 ;  /* 0x0000dc0301007387 */ /* 0x0003e20000100800 */
[----:B0-----:R-:W-:-:S03]  /*9110*/  IADD3 R0, PT, PT, R123, 0x2400, RZ ;  /* 0x000024007b007810 */ /* 0x001fc60007ffe0ff */
        /* <DEDUP_REMOVED lines=8> */
[----:B--2---:R-:W-:-:S04]  /*91a0*/  @!P4 IMAD.U32 R5, R3, 0x10000, RZ ;  /* 0x000100000305c824 */ /* 0x004fc800078e00ff */
[----:B-1----:R-:W-:Y:S01]  /*91b0*/  @!P4 FMUL R6, R5, R4 ;  /* 0x000000040506c220 */ /* 0x002fe20000400000 */
[----:B------:R-:W-:Y:S02]  /*91c0*/  IADD3 R4, PT, PT, R123, 0x2081, RZ ;  /* 0x000020817b047810 */ /* 0x000fe40007ffe0ff */
        /* <DEDUP_REMOVED lines=9> */
[----:B------:R-:W-:-:S04]  /*9260*/  VIADD R4, R123, 0x2083 ;  /* 0x000020837b047836 */ /* 0x000fc80000000000 */
[----:B------:R0:W-:Y:S01]  /*9270*/  STL [R1+0xdc], R6 ;  /* 0x0000dc0601007387 */ /* 0x0001e20000100800 */
[----:B------:R-:W-:-:S03]  /*9280*/  ISETP.GE.U32.AND P4, PT, R4, R133, PT ;  /* 0x000000850400720c */ /* 0x000fc60003f86070 */
[----:B------:R0:W-:Y:S10]  /*9290*/  STL [R1+0x42c], R2 ;  /* 0x00042c0201007387 */ /* 0x0001f40000100800 */
[----:B------:R-:W-:-:S04]  /*92a0*/  @!P4 PRMT R3, R3, 0x7632, R3 ;  /* 0x000076320303c816 */ /* 0x000fc80000000003 */
[----:B------:R-:W-:-:S05]  /*92b0*/  @!P4 SHF.L.U32 R3, R3, 0x10, RZ ;  /* 0x000000100303c819 */ /* 0x000fca00000006ff */
[----:B------:R-:W-:-:S05]  /*92c0*/  @!P4 FMUL R5, R3, UR6 ;  /* 0x000000060305cc20 */ /* 0x000fca0008400000 */
[----:B------:R0:W-:Y:S02]  /*92d0*/  STL [R1+0x50], R5 ;  /* 0x0000500501007387 */ /* 0x0001e40000100800 */
.L_x_2201:
[----:B------:R-:W-:Y:S05]  /*92e0*/  BSYNC.RECONVERGENT B0 ;  /* 0x0000000000007941 */ /* 0x000fea0003800200 */
.L_x_2200:
[----:B------:R-:W-:Y:S01]  /*92f0*/  ISETP.GE.U32.AND P4, PT, R0, R133, PT ;  /* 0x000000850000720c */ /* 0x000fe20003f86070 */
[----:B------:R-:W-:Y:S01]  /*9300*/  IMAD.MOV.U32 R0, RZ, RZ, -0x800000 ;  /* 0xff800000ff007424 */ /* 0x000fe200078e00ff */
[----:B01----:R-:W-:Y:S01]  /*9310*/  MOV R2, 0xff800000 ;  /* 0xff80000000027802 */ /* 0x003fe20000000f00 */
[----:B------:R-:W-:Y:S01]  /*9320*/  BSSY.RECONVERGENT B0, `(.L_x_2202) ;  /* 0x0000022000007945 */ /* 0x000fe20003800200 */
[----:B------:R-:W-:Y:S02]  /*9330*/  MOV R3, 0xff800000 ;  /* 0xff80000000037802 */ /* 0x000fe40000000f00 */
[----:B------:R0:W-:Y:S04]  /*9340*/  STL [R1+0x4c], R0 ;  /* 0x00004c0001007387 */ /* 0x0001e80000100800 */
[----:B------:R1:W-:Y:S04]  /*9350*/  STL [R1+0x2d4], R2 ;  /* 0x0002d40201007387 */ /* 0x0003e80000100800 */
[----:B------:R1:W-:Y:S01]  /*9360*/  STL [R1+0x2d0], R3 ;  /* 0x0002d00301007387 */ /* 0x0003e20000100800 */
[----:B0-----:R-:W-:-:S03]  /*9370*/  IADD3 R0, PT, PT, R123, 0x2480, RZ ;  /* 0x000024807b007810 */ /* 0x001fc60007ffe0ff */
[----:B------:R1:W-:Y:S01]  /*9380*/  STL [R1+0x434], R2 ;  /* 0x0004340201007387 */ /* 0x0003e20000100800 */
[----:B------:R-:W-:Y:S05]  /*9390*/  @P5 BRA `(.L_x_2203) ;  /* 0x0000000000685947 */ /* 0x000fea0003800000 */
[----:B-1----:R-:W-:Y:S01]  /*93a0*/  VIADD R2, R123, 0x2102 ;  /* 0x000021027b027836 */ /* 0x002fe20000000000 */
[----:B------:R-:W-:Y:S01]  /*93b0*/  MOV R6, 0xff800000 ;  /* 0xff80000000067802 */ /* 0x000fe20000000f00 */
[----:B------:R-:W0:Y:S03]  /*93c0*/  LDCU UR6, c[0x0][0x390] ;  /* 0x00007200ff0677ac */ /* 0x000e260008000800 */
[----:B------:R-:W-:Y:S02]  /*93d0*/  ISETP.GE.U32.AND P5, PT, R2, R133, PT ;  /* 0x000000850200720c */ /* 0x000fe40003fa6070 */
[----:B------:R-:W2:Y:S11]  /*93e0*/  LDG.E.64 R2, desc[UR4][R126.64+0x4200] ;  /* 0x004200047e027981 */ /* 0x000eb6000c1e1b00 */
        /* <DEDUP_REMOVED lines=11> */
[----:B------:R-:W-:-:S04]  /*94a0*/  @!P5 IMAD.U32 R4, R4, 0x10000, RZ ;  /* 0x000100000404d824 */ /* 0x000fc800078e00ff */
[----:B------:R-:W-:Y:S01]  /*94b0*/  @!P5 FMUL R6, R4, UR6 ;  /* 0x000000060406dc20 */ /* 0x000fe20008400000 */
[----:B------:R-:W-:-:S04]  /*94c0*/  IADD3 R4, PT, PT, R123, 0x2103, RZ ;  /* 0x000021037b047810 */ /* 0x000fc80007ffe0ff */
[----:B------:R-:W-:Y:S01]  /*94d0*/  ISETP.GE.U32.AND P5, PT, R4, R133, PT ;  /* 0x000000850400720c */ /* 0x000fe20003fa6070 */
[----:B------:R0:W-:Y:S04]  /*94e0*/  STL [R1+0x2d0], R6 ;  /* 0x0002d00601007387 */ /* 0x0001e80000100800 */
[----:B------:R0:W-:Y:S08]  /*94f0*/  STL [R1+0x434], R2 ;  /* 0x0004340201007387 */ /* 0x0001f00000100800 */
[----:B------:R-:W-:-:S05]  /*9500*/  @!P5 PRMT R3, R3, 0x7632, R3 ;  /* 0x000076320303d816 */ /* 0x000fca0000000003 */
[----:B------:R-:W-:-:S04]  /*9510*/  @!P5 IMAD.U32 R3, R3, 0x10000, RZ ;  /* 0x000100000303d824 */ /* 0x000fc800078e00ff */
[----:B------:R-:W-:-:S05]  /*9520*/  @!P5 FMUL R5, R3, UR6 ;  /* 0x000000060305dc20 */ /* 0x000fca0008400000 */
[----:B------:R0:W-:Y:S02]  /*9530*/  STL [R1+0x4c], R5 ;  /* 0x00004c0501007387 */ /* 0x0001e40000100800 */
.L_x_2203:
[----:B------:R-:W-:Y:S05]  /*9540*/  BSYNC.RECONVERGENT B0 ;  /* 0x0000000000007941 */ /* 0x000fea0003800200 */
.L_x_2202:
        /* <DEDUP_REMOVED lines=37> */
.L_x_2205:
[----:B------:R-:W-:Y:S05]  /*97a0*/  BSYNC.RECONVERGENT B0 ;  /* 0x0000000000007941 */ /* 0x000fea0003800200 */
.L_x_2204:
        /* <DEDUP_REMOVED lines=37> */
.L_x_2207:
[----:B------:R-:W-:Y:S05]  /*9a00*/  BSYNC.RECONVERGENT B0 ;  /* 0x0000000000007941 */ /* 0x000fea0003800200 */
.L_x_2206:
        /* <DEDUP_REMOVED lines=37> */
.L_x_2209:
[----:B------:R-:W-:Y:S05]  /*9c60*/  BSYNC.RECONVERGENT B0 ;  /* 0x0000000000007941 */ /* 0x000fea0003800200 */
.L_x_2208:
        /* <DEDUP_REMOVED lines=37> */
.L_x_2211:
[----:B------:R-:W-:Y:S05]  /*9ec0*/  BSYNC.RECONVERGENT B0 ;  /* 0x0000000000007941 */ /* 0x000fea0003800200 */
.L_x_2210:
        /* <DEDUP_REMOVED lines=37> */
.L_x_2213:
[----:B------:R-:W-:Y:S05]  /*a120*/  BSYNC.RECONVERGENT B0 ;  /* 0x0000000000007941 */ /* 0x000fea0003800200 */
.L_x_2212:
        /* <DEDUP_REMOVED lines=37> */
.L_x_2215:
[----:B------:R-:W-:Y:S05]  /*a380*/  BSYNC.RECONVERGENT B0 ;  /* 0x0000000000007941 */ /* 0x000fea0003800200 */
.L_x_2214:
        /* <DEDUP_REMOVED lines=37> */
.L_x_2217:
[----:B------:R-:W-:Y:S05]  /*a5e0*/  BSYNC.RECONVERGENT B0 ;  /* 0x0000000000007941 */ /* 0x000fea0003800200 */
.L_x_2216:
        /* <DEDUP_REMOVED lines=37> */
.L_x_2219:
[----:B------:R-:W-:Y:S05]  /*a840*/  BSYNC.RECONVERGENT B0 ;  /* 0x0000000000007941 */ /* 0x000fea0003800200 */
.L_x_2218:
        /* <DEDUP_REMOVED lines=37> */
.L_x_2221:
[----:B------:R-:W-:Y:S05]  /*aaa0*/  BSYNC.RECONVERGENT B0 ;  /* 0x0000000000007941 */ /* 0x000fea0003800200 */
.L_x_2220:
        /* <DEDUP_REMOVED lines=11> */
[----:B-1----:R-:W2:Y:S01]  /*ab60*/  LDG.E.64 R2, desc[UR4][R126.64+0x4c00] ;  /* 0x004c00047e027981 */ /* 0x002ea2000c1e1b00 */
        /* <DEDUP_REMOVED lines=25> */
.L_x_2223:
[----:B------:R-:W-:Y:S05]  /*ad00*/  BSYNC.RECONVERGENT B0 ;  /* 0x0000000000007941 */ /* 0x000fea0003800200 */
.L_x_2222:
        /* <DEDUP_REMOVED lines=37> */
.L_x_2225:
[----:B------:R-:W-:Y:S05]  /*af60*/  BSYNC.RECONVERGENT B0 ;  /* 0x0000000000007941 */ /* 0x000fea0003800200 */
.L_x_2224:
        /* <DEDUP_REMOVED lines=37> */
.L_x_2227:
[----:B------:R-:W-:Y:S05]  /*b1c0*/  BSYNC.RECONVERGENT B0 ;  /* 0x0000000000007941 */ /* 0x000fea0003800200 */
.L_x_2226:
        /* <DEDUP_REMOVED lines=37> */
.L_x_2229:
[----:B------:R-:W-:Y:S05]  /*b420*/  BSYNC.RECONVERGENT B0 ;  /* 0x0000000000007941 */ /* 0x000fea0003800200 */
.L_x_2228:
        /* <DEDUP_REMOVED lines=37> */
.L_x_2231:
[----:B------:R-:W-:Y:S05]  /*b680*/  BSYNC.RECONVERGENT B0 ;  /* 0x0000000000007941 */ /* 0x000fea0003800200 */
.L_x_2230:
        /* <DEDUP_REMOVED lines=37> */
.L_x_2233:
[----:B------:R-:W-:Y:S05]  /*b8e0*/  BSYNC.RECONVERGENT B0 ;  /* 0x0000000000007941 */ /* 0x000fea0003800200 */
.L_x_2232:
        /* <DEDUP_REMOVED lines=37> */
.L_x_2235:
[----:B------:R-:W-:Y:S05]  /*bb40*/  BSYNC.RECONVERGENT B0 ;  /* 0x0000000000007941 */ /* 0x000fea0003800200 */
.L_x_2234:
[----:B01----:R-:W-:Y:S01]  /*bb50*/  MOV R2, 0xff800000 ;  /* 0xff80000000027802 */ /* 0x003fe20000000f00 */
        /* <DEDUP_REMOVED lines=10> */
[----:B------:R-:W-:Y:S01]  /*bc00*/  IADD3 R4, PT, PT, R123, 0x2982, RZ ;  /* 0x000029827b047810 */ /* 0x000fe20007ffe0ff */
[----:B------:R-:W0:Y:S01]  /*bc10*/  LDCU UR6, c[0x0][0x390] ;  /* 0x00007200ff0677ac */ /* 0x000e220008000800 */
[----:B------:R-:W-:Y:S02]  /*bc20*/  MOV R6, 0xff800000 ;  /* 0xff80000000067802 */ /* 0x000fe40000000f00 */
[----:B------:R-:W-:Y:S02]  /*bc30*/  ISETP.GE.U32.AND P1, PT, R4, R133, PT ;  /* 0x000000850400720c */ /* 0x000fe40003f26070 */
[----:B------:R-:W-:-:S11]  /*bc40*/  MOV R7, 0xff800000 ;  /* 0xff80000000077802 */ /* 0x000fd60000000f00 */
[----:B------:R-:W1:Y:S01]  /*bc50*/  @!P1 LDC R4, c[0x0][0x390] ;  /* 0x0000e400ff049b82 */ /* 0x000e620000000800 */
[----:B--2---:R-:W-:-:S04]  /*bc60*/  @!P1 IMAD.U32 R5, R3, 0x10000, RZ ;  /* 0x0001000003059824 */ /* 0x004fc800078e00ff */
[----:B-1----:R-:W-:Y:S01]  /*bc70*/  @!P1 FMUL R6, R5, R4 ;  /* 0x0000000405069220 */ /* 0x002fe20000400000 */
[----:B------:R-:W-:-:S04]  /*bc80*/  IADD3 R4, PT, PT, R123, 0x2981, RZ ;  /* 0x000029817b047810 */ /* 0x000fc80007ffe0ff */
        /* <DEDUP_REMOVED lines=14> */
[----:B-1----:R-:W-:-:S07]  /*bd70*/  @!P1 FMUL R7, R3, UR6 ;  /* 0x0000000603079c20 */ /* 0x002fce0008400000 */
.L_x_2237:
[----:B------:R-:W-:Y:S05]  /*bd80*/  BSYNC.RECONVERGENT B0 ;  /* 0x0000000000007941 */ /* 0x000fea0003800200 */
.L_x_2236:
        /* <DEDUP_REMOVED lines=30> */
[----:B------:R1:W-:Y:S01]  /*bf70*/  STL [R1+0x3c4], R2 ;  /* 0x0003c40201007387 */ /* 0x0003e20000100800 */
[----:B0-----:R-:W-:-:S07]  /*bf80*/  MOV R6, 0xff800000 ;  /* 0xff80000000067802 */ /* 0x001fce0000000f00 */
[----:B------:R-:W-:-:S05]  /*bf90*/  @!P2 PRMT R3, R3, 0x7632, R3 ;  /* 0x000076320303a816 */ /* 0x000fca0000000003 */
[----:B------:R-:W-:-:S04]  /*bfa0*/  @!P2 IMAD.U32 R3, R3, 0x10000, RZ ;  /* 0x000100000303a824 */ /* 0x000fc800078e00ff */
[----:B-1----:R-:W-:-:S07]  /*bfb0*/  @!P2 FMUL R6, R3, UR6 ;  /* 0x000000060306ac20 */ /* 0x002fce0008400000 */
.L_x_2239:
[----:B------:R-:W-:Y:S05]  /*bfc0*/  BSYNC.RECONVERGENT B0 ;  /* 0x0000000000007941 */ /* 0x000fea0003800200 */
.L_x_2238:
[----:B------:R-:W-:Y:S01]  /*bfd0*/  ISETP.GE.U32.AND P2, PT, R0, R133, PT ;  /* 0x000000850000720c */ /* 0x000fe20003f46070 */
[----:B------:R-:W-:Y:S01]  /*bfe0*/  IMAD.MOV.U32 R0, RZ, RZ, -0x800000 ;  /* 0xff800000ff007424 */ /* 0x000fe200078e00ff */
[----:B0-----:R-:W-:Y:S02]  /*bff0*/  MOV R2, 0xff800000 ;  /* 0xff80000000027802 */ /* 0x001fe40000000f00 */
[----:B------:R-:W-:Y:S02]  /*c000*/  MOV R5, 0xff800000 ;  /* 0xff80000000057802 */ /* 0x000fe40000000f00 */
[----:B------:R0:W-:Y:S04]  /*c010*/  STL [R1+0xc4], R0 ;  /* 0x0000c40001007387 */ /* 0x0001e80000100800 */
[----:B------:R1:W-:Y:S04]  /*c020*/  STL [R1+0xc8], R2 ;  /* 0x0000c80201007387 */ /* 0x0003e80000100800 */
[----:B------:R1:W5:Y:S01]  /*c030*/  LDL R252, [R1+0xc4] ;  /* 0x0000c40001fc7983 */ /* 0x0003620000100800 */
[----:B------:R-:W-:Y:S01]  /*c040*/  BSSY.RECONVERGENT B0, `(.L_x_2240) ;  /* 0x000001d000007945 */ /* 0x000fe20003800200 */
[----:B0-----:R-:W-:-:S02]  /*c050*/  IADD3 R0, PT, PT, R123, 0x2e00, RZ ;  /* 0x00002e007b007810 */ /* 0x001fc40007ffe0ff */
[----:B------:R1:W-:Y:S01]  /*c060*/  STL [R1+0x3c0], R2 ;  /* 0x0003c00201007387 */ /* 0x0003e20000100800 */
[----:B------:R-:W-:Y:S05]  /*c070*/  @P3 BRA `(.L_x_2241) ;  /* 0x0000000000643947 */ /* 0x000fea0003800000 */
[----:B-1----:R-:W2:Y:S01]  /*c080*/  LDG.E.64 R2, desc[UR4][R126.64+0x5500] ;  /* 0x005500047e027981 */ /* 0x002ea2000c1e1b00 */
[----:B------:R-:W-:Y:S01]  /*c090*/  IADD3 R4, PT, PT, R123, 0x2a82, RZ ;  /* 0x00002a827b047810 */ /* 0x000fe20007ffe0ff */
[----:B------:R-:W0:Y:S01]  /*c0a0*/  LDCU UR6, c[0x0][0x390] ;  /* 0x00007200ff0677ac */ /* 0x000e220008000800 */
[----:B------:R-:W-:Y:S02]  /*c0b0*/  MOV R128, 0xff800000 ;  /* 0xff80000000807802 */ /* 0x000fe40000000f00 */
[----:B------:R-:W-:Y:S02]  /*c0c0*/  ISETP.GE.U32.AND P3, PT, R4, R133, PT ;  /* 0x000000850400720c */ /* 0x000fe40003f66070 */
[----:B-----5:R-:W-:-:S11]  /*c0d0*/  MOV R252, 0xff800000 ;  /* 0xff80000000fc7802 */ /* 0x020fd60000000f00 */
        /* <DEDUP_REMOVED lines=9> */
[----:B0-----:R-:W-:-:S04]  /*c170*/  FMUL R2, R2, UR6 ;  /* 0x0000000602027c20 */ /* 0x001fc80008400000 */
        /* <DEDUP_REMOVED lines=8> */
[----:B--2---:R-:W-:-:S07]  /*c200*/  @!P3 FMUL R5, R3, UR6 ;  /* 0x000000060305bc20 */ /* 0x004fce0008400000 */
.L_x_2241:
[----:B------:R-:W-:Y:S05]  /*c210*/  BSYNC.RECONVERGENT B0 ;  /* 0x0000000000007941 */ /* 0x000fea0003800200 */
.L_x_2240:
[----:B-1----:R-:W-:Y:S01]  /*c220*/  MOV R2, 0xff800000 ;  /* 0xff80000000027802 */ /* 0x002fe20000000f00 */
        /* <DEDUP_REMOVED lines=28> */
[----:B------:R1:W-:Y:S01]  /*c3f0*/  STL [R1+0xb8], R129 ;  /* 0x0000b88101007387 */ /* 0x0003e20000100800 */
[----:B------:R-:W-:-:S03]  /*c400*/  MOV R4, 0xff800000 ;  /* 0xff80000000047802 */ /* 0x000fc60000000f00 */
[----:B------:R1:W-:Y:S08]  /*c410*/  STL [R1+0x3b8], R2 ;  /* 0x0003b80201007387 */ /* 0x0003f00000100800 */
[----:B------:R-:W-:-:S05]  /*c420*/  @!P4 PRMT R3, R3, 0x7632, R3 ;  /* 0x000076320303c816 */ /* 0x000fca0000000003 */
[----:B------:R-:W-:-:S04]  /*c430*/  @!P4 IMAD.U32 R3, R3, 0x10000, RZ ;  /* 0x000100000303c824 */ /* 0x000fc800078e00ff */
[----:B-1----:R-:W-:-:S07]  /*c440*/  @!P4 FMUL R4, R3, UR6 ;  /* 0x000000060304cc20 */ /* 0x002fce0008400000 */
.L_x_2243:
[----:B------:R-:W-:Y:S05]  /*c450*/  BSYNC.RECONVERGENT B0 ;  /* 0x0000000000007941 */ /* 0x000fea0003800200 */
.L_x_2242:
        /* <DEDUP_REMOVED lines=14> */
[----:B------:R-:W-:-:S13]  /*c540*/  ISETP.GE.U32.AND P5, PT, R128, R133, PT ;  /* 0x000000858000720c */ /* 0x000fda0003fa6070 */
        /* <DEDUP_REMOVED lines=17> */
[----:B------:R-:W-:Y:S02]  /*c660*/  @!P5 SHF.L.U32 R128, R3, 0x10, RZ ;  /* 0x000000100380d819 */ /* 0x000fe400000006ff */
[----:B------:R-:W-:-:S03]  /*c670*/  MOV R3, 0xff800000 ;  /* 0xff80000000037802 */ /* 0x000fc60000000f00 */
[----:B-1----:R-:W-:-:S07]  /*c680*/  @!P5 FMUL R3, R128, UR6 ;  /* 0x000000068003dc20 */ /* 0x002fce0008400000 */
.L_x_2245:
[----:B------:R-:W-:Y:S05]  /*c690*/  BSYNC.RECONVERGENT B0 ;  /* 0x0000000000007941 */ /* 0x000fea0003800200 */
.L_x_2244:
        /* <DEDUP_REMOVED lines=9> */
[----:B0-----:R-:W2:Y:S01]  /*c730*/  LDG.E.64 R128, desc[UR4][R126.64+0x5800] ;  /* 0x005800047e807981 */ /* 0x001ea2000c1e1b00 */
[----:B------:R-:W-:Y:S01]  /*c740*/  IADD3 R0, PT, PT, R123, 0x2c02, RZ ;  /* 0x00002c027b007810 */ /* 0x000fe20007ffe0ff */
[----:B------:R-:W0:Y:S01]  /*c750*/  LDCU UR6, c[0x0][0x390] ;  /* 0x00007200ff0677ac */ /* 0x000e220008000800 */
[----:B------:R-:W-:Y:S02]  /*c760*/  MOV R2, 0xff800000 ;  /* 0xff80000000027802 */ /* 0x000fe40000000f00 */
[----:B------:R-:W-:Y:S02]  /*c770*/  ISETP.GE.U32.AND P6, PT, R0, R133, PT ;  /* 0x000000850000720c */ /* 0x000fe40003fc6070 */
[----:B------:R-:W-:-:S11]  /*c780*/  MOV R132, 0xff800000 ;  /* 0xff80000000847802 */ /* 0x000fd60000000f00 */
[----:B------:R-:W1:Y:S01]  /*c790*/  @!P6 LDC R0, c[0x0][0x390] ;  /* 0x0000e400ff00eb82 */ /* 0x000e620000000800 */
[----:B--2---:R-:W-:-:S05]  /*c7a0*/  @!P6 SHF.L.U32 R131, R129, 0x10, RZ ;  /* 0x000000108183e819 */ /* 0x004fca00000006ff */
[----:B-1----:R-:W-:Y:S01]  /*c7b0*/  @!P6 FMUL R2, R131, R0 ;  /* 0x000000008302e220 */ /* 0x002fe20000400000 */
[----:B------:R-:W-:Y:S01]  /*c7c0*/  VIADD R0, R123, 0x2c01 ;  /* 0x00002c017b007836 */ /* 0x000fe20000000000 */
[C---:B------:R-:W-:Y:S01]  /*c7d0*/  PRMT R131, R128.reuse, 0x7632, R131 ;  /* 0x0000763280837816 */ /* 0x040fe20000000083 */
[----:B------:R-:W-:-:S03]  /*c7e0*/  IMAD.U32 R128, R128, 0x10000, RZ ;  /* 0x0001000080807824 */ /* 0x000fc600078e00ff */
[----:B------:R-:W-:Y:S01]  /*c7f0*/  ISETP.GE.U32.AND P6, PT, R0, R133, PT ;  /* 0x000000850000720c */ /* 0x000fe20003fc6070 */
[----:B0-----:R-:W-:Y:S01]  /*c800*/  FMUL R128, R128, UR6 ;  /* 0x0000000680807c20 */ /* 0x001fe20008400000 */
[----:B------:R-:W-:-:S04]  /*c810*/  MOV R0, 0xff800000 ;  /* 0xff80000000007802 */ /* 0x000fc80000000f00 */
[----:B------:R1:W-:Y:S07]  /*c820*/  STL [R1+0x3ac], R128 ;  /* 0x0003ac8001007387 */ /* 0x0003ee0000100800 */
[----:B------:R-:W-:-:S05]  /*c830*/  @!P6 SHF.L.U32 R131, R131, 0x10, RZ ;  /* 0x000000108383e819 */ /* 0x000fca00000006ff */
[----:B------:R-:W-:Y:S01]  /*c840*/  @!P6 FMUL R0, R131, UR6 ;  /* 0x000000068300ec20 */ /* 0x000fe20008400000 */
[----:B------:R-:W-:-:S04]  /*c850*/  IADD3 R131, PT, PT, R123, 0x2c03, RZ ;  /* 0x00002c037b837810 */ /* 0x000fc80007ffe0ff */
[----:B------:R-:W-:-:S13]  /*c860*/  ISETP.GE.U32.AND P6, PT, R131, R133, PT ;  /* 0x000000858300720c */ /* 0x000fda0003fc6070 */
[----:B------:R-:W-:-:S04]  /*c870*/  @!P6 PRMT R129, R129, 0x7632, R129 ;  /* 0x000076328181e816 */ /* 0x000fc80000000081 */
[----:B------:R-:W-:-:S05]  /*c880*/  @!P6 SHF.L.U32 R129, R129, 0x10, RZ ;  /* 0x000000108181e819 */ /* 0x000fca00000006ff */
[----:B-1----:R-:W-:-:S07]  /*c890*/  @!P6 FMUL R132, R129, UR6 ;  /* 0x000000068184ec20 */ /* 0x002fce0008400000 */
.L_x_2247:
[----:B------:R-:W-:Y:S05]  /*c8a0*/  BSYNC.RECONVERGENT B0 ;  /* 0x0000000000007941 */ /* 0x000fea0003800200 */
.L_x_2246:
        /* <DEDUP_REMOVED lines=9> */
[----:B0-----:R-:W2:Y:S01]  /*c940*/  LDG.E.64 R128, desc[UR4][R126.64+0x5900] ;  /* 0x005900047e807981 */ /* 0x001ea2000c1e1b00 */
[----:B------:R-:W-:Y:S01]  /*c950*/  IADD3 R130, PT, PT, R123, 0x2c82, RZ ;  /* 0x00002c827b827810 */ /* 0x000fe20007ffe0ff */
[----:B------:R-:W-:Y:S01]  /*c960*/  IMAD.MOV.U32 R131, RZ, RZ, -0x800000 ;  /* 0xff800000ff837424 */ /* 0x000fe200078e00ff */
[----:B------:R-:W0:Y:S01]  /*c970*/  LDCU UR6, c[0x0][0x390] ;  /* 0x00007200ff0677ac */ /* 0x000e220008000800 */
[----:B------:R-:W-:Y:S01]  /*c980*/  IMAD.MOV.U32 R137, RZ, RZ, -0x800000 ;  /* 0xff800000ff897424 */ /* 0x000fe200078e00ff */
[----:B------:R-:W-:-:S13]  /*c990*/  ISETP.GE.U32.AND P0, PT, R130, R133, PT ;  /* 0x000000858200720c */ /* 0x000fda0003f06070 */
[----:B------:R-:W1:Y:S01]  /*c9a0*/  @!P0 LDC R130, c[0x0][0x390] ;  /* 0x0000e400ff828b82 */ /* 0x000e620000000800 */
[----:B--2---:R-:W-:-:S05]  /*c9b0*/  @!P0 SHF.L.U32 R136, R129, 0x10, RZ ;  /* 0x0000001081888819 */ /* 0x004fca00000006ff */
[----:B-1----:R-:W-:Y:S01]  /*c9c0*/  @!P0 FMUL R131, R136, R130 ;  /* 0x0000008288838220 */ /* 0x002fe20000400000 */
[----:B------:R-:W-:Y:S02]  /*c9d0*/  IADD3 R130, PT, PT, R123, 0x2c81, RZ ;  /* 0x00002c817b827810 */ /* 0x000fe40007ffe0ff */
[----:B------:R-:W-:Y:S02]  /*c9e0*/  PRMT R136, R128, 0x7632, R136 ;  /* 0x0000763280887816 */ /* 0x000fe40000000088 */
[----:B------:R-:W-:Y:S01]  /*c9f0*/  ISETP.GE.U32.AND P0, PT, R130, R133, PT ;  /* 0x000000858200720c */ /* 0x000fe20003f06070 */
[----:B------:R-:W-:Y:S01]  /*ca00*/  IMAD.MOV.U32 R130, RZ, RZ, -0x800000 ;  /* 0xff800000ff827424 */ /* 0x000fe200078e00ff */
[----:B------:R-:W-:-:S05]  /*ca10*/  SHF.L.U32 R128, R128, 0x10, RZ ;  /* 0x0000001080807819 */ /* 0x000fca00000006ff */
[----:B0-----:R-:W-:-:S05]  /*ca20*/  FMUL R128, R128, UR6 ;  /* 0x0000000680807c20 */ /* 0x001fca0008400000 */
[----:B------:R1:W-:Y:S01]  /*ca30*/  STL [R1+0x3a4], R128 ;  /* 0x0003a48001007387 */ /* 0x0003e20000100800 */
[----:B------:R-:W-:-:S05]  /*ca40*/  @!P0 SHF.L.U32 R136, R136, 0x10, RZ ;  /* 0x0000001088888819 */ /* 0x000fca00000006ff */
[----:B------:R-:W-:Y:S01]  /*ca50*/  @!P0 FMUL R130, R136, UR6 ;  /* 0x0000000688828c20 */ /* 0x000fe20008400000 */
[----:B------:R-:W-:-:S04]  /*ca60*/  IADD3 R136, PT, PT, R123, 0x2c83, RZ ;  /* 0x00002c837b887810 */ /* 0x000fc80007ffe0ff */
[----:B------:R-:W-:-:S13]  /*ca70*/  ISETP.GE.U32.AND P0, PT, R136, R133, PT ;  /* 0x000000858800720c */ /* 0x000fda0003f06070 */
[----:B------:R-:W-:-:S04]  /*ca80*/  @!P0 PRMT R129, R129, 0x7632, R129 ;  /* 0x0000763281818816 */ /* 0x000fc80000000081 */
[----:B------:R-:W-:-:S05]  /*ca90*/  @!P0 SHF.L.U32 R129, R129, 0x10, RZ ;  /* 0x0000001081818819 */ /* 0x000fca00000006ff */
[----:B-1----:R-:W-:-:S07]  /*caa0*/  @!P0 FMUL R137, R129, UR6 ;  /* 0x0000000681898c20 */ /* 0x002fce0008400000 */
.L_x_2249:
[----:B------:R-:W-:Y:S05]  /*cab0*/  BSYNC.RECONVERGENT B0 ;  /* 0x0000000000007941 */ /* 0x000fea0003800200 */
.L_x_2248:
        /* <DEDUP_REMOVED lines=18> */
[----:B------:R-:W-:Y:S02]  /*cbe0*/  IADD3 R135, PT, PT, R123, 0x2d01, RZ ;  /* 0x00002d017b877810 */ /* 0x000fe40007ffe0ff */
[C---:B------:R-:W-:Y:S02]  /*cbf0*/  PRMT R139, R128.reuse, 0x7632, R139 ;  /* 0x00007632808b7816 */ /* 0x040fe4000000008b */
[----:B------:R-:W-:Y:S02]  /*cc00*/  ISETP.GE.U32.AND P1, PT, R135, R133, PT ;  /* 0x000000858700720c */ /* 0x000fe40003f26070 */
[----:B------:R-:W-:Y:S02]  /*cc10*/  SHF.L.U32 R128, R128, 0x10, RZ ;  /* 0x0000001080807819 */ /* 0x000fe400000006ff */
[----:B------:R-:W-:-:S03]  /*cc20*/  MOV R135, 0xff800000 ;  /* 0xff80000000877802 */ /* 0x000fc60000000f00 */
[----:B0-----:R-:W-:-:S05]  /*cc30*/  FMUL R128, R128, UR6 ;  /* 0x0000000680807c20 */ /* 0x001fca0008400000 */
[----:B------:R1:W-:Y:S01]  /*cc40*/  STL [R1+0x3a0], R128 ;  /* 0x0003a08001007387 */ /* 0x0003e20000100800 */
[----:B------:R-:W-:-:S05]  /*cc50*/  @!P1 SHF.L.U32 R139, R139, 0x10, RZ ;  /* 0x000000108b8b9819 */ /* 0x000fca00000006ff */
[----:B------:R-:W-:Y:S01]  /*cc60*/  @!P1 FMUL R135, R139, UR6 ;  /* 0x000000068b879c20 */ /* 0x000fe20008400000 */
[----:B------:R-:W-:-:S05]  /*cc70*/  VIADD R139, R123, 0x2d03 ;  /* 0x00002d037b8b7836 */ /* 0x000fca0000000000 */
[----:B------:R-:W-:-:S13]  /*cc80*/  ISETP.GE.U32.AND P1, PT, R139, R133, PT ;  /* 0x000000858b00720c */ /* 0x000fda0003f26070 */
[----:B------:R-:W-:-:S04]  /*cc90*/  @!P1 PRMT R129, R129, 0x7632, R129 ;  /* 0x0000763281819816 */ /* 0x000fc80000000081 */
[----:B------:R-:W-:-:S05]  /*cca0*/  @!P1 SHF.L.U32 R129, R129, 0x10, RZ ;  /* 0x0000001081819819 */ /* 0x000fca00000006ff */
[----:B-1----:R-:W-:-:S07]  /*ccb0*/  @!P1 FMUL R140, R129, UR6 ;  /* 0x00000006818c9c20 */ /* 0x002fce0008400000 */
.L_x_2251:
[----:B------:R-:W-:Y:S05]  /*ccc0*/  BSYNC.RECONVERGENT B0 ;  /* 0x0000000000007941 */ /* 0x000fea0003800200 */
.L_x_2250:
        /* <DEDUP_REMOVED lines=32> */
.L_x_2253:
[----:B------:R-:W-:Y:S05]  /*ced0*/  BSYNC.RECONVERGENT B0 ;  /* 0x0000000000007941 */ /* 0x000fea0003800200 */
.L_x_2252:
        /* <DEDUP_REMOVED lines=10> */
[----:B------:R-:W-:Y:S01]  /*cf80*/  VIADD R141, R123, 0x2e02 ;  /* 0x00002e027b8d7836 */ /* 0x000fe20000000000 */
[----:B------:R-:W-:Y:S01]  /*cf90*/  MOV R142, 0xff800000 ;  /* 0xff800000008e7802 */ /* 0x000fe20000000f00 */
[----:B------:R-:W0:Y:S01]  /*cfa0*/  LDCU UR6, c[0x0][0x390] ;  /* 0x00007200ff0677ac */ /* 0x000e220008000800 */
[----:B------:R-:W-:Y:S02]  /*cfb0*/  MOV R146, 0xff800000 ;  /* 0xff80000000927802 */ /* 0x000fe40000000f00 */
[----:B------:R-:W-:-:S13]  /*cfc0*/  ISETP.GE.U32.AND P3, PT, R141, R133, PT ;  /* 0x000000858d00720c */ /* 0x000fda0003f66070 */
[----:B------:R-:W1:Y:S01]  /*cfd0*/  @!P3 LDC R141, c[0x0][0x390] ;  /* 0x0000e400ff8dbb82 */ /* 0x000e620000000800 */
[----:B--2---:R-:W-:-:S05]  /*cfe0*/  @!P3 SHF.L.U32 R145, R129, 0x10, RZ ;  /* 0x000000108191b819 */ /* 0x004fca00000006ff */
        /* <DEDUP_REMOVED lines=8> */
[----:B------:R-:W-:-:S04]  /*d070*/  @!P3 IMAD.U32 R145, R145, 0x10000, RZ ;  /* 0x000100009191b824 */ /* 0x000fc800078e00ff */
[----:B------:R-:W-:Y:S01]  /*d080*/  @!P3 FMUL R141, R145, UR6 ;  /* 0x00000006918dbc20 */ /* 0x000fe20008400000 */
[----:B------:R-:W-:-:S04]  /*d090*/  IADD3 R145, PT, PT, R123, 0x2e03, RZ ;  /* 0x00002e037b917810 */ /* 0x000fc80007ffe0ff */
[----:B------:R-:W-:-:S13]  /*d0a0*/  ISETP.GE.U32.AND P3, PT, R145, R133, PT ;  /* 0x000000859100720c */ /* 0x000fda0003f66070 */
[----:B------:R-:W-:-:S05]  /*d0b0*/  @!P3 PRMT R129, R129, 0x7632, R129 ;  /* 0x000076328181b816 */ /* 0x000fca0000000081 */
[----:B------:R-:W-:-:S04]  /*d0c0*/  @!P3 IMAD.U32 R129, R129, 0x10000, RZ ;  /* 0x000100008181b824 */ /* 0x000fc800078e00ff */
[----:B-1----:R-:W-:-:S07]  /*d0d0*/  @!P3 FMUL R146, R129, UR6 ;  /* 0x000000068192bc20 */ /* 0x002fce0008400000 */
.L_x_2255:
[----:B------:R-:W-:Y:S05]  /*d0e0*/  BSYNC.RECONVERGENT B0 ;  /* 0x0000000000007941 */ /* 0x000fea0003800200 */
.L_x_2254:
        /* <DEDUP_REMOVED lines=32> */
.L_x_2257:
[----:B------:R-:W-:Y:S05]  /*d2f0*/  BSYNC.RECONVERGENT B0 ;  /* 0x0000000000007941 */ /* 0x000fea0003800200 */
.L_x_2256:
        /* <DEDUP_REMOVED lines=32> */
.L_x_2259:
[----:B------:R-:W-:Y:S05]  /*d500*/  BSYNC.RECONVERGENT B0 ;  /* 0x0000000000007941 */ /* 0x000fea0003800200 */
.L_x_2258:
        /* <DEDUP_REMOVED lines=32> */
.L_x_2261:
[----:B------:R-:W-:Y:S05]  /*d710*/  BSYNC.RECONVERGENT B0 ;  /* 0x0000000000007941 */ /* 0x000fea0003800200 */
.L_x_2260:
        /* <DEDUP_REMOVED lines=10> */
[----:B------:R-:W-:Y:S01]  /*d7c0*/  LOP3.LUT R153, R123, 0x3002, RZ, 0xfc, !PT ;  /* 0x000030027b997812 */ /* 0x000fe200078efcff */
[----:B------:R-:W-:Y:S01]  /*d7d0*/  IMAD.MOV.U32 R154, RZ, RZ, -0x800000 ;  /* 0xff800000ff9a7424 */ /* 0x000fe200078e00ff */
[----:B------:R-:W0:Y:S01]  /*d7e0*/  LDCU UR6, c[0x0][0x390] ;  /* 0x00007200ff0677ac */ /* 0x000e220008000800 */
[----:B------:R-:W-:Y:S02]  /*d7f0*/  MOV R158, 0xff800000 ;  /* 0xff800000009e7802 */ /* 0x000fe40000000f00 */
[----:B------:R-:W-:-:S13]  /*d800*/  ISETP.GE.U32.AND P0, PT, R153, R133, PT ;  /* 0x000000859900720c */ /* 0x000fda0003f06070 */
[----:B------:R-:W1:Y:S01]  /*d810*/  @!P0 LDC R153, c[0x0][0x390] ;  /* 0x0000e400ff998b82 */ /* 0x000e620000000800 */
[----:B--2---:R-:W-:-:S05]  /*d820*/  @!P0 SHF.L.U32 R157, R129, 0x10, RZ ;  /* 0x00000010819d8819 */ /* 0x004fca00000006ff */
[----:B-1----:R-:W-:Y:S01]  /*d830*/  @!P0 FMUL R154, R157, R153 ;  /* 0x000000999d9a8220 */ /* 0x002fe20000400000 */
[----:B------:R-:W-:Y:S02]  /*d840*/  LOP3.LUT R153, R123, 0x3001, RZ, 0xfc, !PT ;  /* 0x000030017b997812 */ /* 0x000fe400078efcff */
[C---:B------:R-:W-:Y:S01]  /*d850*/  PRMT R157, R128.reuse, 0x7632, R157 ;  /* 0x00007632809d7816 */ /* 0x040fe2000000009d */
[----:B------:R-:W-:Y:S01]  /*d860*/  IMAD.U32 R128, R128, 0x10000, RZ ;  /* 0x0001000080807824 */ /* 0x000fe200078e00ff */
[----:B------:R-:W-:Y:S02]  /*d870*/  ISETP.GE.U32.AND P0, PT, R153, R133, PT ;  /* 0x000000859900720c */ /* 0x000fe40003f06070 */
[----:B------:R-:W-:Y:S01]  /*d880*/  MOV R153, 0xff800000 ;  /* 0xff80000000997802 */ /* 0x000fe20000000f00 */
[----:B0-----:R-:W-:-:S05]  /*d890*/  FMUL R128, R128, UR6 ;  /* 0x0000000680807c20 */ /* 0x001fca0008400000 */
[----:B------:R1:W-:Y:S05]  /*d8a0*/  STL [R1+0x378], R128 ;  /* 0x0003788001007387 */ /* 0x0003ea0000100800 */
[----:B------:R-:W-:-:S05]  /*d8b0*/  @!P0 SHF.L.U32 R157, R157, 0x10, RZ ;  /* 0x000000109d9d8819 */ /* 0x000fca00000006ff */
[----:B------:R-:W-:Y:S01]  /*d8c0*/  @!P0 FMUL R153, R157, UR6 ;  /* 0x000000069d998c20 */ /* 0x000fe20008400000 */
[----:B------:R-:W-:-:S04]  /*d8d0*/  LOP3.LUT R157, R123, 0x3003, RZ, 0xfc, !PT ;  /* 0x000030037b9d7812 */ /* 0x000fc800078efcff */
[----:B------:R-:W-:-:S13]  /*d8e0*/  ISETP.GE.U32.AND P0, PT, R157, R133, PT ;  /* 0x000000859d00720c */ /* 0x000fda0003f06070 */
[----:B------:R-:W-:-:S04]  /*d8f0*/  @!P0 PRMT R129, R129, 0x7632, R129 ;  /* 0x0000763281818816 */ /* 0x000fc80000000081 */
[----:B------:R-:W-:-:S05]  /*d900*/  @!P0 SHF.L.U32 R129, R129, 0x10, RZ ;  /* 0x0000001081818819 */ /* 0x000fca00000006ff */
[----:B-1----:R-:W-:-:S07]  /*d910*/  @!P0 FMUL R158, R129, UR6 ;  /* 0x00000006819e8c20 */ /* 0x002fce0008400000 */
.L_x_2263:
[----:B------:R-:W-:Y:S05]  /*d920*/  BSYNC.RECONVERGENT B0 ;  /* 0x0000000000007941 */ /* 0x000fea0003800200 */
.L_x_2262:
        /* <DEDUP_REMOVED lines=19> */
[----:B------:R-:W-:Y:S02]  /*da60*/  PRMT R160, R128, 0x7632, R160 ;  /* 0x0000763280a07816 */ /* 0x000fe400000000a0 */
        /* <DEDUP_REMOVED lines=12> */
.L_x_2265:
[----:B------:R-:W-:Y:S05]  /*db30*/  BSYNC.RECONVERGENT B0 ;  /* 0x0000000000007941 */ /* 0x000fea0003800200 */
.L_x_2264:
        /* <DEDUP_REMOVED lines=19> */
[C---:B------:R-:W-:Y:S02]  /*dc70*/  PRMT R163, R128.reuse, 0x7632, R163 ;  /* 0x0000763280a37816 */ /* 0x040fe400000000a3 */
        /* <DEDUP_REMOVED lines=12> */
.L_x_2267:
[----:B------:R-:W-:Y:S05]  /*dd40*/  BSYNC.RECONVERGENT B0 ;  /* 0x0000000000007941 */ /* 0x000fea0003800200 */
.L_x_2266:
        /* <DEDUP_REMOVED lines=32> */
.L_x_2269:
[----:B------:R-:W-:Y:S05]  /*df50*/  BSYNC.RECONVERGENT B0 ;  /* 0x0000000000007941 */ /* 0x000fea0003800200 */
.L_x_2268:
        /* <DEDUP_REMOVED lines=32> */
.L_x_2271:
[----:B------:R-:W-:Y:S05]  /*e160*/  BSYNC.RECONVERGENT B0 ;  /* 0x0000000000007941 */ /* 0x000fea0003800200 */
.L_x_2270:
        /* <DEDUP_REMOVED lines=32> */
.L_x_2273:
[----:B------:R-:W-:Y:S05]  /*e370*/  BSYNC.RECONVERGENT B0 ;  /* 0x0000000000007941 */ /* 0x000fea0003800200 */
.L_x_2272:
        /* <DEDUP_REMOVED lines=32> */
.L_x_2275:
[----:B------:R-:W-:Y:S05]  /*e580*/  BSYNC.RECONVERGENT B0 ;  /* 0x0000000000007941 */ /* 0x000fea0003800200 */
.L_x_2274:
        /* <DEDUP_REMOVED lines=32> */
.L_x_2277:
[----:B------:R-:W-:Y:S05]  /*e790*/  BSYNC.RECONVERGENT B0 ;  /* 0x0000000000007941 */ /* 0x000fea0003800200 */
.L_x_2276:
        /* <DEDUP_REMOVED lines=32> */
.L_x_2279:
[----:B------:R-:W-:Y:S05]  /*e9a0*/  BSYNC.RECONVERGENT B0 ;  /* 0x0000000000007941 */ /* 0x000fea0003800200 */
.L_x_2278:
        /* <DEDUP_REMOVED lines=32> */
.L_x_2281:
[----:B------:R-:W-:Y:S05]  /*ebb0*/  BSYNC.RECONVERGENT B0 ;  /* 0x0000000000007941 */ /* 0x000fea0003800200 */
.L_x_2280:
        /* <DEDUP_REMOVED lines=12> */
[----:B------:R-:W0:Y:S02]  /*ec80*/  LDCU UR6, c[0x0][0x390] ;  /* 0x00007200ff0677ac */ /* 0x000e240008000800 */
        /* <DEDUP_REMOVED lines=14> */
[----:B------:R-:W-:Y:S01]  /*ed70*/  ISETP.GE.U32.AND P3, PT, R186, R133, PT ;  /* 0x00000085ba00720c */ /* 0x000fe20003f66070 */
[----:B------:R-:W-:-:S12]  /*ed80*/  IMAD.MOV.U32 R186, RZ, RZ, -0x800000 ;  /* 0xff800000ffba7424 */ /* 0x000fd800078e00ff */
[----:B------:R-:W-:-:S04]  /*ed90*/  @!P3 PRMT R129, R129, 0x7632, R129 ;  /* 0x000076328181b816 */ /* 0x000fc80000000081 */
[----:B------:R-:W-:-:S05]  /*eda0*/  @!P3 SHF.L.U32 R129, R129, 0x10, RZ ;  /* 0x000000108181b819 */ /* 0x000fca00000006ff */
[----:B-1----:R-:W-:-:S07]  /*edb0*/  @!P3 FMUL R186, R129, UR6 ;  /* 0x0000000681babc20 */ /* 0x002fce0008400000 */
.L_x_2283:
[----:B------:R-:W-:Y:S05]  /*edc0*/  BSYNC.RECONVERGENT B0 ;  /* 0x0000000000007941 */ /* 0x000fea0003800200 */
.L_x_2282:
        /* <DEDUP_REMOVED lines=32> */
.L_x_2285:
[----:B------:R-:W-:Y:S05]  /*efd0*/  BSYNC.RECONVERGENT B0 ;  /* 0x0000000000007941 */ /* 0x000fea0003800200 */
.L_x_2284:
[----:B------:R-:W-:Y:S01]  /*efe0*/  IMAD.MOV.U32 R129, RZ, RZ, -0x800000 ;  /* 0xff800000ff817424 */ /* 0x000fe200078e00ff */
[----:B------:R-:W-:Y:S01]  /*eff0*/  BSSY.RECONVERGENT B0, `(.L_x_2286) ;  /* 0x000001f000007945 */ /* 0x000fe20003800200 */
[----:B------:R-:W-:Y:S01]  /*f000*/  ISETP.GE.U32.AND P4, PT, R189, R133, PT ;  /* 0x00000085bd00720c */ /* 0x000fe20003f86070 */
[----:B0-----:R-:W-:Y:S01]  /*f010*/  IMAD.MOV.U32 R128, RZ, RZ, -0x800000 ;  /* 0xff800000ff807424 */ /* 0x001fe200078e00ff */
        /* <DEDUP_REMOVED lines=9> */
[----:B------:R-:W-:-:S13]  /*f0b0*/  ISETP.GE.U32.AND P5, PT, R189, R133, PT ;  /* 0x00000085bd00720c */ /* 0x000fda0003fa6070 */
[----:B------:R-:W1:Y:S01]  /*f0c0*/  @!P5 LDC R189, c[0x0][0x390] ;  /* 0x0000e400ffbddb82 */ /* 0x000e620000000800 */
[----:B--2---:R-:W-:-:S05]  /*f0d0*/  @!P5 SHF.L.U32 R193, R129, 0x10, RZ ;  /* 0x0000001081c1d819 */ /* 0x004fca00000006ff */
[----:B-1----:R-:W-:Y:S01]  /*f0e0*/  @!P5 FMUL R190, R193, R189 ;  /* 0x000000bdc1bed220 */ /* 0x002fe20000400000 */
[----:B------:R-:W-:Y:S01]  /*f0f0*/  VIADD R189, R123, 0x3601 ;  /* 0x000036017bbd7836 */ /* 0x000fe20000000000 */
[----:B------:R-:W-:-:S04]  /*f100*/  PRMT R193, R128, 0x7632, R193 ;  /* 0x0000763280c17816 */ /* 0x000fc800000000c1 */
[----:B------:R-:W-:Y:S02]  /*f110*/  ISETP.GE.U32.AND P5, PT, R189, R133, PT ;  /* 0x00000085bd00720c */ /* 0x000fe40003fa6070 */
[----:B------:R-:W-:-:S11]  /*f120*/  MOV R189, 0xff800000 ;  /* 0xff80000000bd7802 */ /* 0x000fd60000000f00 */
[----:B------:R-:W-:-:S05]  /*f130*/  @!P5 SHF.L.U32 R193, R193, 0x10, RZ ;  /* 0x00000010c1c1d819 */ /* 0x000fca00000006ff */
[----:B0-----:R-:W-:Y:S01]  /*f140*/  @!P5 FMUL R189, R193, UR6 ;  /* 0x00000006c1bddc20 */ /* 0x001fe20008400000 */
[----:B------:R-:W-:-:S04]  /*f150*/  IADD3 R193, PT, PT, R123, 0x3603, RZ ;  /* 0x000036037bc17810 */ /* 0x000fc80007ffe0ff */
[----:B------:R-:W-:-:S13]  /*f160*/  ISETP.GE.U32.AND P5, PT, R193, R133, PT ;  /* 0x00000085c100720c */ /* 0x000fda0003fa6070 */
[----:B------:R-:W-:Y:S01]  /*f170*/  @!P5 PRMT R193, R129, 0x7632, R193 ;  /* 0x0000763281c1d816 */ /* 0x000fe200000000c1 */
[----:B------:R-:W-:Y:S01]  /*f180*/  IMAD.U32 R129, R128, 0x10000, RZ ;  /* 0x0001000080817824 */ /* 0x000fe200078e00ff */
[----:B------:R-:W-:Y:S02]  /*f190*/  MOV R128, 0xff800000 ;  /* 0xff80000000807802 */ /* 0x000fe40000000f00 */
[----:B------:R-:W-:Y:S01]  /*f1a0*/  @!P5 SHF.L.U32 R193, R193, 0x10, RZ ;  /* 0x00000010c1c1d819 */ /* 0x000fe200000006ff */
[----:B------:R-:W-:-:S04]  /*f1b0*/  FMUL R129, R129, UR6 ;  /* 0x0000000681817c20 */ /* 0x000fc80008400000 */
[----:B------:R-:W-:Y:S01]  /*f1c0*/  @!P5 FMUL R128, R193, UR6 ;  /* 0x00000006c180dc20 */ /* 0x000fe20008400000 */
[----:B------:R1:W-:Y:S06]  /*f1d0*/  STL [R1+0x328], R129 ;  /* 0x0003288101007387 */ /* 0x0003ec0000100800 */
.L_x_2287:
[----:B------:R-:W-:Y:S05]  /*f1e0*/  BSYNC.RECONVERGENT B0 ;  /* 0x0000000000007941 */ /* 0x000fea0003800200 */
.L_x_2286:
[----:B------:R-:W-:Y:S01]  /*f1f0*/  MOV R194, 0xff800000 ;  /* 0xff80000000c27802 */ /* 0x000fe20000000f00 */
[----:B------:R-:W-:Y:S01]  /*f200*/  BSSY.RECONVERGENT B0, `(.L_x_2288) ;  /* 0x000001f000007945 */ /* 0x000fe20003800200 */
[----:B------:R-:W-:Y:S01]  /*f210*/  ISETP.GE.U32.AND P5, PT, R192, R133, PT ;  /* 0x00000085c000720c */ /* 0x000fe20003fa6070 */
[----:B------:R-:W-:Y:S01]  /*f220*/  IMAD.MOV.U32 R192, RZ, RZ, -0x800000 ;  /* 0xff800000ffc07424 */ /* 0x000fe200078e00ff */
[----:B01----:R-:W-:Y:S01]  /*f230*/  MOV R129, 0xff800000 ;  /* 0xff80000000817802 */ /* 0x003fe20000000f00 */
[----:B------:R0:W-:Y:S01]  /*f240*/  STL [R1+0x324], R194 ;  /* 0x000324c201007387 */ /* 0x0001e20000100800 */
[----:B------:R-:W-:Y:S02]  /*f250*/  MOV R193, 0xff800000 ;  /* 0xff80000000c17802 */ /* 0x000fe40000000f00 */
[----:B------:R-:W-:Y:S01]  /*f260*/  IADD3 R196, PT, PT, R123, 0x3a00, RZ ;  /* 0x00003a007bc47810 */ /* 0x000fe20007ffe0ff */
[----:B------:R-:W-:Y:S06]  /*f270*/  @P6 BRA `(.L_x_2289) ;  /* 0x00000000005c6947 */ /* 0x000fec0003800000 */
        /* <DEDUP_REMOVED lines=10> */
[----:B------:R-:W-:Y:S02]  /*f320*/  ISETP.GE.U32.AND P6, PT, R129, R133, PT ;  /* 0x000000858100720c */ /* 0x000fe40003fc6070 */
[C---:B------:R-:W-:Y:S02]  /*f330*/  PRMT R129, R194.reuse, 0x7632, R129 ;  /* 0x00007632c2817816 */ /* 0x040fe40000000081 */
[----:B------:R-:W-:-:S05]  /*f340*/  SHF.L.U32 R194, R194, 0x10, RZ ;  /* 0x00000010c2c27819 */ /* 0x000fca00000006ff */
[----:B0-----:R-:W-:-:S04]  /*f350*/  FMUL R194, R194, UR6 ;  /* 0x00000006c2c27c20 */ /* 0x001fc80008400000 */
[----:B------:R-:W-:Y:S01]  /*f360*/  @!P6 IMAD.U32 R129, R129, 0x10000, RZ ;  /* 0x000100008181e824 */ /* 0x000fe200078e00ff */
[----:B------:R1:W-:Y:S03]  /*f370*/  STL [R1+0x324], R194 ;  /* 0x000324c201007387 */ /* 0x0003e60000100800 */
[----:B------:R-:W-:Y:S01]  /*f380*/  @!P6 FMUL R193, R129, UR6 ;  /* 0x0000000681c1ec20 */ /* 0x000fe20008400000 */
[----:B------:R-:W-:-:S04]  /*f390*/  IADD3 R129, PT, PT, R123, 0x3683, RZ ;  /* 0x000036837b817810 */ /* 0x000fc80007ffe0ff */
[----:B------:R-:W-:Y:S02]  /*f3a0*/  ISETP.GE.U32.AND P6, PT, R129, R133, PT ;  /* 0x000000858100720c */ /* 0x000fe40003fc6070 */
[----:B------:R-:W-:-:S11]  /*f3b0*/  MOV R129, 0xff800000 ;  /* 0xff80000000817802 */ /* 0x000fd60000000f00 */
[----:B------:R-:W-:-:S05]  /*f3c0*/  @!P6 PRMT R195, R195, 0x7632, R195 ;  /* 0x00007632c3c3e816 */ /* 0x000fca00000000c3 */
[----:B------:R-:W-:-:S04]  /*f3d0*/  @!P6 IMAD.U32 R195, R195, 0x10000, RZ ;  /* 0x00010000c3c3e824 */ /* 0x000fc800078e00ff */
[----:B-1----:R-:W-:-:S07]  /*f3e0*/  @!P6 FMUL R129, R195, UR6 ;  /* 0x00000006c381ec20 */ /* 0x002fce0008400000 */
.L_x_2289:
[----:B------:R-:W-:Y:S05]  /*f3f0*/  BSYNC.RECONVERGENT B0 ;  /* 0x0000000000007941 */ /* 0x000fea0003800200 */
.L_x_2288:
[----:B------:R-:W-:Y:S01]  /*f400*/  MOV R198, 0xff800000 ;  /* 0xff80000000c67802 */ /* 0x000fe20000000f00 */
[----:B------:R-:W-:Y:S01]  /*f410*/  BSSY.RECONVERGENT B0, `(.L_x_2290) ;  /* 0x000001f000007945 */ /* 0x000fe20003800200 */
[----:B------:R-:W-:Y:S01]  /*f420*/  ISETP.GE.U32.AND P6, PT, R196, R133, PT ;  /* 0x00000085c400720c */ /* 0x000fe20003fc6070 */
[----:B------:R-:W-:Y:S01]  /*f430*/  IMAD.MOV.U32 R196, RZ, RZ, -0x800000 ;  /* 0xff800000ffc47424 */ /* 0x000fe200078e00ff */
[----:B0-----:R-:W-:Y:S01]  /*f440*/  MOV R194, 0xff800000 ;  /* 0xff80000000c27802 */ /* 0x001fe20000000f00 */
        /* <DEDUP_REMOVED lines=12> */
[----:B------:R-:W-:Y:S01]  /*f510*/  IADD3 R194, PT, PT, R123, 0x3701, RZ ;  /* 0x000037017bc27810 */ /* 0x000fe20007ffe0ff */
[----:B------:R-:W-:-:S03]  /*f520*/  IMAD.MOV.U32 R196, RZ, RZ, -0x800000 ;  /* 0xff800000ffc47424 */ /* 0x000fc600078e00ff */
[----:B------:R-:W-:Y:S02]  /*f530*/  ISETP.GE.U32.AND P0, PT, R194, R133, PT ;  /* 0x00000085c200720c */ /* 0x000fe40003f06070 */
[C---:B------:R-:W-:Y:S02]  /*f540*/  PRMT R194, R198.reuse, 0x7632, R194 ;  /* 0x00007632c6c27816 */ /* 0x040fe400000000c2 */
[----:B------:R-:W-:-:S05]  /*f550*/  SHF.L.U32 R198, R198, 0x10, RZ ;  /* 0x00000010c6c67819 */ /* 0x000fca00000006ff */
[----:B0-----:R-:W-:-:S04]  /*f560*/  FMUL R198, R198, UR6 ;  /* 0x00000006c6c67c20 */ /* 0x001fc80008400000 */
[----:B------:R-:W-:Y:S01]  /*f570*/  @!P0 SHF.L.U32 R194, R194, 0x10, RZ ;  /* 0x00000010c2c28819 */ /* 0x000fe200000006ff */
[----:B------:R1:W-:Y:S04]  /*f580*/  STL [R1+0x31c], R198 ;  /* 0x00031cc601007387 */ /* 0x0003e80000100800 */
[----:B------:R-:W-:Y:S01]  /*f590*/  @!P0 FMUL R196, R194, UR6 ;  /* 0x00000006c2c48c20 */ /* 0x000fe20008400000 */
[----:B------:R-:W-:-:S04]  /*f5a0*/  IADD3 R194, PT, PT, R123, 0x3703, RZ ;  /* 0x000037037bc27810 */ /* 0x000fc80007ffe0ff */
[----:B------:R-:W-:Y:S01]  /*f5b0*/  ISETP.GE.U32.AND P0, PT, R194, R133, PT ;  /* 0x00000085c200720c */ /* 0x000fe20003f06070 */
[----:B------:R-:W-:-:S12]  /*f5c0*/  IMAD.MOV.U32 R194, RZ, RZ, -0x800000 ;  /* 0xff800000ffc27424 */ /* 0x000fd800078e00ff */
[----:B------:R-:W-:-:S04]  /*f5d0*/  @!P0 PRMT R199, R199, 0x7632, R199 ;  /* 0x00007632c7c78816 */ /* 0x000fc800000000c7 */
[----:B------:R-:W-:-:S05]  /*f5e0*/  @!P0 SHF.L.U32 R199, R199, 0x10, RZ ;  /* 0x00000010c7c78819 */ /* 0x000fca00000006ff */
[----:B-1----:R-:W-:-:S07]  /*f5f0*/  @!P0 FMUL R194, R199, UR6 ;  /* 0x00000006c7c28c20 */ /* 0x002fce0008400000 */
.L_x_2291:
[----:B------:R-:W-:Y:S05]  /*f600*/  BSYNC.RECONVERGENT B0 ;  /* 0x0000000000007941 */ /* 0x000fea0003800200 */
.L_x_2290:
[----:B------:R-:W-:Y:S01]  /*f610*/  MOV R200, 0xff800000 ;  /* 0xff80000000c87802 */ /* 0x000fe20000000f00 */
[----:B------:R-:W-:Y:S01]  /*f620*/  BSSY.RECONVERGENT B0, `(.L_x_2292) ;  /* 0x000001f000007945 */ /* 0x000fe20003800200 */
[----:B------:R-:W-:Y:S01]  /*f630*/  ISETP.GE.U32.AND P0, PT, R197, R133, PT ;  /* 0x00000085c500720c */ /* 0x000fe20003f06070 */
[----:B------:R-:W-:Y:S01]  /*f640*/  VIADD R202, R123, 0x3b00 ;  /* 0x00003b007bca7836 */ /* 0x000fe20000000000 */
[----:B------:R-:W-:Y:S01]  /*f650*/  MOV R197, 0xff800000 ;  /* 0xff80000000c57802 */ /* 0x000fe20000000f00 */
[----:B------:R1:W-:Y:S01]  /*f660*/  STL [R1+0x314], R200 ;  /* 0x000314c801007387 */ /* 0x0003e20000100800 */
[----:B0-----:R-:W-:Y:S02]  /*f670*/  MOV R198, 0xff800000 ;  /* 0xff80000000c67802 */ /* 0x001fe40000000f00 */
[----:B------:R-:W-:Y:S01]  /*f680*/  MOV R199, 0xff800000 ;  /* 0xff80000000c77802 */ /* 0x000fe20000000f00 */
[----:B------:R-:W-:Y:S06]  /*f690*/  @P1 BRA `(.L_x_2293) ;  /* 0x00000000005c1947 */ /* 0x000fec0003800000 */
        /* <DEDUP_REMOVED lines=10> */
[----:B------:R-:W-:Y:S02]  /*f740*/  ISETP.GE.U32.AND P1, PT, R197, R133, PT ;  /* 0x00000085c500720c */ /* 0x000fe40003f26070 */
[C---:B------:R-:W-:Y:S02]  /*f750*/  PRMT R197, R200.reuse, 0x7632, R197 ;  /* 0x00007632c8c57816 */ /* 0x040fe400000000c5 */
[----:B------:R-:W-:-:S05]  /*f760*/  SHF.L.U32 R200, R200, 0x10, RZ ;  /* 0x00000010c8c87819 */ /* 0x000fca00000006ff */
[----:B0-----:R-:W-:-:S04]  /*f770*/  FMUL R200, R200, UR6 ;  /* 0x00000006c8c87c20 */ /* 0x001fc80008400000 */
[----:B------:R-:W-:Y:S01]  /*f780*/  @!P1 SHF.L.U32 R197, R197, 0x10, RZ ;  /* 0x00000010c5c59819 */ /* 0x000fe200000006ff */
[----:B------:R0:W-:Y:S04]  /*f790*/  STL [R1+0x314], R200 ;  /* 0x000314c801007387 */ /* 0x0001e80000100800 */
[----:B------:R-:W-:Y:S01]  /*f7a0*/  @!P1 FMUL R199, R197, UR6 ;  /* 0x00000006c5c79c20 */ /* 0x000fe20008400000 */
[----:B------:R-:W-:-:S05]  /*f7b0*/  VIADD R197, R123, 0x3783 ;  /* 0x000037837bc57836 */ /* 0x000fca0000000000 */
[----:B------:R-:W-:Y:S02]  /*f7c0*/  ISETP.GE.U32.AND P1, PT, R197, R133, PT ;  /* 0x00000085c500720c */ /* 0x000fe40003f26070 */
[----:B------:R-:W-:-:S11]  /*f7d0*/  MOV R197, 0xff800000 ;  /* 0xff80000000c57802 */ /* 0x000fd60000000f00 */
[----:B------:R-:W-:-:S04]  /*f7e0*/  @!P1 PRMT R201, R201, 0x7632, R201 ;  /* 0x00007632c9c99816 */ /* 0x000fc800000000c9 */
[----:B------:R-:W-:-:S05]  /*f7f0*/  @!P1 SHF.L.U32 R201, R201, 0x10, RZ ;  /* 0x00000010c9c99819 */ /* 0x000fca00000006ff */
[----:B0-----:R-:W-:-:S07]  /*f800*/  @!P1 FMUL R197, R201, UR6 ;  /* 0x00000006c9c59c20 */ /* 0x001fce0008400000 */
.L_x_2293:
[----:B------:R-:W-:Y:S05]  /*f810*/  BSYNC.RECONVERGENT B0 ;  /* 0x0000000000007941 */ /* 0x000fea0003800200 */
.L_x_2292:
[----:B------:R-:W-:Y:S01]  /*f820*/  IMAD.MOV.U32 R204, RZ, RZ, -0x800000 ;  /* 0xff800000ffcc7424 */ /* 0x000fe200078e00ff */
[----:B------:R-:W-:Y:S01]  /*f830*/  BSSY.RECONVERGENT B0, `(.L_x_2294) ;  /* 0x000001f000007945 */ /* 0x000fe20003800200 */
[----:B------:R-:W-:Y:S01]  /*f840*/  ISETP.GE.U32.AND P1, PT, R202, R133, PT ;  /* 0x00000085ca00720c */ /* 0x000fe20003f26070 */
[----:B-1----:R-:W-:Y:S01]  /*f850*/  IMAD.MOV.U32 R200, RZ, RZ, -0x800000 ;  /* 0xff800000ffc87424 */ /* 0x002fe200078e00ff */
        /* <DEDUP_REMOVED lines=14> */
[----:B------:R-:W-:-:S04]  /*f940*/  MOV R202, 0xff800000 ;  /* 0xff80000000ca7802 */ /* 0x000fc80000000f00 */
[----:B------:R-:W-:Y:S02]  /*f950*/  ISETP.GE.U32.AND P2, PT, R200, R133, PT ;  /* 0x00000085c800720c */ /* 0x000fe40003f46070 */
[C---:B------:R-:W-:Y:S01]  /*f960*/  PRMT R200, R204.reuse, 0x7632, R200 ;  /* 0x00007632ccc87816 */ /* 0x040fe200000000c8 */
[----:B------:R-:W-:-:S04]  /*f970*/  IMAD.U32 R204, R204, 0x10000, RZ ;  /* 0x00010000cccc7824 */ /* 0x000fc800078e00ff */
[----:B0-----:R-:W-:-:S05]  /*f980*/  FMUL R204, R204, UR6 ;  /* 0x00000006cccc7c20 */ /* 0x001fca0008400000 */
[----:B------:R1:W-:Y:S01]  /*f990*/  STL [R1+0x310], R204 ;  /* 0x000310cc01007387 */ /* 0x0003e20000100800 */
[----:B------:R-:W-:-:S05]  /*f9a0*/  @!P2 SHF.L.U32 R200, R200, 0x10, RZ ;  /* 0x00000010c8c8a819 */ /* 0x000fca00000006ff */
[----:B------:R-:W-:Y:S01]  /*f9b0*/  @!P2 FMUL R202, R200, UR6 ;  /* 0x00000006c8caac20 */ /* 0x000fe20008400000 */
[----:B------:R-:W-:-:S04]  /*f9c0*/  IADD3 R200, PT, PT, R123, 0x3803, RZ ;  /* 0x000038037bc87810 */ /* 0x000fc80007ffe0ff */
[----:B------:R-:W-:Y:S02]  /*f9d0*/  ISETP.GE.U32.AND P2, PT, R200, R133, PT ;  /* 0x00000085c800720c */ /* 0x000fe40003f46070 */
[----:B------:R-:W-:-:S11]  /*f9e0*/  MOV R200, 0xff800000 ;  /* 0xff80000000c87802 */ /* 0x000fd60000000f00 */
[----:B------:R-:W-:-:S04]  /*f9f0*/  @!P2 PRMT R205, R205, 0x7632, R205 ;  /* 0x00007632cdcda816 */ /* 0x000fc800000000cd */
[----:B------:R-:W-:-:S05]  /*fa00*/  @!P2 SHF.L.U32 R205, R205, 0x10, RZ ;  /* 0x00000010cdcda819 */ /* 0x000fca00000006ff */
[----:B-1----:R-:W-:-:S07]  /*fa10*/  @!P2 FMUL R200, R205, UR6 ;  /* 0x00000006cdc8ac20 */ /* 0x002fce0008400000 */
.L_x_2295:
[----:B------:R-:W-:Y:S05]  /*fa20*/  BSYNC.RECONVERGENT B0 ;  /* 0x0000000000007941 */ /* 0x000fea0003800200 */
.L_x_2294:
[----:B------:R-:W-:Y:S01]  /*fa30*/  MOV R206, 0xff800000 ;  /* 0xff80000000ce7802 */ /* 0x000fe20000000f00 */
        /* <DEDUP_REMOVED lines=31> */
.L_x_2297:
[----:B------:R-:W-:Y:S05]  /*fc30*/  BSYNC.RECONVERGENT B0 ;  /* 0x0000000000007941 */ /* 0x000fea0003800200 */
.L_x_2296:
        /* <DEDUP_REMOVED lines=32> */
.L_x_2299:
[----:B------:R-:W-:Y:S05]  /*fe40*/  BSYNC.RECONVERGENT B0 ;  /* 0x0000000000007941 */ /* 0x000fea0003800200 */
.L_x_2298:
        /* <DEDUP_REMOVED lines=32> */
.L_x_2301:
[----:B------:R-:W-:Y:S05]  /*10050*/  BSYNC.RECONVERGENT B0 ;  /* 0x0000000000007941 */ /* 0x000fea0003800200 */
.L_x_2300:
        /* <DEDUP_REMOVED lines=32> */
.L_x_2303:
[----:B------:R-:W-:Y:S05]  /*10260*/  BSYNC.RECONVERGENT B0 ;  /* 0x0000000000007941 */ /* 0x000fea0003800200 */
.L_x_2302:
        /* <DEDUP_REMOVED lines=32> */
.L_x_2305:
[----:B------:R-:W-:Y:S05]  /*10470*/  BSYNC.RECONVERGENT B0 ;  /* 0x0000000000007941 */ /* 0x000fea0003800200 */
.L_x_2304:
        /* <DEDUP_REMOVED lines=32> */
.L_x_2307:
[----:B------:R-:W-:Y:S05]  /*10680*/  BSYNC.RECONVERGENT B0 ;  /* 0x0000000000007941 */ /* 0x000fea0003800200 */
.L_x_2306:
        /* <DEDUP_REMOVED lines=32> */
.L_x_2309:
[----:B------:R-:W-:Y:S05]  /*10890*/  BSYNC.RECONVERGENT B0 ;  /* 0x0000000000007941 */ /* 0x000fea0003800200 */
.L_x_2308:
        /* <DEDUP_REMOVED lines=32> */
.L_x_2311:
[----:B------:R-:W-:Y:S05]  /*10aa0*/  BSYNC.RECONVERGENT B0 ;  /* 0x0000000000007941 */ /* 0x000fea0003800200 */
.L_x_2310:
[----:B------:R-:W-:Y:S01]  /*10ab0*/  MOV R230, 0xff800000 ;  /* 0xff80000000e67802 */ /* 0x000fe20000000f00 */
[----:B------:R-:W-:Y:S01]  /*10ac0*/  BSSY.RECONVERGENT B0, `(.L_x_2312) ;  /* 0x000001e000007945 */ /* 0x000fe20003800200 */
[----:B------:R-:W-:Y:S01]  /*10ad0*/  ISETP.GE.U32.AND P3, PT, R227, R133, PT ;  /* 0x00000085e300720c */ /* 0x000fe20003f66070 */
[----:B0-----:R-:W-:Y:S01]  /*10ae0*/  IMAD.MOV.U32 R228, RZ, RZ, -0x800000 ;  /* 0xff800000ffe47424 */ /* 0x001fe200078e00ff */
[----:B------:R-:W-:Y:S01]  /*10af0*/  MOV R227, 0xff800000 ;  /* 0xff80000000e37802 */ /* 0x000fe20000000f00 */
[----:B------:R0:W-:Y:S01]  /*10b00*/  STL [R1+0x2bc], R230 ;  /* 0x0002bce601007387 */ /* 0x0001e20000100800 */
[----:B------:R-:W-:Y:S01]  /*10b10*/  MOV R229, 0xff800000 ;  /* 0xff80000000e57802 */ /* 0x000fe20000000f00 */
[----:B------:R-:W-:Y:S08]  /*10b20*/  @P4 BRA `(.L_x_2313) ;  /* 0x00000000005c4947 */ /* 0x000ff00003800000 */
        /* <DEDUP_REMOVED lines=23> */
.L_x_2313:
[----:B------:R-:W-:Y:S05]  /*10ca0*/  BSYNC.RECONVERGENT B0 ;  /* 0x0000000000007941 */ /* 0x000fea0003800200 */
.L_x_2312:
[----:B------:R-:W-:Y:S01]  /*10cb0*/  IMAD.MOV.U32 R233, RZ, RZ, -0x800000 ;  /* 0xff800000ffe97424 */ /* 0x000fe200078e00ff */
[----:B------:R-:W-:Y:S01]  /*10cc0*/  BSSY.RECONVERGENT B0, `(.L_x_2314) ;  /* 0x000001d000007945 */ /* 0x000fe20003800200 */
[----:B0-----:R-:W-:Y:S02]  /*10cd0*/  MOV R230, 0xff800000 ;  /* 0xff80000000e67802 */ /* 0x001fe40000000f00 */
[----:B------:R-:W-:Y:S01]  /*10ce0*/  MOV R231, 0xff800000 ;  /* 0xff80000000e77802 */ /* 0x000fe20000000f00 */
[----:B------:R0:W-:Y:S01]  /*10cf0*/  STL [R1+0x2a0], R233 ;  /* 0x0002a0e901007387 */ /* 0x0001e20000100800 */
[----:B------:R-:W-:Y:S01]  /*10d00*/  MOV R232, 0xff800000 ;  /* 0xff80000000e87802 */ /* 0x000fe20000000f00 */
[----:B------:R-:W-:Y:S06]  /*10d10*/  @P5 BRA `(.L_x_2315) ;  /* 0x00000000005c5947 */ /* 0x000fec0003800000 */
[----:B------:R-:W2:Y:S01]  /*10d20*/  LDG.E.64 R234, desc[UR4][R126.64+0x7a00] ;  /* 0x007a00047eea7981 */ /* 0x000ea2000c1e1b00 */
        /* <DEDUP_REMOVED lines=22> */
.L_x_2315:
[----:B------:R-:W-:Y:S05]  /*10e90*/  BSYNC.RECONVERGENT B0 ;  /* 0x0000000000007941 */ /* 0x000fea0003800200 */
.L_x_2314:
[----:B------:R-:W-:Y:S01]  /*10ea0*/  MOV R236, 0xff800000 ;  /* 0xff80000000ec7802 */ /* 0x000fe20000000f00 */
[----:B------:R-:W-:Y:S01]  /*10eb0*/  BSSY.RECONVERGENT B0, `(.L_x_2316) ;  /* 0x000001d000007945 */ /* 0x000fe20003800200 */
[----:B0-----:R-:W-:Y:S01]  /*10ec0*/  MOV R233, 0xff800000 ;  /* 0xff80000000e97802 */ /* 0x001fe20000000f00 */
[----:B------:R-:W-:Y:S01]  /*10ed0*/  IMAD.MOV.U32 R234, RZ, RZ, -0x800000 ;  /* 0xff800000ffea7424 */ /* 0x000fe200078e00ff */
[----:B------:R-:W-:Y:S01]  /*10ee0*/  MOV R235, 0xff800000 ;  /* 0xff80000000eb7802 */ /* 0x000fe20000000f00 */
[----:B------:R0:W-:Y:S01]  /*10ef0*/  STL [R1+0x290], R236 ;  /* 0x000290ec01007387 */ /* 0x0001e20000100800 */
[----:B------:R-:W-:Y:S05]  /*10f00*/  @P6 BRA `(.L_x_2317) ;  /* 0x00000000005c6947 */ /* 0x000fea0003800000 */
        /* <DEDUP_REMOVED lines=23> */
.L_x_2317:
[----:B------:R-:W-:Y:S05]  /*11080*/  BSYNC.RECONVERGENT B0 ;  /* 0x0000000000007941 */ /* 0x000fea0003800200 */
.L_x_2316:
        /* <DEDUP_REMOVED lines=18> */
[----:B------:R-:W-:-:S04]  /*111b0*/  IADD3 R236, PT, PT, R123, 0x3e03, RZ ;  /* 0x00003e037bec7810 */ /* 0x000fc80007ffe0ff */
[----:B------:R-:W-:Y:S02]  /*111c0*/  ISETP.GE.U32.AND P4, PT, R236, R133, PT ;  /* 0x00000085ec00720c */ /* 0x000fe40003f86070 */
[C---:B------:R-:W-:Y:S01]  /*111d0*/  PRMT R236, R240.reuse, 0x7632, R236 ;  /* 0x00007632f0ec7816 */ /* 0x040fe200000000ec */
[----:B------:R-:W-:-:S04]  /*111e0*/  IMAD.U32 R240, R240, 0x10000, RZ ;  /* 0x00010000f0f07824 */ /* 0x000fc800078e00ff */
[----:B0-----:R-:W-:Y:S01]  /*111f0*/  FMUL R239, R240, UR6 ;  /* 0x00000006f0ef7c20 */ /* 0x001fe20008400000 */
[----:B------:R-:W-:-:S04]  /*11200*/  @!P0 SHF.L.U32 R236, R236, 0x10, RZ ;  /* 0x00000010ecec8819 */ /* 0x000fc800000006ff */
[----:B------:R1:W-:Y:S01]  /*11210*/  STL [R1+0x274], R239 ;  /* 0x000274ef01007387 */ /* 0x0003e20000100800 */
[----:B------:R-:W-:Y:S01]  /*11220*/  @!P4 PRMT R241, R241, 0x7632, R241 ;  /* 0x00007632f1f1c816 */ /* 0x000fe200000000f1 */
[----:B------:R-:W-:Y:S01]  /*11230*/  @!P0 FMUL R238, R236, UR6 ;  /* 0x00000006ecee8c20 */ /* 0x000fe20008400000 */
[----:B------:R-:W-:Y:S02]  /*11240*/  MOV R236, 0xff800000 ;  /* 0xff80000000ec7802 */ /* 0x000fe40000000f00 */
[----:B------:R-:W-:-:S05]  /*11250*/  @!P4 SHF.L.U32 R241, R241, 0x10, RZ ;  /* 0x00000010f1f1c819 */ /* 0x000fca00000006ff */
[----:B-1----:R-:W-:-:S07]  /*11260*/  @!P4 FMUL R236, R241, UR6 ;  /* 0x00000006f1eccc20 */ /* 0x002fce0008400000 */
.L_x_2319:
[----:B------:R-:W-:Y:S05]  /*11270*/  BSYNC.RECONVERGENT B0 ;  /* 0x0000000000007941 */ /* 0x000fea0003800200 */
.L_x_2318:
        /* <DEDUP_REMOVED lines=16> */
[----:B------:R-:W-:Y:S02]  /*11380*/  MOV R241, 0xff800000 ;  /* 0xff80000000f17802 */ /* 0x000fe40000000f00 */
[----:B------:R-:W-:Y:S02]  /*11390*/  ISETP.GE.U32.AND P0, PT, R239, R133, PT ;  /* 0x00000085ef00720c */ /* 0x000fe40003f06070 */
[----:B------:R-:W-:-:S04]  /*113a0*/  IADD3 R239, PT, PT, R123, 0x3e83, RZ ;  /* 0x00003e837bef7810 */ /* 0x000fc80007ffe0ff */
[----:B------:R-:W-:Y:S02]  /*113b0*/  ISETP.GE.U32.AND P1, PT, R239, R133, PT ;  /* 0x00000085ef00720c */ /* 0x000fe40003f26070 */
[C---:B------:R-:W-:Y:S02]  /*113c0*/  PRMT R239, R242.reuse, 0x7632, R239 ;  /* 0x00007632f2ef7816 */ /* 0x040fe400000000ef */
[----:B------:R-:W-:-:S03]  /*113d0*/  SHF.L.U32 R242, R242, 0x10, RZ ;  /* 0x00000010f2f27819 */ /* 0x000fc600000006ff */
[----:B------:R-:W-:Y:S02]  /*113e0*/  @!P0 IMAD.U32 R239, R239, 0x10000, RZ ;  /* 0x00010000efef8824 */ /* 0x000fe400078e00ff */
[----:B0-----:R-:W-:Y:S02]  /*113f0*/  FMUL R242, R242, UR6 ;  /* 0x00000006f2f27c20 */ /* 0x001fe40008400000 */
[----:B------:R-:W-:Y:S01]  /*11400*/  @!P0 FMUL R241, R239, UR6 ;  /* 0x00000006eff18c20 */ /* 0x000fe20008400000 */
[----:B------:R-:W-:Y:S01]  /*11410*/  IMAD.MOV.U32 R239, RZ, RZ, -0x800000 ;  /* 0xff800000ffef7424 */ /* 0x000fe200078e00ff */
[----:B------:R-:W-:Y:S01]  /*11420*/  @!P1 PRMT R243, R243, 0x7632, R243 ;  /* 0x00007632f3f39816 */ /* 0x000fe200000000f3 */
[----:B------:R1:W-:Y:S03]  /*11430*/  STL [R1+0x258], R242 ;  /* 0x000258f201007387 */ /* 0x0003e60000100800 */
[----:B------:R-:W-:-:S05]  /*11440*/  @!P1 SHF.L.U32 R243, R243, 0x10, RZ ;  /* 0x00000010f3f39819 */ /* 0x000fca00000006ff */
[----:B------:R-:W-:-:S07]  /*11450*/  @!P1 FMUL R239, R243, UR6 ;  /* 0x00000006f3ef9c20 */ /* 0x000fce0008400000 */
.L_x_2321:
[----:B------:R-:W-:Y:S05]  /*11460*/  BSYNC.RECONVERGENT B0 ;  /* 0x0000000000007941 */ /* 0x000fea0003800200 */
.L_x_2320:
[----:B------:R-:W-:Y:S01]  /*11470*/  IMAD.MOV.U32 R245, RZ, RZ, -0x800000 ;  /* 0xff800000fff57424 */ /* 0x000fe200078e00ff */
[----:B------:R-:W-:Y:S01]  /*11480*/  BSSY.RECONVERGENT B0, `(.L_x_2322) ;  /* 0x000001d000007945 */ /* 0x000fe20003800200 */
[----:B01----:R-:W-:Y:S02]  /*11490*/  MOV R242, 0xff800000 ;  /* 0xff80000000f27802 */ /* 0x003fe40000000f00 */
        /* <DEDUP_REMOVED lines=27> */
.L_x_2323:
[----:B------:R-:W-:Y:S05]  /*11650*/  BSYNC.RECONVERGENT B0 ;  /* 0x0000000000007941 */ /* 0x000fea0003800200 */
.L_x_2322:
[----:B------:R-:W-:Y:S01]  /*11660*/  MOV R134, 0xff800000 ;  /* 0xff80000000867802 */ /* 0x000fe20000000f00 */
[----:B------:R-:W-:Y:S01]  /*11670*/  BSSY.RECONVERGENT B0, `(.L_x_2324) ;  /* 0x000001e000007945 */ /* 0x000fe20003800200 */
[----:B0-----:R-:W-:Y:S01]  /*11680*/  MOV R245, 0xff800000 ;  /* 0xff80000000f57802 */ /* 0x001fe20000000f00 */
[----:B------:R-:W-:Y:S01]  /*11690*/  IMAD.MOV.U32 R246, RZ, RZ, -0x800000 ;  /* 0xff800000fff67424 */ /* 0x000fe200078e00ff */
[----:B------:R-:W-:Y:S01]  /*116a0*/  MOV R247, 0xff800000 ;  /* 0xff80000000f77802 */ /* 0x000fe20000000f00 */
[----:B------:R0:W-:Y:S02]  /*116b0*/  STL [R1+0x224], R134 ;  /* 0x0002248601007387 */ /* 0x0001e40000100800 */
[----:B0-----:R-:W0:Y:S01]  /*116c0*/  S2R R134, SR_CTAID.X ;  /* 0x0000000000867919 */ /* 0x001e220000002500 */
[----:B------:R-:W-:Y:S05]  /*116d0*/  @P3 BRA `(.L_x_2325) ;  /* 0x00000000005c3947 */ /* 0x000fea0003800000 */
[----:B------:R-:W2:Y:S01]  /*116e0*/  LDG.E.64 R126, desc[UR4][R126.64+0x7f00] ;  /* 0x007f00047e7e7981 */ /* 0x000ea2000c1e1b00 */
[C---:B------:R-:W-:Y:S01]  /*116f0*/  IADD3 R245, PT, PT, R123.reuse, 0x3f82, RZ ;  /* 0x00003f827bf57810 */ /* 0x040fe20007ffe0ff */
[----:B------:R-:W-:Y:S01]  /*11700*/  VIADD R246, R123, 0x3f83 ;  /* 0x00003f837bf67836 */ /* 0x000fe20000000000 */
[----:B------:R-:W1:Y:S01]  /*11710*/  LDCU UR6, c[0x0][0x390] ;  /* 0x00007200ff0677ac */ /* 0x000e620008000800 */
[----:B------:R-:W-:Y:S02]  /*11720*/  MOV R247, 0xff800000 ;  /* 0xff80000000f77802 */ /* 0x000fe40000000f00 */
[-C--:B------:R-:W-:Y:S02]  /*11730*/  ISETP.GE.U32.AND P1, PT, R245, R133.reuse, PT ;  /* 0x00000085f500720c */ /* 0x080fe40003f26070 */
[----:B------:R-:W-:Y:S02]  /*11740*/  ISETP.GE.U32.AND P2, PT, R246, R133, PT ;  /* 0x00000085f600720c */ /* 0x000fe40003f46070 */
[----:B------:R-:W-:-:S04]  /*11750*/  IADD3 R246, PT, PT, R123, 0x3f81, RZ ;  /* 0x00003f817bf67810 */ /* 0x000fc80007ffe0ff */
[----:B------:R-:W-:Y:S02]  /*11760*/  ISETP.GE.U32.AND P0, PT, R246, R133, PT ;  /* 0x00000085f600720c */ /* 0x000fe40003f06070 */
[----:B------:R-:W-:-:S03]  /*11770*/  MOV R246, 0xff800000 ;  /* 0xff80000000f67802 */ /* 0x000fc60000000f00 */
[----:B------:R-:W3:Y:S01]  /*11780*/  @!P1 LDC R245, c[0x0][0x390] ;  /* 0x0000e400fff59b82 */ /* 0x000ee20000000800 */
[C---:B--2---:R-:W-:Y:S02]  /*11790*/  @!P1 SHF.L.U32 R133, R127.reuse, 0x10, RZ ;  /* 0x000000107f859819 */ /* 0x044fe400000006ff */
[----:B------:R-:W-:-:S03]  /*117a0*/  @!P2 PRMT R127, R127, 0x7632, R127 ;  /* 0x000076327f7fa816 */ /* 0x000fc6000000007f */
[----:B---3--:R-:W-:Y:S01]  /*117b0*/  @!P1 FMUL R246, R133, R245 ;  /* 0x000000f585f69220 */ /* 0x008fe20000400000 */
[C---:B------:R-:W-:Y:S01]  /*117c0*/  PRMT R133, R126.reuse, 0x7632, R133 ;  /* 0x000076327e857816 */ /* 0x040fe20000000085 */
[----:B------:R-:W-:Y:S01]  /*117d0*/  IMAD.MOV.U32 R245, RZ, RZ, -0x800000 ;  /* 0xff800000fff57424 */ /* 0x000fe200078e00ff */
[----:B------:R-:W-:Y:S02]  /*117e0*/  SHF.L.U32 R126, R126, 0x10, RZ ;  /* 0x000000107e7e7819 */ /* 0x000fe400000006ff */
[----:B------:R-:W-:Y:S01]  /*117f0*/  @!P2 SHF.L.U32 R127, R127, 0x10, RZ ;  /* 0x000000107f7fa819 */ /* 0x000fe200000006ff */
[----:B------:R-:W-:Y:S02]  /*11800*/  @!P0 IMAD.U32 R133, R133, 0x10000, RZ ;  /* 0x0001000085858824 */ /* 0x000fe400078e00ff */
[----:B-1----:R-:W-:Y:S02]  /*11810*/  FMUL R126, R126, UR6 ;  /* 0x000000067e7e7c20 */ /* 0x002fe40008400000 */
[----:B------:R-:W-:Y:S01]  /*11820*/  @!P0 FMUL R247, R133, UR6 ;  /* 0x0000000685f78c20 */ /* 0x000fe20008400000 */
[----:B------:R-:W-:-:S02]  /*11830*/  @!P2 FMUL R245, R127, UR6 ;  /* 0x000000067ff5ac20 */ /* 0x000fc40008400000 */
[----:B------:R1:W-:Y:S05]  /*11840*/  STL [R1+0x224], R126 ;  /* 0x0002247e01007387 */ /* 0x0003ea0000100800 */
.L_x_2325:
[----:B------:R-:W-:Y:S05]  /*11850*/  BSYNC.RECONVERGENT B0 ;  /* 0x0000000000007941 */ /* 0x000fea0003800200 */
.L_x_2324:
[----:B------:R-:W2:Y:S04]  /*11860*/  LDL R133, [R1+0xac] ;  /* 0x0000ac0001857983 */ /* 0x000ea80000100800 */
[----:B------:R-:W3:Y:S04]  /*11870*/  LDL R127, [R1+0xc0] ;  /* 0x0000c000017f7983 */ /* 0x000ee80000100800 */
[----:B0-----:R-:W4:Y:S04]  /*11880*/  LDL R134, [R1+0xd4] ;  /* 0x0000d40001867983 */ /* 0x001f280000100800 */
[----:B------:R0:W-:Y:S04]  /*11890*/  STL [R1+0x464], R244 ;  /* 0x000464f401007387 */ /* 0x0001e80000100800 */
[----:B0-----:R-:W2:Y:S01]  /*118a0*/  LDL R244, [R1+0x94] ;  /* 0x0000940001f47983 */ /* 0x001ea20000100800 */
[----:B------:R-:W-:-:S03]  /*118b0*/  FSETP.GT.AND P0, PT, R251, R248, PT ;  /* 0x000000f8fb00720b */ /* 0x000fc60003f04000 */
[----:B------:R-:W-:Y:S01]  /*118c0*/  STL [R1+0x460], R243 ;  /* 0x000460f301007387 */ /* 0x000fe20000100800 */
[----:B-1----:R-:W-:-:S03]  /*118d0*/  FSEL R126, R251, R248, P0 ;  /* 0x000000f8fb7e7208 */ /* 0x002fc60000000000 */
[----:B------:R-:W-:Y:S01]  /*118e0*/  STL [R1+0x45c], R242 ;  /* 0x00045cf201007387 */ /* 0x000fe20000100800 */
[----:B------:R-:W-:-:S03]  /*118f0*/  FSETP.GT.AND P0, PT, R126, R249, PT ;  /* 0x000000f97e00720b */ /* 0x000fc60003f04000 */
[----:B------:R-:W-:Y:S01]  /*11900*/  STL [R1+0x458], R247 ;  /* 0x000458f701007387 */ /* 0x000fe20000100800 */
[----:B------:R-:W-:-:S03]  /*11910*/  FSEL R126, R126, R249, P0 ;  /* 0x000000f97e7e7208 */ /* 0x000fc60000000000 */
[----:B------:R0:W-:Y:S01]  /*11920*/  STL [R1+0x454], R246 ;  /* 0x000454f601007387 */ /* 0x0001e20000100800 */
[----:B------:R-:W-:-:S03]  /*11930*/  FSETP.GT.AND P0, PT, R126, R250, PT ;  /* 0x000000fa7e00720b */ /* 0x000fc60003f04000 */
[----:B------:R-:W-:Y:S01]  /*11940*/  STL [R1+0x450], R245 ;  /* 0x000450f501007387 */ /* 0x000fe20000100800 */
[----:B------:R-:W-:-:S03]  /*11950*/  FSEL R126, R126, R250, P0 ;  /* 0x000000fa7e7e7208 */ /* 0x000fc60000000000 */
[----:B------:R1:W-:Y:S04]  /*11960*/  STL [R1+0x44c], R125 ;  /* 0x00044c7d01007387 */ /* 0x0003e80000100800 */
[----:B------:R1:W-:Y:S04]  /*11970*/  STL [R1+0x448], R124 ;  /* 0x0004487c01007387 */ /* 0x0003e80000100800 */
[----:B------:R1:W-:Y:S04]  /*11980*/  STL [R1+0x444], R123 ;  /* 0x0004447b01007387 */ /* 0x0003e80000100800 */
[----:B0-----:R-:W4:Y:S04]  /*11990*/  LDL R246, [R1+0x30c] ;  /* 0x00030c0001f67983 */ /* 0x001f280000100800 */
[----:B------:R-:W4:Y:S04]  /*119a0*/  LDL R247, [R1+0x114] ;  /* 0x0001140001f77983 */ /* 0x000f280000100800 */
[----:B-1----:R-:W4:Y:S04]  /*119b0*/  LDL R125, [R1+0x118] ;  /* 0x00011800017d7983 */ /* 0x002f280000100800 */
[----:B------:R-:W4:Y:S04]  /*119c0*/  LDL R242, [R1+0x318] ;  /* 0x0003180001f27983 */ /* 0x000f280000100800 */
[----:B------:R-:W4:Y:S04]  /*119d0*/  LDL R243, [R1+0x130] ;  /* 0x0001300001f37983 */ /* 0x000f280000100800 */
[----:B------:R-:W4:Y:S04]  /*119e0*/  LDL R245, [R1+0x32c] ;  /* 0x00032c0001f57983 */ /* 0x000f280000100800 */
[----:B------:R-:W4:Y:S04]  /*119f0*/  LDL R124, [R1+0x348] ;  /* 0x00034800017c7983 */ /* 0x000f280000100800 */
[----:B------:R-:W4:Y:S01]  /*11a00*/  LDL R123, [R1+0xa0] ;  /* 0x0000a000017b7983 */ /* 0x000f220000100800 */
[----:B--2---:R-:W-:-:S04]  /*11a10*/  FSETP.GT.AND P0, PT, R126, R244, PT ;  /* 0x000000f47e00720b */ /* 0x004fc80003f04000 */
[----:B------:R-:W-:Y:S02]  /*11a20*/  FSEL R126, R126, R244, P0 ;  /* 0x000000f47e7e7208 */ /* 0x000fe40000000000 */
[----:B------:R-:W2:Y:S02]  /*11a30*/  LDL R244, [R1+0xe4] ;  /* 0x0000e40001f47983 */ /* 0x000ea40000100800 */
[----:B------:R-:W-:-:S04]  /*11a40*/  FSETP.GT.AND P0, PT, R126, R120, PT ;  /* 0x000000787e00720b */ /* 0x000fc80003f04000 */
[----:B------:R-:W-:-:S04]  /*11a50*/  FSEL R126, R126, R120, P0 ;  /* 0x000000787e7e7208 */ /* 0x000fc80000000000 */
[----:B------:R-:W-:-:S04]  /*11a60*/  FSETP.GT.AND P0, PT, R126, R121, PT ;  /* 0x000000797e00720b */ /* 0x000fc80003f04000 */
[----:B------:R-:W-:-:S04]  /*11a70*/  FSEL R126, R126, R121, P0 ;  /* 0x000000797e7e7208 */ /* 0x000fc80000000000 */
[----:B------:R-:W-:-:S04]  /*11a80*/  FSETP.GT.AND P0, PT, R126, R122, PT ;  /* 0x0000007a7e00720b */ /* 0x000fc80003f04000 */
[----:B------:R-:W-:-:S04]  /*11a90*/  FSEL R126, R126, R122, P0 ;  /* 0x0000007a7e7e7208 */ /* 0x000fc80000000000 */
[----:B------:R-:W-:-:S04]  /*11aa0*/  FSETP.GT.AND P0, PT, R126, R133, PT ;  /* 0x000000857e00720b */ /* 0x000fc80003f04000 */
        /* <DEDUP_REMOVED lines=8> */
[----:B---3--:R-:W-:-:S04]  /*11b30*/  FSETP.GT.AND P0, PT, R126, R127, PT ;  /* 0x0000007f7e00720b */ /* 0x008fc80003f04000 */
[----:B------:R-:W-:Y:S02]  /*11b40*/  FSEL R126, R126, R127, P0 ;  /* 0x0000007f7e7e7208 */ /* 0x000fe40000000000 */
[----:B------:R-:W3:Y:S02]  /*11b50*/  LDL R127, [R1+0x10c] ;  /* 0x00010c00017f7983 */ /* 0x000ee40000100800 */
[----:B------:R-:W-:-:S04]  /*11b60*/  FSETP.GT.AND P0, PT, R126, R114, PT ;  /* 0x000000727e00720b */ /* 0x000fc80003f04000 */
[----:B------:R-:W-:-:S04]  /*11b70*/  FSEL R126, R126, R114, P0 ;  /* 0x000000727e7e7208 */ /* 0x000fc80000000000 */
[----:B------:R-:W-:-:S04]  /*11b80*/  FSETP.GT.AND P0, PT, R126, R115, PT ;  /* 0x000000737e00720b */ /* 0x000fc80003f04000 */
[----:B------:R-:W-:-:S04]  /*11b90*/  FSEL R126, R126, R115, P0 ;  /* 0x000000737e7e7208 */ /* 0x000fc80000000000 */
[----:B------:R-:W-:-:S04]  /*11ba0*/  FSETP.GT.AND P0, PT, R126, R116, PT ;  /* 0x000000747e00720b */ /* 0x000fc80003f04000 */
[----:B------:R-:W-:-:S04]  /*11bb0*/  FSEL R126, R126, R116, P0 ;  /* 0x000000747e7e7208 */ /* 0x000fc80000000000 */
[----:B----4-:R-:W-:-:S04]  /*11bc0*/  FSETP.GT.AND P0, PT, R126, R134, PT ;  /* 0x000000867e00720b */ /* 0x010fc80003f04000 */
[----:B------:R-:W-:Y:S02]  /*11bd0*/  FSEL R126, R126, R134, P0 ;  /* 0x000000867e7e7208 */ /* 0x000fe40000000000 */
[----:B------:R-:W4:Y:S02]  /*11be0*/  LDL R134, [R1+0x120] ;  /* 0x0001200001867983 */ /* 0x000f240000100800 */
[----:B------:R-:W-:-:S04]  /*11bf0*/  FSETP.GT.AND P0, PT, R126, R111, PT ;  /* 0x0000006f7e00720b */ /* 0x000fc80003f04000 */
[----:B------:R-:W-:-:S04]  /*11c00*/  FSEL R126, R126, R111, P0 ;  /* 0x0000006f7e7e7208 */ /* 0x000fc80000000000 */
[----:B------:R-:W-:-:S04]  /*11c10*/  FSETP.GT.AND P0, PT, R126, R112, PT ;  /* 0x000000707e00720b */ /* 0x000fc80003f04000 */
[----:B------:R-:W-:-:S04]  /*11c20*/  FSEL R126, R126, R112, P0 ;  /* 0x000000707e7e7208 */ /* 0x000fc80000000000 */
[----:B------:R-:W-:-:S04]  /*11c30*/  FSETP.GT.AND P0, PT, R126, R113, PT ;  /* 0x000000717e00720b */ /* 0x000fc80003f04000 */
[----:B------:R-:W-:-:S04]  /*11c40*/  FSEL R126, R126, R113, P0 ;  /* 0x000000717e7e7208 */ /* 0x000fc80000000000 */
        /* <DEDUP_REMOVED lines=290> */
[----:B------:R-:W4:Y:S02]  /*12e70*/  LDL R246, [R1+0x140] ;  /* 0x0001400001f67983 */ /* 0x000f240000100800 */
[----:B------:R-:W-:-:S04]  /*12e80*/  FSETP.GT.AND P0, PT, R126, R247, PT ;  /* 0x000000f77e00720b */ /* 0x000fc80003f04000 */
[----:B------:R-:W-:Y:S02]  /*12e90*/  FSEL R126, R126, R247, P0 ;  /* 0x000000f77e7e7208 */ /* 0x000fe40000000000 */
[----:B------:R-:W4:Y:S02]  /*12ea0*/  LDL R247, [R1+0x148] ;  /* 0x0001480001f77983 */ /* 0x000f240000100800 */
[----:B------:R-:W-:-:S04]  /*12eb0*/  FSETP.GT.AND P0, PT, R126, R125, PT ;  /* 0x0000007d7e00720b */ /* 0x000fc80003f04000 */
[----:B------:R-:W-:Y:S02]  /*12ec0*/  FSEL R126, R126, R125, P0 ;  /* 0x0000007d7e7e7208 */ /* 0x000fe40000000000 */
[----:B------:R-:W4:Y:S02]  /*12ed0*/  LDL R125, [R1+0x170] ;  /* 0x00017000017d7983 */ /* 0x000f240000100800 */
[----:B------:R-:W-:-:S04]  /*12ee0*/  FSETP.GT.AND P0, PT, R126, R14, PT ;  /* 0x0000000e7e00720b */ /* 0x000fc80003f04000 */
[----:B------:R-:W-:-:S04]  /*12ef0*/  FSEL R126, R126, R14, P0 ;  /* 0x0000000e7e7e7208 */ /* 0x000fc80000000000 */
[----:B------:R-:W-:-:S04]  /*12f00*/  FSETP.GT.AND P0, PT, R126, R242, PT ;  /* 0x000000f27e00720b */ /* 0x000fc80003f04000 */
[----:B------:R-:W-:Y:S02]  /*12f10*/  FSEL R126, R126, R242, P0 ;  /* 0x000000f27e7e7208 */ /* 0x000fe40000000000 */
[----:B------:R-:W4:Y:S02]  /*12f20*/  LDL R242, [R1+0x334] ;  /* 0x0003340001f27983 */ /* 0x000f240000100800 */
[----:B--2---:R-:W-:-:S04]  /*12f30*/  FSETP.GT.AND P0, PT, R126, R133, PT ;  /* 0x000000857e00720b */ /* 0x004fc80003f04000 */
[----:B------:R-:W-:Y:S02]  /*12f40*/  FSEL R126, R126, R133, P0 ;  /* 0x000000857e7e7208 */ /* 0x000fe40000000000 */
[----:B------:R-:W2:Y:S02]  /*12f50*/  LDL R133, [R1+0x150] ;  /* 0x0001500001857983 */ /* 0x000ea40000100800 */
[----:B---3--:R-:W-:-:S04]  /*12f60*/  FSETP.GT.AND P0, PT, R126, R127, PT ;  /* 0x0000007f7e00720b */ /* 0x008fc80003f04000 */
[----:B------:R-:W-:Y:S02]  /*12f70*/  FSEL R126, R126, R127, P0 ;  /* 0x0000007f7e7e7208 */ /* 0x000fe40000000000 */
[----:B------:R-:W3:Y:S02]  /*12f80*/  LDL R127, [R1+0x154] ;  /* 0x00015400017f7983 */ /* 0x000ee40000100800 */
[----:B------:R-:W-:-:S04]  /*12f90*/  FSETP.GT.AND P0, PT, R126, R13, PT ;  /* 0x0000000d7e00720b */ /* 0x000fc80003f04000 */
[----:B------:R-:W-:-:S04]  /*12fa0*/  FSEL R126, R126, R13, P0 ;  /* 0x0000000d7e7e7208 */ /* 0x000fc80000000000 */
[----:B------:R-:W-:-:S04]  /*12fb0*/  FSETP.GT.AND P0, PT, R126, R244, PT ;  /* 0x000000f47e00720b */ /* 0x000fc80003f04000 */
[----:B------:R-:W-:Y:S02]  /*12fc0*/  FSEL R126, R126, R244, P0 ;  /* 0x000000f47e7e7208 */ /* 0x000fe40000000000 */
[----:B------:R-:W3:Y:S02]  /*12fd0*/  LDL R244, [R1+0x340] ;  /* 0x0003400001f47983 */ /* 0x000ee40000100800 */
[----:B------:R-:W-:-:S04]  /*12fe0*/  FSETP.GT.AND P0, PT, R126, R243, PT ;  /* 0x000000f37e00720b */ /* 0x000fc80003f04000 */
[----:B------:R-:W-:Y:S02]  /*12ff0*/  FSEL R126, R126, R243, P0 ;  /* 0x000000f37e7e7208 */ /* 0x000fe40000000000 */
[----:B------:R-:W3:Y:S02]  /*13000*/  LDL R243, [R1+0x160] ;  /* 0x0001600001f37983 */ /* 0x000ee40000100800 */
[----:B----4-:R-:W-:-:S04]  /*13010*/  FSETP.GT.AND P0, PT, R126, R134, PT ;  /* 0x000000867e00720b */ /* 0x010fc80003f04000 */
[----:B------:R-:W-:Y:S02]  /*13020*/  FSEL R126, R126, R134, P0 ;  /* 0x000000867e7e7208 */ /* 0x000fe40000000000 */
[----:B------:R-:W4:Y:S02]  /*13030*/  LDL R134, [R1+0x164] ;  /* 0x0001640001867983 */ /* 0x000f240000100800 */
        /* <DEDUP_REMOVED lines=47> */
[----:B--2---:R-:W-:-:S04]  /*13330*/  FSETP.GT.AND P0, PT, R126, R133, PT ;  /* 0x000000857e00720b */ /* 0x004fc80003f04000 */
[----:B------:R-:W-:Y:S02]  /*13340*/  FSEL R126, R126, R133, P0 ;  /* 0x000000857e7e7208 */ /* 0x000fe40000000000 */
[----:B------:R-:W2:Y:S02]  /*13350*/  LDL R133, [R1+0x370] ;  /* 0x0003700001857983 */ /* 0x000ea40000100800 */
[----:B------:R-:W-:-:S04]  /*13360*/  FSETP.GT.AND P0, PT, R126, R247, PT ;  /* 0x000000f77e00720b */ /* 0x000fc80003f04000 */
[----:B------:R-:W-:Y:S02]  /*13370*/  FSEL R126, R126, R247, P0 ;  /* 0x000000f77e7e7208 */ /* 0x000fe40000000000 */
[----:B------:R-:W2:Y:S02]  /*13380*/  LDL R247, [R1+0x1ac] ;  /* 0x0001ac0001f77983 */ /* 0x000ea40000100800 */
[----:B---3--:R-:W-:-:S04]  /*13390*/  FSETP.GT.AND P0, PT, R126, R127, PT ;  /* 0x0000007f7e00720b */ /* 0x008fc80003f04000 */
[----:B------:R-:W-:Y:S02]  /*133a0*/  FSEL R126, R126, R127, P0 ;  /* 0x0000007f7e7e7208 */ /* 0x000fe40000000000 */
[----:B------:R-:W3:Y:S02]  /*133b0*/  LDL R127, [R1+0x1b0] ;  /* 0x0001b000017f7983 */ /* 0x000ee40000100800 */
        /* <DEDUP_REMOVED lines=433> */
[----:B------:R-:W3:Y:S02]  /*14ed0*/  LDL.LU R244, [R1+0x464] ;  /* 0x0004640001f47983 */ /* 0x000ee40000300800 */
        /* <DEDUP_REMOVED lines=11> */
[----:B------:R-:W4:Y:S02]  /*14f90*/  LDL.LU R243, [R1+0x460] ;  /* 0x0004600001f37983 */ /* 0x000f240000300800 */
        /* <DEDUP_REMOVED lines=31> */
[----:B------:R-:W4:Y:S02]  /*15190*/  LDL.LU R242, [R1+0x45c] ;  /* 0x00045c0001f27983 */ /* 0x000f240000300800 */
[----:B------:R-:W-:-:S04]  /*151a0*/  FSETP.GT.AND P0, PT, R126, R6, PT ;  /* 0x000000067e00720b */ /* 0x000fc80003f04000 */
[----:B------:R-:W-:-:S04]  /*151b0*/  FSEL R126, R126, R6, P0 ;  /* 0x000000067e7e7208 */ /* 0x000fc80000000000 */
[----:B------:R-:W-:-:S04]  /*151c0*/  FSETP.GT.AND P0, PT, R126, R247, PT ;  /* 0x000000f77e00720b */ /* 0x000fc80003f04000 */
[----:B------:R-:W-:Y:S02]  /*151d0*/  FSEL R126, R126, R247, P0 ;  /* 0x000000f77e7e7208 */ /* 0x000fe40000000000 */
[----:B------:R-:W4:Y:S02]  /*151e0*/  LDL.LU R247, [R1+0x458] ;  /* 0x0004580001f77983 */ /* 0x000f240000300800 */
[----:B-----5:R-:W-:-:S04]  /*151f0*/  FSETP.GT.AND P0, PT, R126, R252, PT ;  /* 0x000000fc7e00720b */ /* 0x020fc80003f04000 */
        /* <DEDUP_REMOVED lines=10> */
[----:B--2---:R-:W-:-:S04]  /*152a0*/  FSETP.GT.AND P0, PT, R126, R133, PT ;  /* 0x000000857e00720b */ /* 0x004fc80003f04000 */
[----:B------:R-:W-:Y:S02]  /*152b0*/  FSEL R126, R126, R133, P0 ;  /* 0x000000857e7e7208 */ /* 0x000fe40000000000 */
[----:B------:R-:W2:Y:S02]  /*152c0*/  LDL R133, [R1+0x3a0] ;  /* 0x0003a00001857983 */ /* 0x000ea40000100800 */
[----:B------:R-:W-:-:S04]  /*152d0*/  FSETP.GT.AND P0, PT, R126, R125, PT ;  /* 0x0000007d7e00720b */ /* 0x000fc80003f04000 */
[----:B------:R-:W-:Y:S02]  /*152e0*/  FSEL R126, R126, R125, P0 ;  /* 0x0000007d7e7e7208 */ /* 0x000fe40000000000 */
[----:B------:R0:W5:Y:S02]  /*152f0*/  LDL.LU R125, [R1+0x44c] ;  /* 0x00044c00017d7983 */ /* 0x0001640000300800 */
[----:B------:R-:W-:-:S04]  /*15300*/  FSETP.GT.AND P0, PT, R126, R4, PT ;  /* 0x000000047e00720b */ /* 0x000fc80003f04000 */
[----:B------:R-:W-:-:S04]  /*15310*/  FSEL R126, R126, R4, P0 ;  /* 0x000000047e7e7208 */ /* 0x000fc80000000000 */
[----:B------:R-:W-:-:S04]  /*15320*/  FSETP.GT.AND P0, PT, R126, R124, PT ;  /* 0x0000007c7e00720b */ /* 0x000fc80003f04000 */
[----:B------:R-:W-:Y:S02]  /*15330*/  FSEL R126, R126, R124, P0 ;  /* 0x0000007c7e7e7208 */ /* 0x000fe40000000000 */
[----:B------:R0:W5:Y:S02]  /*15340*/  LDL.LU R124, [R1+0x448] ;  /* 0x00044800017c7983 */ /* 0x0001640000300800 */
[----:B---3--:R-:W-:-:S04]  /*15350*/  FSETP.GT.AND P0, PT, R126, R127, PT ;  /* 0x0000007f7e00720b */ /* 0x008fc80003f04000 */
[----:B------:R-:W-:Y:S02]  /*15360*/  FSEL R126, R126, R127, P0 ;  /* 0x0000007f7e7e7208 */ /* 0x000fe40000000000 */
[----:B------:R-:W3:Y:S02]  /*15370*/  LDL R127, [R1+0x398] ;  /* 0x00039800017f7983 */ /* 0x000ee40000100800 */
        /* <DEDUP_REMOVED lines=329> */
[----:B------:R-:W-:-:S04]  /*16810*/  FSEL R126, R126, R134, P0 ;  /* 0x000000867e7e7208 */ /* 0x000fc80000000000 */
[----:B------:R-:W-:-:S04]  /*16820*/  FSETP.GT.AND P0, PT, R126, R238, PT ;  /* 0x000000ee7e00720b */ /* 0x000fc80003f04000 */
        /* <DEDUP_REMOVED lines=13> */
[----:B--2---:R-:W-:-:S04]  /*16900*/  FSETP.GT.AND P0, PT, R126, R133, PT ;  /* 0x000000857e00720b */ /* 0x004fc80003f04000 */
[----:B------:R-:W-:-:S04]  /*16910*/  FSEL R126, R126, R133, P0 ;  /* 0x000000857e7e7208 */ /* 0x000fc80000000000 */
[----:B------:R-:W-:-:S04]  /*16920*/  FSETP.GT.AND P0, PT, R126, R244, PT ;  /* 0x000000f47e00720b */ /* 0x000fc80003f04000 */
[----:B------:R-:W-:-:S04]  /*16930*/  FSEL R126, R126, R244, P0 ;  /* 0x000000f47e7e7208 */ /* 0x000fc80000000000 */
[----:B------:R-:W-:-:S04]  /*16940*/  FSETP.GT.AND P0, PT, R126, R243, PT ;  /* 0x000000f37e00720b */ /* 0x000fc80003f04000 */
[----:B------:R-:W-:-:S04]  /*16950*/  FSEL R126, R126, R243, P0 ;  /* 0x000000f37e7e7208 */ /* 0x000fc80000000000 */
[----:B------:R-:W-:-:S04]  /*16960*/  FSETP.GT.AND P0, PT, R126, R242, PT ;  /* 0x000000f27e00720b */ /* 0x000fc80003f04000 */
[----:B------:R-:W-:-:S04]  /*16970*/  FSEL R126, R126, R242, P0 ;  /* 0x000000f27e7e7208 */ /* 0x000fc80000000000 */
[----:B---3--:R-:W-:-:S04]  /*16980*/  FSETP.GT.AND P0, PT, R126, R127, PT ;  /* 0x0000007f7e00720b */ /* 0x008fc80003f04000 */
[----:B------:R-:W-:-:S04]  /*16990*/  FSEL R126, R126, R127, P0 ;  /* 0x0000007f7e7e7208 */ /* 0x000fc80000000000 */
[----:B------:R-:W-:-:S04]  /*169a0*/  FSETP.GT.AND P0, PT, R126, R247, PT ;  /* 0x000000f77e00720b */ /* 0x000fc80003f04000 */
[----:B------:R-:W-:-:S04]  /*169b0*/  FSEL R126, R126, R247, P0 ;  /* 0x000000f77e7e7208 */ /* 0x000fc80000000000 */
[----:B------:R-:W-:-:S04]  /*169c0*/  FSETP.GT.AND P0, PT, R126, R246, PT ;  /* 0x000000f67e00720b */ /* 0x000fc80003f04000 */
[----:B------:R-:W-:-:S04]  /*169d0*/  FSEL R126, R126, R246, P0 ;  /* 0x000000f67e7e7208 */ /* 0x000fc80000000000 */
[----:B------:R-:W-:-:S04]  /*169e0*/  FSETP.GT.AND P0, PT, R126, R245, PT ;  /* 0x000000f57e00720b */ /* 0x000fc80003f04000 */
[----:B------:R-:W-:-:S05]  /*169f0*/  FSEL R126, R126, R245, P0 ;  /* 0x000000f57e7e7208 */ /* 0x000fca0000000000 */
[----:B------:R-:W1:Y:S02]  /*16a00*/  SHFL.BFLY PT, R127, R126, 0x10, 0x1f ;  /* 0x0e001f007e7f7f89 */ /* 0x000e6400000e0000 */
[----:B-1----:R-:W-:-:S04]  /*16a10*/  FSETP.GEU.AND P0, PT, R126, R127, PT ;  /* 0x0000007f7e00720b */ /* 0x002fc80003f0e000 */
[----:B------:R-:W-:-:S05]  /*16a20*/  FSEL R126, R127, R126, !P0 ;  /* 0x0000007e7f7e7208 */ /* 0x000fca0004000000 */
        /* <DEDUP_REMOVED lines=9> */
[----:B------:R-:W1:Y:S01]  /*16ac0*/  SHFL.BFLY PT, R126, R127, 0x1, 0x1f ;  /* 0x0c201f007f7e7f89 */ /* 0x000e6200000e0000 */
[----:B------:R-:W-:Y:S02]  /*16ad0*/  MOV R133, 0x437c0000 ;  /* 0x437c000000857802 */ /* 0x000fe40000000f00 */
[----:B-1----:R-:W-:-:S04]  /*16ae0*/  FSETP.GEU.AND P0, PT, R127, R126, PT ;  /* 0x0000007e7f00720b */ /* 0x002fc80003f0e000 */
[----:B------:R-:W-:Y:S01]  /*16af0*/  FSEL R127, R126, R127, !P0 ;  /* 0x0000007f7e7f7208 */ /* 0x000fe20004000000 */
[----:B------:R-:W-:-:S04]  /*16b00*/  HFMA2 R126, -RZ, RZ, 0.96630859375, -0.0022525787353515625 ;  /* 0x3bbb989dff7e7431 */ /* 0x000fc800000001ff */
[----:B------:R-:W-:-:S04]  /*16b10*/  FADD R252, -R127, R251 ;  /* 0x000000fb7ffc7221 */ /* 0x000fc80000000100 */
[----:B------:R-:W-:-:S04]  /*16b20*/  FFMA.SAT R251, R252, R126, 0.5 ;  /* 0x3f000000fcfb7423 */ /* 0x000fc8000000207e */
[----:B------:R-:W-:-:S04]  /*16b30*/  FFMA.RM R251, R251, R133, 12582913 ;  /* 0x4b400001fbfb7423 */ /* 0x000fc80000004085 */
[----:B------:R-:W-:-:S04]  /*16b40*/  FADD R123, R251, -12583039 ;  /* 0xcb40007ffb7b7421 */ /* 0x000fc80000000000 */
[----:B------:R-:W-:-:S04]  /*16b50*/  FFMA R123, R252, 1.4426950216293334961, -R123 ;  /* 0x3fb8aa3bfc7b7823 */ /* 0x000fc8000000087b */
[----:B------:R-:W-:Y:S01]  /*16b60*/  FFMA R123, R252, 1.925963033500011079e-08, R123 ;  /* 0x32a57060fc7b7823 */ /* 0x000fe2000000007b */
[----:B------:R-:W-:-:S05]  /*16b70*/  FADD R248, -R127, R248 ;  /* 0x000000f87ff87221 */ /* 0x000fca0000000100 */
[----:B------:R-:W1:Y:S01]  /*16b80*/  MUFU.EX2 R123, R123 ;  /* 0x0000007b007b7308 */ /* 0x000e620000000800 */
[----:B------:R-:W-:Y:S01]  /*16b90*/  FFMA.SAT R252, R248, R126, 0.5 ;  /* 0x3f000000f8fc7423 */ /* 0x000fe2000000207e */
[----:B------:R-:W-:-:S03]  /*16ba0*/  SHF.L.U32 R251, R251, 0x17, RZ ;  /* 0x00000017fbfb7819 */ /* 0x000fc600000006ff */
[----:B------:R-:W-:Y:S01]  /*16bb0*/  FFMA.RM R252, R252, R133, 12582913 ;  /* 0x4b400001fcfc7423 */ /* 0x000fe20000004085 */
[----:B------:R-:W-:-:S03]  /*16bc0*/  FADD R249, -R127, R249 ;  /* 0x000000f97ff97221 */ /* 0x000fc60000000100 */
[----:B------:R-:W-:-:S04]  /*16bd0*/  FADD R134, R252, -12583039 ;  /* 0xcb40007ffc867421 */ /* 0x000fc80000000000 */
[C---:B------:R-:W-:Y:S01]  /*16be0*/  FFMA R134, R248.reuse, 1.4426950216293334961, -R134 ;  /* 0x3fb8aa3bf8867823 */ /* 0x040fe20000000886 */
[----:B-1----:R-:W-:Y:S01]  /*16bf0*/  FMUL R123, R251, R123 ;  /* 0x0000007bfb7b7220 */ /* 0x002fe20000400000 */
[----:B------:R-:W-:Y:S02]  /*16c00*/  FFMA.SAT R251, R249, R126, 0.5 ;  /* 0x3f000000f9fb7423 */ /* 0x000fe4000000207e */
[----:B------:R-:W-:Y:S02]  /*16c10*/  FFMA R248, R248, 1.925963033500011079e-08, R134 ;  /* 0x32a57060f8f87823 */ /* 0x000fe40000000086 */
[----:B------:R-:W-:Y:S02]  /*16c20*/  FFMA.RM R251, R251, R133, 12582913 ;  /* 0x4b400001fbfb7423 */ /* 0x000fe40000004085 */
[----:B------:R1:W2:Y:S02]  /*16c30*/  MUFU.EX2 R134, R248 ;  /* 0x000000f800867308 */ /* 0x0002a40000000800 */
[----:B-1----:R-:W-:-:S04]  /*16c40*/  FADD R248, R251, -12583039 ;  /* 0xcb40007ffbf87421 */ /* 0x002fc80000000000 */
[----:B------:R-:W-:Y:S01]  /*16c50*/  FFMA R248, R249, 1.4426950216293334961, -R248 ;  /* 0x3fb8aa3bf9f87823 */ /* 0x000fe200000008f8 */
[----:B------:R-:W-:-:S03]  /*16c60*/  FADD R250, -R127, R250 ;  /* 0x000000fa7ffa7221 */ /* 0x000fc60000000100 */
[----:B------:R-:W-:Y:S01]  /*16c70*/  FFMA R248, R249, 1.925963033500011079e-08, R248 ;  /* 0x32a57060f9f87823 */ /* 0x000fe200000000f8 */
[----:B------:R-:W-:Y:S01]  /*16c80*/  FFMA.SAT R249, R250, R126, 0.5 ;  /* 0x3f000000faf97423 */ /* 0x000fe2000000207e */
[----:B------:R-:W-:-:S04]  /*16c90*/  IMAD.SHL.U32 R252, R252, 0x800000, RZ ;  /* 0x00800000fcfc7824 */ /* 0x000fc800078e00ff */
[----:B------:R-:W1:Y:S01]  /*16ca0*/  MUFU.EX2 R248, R248 ;  /* 0x000000f800f87308 */ /* 0x000e620000000800 */
[----:B------:R-:W-:Y:S01]  /*16cb0*/  FFMA.RM R249, R249, R133, 12582913 ;  /* 0x4b400001f9f97423 */ /* 0x000fe20000004085 */
[----:B--2---:R-:W-:-:S03]  /*16cc0*/  FMUL R134, R252, R134 ;  /* 0x00000086fc867220 */ /* 0x004fc60000400000 */
[----:B------:R-:W-:Y:S01]  /*16cd0*/  FADD R252, R249, -12583039 ;  /* 0xcb40007ff9fc7421 */ /* 0x000fe20000000000 */
[----:B------:R-:W-:-:S03]  /*16ce0*/  SHF.L.U32 R251, R251, 0x17, RZ ;  /* 0x00000017fbfb7819 */ /* 0x000fc600000006ff */
[----:B------:R-:W-:-:S04]  /*16cf0*/  FFMA R252, R250, 1.4426950216293334961, -R252 ;  /* 0x3fb8aa3bfafc7823 */ /* 0x000fc800000008fc */
[----:B------:R-:W-:Y:S01]  /*16d00*/  FFMA R250, R250, 1.925963033500011079e-08, R252 ;  /* 0x32a57060fafa7823 */ /* 0x000fe200000000fc */
[----:B-1----:R-:W-:Y:S01]  /*16d10*/  FMUL R252, R251, R248 ;  /* 0x000000f8fbfc7220 */ /* 0x002fe20000400000 */
[----:B------:R-:W-:Y:S01]  /*16d20*/  FADD R248, RZ, R123 ;  /* 0x0000007bfff87221 */ /* 0x000fe20000000000 */
[----:B------:R1:W-:Y:S03]  /*16d30*/  STL [R1+0x4], R123 ;  /* 0x0000047b01007387 */ /* 0x0003e60000100800 */
[----:B------:R-:W-:Y:S01]  /*16d40*/  FADD R248, R248, R134 ;  /* 0x00000086f8f87221 */ /* 0x000fe20000000000 */
[----:B------:R2:W-:Y:S01]  /*16d50*/  STL [R1], R134 ;  /* 0x0000008601007387 */ /* 0x0005e20000100800 */
[----:B------:R-:W3:Y:S01]  /*16d60*/  MUFU.EX2 R250, R250 ;  /* 0x000000fa00fa7308 */ /* 0x000ee20000000800 */
[----:B------:R-:W-:Y:S02]  /*16d70*/  SHF.L.U32 R249, R249, 0x17, RZ ;  /* 0x00000017f9f97819 */ /* 0x000fe400000006ff */
[----:B-1----:R0:W5:Y:S01]  /*16d80*/  LDL.LU R123, [R1+0x444] ;  /* 0x00044400017b7983 */ /* 0x0021620000300800 */
[----:B--2---:R-:W1:Y:S03]  /*16d90*/  S2R R134, SR_CTAID.X ;  /* 0x0000000000867919 */ /* 0x004e660000002500 */
[----:B------:R0:W-:Y:S01]  /*16da0*/  STL [R1+0x43c], R252 ;  /* 0x00043cfc01007387 */ /* 0x0001e20000100800 */
[----:B---3--:R-:W-:-:S05]  /*16db0*/  FMUL R249, R249, R250 ;  /* 0x000000faf9f97220 */ /* 0x008fca0000400000 */
[----:B------:R0:W-:Y:S01]  /*16dc0*/  STL [R1+0x440], R249 ;  /* 0x000440f901007387 */ /* 0x0001e20000100800 */
[----:B------:R-:W-:Y:S01]  /*16dd0*/  FADD R248, R248, R252 ;  /* 0x000000fcf8f87221 */ /* 0x000fe20000000000 */
[----:B-1----:R-:W-:-:S03]  /*16de0*/  ISETP.GE.U32.AND P0, PT, R134, 0x20, PT ;  /* 0x000000208600780c */ /* 0x002fc60003f06070 */
[----:B------:R-:W-:-:S10]  /*16df0*/  FADD R248, R248, R249 ;  /* 0x000000f9f8f87221 */ /* 0x000fd40000000000 */
[----:B0-----:R-:W-:Y:S05]  /*16e00*/  @!P0 BRA `(.L_x_2326) ;  /* 0x0000000000308947 */ /* 0x001fea0003800000 */
[----:B------:R-:W2:Y:S02]  /*16e10*/  LDL.LU R252, [R1+0x94] ;  /* 0x0000940001fc7983 */ /* 0x000ea40000300800 */
[----:B--2---:R-:W-:-:S04]  /*16e20*/  FADD R250, R252, -R127 ;  /* 0x8000007ffcfa7221 */ /* 0x004fc80000000000 */
[----:B------:R-:W-:-:S04]  /*16e30*/  FFMA.SAT R249, R250, R126, 0.5 ;  /* 0x3f000000faf97423 */ /* 0x000fc8000000207e */
[----:B------:R-:W-:-:S04]  /*16e40*/  FFMA.RM R249, R249, R133, 12582913 ;  /* 0x4b400001f9f97423 */ /* 0x000fc80000004085 */
[C---:B------:R-:W-:Y:S01]  /*16e50*/  FADD R251, R249.reuse, -12583039 ;  /* 0xcb40007ff9fb7421 */ /* 0x040fe20000000000 */
[----:B------:R-:W-:-:S03]  /*16e60*/  SHF.L.U32 R249, R249, 0x17, RZ ;  /* 0x00000017f9f97819 */ /* 0x000fc600000006ff */
[----:B------:R-:W-:-:S04]  /*16e70*/  FFMA R251, R250, 1.4426950216293334961, -R251 ;  /* 0x3fb8aa3bfafb7823 */ /* 0x000fc800000008fb */
[----:B------:R-:W-:-:S06]  /*16e80*/  FFMA R250, R250, 1.925963033500011079e-08, R251 ;  /* 0x32a57060fafa7823 */ /* 0x000fcc00000000fb */
[----:B------:R-:W0:Y:S02]  /*16e90*/  MUFU.EX2 R250, R250 ;  /* 0x000000fa00fa7308 */ /* 0x000e240000000800 */
[----:B0-----:R-:W-:-:S04]  /*16ea0*/  FMUL R252, R249, R250 ;  /* 0x000000faf9fc7220 */ /* 0x001fc80000400000 */
[----:B------:R-:W-:Y:S01]  /*16eb0*/  FADD R248, R248, R252 ;  /* 0x000000fcf8f87221 */ /* 0x000fe20000000000 */
[----:B------:R0:W-:Y:S06]  /*16ec0*/  STL [R1+0x94], R252 ;  /* 0x000094fc01007387 */ /* 0x0001ec0000100800 */
.L_x_2326:
[C---:B------:R-:W-:Y:S02]  /*16ed0*/  ISETP.GE.U32.AND P3, PT, R134.reuse, 0x40, PT ;  /* 0x000000408600780c */ /* 0x040fe40003f66070 */
[----:B------:R-:W-:Y:S02]  /*16ee0*/  LOP3.LUT R249, R249, 0xfffffff7, RZ, 0xc0, !PT ;  /* 0xfffffff7f9f97812 */ /* 0x000fe400078ec0ff */
[C---:B------:R-:W-:Y:S02]  /*16ef0*/  ISETP.GE.U32.AND P4, PT, R134.reuse, 0x60, PT ;  /* 0x000000608600780c */ /* 0x040fe40003f86070 */
[C---:B------:R-:W-:Y:S02]  /*16f00*/  ISETP.GE.U32.AND P5, PT, R134.reuse, 0x80, PT ;  /* 0x000000808600780c */ /* 0x040fe40003fa6070 */
[C---:B------:R-:W-:Y:S02]  /*16f10*/  ISETP.GE.U32.AND P1, PT, R134.reuse, 0xa0, PT ;  /* 0x000000a08600780c */ /* 0x040fe40003f26070 */
[----:B------:R-:W-:-:S02]  /*16f20*/  ISETP.GE.U32.AND P2, PT, R134, 0xc0, PT ;  /* 0x000000c08600780c */ /* 0x000fc40003f46070 */
[C---:B------:R-:W-:Y:S02]  /*16f30*/  ISETP.GE.U32.AND P0, PT, R134.reuse, 0xe0, PT ;  /* 0x000000e08600780c */ /* 0x040fe40003f06070 */
[----:B------:R-:W-:Y:S02]  /*16f40*/  @P3 LOP3.LUT R249, R249, 0x8, RZ, 0xfc, !PT ;  /* 0x00000008f9f93812 */ /* 0x000fe400078efcff */
[C---:B------:R-:W-:Y:S02]  /*16f50*/  ISETP.GE.U32.AND P3, PT, R134.reuse, 0x120, PT ;  /* 0x000001208600780c */ /* 0x040fe40003f66070 */
[----:B------:R-:W-:Y:S02]  /*16f60*/  LOP3.LUT R249, R249, 0xfffffffd, RZ, 0xc0, !PT ;  /* 0xfffffffdf9f97812 */ /* 0x000fe400078ec0ff */
[----:B------:R-:W-:-:S09]  /*16f70*/  ISETP.GE.U32.AND P6, PT, R134, 0x100, PT ;  /* 0x000001008600780c */ /* 0x000fd20003fc6070 */
[----:B------:R-:W-:-:S04]  /*16f80*/  @P3 LOP3.LUT R249, R249, 0x2, RZ, 0xfc, !PT ;  /* 0x00000002f9f93812 */ /* 0x000fc800078efcff */
[----:B------:R-:W-:-:S13]  /*16f90*/  LOP3.LUT P3, RZ, R249, 0x8, RZ, 0xc0, !PT ;  /* 0x00000008f9ff7812 */ /* 0x000fda000786c0ff */
[----:B------:R-:W-:Y:S05]  /*16fa0*/  @!P3 BRA `(.L_x_2327) ;  /* 0x000000000028b947 */ /* 0x000fea0003800000 */
[----:B------:R-:W-:-:S04]  /*16fb0*/  FADD R250, R120, -R127 ;  /* 0x8000007f78fa7221 */ /* 0x000fc80000000000 */
[----:B------:R-:W-:-:S04]  /*16fc0*/  FFMA.SAT R120, R250, R126, 0.5 ;  /* 0x3f000000fa787423 */ /* 0x000fc8000000207e */
[----:B------:R-:W-:-:S04]  /*16fd0*/  FFMA.RM R120, R120, R133, 12582913 ;  /* 0x4b40000178787423 */ /* 0x000fc80000004085 */
[C---:B------:R-:W-:Y:S01]  /*16fe0*/  FADD R251, R120.reuse, -12583039 ;  /* 0xcb40007f78fb7421 */ /* 0x040fe20000000000 */
[----:B------:R-:W-:-:S03]  /*16ff0*/  IMAD.SHL.U32 R120, R120, 0x800000, RZ ;  /* 0x0080000078787824 */ /* 0x000fc600078e00ff */
[----:B------:R-:W-:-:S04]  /*17000*/  FFMA R251, R250, 1.4426950216293334961, -R251 ;  /* 0x3fb8aa3bfafb7823 */ /* 0x000fc800000008fb */
[----:B------:R-:W-:-:S06]  /*17010*/  FFMA R250, R250, 1.925963033500011079e-08, R251 ;  /* 0x32a57060fafa7823 */ /* 0x000fcc00000000fb */
[----:B------:R-:W1:Y:S02]  /*17020*/  MUFU.EX2 R250, R250 ;  /* 0x000000fa00fa7308 */ /* 0x000e640000000800 */
[----:B-1----:R-:W-:-:S04]  /*17030*/  FMUL R120, R120, R250 ;  /* 0x000000fa78787220 */ /* 0x002fc80000400000 */
[----:B------:R-:W-:-:S07]  /*17040*/  FADD R248, R248, R120 ;  /* 0x00000078f8f87221 */ /* 0x000fce0000000000 */
.L_x_2327:
[----:B------:R-:W-:Y:S01]  /*17050*/  ISETP.GE.U32.AND P3, PT, R134, 0x140, PT ;  /* 0x000001408600780c */ /* 0x000fe20003f66070 */
[----:B------:R-:W-:-:S12]  /*17060*/  @!P4 BRA `(.L_x_2328) ;  /* 0x000000000028c947 */ /* 0x000fd80003800000 */
[----:B------:R-:W-:-:S04]  /*17070*/  FADD R250, R121, -R127 ;  /* 0x8000007f79fa7221 */ /* 0x000fc80000000000 */
[----:B------:R-:W-:-:S04]  /*17080*/  FFMA.SAT R121, R250, R126, 0.5 ;  /* 0x3f000000fa797423 */ /* 0x000fc8000000207e */
[----:B------:R-:W-:-:S04]  /*17090*/  FFMA.RM R121, R121, R133, 12582913 ;  /* 0x4b40000179797423 */ /* 0x000fc80000004085 */
[C---:B------:R-:W-:Y:S01]  /*170a0*/  FADD R251, R121.reuse, -12583039 ;  /* 0xcb40007f79fb7421 */ /* 0x040fe20000000000 */
[----:B------:R-:W-:-:S03]  /*170b0*/  SHF.L.U32 R121, R121, 0x17, RZ ;  /* 0x0000001779797819 */ /* 0x000fc600000006ff */
[----:B------:R-:W-:-:S04]  /*170c0*/  FFMA R251, R250, 1.4426950216293334961, -R251 ;  /* 0x3fb8aa3bfafb7823 */ /* 0x000fc800000008fb */
[----:B------:R-:W-:-:S06]  /*170d0*/  FFMA R250, R250, 1.925963033500011079e-08, R251 ;  /* 0x32a57060fafa7823 */ /* 0x000fcc00000000fb */
[----:B------:R-:W1:Y:S02]  /*170e0*/  MUFU.EX2 R250, R250 ;  /* 0x000000fa00fa7308 */ /* 0x000e640000000800 */
[----:B-1----:R-:W-:-:S04]  /*170f0*/  FMUL R121, R121, R250 ;  /* 0x000000fa79797220 */ /* 0x002fc80000400000 */
[----:B------:R-:W-:-:S07]  /*17100*/  FADD R248, R248, R121 ;  /* 0x00000079f8f87221 */ /* 0x000fce0000000000 */
.L_x_2328:
        /* <DEDUP_REMOVED lines=12> */
.L_x_2329:
[----:B------:R-:W-:Y:S01]  /*171d0*/  ISETP.GE.U32.AND P5, PT, R134, 0x180, PT ;  /* 0x000001808600780c */ /* 0x000fe20003fa6070 */
[----:B------:R-:W-:-:S12]  /*171e0*/  @!P1 BRA `(.L_x_2330) ;  /* 0x0000000000309947 */ /* 0x000fd80003800000 */
[----:B------:R-:W2:Y:S02]  /*171f0*/  LDL.LU R250, [R1+0xac] ;  /* 0x0000ac0001fa7983 */ /* 0x000ea40000300800 */
[----:B--2---:R-:W-:-:S04]  /*17200*/  FADD R251, R250, -R127 ;  /* 0x8000007ffafb7221 */ /* 0x004fc80000000000 */
[----:B------:R-:W-:-:S04]  /*17210*/  FFMA.SAT R250, R251, R126, 0.5 ;  /* 0x3f000000fbfa7423 */ /* 0x000fc8000000207e */
[----:B------:R-:W-:-:S04]  /*17220*/  FFMA.RM R250, R250, R133, 12582913 ;  /* 0x4b400001fafa7423 */ /* 0x000fc80000004085 */
[C---:B0-----:R-:W-:Y:S01]  /*17230*/  FADD R252, R250.reuse, -12583039 ;  /* 0xcb40007ffafc7421 */ /* 0x041fe20000000000 */
[----:B------:R-:W-:-:S03]  /*17240*/  SHF.L.U32 R250, R250, 0x17, RZ ;  /* 0x00000017fafa7819 */ /* 0x000fc600000006ff */
[----:B------:R-:W-:-:S04]  /*17250*/  FFMA R252, R251, 1.4426950216293334961, -R252 ;  /* 0x3fb8aa3bfbfc7823 */ /* 0x000fc800000008fc */
[----:B------:R-:W-:-:S06]  /*17260*/  FFMA R251, R251, 1.925963033500011079e-08, R252 ;  /* 0x32a57060fbfb7823 */ /* 0x000fcc00000000fc */
[----:B------:R-:W0:Y:S02]  /*17270*/  MUFU.EX2 R251, R251 ;  /* 0x000000fb00fb7308 */ /* 0x000e240000000800 */
[----:B0-----:R-:W-:-:S04]  /*17280*/  FMUL R252, R250, R251 ;  /* 0x000000fbfafc7220 */ /* 0x001fc80000400000 */
[----:B------:R-:W-:Y:S01]  /*17290*/  FADD R248, R248, R252 ;  /* 0x000000fcf8f87221 */ /* 0x000fe20000000000 */
[----:B------:R1:W-:Y:S06]  /*172a0*/  STL [R1+0xac], R252 ;  /* 0x0000acfc01007387 */ /* 0x0003ec0000100800 */
.L_x_2330:
[----:B------:R-:W-:Y:S01]  /*172b0*/  ISETP.GE.U32.AND P1, PT, R134, 0x1a0, PT ;  /* 0x000001a08600780c */ /* 0x000fe20003f26070 */
[----:B------:R-:W-:-:S12]  /*172c0*/  @!P2 BRA `(.L_x_2331) ;  /* 0x000000000028a947 */ /* 0x000fd80003800000 */
[----:B------:R-:W-:-:S04]  /*172d0*/  FADD R250, R117, -R127 ;  /* 0x8000007f75fa7221 */ /* 0x000fc80000000000 */
[----:B------:R-:W-:-:S04]  /*172e0*/  FFMA.SAT R117, R250, R126, 0.5 ;  /* 0x3f000000fa757423 */ /* 0x000fc8000000207e */
[----:B------:R-:W-:-:S04]  /*172f0*/  FFMA.RM R117, R117, R133, 12582913 ;  /* 0x4b40000175757423 */ /* 0x000fc80000004085 */
[C---:B------:R-:W-:Y:S01]  /*17300*/  FADD R251, R117.reuse, -12583039 ;  /* 0xcb40007f75fb7421 */ /* 0x040fe20000000000 */
[----:B------:R-:W-:-:S03]  /*17310*/  IMAD.SHL.U32 R117, R117, 0x800000, RZ ;  /* 0x0080000075757824 */ /* 0x000fc600078e00ff */
[----:B------:R-:W-:-:S04]  /*17320*/  FFMA R251, R250, 1.4426950216293334961, -R251 ;  /* 0x3fb8aa3bfafb7823 */ /* 0x000fc800000008fb */
[----:B------:R-:W-:-:S06]  /*17330*/  FFMA R250, R250, 1.925963033500011079e-08, R251 ;  /* 0x32a57060fafa7823 */ /* 0x000fcc00000000fb */
[----:B------:R-:W2:Y:S02]  /*17340*/  MUFU.EX2 R250, R250 ;  /* 0x000000fa00fa7308 */ /* 0x000ea40000000800 */
[----:B--2---:R-:W-:-:S04]  /*17350*/  FMUL R117, R117, R250 ;  /* 0x000000fa75757220 */ /* 0x004fc80000400000 */
[----:B------:R-:W-:-:S07]  /*17360*/  FADD R248, R248, R117 ;  /* 0x00000075f8f87221 */ /* 0x000fce0000000000 */
.L_x_2331:
        /* <DEDUP_REMOVED lines=9> */
[----:B------:R-:W2:Y:S02]  /*17400*/  MUFU.EX2 R250, R250 ;  /* 0x000000fa00fa7308 */ /* 0x000ea40000000800 */
[----:B--2---:R-:W-:-:S04]  /*17410*/  FMUL R118, R118, R250 ;  /* 0x000000fa76767220 */ /* 0x004fc80000400000 */
[----:B------:R-:W-:-:S07]  /*17420*/  FADD R248, R248, R118 ;  /* 0x00000076f8f87221 */ /* 0x000fce0000000000 */
.L_x_2332:
        /* <DEDUP_REMOVED lines=12> */
.L_x_2333:
[----:B------:R-:W-:Y:S02]  /*174f0*/  LOP3.LUT R249, R249, 0xfffffff7, RZ, 0xc0, !PT ;  /* 0xfffffff7f9f97812 */ /* 0x000fe400078ec0ff */
[C---:B------:R-:W-:Y:S02]  /*17500*/  ISETP.GE.U32.AND P6, PT, R134.reuse, 0x120, PT ;  /* 0x000001208600780c */ /* 0x040fe40003fc6070 */
[----:B------:R-:W-:Y:S02]  /*17510*/  @P0 LOP3.LUT R249, R249, 0x8, RZ, 0xfc, !PT ;  /* 0x00000008f9f90812 */ /* 0x000fe400078efcff */
[----:B------:R-:W-:Y:S02]  /*17520*/  ISETP.GE.U32.AND P0, PT, R134, 0x200, PT ;  /* 0x000002008600780c */ /* 0x000fe40003f06070 */
[----:B------:R-:W-:-:S11]  /*17530*/  LOP3.LUT R249, R249, 0xfffffffe, RZ, 0xc0, !PT ;  /* 0xfffffffef9f97812 */ /* 0x000fd600078ec0ff */
[----:B------:R-:W-:-:S04]  /*17540*/  @P0 LOP3.LUT R249, R249, 0x1, RZ, 0xfc, !PT ;  /* 0x00000001f9f90812 */ /* 0x000fc800078efcff */
[----:B------:R-:W-:Y:S01]  /*17550*/  LOP3.LUT P0, RZ, R249, 0x8, RZ, 0xc0, !PT ;  /* 0x00000008f9ff7812 */ /* 0x000fe2000780c0ff */
[----:B------:R-:W-:-:S12]  /*17560*/  @!P6 BRA `(.L_x_2334) ;  /* 0x000000000030e947 */ /* 0x000fd80003800000 */
[----:B------:R-:W2:Y:S02]  /*17570*/  LDL.LU R250, [R1+0xc0] ;  /* 0x0000c00001fa7983 */ /* 0x000ea40000300800 */
[----:B--2---:R-:W-:-:S04]  /*17580*/  FADD R251, R250, -R127 ;  /* 0x8000007ffafb7221 */ /* 0x004fc80000000000 */
[----:B------:R-:W-:-:S04]  /*17590*/  FFMA.SAT R250, R251, R126, 0.5 ;  /* 0x3f000000fbfa7423 */ /* 0x000fc8000000207e */
[----:B------:R-:W-:-:S04]  /*175a0*/  FFMA.RM R250, R250, R133, 12582913 ;  /* 0x4b400001fafa7423 */ /* 0x000fc80000004085 */
[C---:B01----:R-:W-:Y:S01]  /*175b0*/  FADD R252, R250.reuse, -12583039 ;  /* 0xcb40007ffafc7421 */ /* 0x043fe20000000000 */
[----:B------:R-:W-:-:S03]  /*175c0*/  SHF.L.U32 R250, R250, 0x17, RZ ;  /* 0x00000017fafa7819 */ /* 0x000fc600000006ff */
[----:B------:R-:W-:-:S04]  /*175d0*/  FFMA R252, R251, 1.4426950216293334961, -R252 ;  /* 0x3fb8aa3bfbfc7823 */ /* 0x000fc800000008fc */
[----:B------:R-:W-:-:S06]  /*175e0*/  FFMA R251, R251, 1.925963033500011079e-08, R252 ;  /* 0x32a57060fbfb7823 */ /* 0x000fcc00000000fc */
[----:B------:R-:W0:Y:S02]  /*175f0*/  MUFU.EX2 R251, R251 ;  /* 0x000000fb00fb7308 */ /* 0x000e240000000800 */
[----:B0-----:R-:W-:-:S04]  /*17600*/  FMUL R252, R250, R251 ;  /* 0x000000fbfafc7220 */ /* 0x001fc80000400000 */
[----:B------:R-:W-:Y:S01]  /*17610*/  FADD R248, R248, R252 ;  /* 0x000000fcf8f87221 */ /* 0x000fe20000000000 */
[----:B------:R2:W-:Y:S06]  /*17620*/  STL [R1+0xc0], R252 ;  /* 0x0000c0fc01007387 */ /* 0x0005ec0000100800 */
.L_x_2334:
[----:B------:R-:W-:Y:S02]  /*17630*/  ISETP.GE.U32.AND P6, PT, R134, 0x220, PT ;  /* 0x000002208600780c */ /* 0x000fe40003fc6070 */
[----:B------:R-:W-:-:S11]  /*17640*/  LOP3.LUT R249, R249, 0xfffffffd, RZ, 0xc0, !PT ;  /* 0xfffffffdf9f97812 */ /* 0x000fd600078ec0ff */
[----:B------:R-:W-:Y:S01]  /*17650*/  @P6 LOP3.LUT R249, R249, 0x2, RZ, 0xfc, !PT ;  /* 0x00000002f9f96812 */ /* 0x000fe200078efcff */
[----:B------:R-:W-:Y:S06]  /*17660*/  @!P3 BRA `(.L_x_2335) ;  /* 0x000000000028b947 */ /* 0x000fec0003800000 */
[----:B------:R-:W-:-:S04]  /*17670*/  FADD R250, R114, -R127 ;  /* 0x8000007f72fa7221 */ /* 0x000fc80000000000 */
[----:B------:R-:W-:-:S04]  /*17680*/  FFMA.SAT R114, R250, R126, 0.5 ;  /* 0x3f000000fa727423 */ /* 0x000fc8000000207e */
[----:B------:R-:W-:-:S04]  /*17690*/  FFMA.RM R114, R114, R133, 12582913 ;  /* 0x4b40000172727423 */ /* 0x000fc80000004085 */
[C---:B------:R-:W-:Y:S01]  /*176a0*/  FADD R251, R114.reuse, -12583039 ;  /* 0xcb40007f72fb7421 */ /* 0x040fe20000000000 */
[----:B------:R-:W-:-:S03]  /*176b0*/  IMAD.SHL.U32 R114, R114, 0x800000, RZ ;  /* 0x0080000072727824 */ /* 0x000fc600078e00ff */
[----:B------:R-:W-:-:S04]  /*176c0*/  FFMA R251, R250, 1.4426950216293334961, -R251 ;  /* 0x3fb8aa3bfafb7823 */ /* 0x000fc800000008fb */
[----:B------:R-:W-:-:S06]  /*176d0*/  FFMA R250, R250, 1.925963033500011079e-08, R251 ;  /* 0x32a57060fafa7823 */ /* 0x000fcc00000000fb */
[----:B------:R-:W3:Y:S02]  /*176e0*/  MUFU.EX2 R250, R250 ;  /* 0x000000fa00fa7308 */ /* 0x000ee40000000800 */
[----:B---3--:R-:W-:-:S04]  /*176f0*/  FMUL R114, R114, R250 ;  /* 0x000000fa72727220 */ /* 0x008fc80000400000 */
[----:B------:R-:W-:-:S07]  /*17700*/  FADD R248, R248, R114 ;  /* 0x00000072f8f87221 */ /* 0x000fce0000000000 */
.L_x_2335:
        /* <DEDUP_REMOVED lines=9> */
[----:B------:R-:W3:Y:S02]  /*177a0*/  MUFU.EX2 R250, R250 ;  /* 0x000000fa00fa7308 */ /* 0x000ee40000000800 */
[----:B---3--:R-:W-:-:S04]  /*177b0*/  FMUL R115, R115, R250 ;  /* 0x000000fa73737220 */ /* 0x008fc80000400000 */
[----:B------:R-:W-:-:S07]  /*177c0*/  FADD R248, R248, R115 ;  /* 0x00000073f8f87221 */ /* 0x000fce0000000000 */
.L_x_2336:
        /* <DEDUP_REMOVED lines=12> */
.L_x_2337:
[----:B------:R-:W-:Y:S01]  /*17890*/  ISETP.GE.U32.AND P5, PT, R134, 0x280, PT ;  /* 0x000002808600780c */ /* 0x000fe20003fa6070 */
[----:B------:R-:W-:-:S12]  /*178a0*/  @!P1 BRA `(.L_x_2338) ;  /* 0x0000000000309947 */ /* 0x000fd80003800000 */
[----:B------:R-:W3:Y:S02]  /*178b0*/  LDL.LU R250, [R1+0xd4] ;  /* 0x0000d40001fa7983 */ /* 0x000ee40000300800 */
[----:B---3--:R-:W-:-:S04]  /*178c0*/  FADD R251, R250, -R127 ;  /* 0x8000007ffafb7221 */ /* 0x008fc80000000000 */
[----:B------:R-:W-:-:S04]  /*178d0*/  FFMA.SAT R250, R251, R126, 0.5 ;  /* 0x3f000000fbfa7423 */ /* 0x000fc8000000207e */
[----:B------:R-:W-:-:S04]  /*178e0*/  FFMA.RM R250, R250, R133, 12582913 ;  /* 0x4b400001fafa7423 */ /* 0x000fc80000004085 */
[C---:B012---:R-:W-:Y:S01]  /*178f0*/  FADD R252, R250.reuse, -12583039 ;  /* 0xcb40007ffafc7421 */ /* 0x047fe20000000000 */
[----:B------:R-:W-:-:S03]  /*17900*/  SHF.L.U32 R250, R250, 0x17, RZ ;  /* 0x00000017fafa7819 */ /* 0x000fc600000006ff */
[----:B------:R-:W-:-:S04]  /*17910*/  FFMA R252, R251, 1.4426950216293334961, -R252 ;  /* 0x3fb8aa3bfbfc7823 */ /* 0x000fc800000008fc */
[----:B------:R-:W-:-:S06]  /*17920*/  FFMA R251, R251, 1.925963033500011079e-08, R252 ;  /* 0x32a57060fbfb7823 */ /* 0x000fcc00000000fc */
[----:B------:R-:W0:Y:S02]  /*17930*/  MUFU.EX2 R251, R251 ;  /* 0x000000fb00fb7308 */ /* 0x000e240000000800 */
[----:B0-----:R-:W-:-:S04]  /*17940*/  FMUL R252, R250, R251 ;  /* 0x000000fbfafc7220 */ /* 0x001fc80000400000 */
[----:B------:R-:W-:Y:S01]  /*17950*/  FADD R248, R248, R252 ;  /* 0x000000fcf8f87221 */ /* 0x000fe20000000000 */
[----:B------:R3:W-:Y:S06]  /*17960*/  STL [R1+0xd4], R252 ;  /* 0x0000d4fc01007387 */ /* 0x0007ec0000100800 */
.L_x_2338:
        /* <DEDUP_REMOVED lines=9> */
[----:B------:R-:W4:Y:S02]  /*17a00*/  MUFU.EX2 R250, R250 ;  /* 0x000000fa00fa7308 */ /* 0x000f240000000800 */
[----:B----4-:R-:W-:-:S04]  /*17a10*/  FMUL R111, R111, R250 ;  /* 0x000000fa6f6f7220 */ /* 0x010fc80000400000 */
[----:B------:R-:W-:-:S07]  /*17a20*/  FADD R248, R248, R111 ;  /* 0x0000006ff8f87221 */ /* 0x000fce0000000000 */
.L_x_2339:
        /* <DEDUP_REMOVED lines=9> */
[----:B------:R-:W4:Y:S02]  /*17ac0*/  MUFU.EX2 R250, R250 ;  /* 0x000000fa00fa7308 */ /* 0x000f240000000800 */
[----:B----4-:R-:W-:-:S04]  /*17ad0*/  FMUL R112, R112, R250 ;  /* 0x000000fa70707220 */ /* 0x010fc80000400000 */
[----:B------:R-:W-:-:S07]  /*17ae0*/  FADD R248, R248, R112 ;  /* 0x00000070f8f87221 */ /* 0x000fce0000000000 */
.L_x_2340:
[C---:B------:R-:W-:Y:S02]  /*17af0*/  ISETP.GE.U32.AND P6, PT, R134.reuse, 0x200, PT ;  /* 0x000002008600780c */ /* 0x040fe40003fc6070 */
[----:B------:R-:W-:-:S11]  /*17b00*/  ISETP.GE.U32.AND P0, PT, R134, 0x2e0, PT ;  /* 0x000002e08600780c */ /* 0x000fd60003f06070 */
[----:B------:R-:W-:Y:S05]  /*17b10*/  @!P6 BRA `(.L_x_2341) ;  /* 0x000000000028e947 */ /* 0x000fea0003800000 */
        /* <DEDUP_REMOVED lines=10> */
.L_x_2341:
        /* <DEDUP_REMOVED lines=8> */
[----:B------:R-:W4:Y:S02]  /*17c40*/  LDL.LU R250, [R1+0xe4] ;  /* 0x0000e40001fa7983 */ /* 0x000f240000300800 */
[----:B----4-:R-:W-:-:S04]  /*17c50*/  FADD R251, R250, -R127 ;  /* 0x8000007ffafb7221 */ /* 0x010fc80000000000 */
[----:B------:R-:W-:-:S04]  /*17c60*/  FFMA.SAT R250, R251, R126, 0.5 ;  /* 0x3f000000fbfa7423 */ /* 0x000fc8000000207e */
[----:B------:R-:W-:-:S04]  /*17c70*/  FFMA.RM R250, R250, R133, 12582913 ;  /* 0x4b400001fafa7423 */ /* 0x000fc80000004085 */
[C---:B0123--:R-:W-:Y:S01]  /*17c80*/  FADD R252, R250.reuse, -12583039 ;  /* 0xcb40007ffafc7421 */ /* 0x04ffe20000000000 */
[----:B------:R-:W-:-:S03]  /*17c90*/  SHF.L.U32 R250, R250, 0x17, RZ ;  /* 0x00000017fafa7819 */ /* 0x000fc600000006ff */
[----:B------:R-:W-:-:S04]  /*17ca0*/  FFMA R252, R251, 1.4426950216293334961, -R252 ;  /* 0x3fb8aa3bfbfc7823 */ /* 0x000fc800000008fc */
[----:B------:R-:W-:-:S06]  /*17cb0*/  FFMA R251, R251, 1.925963033500011079e-08, R252 ;  /* 0x32a57060fbfb7823 */ /* 0x000fcc00000000fc */
[----:B------:R-:W0:Y:S02]  /*17cc0*/  MUFU.EX2 R251, R251 ;  /* 0x000000fb00fb7308 */ /* 0x000e240000000800 */
[----:B0-----:R-:W-:-:S04]  /*17cd0*/  FMUL R252, R250, R251 ;  /* 0x000000fbfafc7220 */ /* 0x001fc80000400000 */
[----:B------:R-:W-:Y:S01]  /*17ce0*/  FADD R248, R248, R252 ;  /* 0x000000fcf8f87221 */ /* 0x000fe20000000000 */
[----:B------:R4:W-:Y:S06]  /*17cf0*/  STL [R1+0xe4], R252 ;  /* 0x0000e4fc01007387 */ /* 0x0009ec0000100800 */
.L_x_2342:
        /* <DEDUP_REMOVED lines=11> */
[----:B------:R-:W0:Y:S02]  /*17db0*/  MUFU.EX2 R250, R250 ;  /* 0x000000fa00fa7308 */ /* 0x000e240000000800 */
[----:B0-----:R-:W-:-:S04]  /*17dc0*/  FMUL R108, R108, R250 ;  /* 0x000000fa6c6c7220 */ /* 0x001fc80000400000 */
[----:B------:R-:W-:-:S07]  /*17dd0*/  FADD R248, R248, R108 ;  /* 0x0000006cf8f87221 */ /* 0x000fce0000000000 */
.L_x_2343:
        /* <DEDUP_REMOVED lines=11> */
[----:B------:R-:W-:-:S07]  /*17e90*/  FADD R248, R248, R109 ;  /* 0x0000006df8f87221 */ /* 0x000fce0000000000 */
.L_x_2344:
        /* <DEDUP_REMOVED lines=12> */
.L_x_2345:
[----:B------:R-:W-:Y:S01]  /*17f60*/  ISETP.GE.U32.AND P5, PT, R134, 0x380, PT ;  /* 0x000003808600780c */ /* 0x000fe20003fa6070 */
[----:B------:R-:W-:-:S12]  /*17f70*/  @!P1 BRA `(.L_x_2346) ;  /* 0x0000000000309947 */ /* 0x000fd80003800000 */
[----:B------:R-:W2:Y:S02]  /*17f80*/  LDL.LU R250, [R1+0xf8] ;  /* 0x0000f80001fa7983 */ /* 0x000ea40000300800 */
[----:B--2---:R-:W-:-:S04]  /*17f90*/  FADD R251, R250, -R127 ;  /* 0x8000007ffafb7221 */ /* 0x004fc80000000000 */
[----:B------:R-:W-:-:S04]  /*17fa0*/  FFMA.SAT R250, R251, R126, 0.5 ;  /* 0x3f000000fbfa7423 */ /* 0x000fc8000000207e */
[----:B------:R-:W-:-:S04]  /*17fb0*/  FFMA.RM R250, R250, R133, 12582913 ;  /* 0x4b400001fafa7423 */ /* 0x000fc80000004085 */
[C---:B01-34-:R-:W-:Y:S01]  /*17fc0*/  FADD R252, R250.reuse, -12583039 ;  /* 0xcb40007ffafc7421 */ /* 0x05bfe20000000000 */
[----:B------:R-:W-:-:S03]  /*17fd0*/  SHF.L.U32 R250, R250, 0x17, RZ ;  /* 0x00000017fafa7819 */ /* 0x000fc600000006ff */
[----:B------:R-:W-:-:S04]  /*17fe0*/  FFMA R252, R251, 1.4426950216293334961, -R252 ;  /* 0x3fb8aa3bfbfc7823 */ /* 0x000fc800000008fc */
[----:B------:R-:W-:-:S06]  /*17ff0*/  FFMA R251, R251, 1.925963033500011079e-08, R252 ;  /* 0x32a57060fbfb7823 */ /* 0x000fcc00000000fc */
[----:B------:R-:W0:Y:S02]  /*18000*/  MUFU.EX2 R251, R251 ;  /* 0x000000fb00fb7308 */ /* 0x000e240000000800 */
[----:B0-----:R-:W-:-:S04]  /*18010*/  FMUL R252, R250, R251 ;  /* 0x000000fbfafc7220 */ /* 0x001fc80000400000 */
[----:B------:R-:W-:Y:S01]  /*18020*/  FADD R248, R248, R252 ;  /* 0x000000fcf8f87221 */ /* 0x000fe20000000000 */
[----:B------:R0:W-:Y:S06]  /*18030*/  STL [R1+0xf8], R252 ;  /* 0x0000f8fc01007387 */ /* 0x0001ec0000100800 */
.L_x_2346:
        /* <DEDUP_REMOVED lines=12> */
.L_x_2347:
        /* <DEDUP_REMOVED lines=12> */
.L_x_2348:
        /* <DEDUP_REMOVED lines=13> */
.L_x_2349:
        /* <DEDUP_REMOVED lines=20> */
.L_x_2350:
        /* <DEDUP_REMOVED lines=14> */
.L_x_2351:
        /* <DEDUP_REMOVED lines=12> */
.L_x_2352:
        /* <DEDUP_REMOVED lines=12> */
.L_x_2353:
        /* <DEDUP_REMOVED lines=14> */
.L_x_2354:
        /* <DEDUP_REMOVED lines=12> */
.L_x_2355:
        /* <DEDUP_REMOVED lines=12> */
.L_x_2356:
        /* <DEDUP_REMOVED lines=13> */
.L_x_2357:
        /* <DEDUP_REMOVED lines=20> */
.L_x_2358:
        /* <DEDUP_REMOVED lines=14> */
.L_x_2359:
        /* <DEDUP_REMOVED lines=12> */
.L_x_2360:
        /* <DEDUP_REMOVED lines=12> */
.L_x_2361:
        /* <DEDUP_REMOVED lines=14> */
.L_x_2362:
        /* <DEDUP_REMOVED lines=12> */
.L_x_2363:
        /* <DEDUP_REMOVED lines=12> */
.L_x_2364:
        /* <DEDUP_REMOVED lines=13> */
.L_x_2365:
        /* <DEDUP_REMOVED lines=20> */
.L_x_2366:
        /* <DEDUP_REMOVED lines=14> */
.L_x_2367:
        /* <DEDUP_REMOVED lines=12> */
.L_x_2368:
        /* <DEDUP_REMOVED lines=12> */
.L_x_2369:
        /* <DEDUP_REMOVED lines=14> */
.L_x_2370:
        /* <DEDUP_REMOVED lines=12> */
.L_x_2371:
        /* <DEDUP_REMOVED lines=12> */
.L_x_2372:
        /* <DEDUP_REMOVED lines=13> */
.L_x_2373:
        /* <DEDUP_REMOVED lines=20> */
.L_x_2374:
        /* <DEDUP_REMOVED lines=14> */
.L_x_2375:
        /* <DEDUP_REMOVED lines=12> */
.L_x_2376:
        /* <DEDUP_REMOVED lines=12> */
.L_x_2377:
        /* <DEDUP_REMOVED lines=14> */
.L_x_2378:
        /* <DEDUP_REMOVED lines=12> */
.L_x_2379:
        /* <DEDUP_REMOVED lines=12> */
.L_x_2380:
        /* <DEDUP_REMOVED lines=13> */
.L_x_2381:
        /* <DEDUP_REMOVED lines=20> */
.L_x_2382:
        /* <DEDUP_REMOVED lines=14> */
.L_x_2383:
        /* <DEDUP_REMOVED lines=12> */
.L_x_2384:
        /* <DEDUP_REMOVED lines=12> */
.L_x_2385:
        /* <DEDUP_REMOVED lines=14> */
.L_x_2386:
        /* <DEDUP_REMOVED lines=12> */
.L_x_2387:
        /* <DEDUP_REMOVED lines=12> */
.L_x_2388:
        /* <DEDUP_REMOVED lines=13> */
.L_x_2389:
        /* <DEDUP_REMOVED lines=20> */
.L_x_2390:
        /* <DEDUP_REMOVED lines=14> */
.L_x_2391:
        /* <DEDUP_REMOVED lines=12> */
.L_x_2392:
        /* <DEDUP_REMOVED lines=12> */
.L_x_2393:
        /* <DEDUP_REMOVED lines=14> */
.L_x_2394:
        /* <DEDUP_REMOVED lines=12> */
.L_x_2395:
        /* <DEDUP_REMOVED lines=12> */
.L_x_2396:
        /* <DEDUP_REMOVED lines=13> */
.L_x_2397:
        /* <DEDUP_REMOVED lines=20> */
.L_x_2398:
        /* <DEDUP_REMOVED lines=14> */
.L_x_2399:
        /* <DEDUP_REMOVED lines=12> */
.L_x_2400:
        /* <DEDUP_REMOVED lines=12> */
.L_x_2401:
        /* <DEDUP_REMOVED lines=14> */
.L_x_2402:
        /* <DEDUP_REMOVED lines=12> */
.L_x_2403:
        /* <DEDUP_REMOVED lines=12> */
.L_x_2404:
        /* <DEDUP_REMOVED lines=13> */
.L_x_2405:
        /* <DEDUP_REMOVED lines=20> */
.L_x_2406:
        /* <DEDUP_REMOVED lines=14> */
.L_x_2407:
        /* <DEDUP_REMOVED lines=12> */
.L_x_2408:
        /* <DEDUP_REMOVED lines=12> */
.L_x_2409:
        /* <DEDUP_REMOVED lines=14> */
.L_x_2410:
        /* <DEDUP_REMOVED lines=12> */
.L_x_2411:
        /* <DEDUP_REMOVED lines=12> */
.L_x_2412:
        /* <DEDUP_REMOVED lines=13> */
.L_x_2413:
        /* <DEDUP_REMOVED lines=20> */
.L_x_2414:
        /* <DEDUP_REMOVED lines=14> */
.L_x_2415:
        /* <DEDUP_REMOVED lines=12> */
.L_x_2416:
        /* <DEDUP_REMOVED lines=12> */
.L_x_2417:
        /* <DEDUP_REMOVED lines=14> */
.L_x_2418:
        /* <DEDUP_REMOVED lines=12> */
.L_x_2419:
        /* <DEDUP_REMOVED lines=12> */
.L_x_2420:
        /* <DEDUP_REMOVED lines=13> */
.L_x_2421:
        /* <DEDUP_REMOVED lines=20> */
.L_x_2422:
        /* <DEDUP_REMOVED lines=14> */
.L_x_2423:
        /* <DEDUP_REMOVED lines=12> */
.L_x_2424:
        /* <DEDUP_REMOVED lines=12> */
.L_x_2425:
        /* <DEDUP_REMOVED lines=14> */
.L_x_2426:
        /* <DEDUP_REMOVED lines=12> */
.L_x_2427:
        /* <DEDUP_REMOVED lines=12> */
.L_x_2428:
        /* <DEDUP_REMOVED lines=13> */
.L_x_2429:
        /* <DEDUP_REMOVED lines=20> */
.L_x_2430:
        /* <DEDUP_REMOVED lines=14> */
.L_x_2431:
        /* <DEDUP_REMOVED lines=12> */
.L_x_2432:
        /* <DEDUP_REMOVED lines=12> */
.L_x_2433:
        /* <DEDUP_REMOVED lines=14> */
.L_x_2434:
        /* <DEDUP_REMOVED lines=12> */
.L_x_2435:
        /* <DEDUP_REMOVED lines=12> */
.L_x_2436:
        /* <DEDUP_REMOVED lines=13> */
.L_x_2437:
        /* <DEDUP_REMOVED lines=20> */
.L_x_2438:
        /* <DEDUP_REMOVED lines=14> */
.L_x_2439:
        /* <DEDUP_REMOVED lines=12> */
.L_x_2440:
        /* <DEDUP_REMOVED lines=12> */
.L_x_2441:
        /* <DEDUP_REMOVED lines=14> */
.L_x_2442:
        /* <DEDUP_REMOVED lines=12> */
.L_x_2443:
        /* <DEDUP_REMOVED lines=12> */
.L_x_2444:
        /* <DEDUP_REMOVED lines=13> */
.L_x_2445:
        /* <DEDUP_REMOVED lines=20> */
.L_x_2446:
        /* <DEDUP_REMOVED lines=14> */
.L_x_2447:
        /* <DEDUP_REMOVED lines=12> */
.L_x_2448:
        /* <DEDUP_REMOVED lines=12> */
.L_x_2449:
        /* <DEDUP_REMOVED lines=14> */
.L_x_2450:
        /* <DEDUP_REMOVED lines=12> */
.L_x_2451:
        /* <DEDUP_REMOVED lines=12> */
.L_x_2452:
        /* <DEDUP_REMOVED lines=13> */
.L_x_2453:
        /* <DEDUP_REMOVED lines=20> */
.L_x_2454:
        /* <DEDUP_REMOVED lines=14> */
.L_x_2455:
        /* <DEDUP_REMOVED lines=12> */
.L_x_2456:
        /* <DEDUP_REMOVED lines=12> */
.L_x_2457:
        /* <DEDUP_REMOVED lines=14> */
.L_x_2458:
        /* <DEDUP_REMOVED lines=12> */
.L_x_2459:
        /* <DEDUP_REMOVED lines=12> */
.L_x_2460:
        /* <DEDUP_REMOVED lines=13> */
.L_x_2461:
        /* <DEDUP_REMOVED lines=20> */
.L_x_2462:
        /* <DEDUP_REMOVED lines=14> */
.L_x_2463:
        /* <DEDUP_REMOVED lines=12> */
.L_x_2464:
        /* <DEDUP_REMOVED lines=12> */
.L_x_2465:
        /* <DEDUP_REMOVED lines=14> */
.L_x_2466:
        /* <DEDUP_REMOVED lines=12> */
.L_x_2467:
        /* <DEDUP_REMOVED lines=12> */
.L_x_2468:
        /* <DEDUP_REMOVED lines=13> */
.L_x_2469:
        /* <DEDUP_REMOVED lines=20> */
.L_x_2470:
[----:B------:R-:W-:Y:S02]  /*1ea00*/  ISETP.GE.U32.AND P6, PT, R134, 0x1320, PT ;  /* 0x000013208600780c */ /* 0x000fe40003fc6070 */
[----:B------:R-:W-:-:S11]  /*1ea10*/  LOP3.LUT R249, R249, 0xfffffffd, RZ, 0xc0, !PT ;  /* 0xfffffffdf9f97812 */ /* 0x000fd600078ec0ff */
[----:B------:R-:W-:Y:S01]  /*1ea20*/  @P6 LOP3.LUT R249, R249, 0x2, RZ, 0xfc, !PT ;  /* 0x00000002f9f96812 */ /* 0x000fe200078efcff */
[----:B------:R-:W-:Y:S06]  /*1ea30*/  @!P3 BRA `(.L_x_2471) ;  /* 0x000000000030b947 */ /* 0x000fec0003800000 */
[----:B------:R-:W2:Y:S02]  /*1ea40*/  LDL.LU R250, [R1+0x114] ;  /* 0x0001140001fa7983 */ /* 0x000ea40000300800 */
[----:B--2---:R-:W-:-:S04]  /*1ea50*/  FADD R251, R250, -R127 ;  /* 0x8000007ffafb7221 */ /* 0x004fc80000000000 */
[----:B------:R-:W-:-:S04]  /*1ea60*/  FFMA.SAT R250, R251, R126, 0.5 ;  /* 0x3f000000fbfa7423 */ /* 0x000fc8000000207e */
[----:B------:R-:W-:-:S04]  /*1ea70*/  FFMA.RM R250, R250, R133, 12582913 ;  /* 0x4b400001fafa7423 */ /* 0x000fc80000004085 */
[C---:B01-34-:R-:W-:Y:S01]  /*1ea80*/  FADD R252, R250.reuse, -12583039 ;  /* 0xcb40007ffafc7421 */ /* 0x05bfe20000000000 */
[----:B------:R-:W-:-:S03]  /*1ea90*/  IMAD.SHL.U32 R250, R250, 0x800000, RZ ;  /* 0x00800000fafa7824 */ /* 0x000fc600078e00ff */
[----:B------:R-:W-:-:S04]  /*1eaa0*/  FFMA R252, R251, 1.4426950216293334961, -R252 ;  /* 0x3fb8aa3bfbfc7823 */ /* 0x000fc800000008fc */
[----:B------:R-:W-:-:S06]  /*1eab0*/  FFMA R251, R251, 1.925963033500011079e-08, R252 ;  /* 0x32a57060fbfb7823 */ /* 0x000fcc00000000fc */
[----:B------:R-:W0:Y:S02]  /*1eac0*/  MUFU.EX2 R251, R251 ;  /* 0x000000fb00fb7308 */ /* 0x000e240000000800 */
[----:B0-----:R-:W-:-:S04]  /*1ead0*/  FMUL R252, R250, R251 ;  /* 0x000000fbfafc7220 */ /* 0x001fc80000400000 */
[----:B------:R-:W-:Y:S01]  /*1eae0*/  FADD R248, R248, R252 ;  /* 0x000000fcf8f87221 */ /* 0x000fe20000000000 */
[----:B------:R0:W-:Y:S06]  /*1eaf0*/  STL [R1+0x114], R252 ;  /* 0x000114fc01007387 */ /* 0x0001ec0000100800 */
.L_x_2471:
        /* <DEDUP_REMOVED lines=14> */
.L_x_2472:
        /* <DEDUP_REMOVED lines=12> */
.L_x_2473:
        /* <DEDUP_REMOVED lines=14> */
.L_x_2474:
[----:B------:R-:W-:Y:S01]  /*1ed80*/  ISETP.GE.U32.AND P1, PT, R134, 0x13a0, PT ;  /* 0x000013a08600780c */ /* 0x000fe20003f26070 */
[----:B------:R-:W-:-:S12]  /*1ed90*/  @!P2 BRA `(.L_x_2475) ;  /* 0x000000000030a947 */ /* 0x000fd80003800000 */
        /* <DEDUP_REMOVED lines=12> */
.L_x_2475:
        /* <DEDUP_REMOVED lines=14> */
.L_x_2476:
        /* <DEDUP_REMOVED lines=13> */
.L_x_2477:
        /* <DEDUP_REMOVED lines=20> */
.L_x_2478:
        /* <DEDUP_REMOVED lines=16> */
.L_x_2479:
        /* <DEDUP_REMOVED lines=14> */
.L_x_2480:
        /* <DEDUP_REMOVED lines=12> */
.L_x_2481:
        /* <DEDUP_REMOVED lines=14> */
.L_x_2482:
        /* <DEDUP_REMOVED lines=14> */
.L_x_2483:
        /* <DEDUP_REMOVED lines=14> */
.L_x_2484:
        /* <DEDUP_REMOVED lines=13> */
.L_x_2485:
        /* <DEDUP_REMOVED lines=20> */
.L_x_2486:
        /* <DEDUP_REMOVED lines=16> */
.L_x_2487:
        /* <DEDUP_REMOVED lines=14> */
.L_x_2488:
        /* <DEDUP_REMOVED lines=12> */
.L_x_2489:
        /* <DEDUP_REMOVED lines=14> */
.L_x_2490:
        /* <DEDUP_REMOVED lines=14> */
.L_x_2491:
        /* <DEDUP_REMOVED lines=14> */
.L_x_2492:
        /* <DEDUP_REMOVED lines=13> */
.L_x_2493:
        /* <DEDUP_REMOVED lines=20> */
.L_x_2494:
        /* <DEDUP_REMOVED lines=16> */
.L_x_2495:
        /* <DEDUP_REMOVED lines=14> */
.L_x_2496:
        /* <DEDUP_REMOVED lines=14> */
.L_x_2497:
        /* <DEDUP_REMOVED lines=14> */
.L_x_2498:
        /* <DEDUP_REMOVED lines=14> */
.L_x_2499:
        /* <DEDUP_REMOVED lines=14> */
.L_x_2500:
[C---:B------:R-:W-:Y:S02]  /*20550*/  ISETP.GE.U32.AND P6, PT, R134.reuse, 0x1600, PT ;  /* 0x000016008600780c */ /* 0x040fe40003fc6070 */
[----:B------:R-:W-:-:S11]  /*20560*/  ISETP.GE.U32.AND P0, PT, R134, 0x16e0, PT ;  /* 0x000016e08600780c */ /* 0x000fd60003f06070 */
[----:B------:R-:W-:Y:S05]  /*20570*/  @!P6 BRA `(.L_x_2501) ;  /* 0x000000000030e947 */ /* 0x000fea0003800000 */
        /* <DEDUP_REMOVED lines=12> */
.L_x_2501:
        /* <DEDUP_REMOVED lines=20> */
.L_x_2502:
        /* <DEDUP_REMOVED lines=16> */
.L_x_2503:
        /* <DEDUP_REMOVED lines=14> */
.L_x_2504:
        /* <DEDUP_REMOVED lines=14> */
.L_x_2505:
        /* <DEDUP_REMOVED lines=14> */
.L_x_2506:
        /* <DEDUP_REMOVED lines=14> */
.L_x_2507:
        /* <DEDUP_REMOVED lines=14> */
.L_x_2508:
        /* <DEDUP_REMOVED lines=15> */
.L_x_2509:
        /* <DEDUP_REMOVED lines=20> */
.L_x_2510:
        /* <DEDUP_REMOVED lines=16> */
.L_x_2511:
        /* <DEDUP_REMOVED lines=14> */
.L_x_2512:
        /* <DEDUP_REMOVED lines=14> */
.L_x_2513:
        /* <DEDUP_REMOVED lines=14> */
.L_x_2514:
        /* <DEDUP_REMOVED lines=14> */
.L_x_2515:
        /* <DEDUP_REMOVED lines=14> */
.L_x_2516:
        /* <DEDUP_REMOVED lines=13> */
.L_x_2517:
        /* <DEDUP_REMOVED lines=20> */
.L_x_2518:
        /* <DEDUP_REMOVED lines=16> */
.L_x_2519:
        /* <DEDUP_REMOVED lines=14> */
.L_x_2520:
        /* <DEDUP_REMOVED lines=14> */
.L_x_2521:
        /* <DEDUP_REMOVED lines=14> */
.L_x_2522:
        /* <DEDUP_REMOVED lines=14> */
.L_x_2523:
        /* <DEDUP_REMOVED lines=14> */
.L_x_2524:
        /* <DEDUP_REMOVED lines=15> */
.L_x_2525:
        /* <DEDUP_REMOVED lines=20> */
.L_x_2526:
        /* <DEDUP_REMOVED lines=16> */
.L_x_2527:
        /* <DEDUP_REMOVED lines=14> */
.L_x_2528:
        /* <DEDUP_REMOVED lines=14> */
.L_x_2529:
        /* <DEDUP_REMOVED lines=14> */
.L_x_2530:
        /* <DEDUP_REMOVED lines=14> */
.L_x_2531:
        /* <DEDUP_REMOVED lines=14> */
.L_x_2532:
        /* <DEDUP_REMOVED lines=15> */
.L_x_2533:
        /* <DEDUP_REMOVED lines=20> */
.L_x_2534:
        /* <DEDUP_REMOVED lines=16> */
.L_x_2535:
        /* <DEDUP_REMOVED lines=14> */
.L_x_2536:
        /* <DEDUP_REMOVED lines=14> */
.L_x_2537:
        /* <DEDUP_REMOVED lines=14> */
.L_x_2538:
        /* <DEDUP_REMOVED lines=14> */
.L_x_2539:
        /* <DEDUP_REMOVED lines=14> */
.L_x_2540:
        /* <DEDUP_REMOVED lines=15> */
.L_x_2541:
        /* <DEDUP_REMOVED lines=20> */
.L_x_2542:
        /* <DEDUP_REMOVED lines=16> */
.L_x_2543:
        /* <DEDUP_REMOVED lines=14> */
.L_x_2544:
        /* <DEDUP_REMOVED lines=14> */
.L_x_2545:
        /* <DEDUP_REMOVED lines=14> */
.L_x_2546:
        /* <DEDUP_REMOVED lines=14> */
.L_x_2547:
        /* <DEDUP_REMOVED lines=14> */
.L_x_2548:
        /* <DEDUP_REMOVED lines=15> */
.L_x_2549:
        /* <DEDUP_REMOVED lines=20> */
.L_x_2550:
        /* <DEDUP_REMOVED lines=16> */
.L_x_2551:
        /* <DEDUP_REMOVED lines=14> */
.L_x_2552:
        /* <DEDUP_REMOVED lines=14> */
.L_x_2553:
        /* <DEDUP_REMOVED lines=14> */
.L_x_2554:
        /* <DEDUP_REMOVED lines=14> */
.L_x_2555:
        /* <DEDUP_REMOVED lines=14> */
.L_x_2556:
        /* <DEDUP_REMOVED lines=15> */
.L_x_2557:
        /* <DEDUP_REMOVED lines=20> */
.L_x_2558:
        /* <DEDUP_REMOVED lines=16> */
.L_x_2559:
        /* <DEDUP_REMOVED lines=14> */
.L_x_2560:
        /* <DEDUP_REMOVED lines=14> */
.L_x_2561:
        /* <DEDUP_REMOVED lines=14> */
.L_x_2562:
        /* <DEDUP_REMOVED lines=14> */
.L_x_2563:
        /* <DEDUP_REMOVED lines=14> */
.L_x_2564:
        /* <DEDUP_REMOVED lines=15> */
.L_x_2565:
        /* <DEDUP_REMOVED lines=20> */
.L_x_2566:
        /* <DEDUP_REMOVED lines=16> */
.L_x_2567:
        /* <DEDUP_REMOVED lines=14> */
.L_x_2568:
        /* <DEDUP_REMOVED lines=14> */
.L_x_2569:
        /* <DEDUP_REMOVED lines=14> */
.L_x_2570:
        /* <DEDUP_REMOVED lines=14> */
.L_x_2571:
        /* <DEDUP_REMOVED lines=14> */
.L_x_2572:
        /* <DEDUP_REMOVED lines=15> */
.L_x_2573:
        /* <DEDUP_REMOVED lines=20> */
.L_x_2574:
        /* <DEDUP_REMOVED lines=16> */
.L_x_2575:
        /* <DEDUP_REMOVED lines=14> */
.L_x_2576:
        /* <DEDUP_REMOVED lines=14> */
.L_x_2577:
        /* <DEDUP_REMOVED lines=14> */
.L_x_2578:
        /* <DEDUP_REMOVED lines=14> */
.L_x_2579:
        /* <DEDUP_REMOVED lines=14> */
.L_x_2580:
        /* <DEDUP_REMOVED lines=15> */
.L_x_2581:
        /* <DEDUP_REMOVED lines=20> */
.L_x_2582:
        /* <DEDUP_REMOVED lines=16> */
.L_x_2583:
        /* <DEDUP_REMOVED lines=14> */
.L_x_2584:
        /* <DEDUP_REMOVED lines=14> */
.L_x_2585:
        /* <DEDUP_REMOVED lines=14> */
.L_x_2586:
        /* <DEDUP_REMOVED lines=14> */
.L_x_2587:
        /* <DEDUP_REMOVED lines=14> */
.L_x_2588:
        /* <DEDUP_REMOVED lines=15> */
.L_x_2589:
        /* <DEDUP_REMOVED lines=20> */
.L_x_2590:
        /* <DEDUP_REMOVED lines=16> */
.L_x_2591:
        /* <DEDUP_REMOVED lines=14> */
.L_x_2592:
        /* <DEDUP_REMOVED lines=14> */
.L_x_2593:
        /* <DEDUP_REMOVED lines=14> */
.L_x_2594:
        /* <DEDUP_REMOVED lines=14> */
.L_x_2595:
        /* <DEDUP_REMOVED lines=14> */
.L_x_2596:
        /* <DEDUP_REMOVED lines=15> */
.L_x_2597:
        /* <DEDUP_REMOVED lines=20> */
.L_x_2598:
        /* <DEDUP_REMOVED lines=16> */
.L_x_2599:
        /* <DEDUP_REMOVED lines=14> */
.L_x_2600:
        /* <DEDUP_REMOVED lines=14> */
.L_x_2601:
        /* <DEDUP_REMOVED lines=14> */
.L_x_2602:
        /* <DEDUP_REMOVED lines=14> */
.L_x_2603:
        /* <DEDUP_REMOVED lines=14> */
.L_x_2604:
        /* <DEDUP_REMOVED lines=15> */
.L_x_2605:
        /* <DEDUP_REMOVED lines=20> */
.L_x_2606:
        /* <DEDUP_REMOVED lines=16> */
.L_x_2607:
        /* <DEDUP_REMOVED lines=14> */
.L_x_2608:
        /* <DEDUP_REMOVED lines=14> */
.L_x_2609:
        /* <DEDUP_REMOVED lines=14> */
.L_x_2610:
        /* <DEDUP_REMOVED lines=14> */
.L_x_2611:
        /* <DEDUP_REMOVED lines=14> */
.L_x_2612:
        /* <DEDUP_REMOVED lines=15> */
.L_x_2613:
        /* <DEDUP_REMOVED lines=20> */
.L_x_2614:
        /* <DEDUP_REMOVED lines=16> */
.L_x_2615:
        /* <DEDUP_REMOVED lines=14> */
.L_x_2616:
        /* <DEDUP_REMOVED lines=14> */
.L_x_2617:
        /* <DEDUP_REMOVED lines=14> */
.L_x_2618:
        /* <DEDUP_REMOVED lines=14> */
.L_x_2619:
        /* <DEDUP_REMOVED lines=14> */
.L_x_2620:
        /* <DEDUP_REMOVED lines=15> */
.L_x_2621:
        /* <DEDUP_REMOVED lines=20> */
.L_x_2622:
        /* <DEDUP_REMOVED lines=16> */
.L_x_2623:
        /* <DEDUP_REMOVED lines=14> */
.L_x_2624:
        /* <DEDUP_REMOVED lines=14> */
.L_x_2625:
        /* <DEDUP_REMOVED lines=14> */
.L_x_2626:
        /* <DEDUP_REMOVED lines=14> */
.L_x_2627:
        /* <DEDUP_REMOVED lines=14> */
.L_x_2628:
        /* <DEDUP_REMOVED lines=15> */
.L_x_2629:
        /* <DEDUP_REMOVED lines=20> */
.L_x_2630:
        /* <DEDUP_REMOVED lines=16> */
.L_x_2631:
        /* <DEDUP_REMOVED lines=14> */
.L_x_2632:
        /* <DEDUP_REMOVED lines=14> */
.L_x_2633:
        /* <DEDUP_REMOVED lines=14> */
.L_x_2634:
        /* <DEDUP_REMOVED lines=14> */
.L_x_2635:
        /* <DEDUP_REMOVED lines=14> */
.L_x_2636:
        /* <DEDUP_REMOVED lines=15> */
.L_x_2637:
        /* <DEDUP_REMOVED lines=20> */
.L_x_2638:
        /* <DEDUP_REMOVED lines=16> */
.L_x_2639:
        /* <DEDUP_REMOVED lines=14> */
.L_x_2640:
        /* <DEDUP_REMOVED lines=14> */
.L_x_2641:
        /* <DEDUP_REMOVED lines=14> */
.L_x_2642:
        /* <DEDUP_REMOVED lines=14> */
.L_x_2643:
        /* <DEDUP_REMOVED lines=14> */
.L_x_2644:
        /* <DEDUP_REMOVED lines=15> */
.L_x_2645:
        /* <DEDUP_REMOVED lines=20> */
.L_x_2646:
        /* <DEDUP_REMOVED lines=16> */
.L_x_2647:
        /* <DEDUP_REMOVED lines=14> */
.L_x_2648:
        /* <DEDUP_REMOVED lines=14> */
.L_x_2649:
        /* <DEDUP_REMOVED lines=14> */
.L_x_2650:
        /* <DEDUP_REMOVED lines=14> */
.L_x_2651:
        /* <DEDUP_REMOVED lines=14> */
.L_x_2652:
        /* <DEDUP_REMOVED lines=15> */
.L_x_2653:
        /* <DEDUP_REMOVED lines=20> */
.L_x_2654:
        /* <DEDUP_REMOVED lines=16> */
.L_x_2655:
        /* <DEDUP_REMOVED lines=14> */
.L_x_2656:
        /* <DEDUP_REMOVED lines=12> */
.L_x_2657:
        /* <DEDUP_REMOVED lines=14> */
.L_x_2658:
        /* <DEDUP_REMOVED lines=14> */
.L_x_2659:
        /* <DEDUP_REMOVED lines=14> */
.L_x_2660:
        /* <DEDUP_REMOVED lines=13> */
.L_x_2661:
        /* <DEDUP_REMOVED lines=20> */
.L_x_2662:
        /* <DEDUP_REMOVED lines=16> */
.L_x_2663:
        /* <DEDUP_REMOVED lines=14> */
.L_x_2664:
        /* <DEDUP_REMOVED lines=12> */
.L_x_2665:
        /* <DEDUP_REMOVED lines=14> */
.L_x_2666:
        /* <DEDUP_REMOVED lines=14> */
.L_x_2667:
        /* <DEDUP_REMOVED lines=14> */
.L_x_2668:
        /* <DEDUP_REMOVED lines=13> */
.L_x_2669:
        /* <DEDUP_REMOVED lines=20> */
.L_x_2670:
        /* <DEDUP_REMOVED lines=16> */
.L_x_2671:
        /* <DEDUP_REMOVED lines=14> */
.L_x_2672:
        /* <DEDUP_REMOVED lines=12> */
.L_x_2673:
        /* <DEDUP_REMOVED lines=14> */
.L_x_2674:
        /* <DEDUP_REMOVED lines=12> */
.L_x_2675:
        /* <DEDUP_REMOVED lines=12> */
.L_x_2676:
        /* <DEDUP_REMOVED lines=13> */
.L_x_2677:
        /* <DEDUP_REMOVED lines=20> */
.L_x_2678:
        /* <DEDUP_REMOVED lines=14> */
.L_x_2679:
        /* <DEDUP_REMOVED lines=12> */
.L_x_2680:
        /* <DEDUP_REMOVED lines=12> */
.L_x_2681:
        /* <DEDUP_REMOVED lines=14> */
.L_x_2682:
        /* <DEDUP_REMOVED lines=12> */
.L_x_2683:
        /* <DEDUP_REMOVED lines=12> */
.L_x_2684:
        /* <DEDUP_REMOVED lines=13> */
.L_x_2685:
        /* <DEDUP_REMOVED lines=20> */
.L_x_2686:
        /* <DEDUP_REMOVED lines=14> */
.L_x_2687:
        /* <DEDUP_REMOVED lines=12> */
.L_x_2688:
        /* <DEDUP_REMOVED lines=12> */
.L_x_2689:
        /* <DEDUP_REMOVED lines=14> */
.L_x_2690:
        /* <DEDUP_REMOVED lines=12> */
.L_x_2691:
        /* <DEDUP_REMOVED lines=12> */
.L_x_2692:
        /* <DEDUP_REMOVED lines=13> */
.L_x_2693:
        /* <DEDUP_REMOVED lines=20> */
.L_x_2694:
        /* <DEDUP_REMOVED lines=14> */
.L_x_2695:
        /* <DEDUP_REMOVED lines=12> */
.L_x_2696:
        /* <DEDUP_REMOVED lines=12> */
.L_x_2697:
        /* <DEDUP_REMOVED lines=14> */
.L_x_2698:
        /* <DEDUP_REMOVED lines=12> */
.L_x_2699:
        /* <DEDUP_REMOVED lines=12> */
.L_x_2700:
        /* <DEDUP_REMOVED lines=13> */
.L_x_2701:
        /* <DEDUP_REMOVED lines=20> */
.L_x_2702:
        /* <DEDUP_REMOVED lines=14> */
.L_x_2703:
        /* <DEDUP_REMOVED lines=12> */
.L_x_2704:
        /* <DEDUP_REMOVED lines=12> */
.L_x_2705:
        /* <DEDUP_REMOVED lines=14> */
.L_x_2706:
        /* <DEDUP_REMOVED lines=12> */
.L_x_2707:
        /* <DEDUP_REMOVED lines=12> */
.L_x_2708:
        /* <DEDUP_REMOVED lines=13> */
.L_x_2709:
        /* <DEDUP_REMOVED lines=20> */
.L_x_2710:
        /* <DEDUP_REMOVED lines=14> */
.L_x_2711:
        /* <DEDUP_REMOVED lines=12> */
.L_x_2712:
        /* <DEDUP_REMOVED lines=12> */
.L_x_2713:
        /* <DEDUP_REMOVED lines=14> */
.L_x_2714:
        /* <DEDUP_REMOVED lines=12> */
.L_x_2715:
        /* <DEDUP_REMOVED lines=12> */
.L_x_2716:
        /* <DEDUP_REMOVED lines=13> */
.L_x_2717:
        /* <DEDUP_REMOVED lines=20> */
.L_x_2718:
        /* <DEDUP_REMOVED lines=14> */
.L_x_2719:
        /* <DEDUP_REMOVED lines=12> */
.L_x_2720:
        /* <DEDUP_REMOVED lines=12> */
.L_x_2721:
        /* <DEDUP_REMOVED lines=14> */
.L_x_2722:
        /* <DEDUP_REMOVED lines=12> */
.L_x_2723:
        /* <DEDUP_REMOVED lines=12> */
.L_x_2724:
        /* <DEDUP_REMOVED lines=13> */
.L_x_2725:
        /* <DEDUP_REMOVED lines=20> */
.L_x_2726:
        /* <DEDUP_REMOVED lines=14> */
.L_x_2727:
        /* <DEDUP_REMOVED lines=12> */
.L_x_2728:
        /* <DEDUP_REMOVED lines=12> */
.L_x_2729:
        /* <DEDUP_REMOVED lines=14> */
.L_x_2730:
        /* <DEDUP_REMOVED lines=12> */
.L_x_2731:
        /* <DEDUP_REMOVED lines=12> */
.L_x_2732:
        /* <DEDUP_REMOVED lines=13> */
.L_x_2733:
        /* <DEDUP_REMOVED lines=20> */
.L_x_2734:
        /* <DEDUP_REMOVED lines=14> */
.L_x_2735:
        /* <DEDUP_REMOVED lines=12> */
.L_x_2736:
        /* <DEDUP_REMOVED lines=12> */
.L_x_2737:
        /* <DEDUP_REMOVED lines=14> */
.L_x_2738:
        /* <DEDUP_REMOVED lines=12> */
.L_x_2739:
        /* <DEDUP_REMOVED lines=12> */
.L_x_2740:
        /* <DEDUP_REMOVED lines=13> */
.L_x_2741:
        /* <DEDUP_REMOVED lines=20> */
.L_x_2742:
        /* <DEDUP_REMOVED lines=14> */
.L_x_2743:
        /* <DEDUP_REMOVED lines=12> */
.L_x_2744:
        /* <DEDUP_REMOVED lines=12> */
.L_x_2745:
        /* <DEDUP_REMOVED lines=14> */
.L_x_2746:
        /* <DEDUP_REMOVED lines=12> */
.L_x_2747:
        /* <DEDUP_REMOVED lines=12> */
.L_x_2748:
        /* <DEDUP_REMOVED lines=13> */
.L_x_2749:
        /* <DEDUP_REMOVED lines=20> */
.L_x_2750:
        /* <DEDUP_REMOVED lines=14> */
.L_x_2751:
        /* <DEDUP_REMOVED lines=12> */
.L_x_2752:
        /* <DEDUP_REMOVED lines=12> */
.L_x_2753:
        /* <DEDUP_REMOVED lines=14> */
.L_x_2754:
        /* <DEDUP_REMOVED lines=12> */
.L_x_2755:
        /* <DEDUP_REMOVED lines=12> */
.L_x_2756:
        /* <DEDUP_REMOVED lines=13> */
.L_x_2757:
        /* <DEDUP_REMOVED lines=20> */
.L_x_2758:
        /* <DEDUP_REMOVED lines=14> */
.L_x_2759:
        /* <DEDUP_REMOVED lines=12> */
.L_x_2760:
        /* <DEDUP_REMOVED lines=12> */
.L_x_2761:
        /* <DEDUP_REMOVED lines=14> */
.L_x_2762:
        /* <DEDUP_REMOVED lines=12> */
.L_x_2763:
        /* <DEDUP_REMOVED lines=12> */
.L_x_2764:
        /* <DEDUP_REMOVED lines=13> */
.L_x_2765:
        /* <DEDUP_REMOVED lines=20> */
.L_x_2766:
        /* <DEDUP_REMOVED lines=14> */
.L_x_2767:
        /* <DEDUP_REMOVED lines=12> */
.L_x_2768:
        /* <DEDUP_REMOVED lines=12> */
.L_x_2769:
        /* <DEDUP_REMOVED lines=14> */
.L_x_2770:
        /* <DEDUP_REMOVED lines=12> */
.L_x_2771:
        /* <DEDUP_REMOVED lines=12> */
.L_x_2772:
        /* <DEDUP_REMOVED lines=13> */
.L_x_2773:
        /* <DEDUP_REMOVED lines=20> */
.L_x_2774:
        /* <DEDUP_REMOVED lines=14> */
.L_x_2775:
        /* <DEDUP_REMOVED lines=12> */
.L_x_2776:
        /* <DEDUP_REMOVED lines=12> */
.L_x_2777:
        /* <DEDUP_REMOVED lines=14> */
.L_x_2778:
        /* <DEDUP_REMOVED lines=12> */
.L_x_2779:
        /* <DEDUP_REMOVED lines=12> */
.L_x_2780:
        /* <DEDUP_REMOVED lines=13> */
.L_x_2781:
        /* <DEDUP_REMOVED lines=20> */
.L_x_2782:
        /* <DEDUP_REMOVED lines=14> */
.L_x_2783:
        /* <DEDUP_REMOVED lines=12> */
.L_x_2784:
        /* <DEDUP_REMOVED lines=12> */
.L_x_2785:
        /* <DEDUP_REMOVED lines=14> */
.L_x_2786:
        /* <DEDUP_REMOVED lines=12> */
.L_x_2787:
        /* <DEDUP_REMOVED lines=12> */
.L_x_2788:
        /* <DEDUP_REMOVED lines=13> */
.L_x_2789:
        /* <DEDUP_REMOVED lines=20> */
.L_x_2790:
        /* <DEDUP_REMOVED lines=14> */
.L_x_2791:
        /* <DEDUP_REMOVED lines=12> */
.L_x_2792:
        /* <DEDUP_REMOVED lines=12> */
.L_x_2793:
        /* <DEDUP_REMOVED lines=14> */
.L_x_2794:
        /* <DEDUP_REMOVED lines=12> */
.L_x_2795:
        /* <DEDUP_REMOVED lines=12> */
.L_x_2796:
        /* <DEDUP_REMOVED lines=13> */
.L_x_2797:
        /* <DEDUP_REMOVED lines=20> */
.L_x_2798:
        /* <DEDUP_REMOVED lines=14> */
.L_x_2799:
        /* <DEDUP_REMOVED lines=12> */
.L_x_2800:
        /* <DEDUP_REMOVED lines=12> */
.L_x_2801:
        /* <DEDUP_REMOVED lines=14> */
.L_x_2802:
        /* <DEDUP_REMOVED lines=12> */
.L_x_2803:
        /* <DEDUP_REMOVED lines=12> */
.L_x_2804:
        /* <DEDUP_REMOVED lines=13> */
.L_x_2805:
        /* <DEDUP_REMOVED lines=20> */
.L_x_2806:
        /* <DEDUP_REMOVED lines=14> */
.L_x_2807:
        /* <DEDUP_REMOVED lines=12> */
.L_x_2808:
        /* <DEDUP_REMOVED lines=12> */
.L_x_2809:
        /* <DEDUP_REMOVED lines=14> */
.L_x_2810:
        /* <DEDUP_REMOVED lines=12> */
.L_x_2811:
        /* <DEDUP_REMOVED lines=12> */
.L_x_2812:
        /* <DEDUP_REMOVED lines=13> */
.L_x_2813:
        /* <DEDUP_REMOVED lines=20> */
.L_x_2814:
        /* <DEDUP_REMOVED lines=14> */
.L_x_2815:
        /* <DEDUP_REMOVED lines=12> */
.L_x_2816:
        /* <DEDUP_REMOVED lines=12> */
.L_x_2817:
        /* <DEDUP_REMOVED lines=14> */
.L_x_2818:
        /* <DEDUP_REMOVED lines=12> */
.L_x_2819:
        /* <DEDUP_REMOVED lines=12> */
.L_x_2820:
        /* <DEDUP_REMOVED lines=13> */
.L_x_2821:
[C---:B------:R-:W-:Y:S02]  /*32620*/  ISETP.GE.U32.AND P2, PT, R134.reuse, 0x3e20, PT ;  /* 0x00003e208600780c */ /* 0x040fe40003f46070 */
[----:B------:R-:W-:-:S11]  /*32630*/  ISETP.GE.U32.AND P1, PT, R134, 0x3f00, PT ;  /* 0x00003f008600780c */ /* 0x000fd60003f26070 */
[----:B------:R-:W-:Y:S05]  /*32640*/  @!P2 BRA `(.L_x_2822) ;  /* 0x000000000030a947 */ /* 0x000fea0003800000 */
        /* <DEDUP_REMOVED lines=9> */
[----:B01-34-:R-:W-:-:S04]  /*326e0*/  FMUL R252, R249, R250 ;  /* 0x000000faf9fc7220 */ /* 0x01bfc80000400000 */
[----:B------:R-:W-:Y:S01]  /*326f0*/  FADD R248, R248, R252 ;  /* 0x000000fcf8f87221 */ /* 0x000fe20000000000 */
[----:B------:R0:W-:Y:S06]  /*32700*/  STL [R1+0x258], R252 ;  /* 0x000258fc01007387 */ /* 0x0001ec0000100800 */
.L_x_2822:
        /* <DEDUP_REMOVED lines=12> */
.L_x_2823:
        /* <DEDUP_REMOVED lines=12> */
.L_x_2824:
        /* <DEDUP_REMOVED lines=12> */
.L_x_2825:
[----:B------:R-:W-:Y:S01]  /*32950*/  ISETP.GE.U32.AND P5, PT, R134, 0x3f80, PT ;  /* 0x00003f808600780c */ /* 0x000fe20003fa6070 */
[----:B------:R-:W-:-:S12]  /*32960*/  @!P6 BRA `(.L_x_2826) ;  /* 0x000000000030e947 */ /* 0x000fd80003800000 */
        /* <DEDUP_REMOVED lines=12> */
.L_x_2826:
[----:B------:R-:W-:-:S13]  /*32a30*/  ISETP.GE.U32.AND P6, PT, R134, 0x3ec0, PT ;  /* 0x00003ec08600780c */ /* 0x000fda0003fc6070 */
        /* <DEDUP_REMOVED lines=11> */
.L_x_2827:
        /* <DEDUP_REMOVED lines=11> */
.L_x_2828:
        /* <DEDUP_REMOVED lines=11> */
.L_x_2829:
        /* <DEDUP_REMOVED lines=13> */
.L_x_2830:
        /* <DEDUP_REMOVED lines=11> */
.L_x_2831:
        /* <DEDUP_REMOVED lines=11> */
.L_x_2832:
[----:B------:R-:W-:Y:S05]  /*32e80*/  @!P5 BRA `(.L_x_2833) ;  /* 0x000000000028d947 */ /* 0x000fea0003800000 */
[----:B------:R-:W-:-:S04]  /*32e90*/  FADD R127, R245, -R127 ;  /* 0x8000007ff57f7221 */ /* 0x000fc80000000000 */
[----:B------:R-:W-:-:S04]  /*32ea0*/  FFMA.SAT R126, R127, R126, 0.5 ;  /* 0x3f0000007f7e7423 */ /* 0x000fc8000000207e */
[----:B------:R-:W-:-:S04]  /*32eb0*/  FFMA.RM R126, R126, R133, 12582913 ;  /* 0x4b4000017e7e7423 */ /* 0x000fc80000004085 */
[C---:B------:R-:W-:Y:S01]  /*32ec0*/  FADD R133, R126.reuse, -12583039 ;  /* 0xcb40007f7e857421 */ /* 0x040fe20000000000 */
[----:B------:R-:W-:-:S03]  /*32ed0*/  SHF.L.U32 R126, R126, 0x17, RZ ;  /* 0x000000177e7e7819 */ /* 0x000fc600000006ff */
[----:B------:R-:W-:-:S04]  /*32ee0*/  FFMA R133, R127, 1.4426950216293334961, -R133 ;  /* 0x3fb8aa3b7f857823 */ /* 0x000fc80000000885 */
[----:B------:R-:W-:-:S04]  /*32ef0*/  FFMA R133, R127, 1.925963033500011079e-08, R133 ;  /* 0x32a570607f857823 */ /* 0x000fc80000000085 */
[----:B------:R-:W0:Y:S02]  /*32f00*/  MUFU.EX2 R245, R133 ;  /* 0x0000008500f57308 */ /* 0x000e240000000800 */
[----:B0-----:R-:W-:-:S04]  /*32f10*/  FMUL R245, R126, R245 ;  /* 0x000000f57ef57220 */ /* 0x001fc80000400000 */
[----:B------:R-:W-:-:S07]  /*32f20*/  FADD R248, R248, R245 ;  /* 0x000000f5f8f87221 */ /* 0x000fce0000000000 */
.L_x_2833:
[----:B------:R-:W2:Y:S04]  /*32f30*/  LDL.LU R249, [R1+0x8] ;  /* 0x0000080001f97983 */ /* 0x000ea80000300800 */
        /* <DEDUP_REMOVED lines=8> */
[----:B------:R0:W0:Y:S01]  /*32fc0*/  SHFL.BFLY PT, R126, R133, 0x1, 0x1f ;  /* 0x0c201f00857e7f89 */ /* 0x00002200000e0000 */
[----:B--2---:R-:W-:-:S13]  /*32fd0*/  ISETP.GE.AND P0, PT, R249, 0x1, PT ;  /* 0x00000001f900780c */ /* 0x004fda0003f06270 */
[----:B0-----:R-:W-:Y:S05]  /*32fe0*/  @!P0 EXIT ;  /* 0x000000000000894d */ /* 0x001fea0003800000 */
[----:B-----5:R-:W-:Y:S01]  /*32ff0*/  ISETP.GT.U32.AND P0, PT, R123, R134, PT ;  /* 0x000000867b00720c */ /* 0x020fe20003f04070 */
[----:B------:R-:W-:Y:S01]  /*33000*/  BSSY.RECONVERGENT B2, `(.L_x_2834) ;  /* 0x0000067000027945 */ /* 0x000fe20003800200 */
[----:B------:R-:W-:-:S11]  /*33010*/  FADD R133, R133, R126 ;  /* 0x0000007e85857221 */ /* 0x000fd60000000000 */
[----:B------:R-:W-:Y:S05]  /*33020*/  @P0 BRA `(.L_x_2835) ;  /* 0x0000000400800947 */ /* 0x000fea0003800000 */
[----:B------:R-:W2:Y:S01]  /*33030*/  LDL R249, [R1+0x4] ;  /* 0x0000040001f97983 */ /* 0x000ea20000100800 */
[----:B------:R-:W0:Y:S01]  /*33040*/  MUFU.RCP R123, R133 ;  /* 0x00000085007b7308 */ /* 0x000e220000001000 */
[----:B------:R-:W-:Y:S01]  /*33050*/  BSSY.RECONVERGENT B3, `(.L_x_2836) ;  /* 0x000000c000037945 */ /* 0x000fe20003800200 */
[----:B0-----:R-:W-:-:S04]  /*33060*/  FFMA R126, -R133, R123, 1 ;  /* 0x3f800000857e7423 */ /* 0x001fc8000000017b */
[----:B------:R-:W-:Y:S02]  /*33070*/  FFMA R123, R123, R126, R123 ;  /* 0x0000007e7b7b7223 */ /* 0x000fe4000000007b */
[----:B--2---:R-:W0:Y:S02]  /*33080*/  FCHK P0, R249, R133 ;  /* 0x00000085f9007302 */ /* 0x004e240000000000 */
[----:B------:R-:W-:-:S04]  /*33090*/  FFMA R126, R249, R123, RZ ;  /* 0x0000007bf97e7223 */ /* 0x000fc800000000ff */
[----:B------:R-:W-:-:S04]  /*330a0*/  FFMA R127, -R133, R126, R249 ;  /* 0x0000007e857f7223 */ /* 0x000fc800000001f9 */
[----:B-1-34-:R-:W-:Y:S01]  /*330b0*/  FFMA R252, R123, R127, R126 ;  /* 0x0000007f7bfc7223 */ /* 0x01afe2000000007e */
[----:B0-----:R-:W-:Y:S06]  /*330c0*/  @!P0 BRA `(.L_x_2837) ;  /* 0x0000000000108947 */ /* 0x001fec0003800000 */
[----:B------:R-:W-:Y:S02]  /*330d0*/  MOV R126, R249 ;  /* 0x000000f9007e7202 */ /* 0x000fe40000000f00 */
[----:B------:R-:W-:-:S07]  /*330e0*/  MOV R127, 0x33100 ;  /* 0x00033100007f7802 */ /* 0x000fce0000000f00 */
[----:B------:R-:W-:Y:S05]  /*330f0*/  CALL.REL.NOINC `($__internal_0_$__cuda_sm3x_div_rn_noftz_f32_slowpath) ;  /* 0x0000030c00fc7944 */ /* 0x000fea0003c00000 */
[----:B------:R-:W-:-:S07]  /*33100*/  IMAD.MOV.U32 R252, RZ, RZ, R134 ;  /* 0x000000fffffc7224 */ /* 0x000fce00078e0086 */
.L_x_2837:
[----:B------:R-:W-:Y:S05]  /*33110*/  BSYNC.RECONVERGENT B3 ;  /* 0x0000000000037941 */ /* 0x000fea0003800200 */
.L_x_2836:
[----:B------:R-:W0:Y:S01]  /*33120*/  S2R R123, SR_TID.X ;  /* 0x00000000007b7919 */ /* 0x000e220000002100 */
[----:B------:R-:W1:Y:S01]  /*33130*/  S2UR UR6, SR_CTAID.X ;  /* 0x00000000000679c3 */ /* 0x000e620000002500 */
[----:B------:R-:W-:Y:S01]  /*33140*/  BSSY.RECONVERGENT B3, `(.L_x_2838) ;  /* 0x000001a000037945 */ /* 0x000fe20003800200 */
[----:B------:R-:W-:Y:S02]  /*33150*/  F2FP.BF16.F32.PACK_AB R252, RZ, R252 ;  /* 0x000000fcfffc723e */ /* 0x000fe400000010ff */
[----:B0-----:R-:W-:-:S04]  /*33160*/  SHF.L.U32 R123, R123, 0x2, RZ ;  /* 0x000000027b7b7819 */ /* 0x001fc800000006ff */
[----:B-1----:R-:W-:-:S13]  /*33170*/  ISETP.GE.U32.AND P0, PT, R123, UR6, PT ;  /* 0x000000067b007c0c */ /* 0x002fda000bf06070 */
[----:B------:R-:W-:Y:S05]  /*33180*/  @P0 BRA `(.L_x_2839) ;  /* 0x00000000004c0947 */ /* 0x000fea0003800000 */
[----:B------:R-:W2:Y:S01]  /*33190*/  LDL R248, [R1] ;  /* 0x0000000001f87983 */ /* 0x000ea20000100800 */
[----:B------:R-:W0:Y:S01]  /*331a0*/  MUFU.RCP R126, R133 ;  /* 0x00000085007e7308 */ /* 0x000e220000001000 */
[----:B------:R-:W-:Y:S01]  /*331b0*/  BSSY.RECONVERGENT B4, `(.L_x_2840) ;  /* 0x000000c000047945 */ /* 0x000fe20003800200 */
[----:B0-----:R-:W-:-:S04]  /*331c0*/  FFMA R127, -R133, R126, 1 ;  /* 0x3f800000857f7423 */ /* 0x001fc8000000017e */
[----:B------:R-:W-:Y:S02]  /*331d0*/  FFMA R126, R126, R127, R126 ;  /* 0x0000007f7e7e7223 */ /* 0x000fe4000000007e */
[----:B--2---:R-:W0:Y:S02]  /*331e0*/  FCHK P0, R248, R133 ;  /* 0x00000085f8007302 */ /* 0x004e240000000000 */
[----:B------:R-:W-:-:S04]  /*331f0*/  FFMA R127, R248, R126, RZ ;  /* 0x0000007ef87f7223 */ /* 0x000fc800000000ff */
[----:B------:R-:W-:-:S04]  /*33200*/  FFMA R134, -R133, R127, R248 ;  /* 0x0000007f85867223 */ /* 0x000fc800000001f8 */
[----:B------:R-:W-:Y:S01]  /*33210*/  FFMA R126, R126, R134, R127 ;  /* 0x000000867e7e7223 */ /* 0x000fe2000000007f */
[----:B0-----:R-:W-:Y:S06]  /*33220*/  @!P0 BRA `(.L_x_2841) ;  /* 0x0000000000108947 */ /* 0x001fec0003800000 */
[----:B------:R-:W-:Y:S02]  /*33230*/  MOV R126, R248 ;  /* 0x000000f8007e7202 */ /* 0x000fe40000000f00 */
[----:B------:R-:W-:-:S07]  /*33240*/  MOV R127, 0x33260 ;  /* 0x00033260007f7802 */ /* 0x000fce0000000f00 */
[----:B------:R-:W-:Y:S05]  /*33250*/  CALL.REL.NOINC `($__internal_0_$__cuda_sm3x_div_rn_noftz_f32_slowpath) ;  /* 0x0000030c00a47944 */ /* 0x000fea0003c00000 */
[----:B------:R-:W-:-:S07]  /*33260*/  MOV R126, R134 ;  /* 0x00000086007e7202 */ /* 0x000fce0000000f00 */
.L_x_2841:
[----:B------:R-:W-:Y:S05]  /*33270*/  BSYNC.RECONVERGENT B4 ;  /* 0x0000000000047941 */ /* 0x000fea0003800200 */
.L_x_2840:
[----:B------:R-:W-:-:S04]  /*33280*/  F2FP.BF16.F32.PACK_AB R126, RZ, R126 ;  /* 0x0000007eff7e723e */ /* 0x000fc800000010ff */
[----:B------:R-:W-:-:S05]  /*33290*/  PRMT R126, R252, 0x5410, R126 ;  /* 0x00005410fc7e7816 */ /* 0x000fca000000007e */
[----:B------:R0:W-:Y:S01]  /*332a0*/  STL [R1], R126 ;  /* 0x0000007e01007387 */ /* 0x0001e20000100800 */
[----:B------:R-:W-:Y:S05]  /*332b0*/  BRA `(.L_x_2842) ;  /* 0x0000000000087947 */ /* 0x000fea0003800000 */
.L_x_2839:
[----:B------:R-:W-:-:S05]  /*332c0*/  PRMT R126, R252, 0x5410, RZ ;  /* 0x00005410fc7e7816 */ /* 0x000fca00000000ff */
[----:B------:R1:W-:Y:S02]  /*332d0*/  STL [R1], R126 ;  /* 0x0000007e01007387 */ /* 0x0003e40000100800 */
.L_x_2842:
[----:B------:R-:W-:Y:S05]  /*332e0*/  BSYNC.RECONVERGENT B3 ;  /* 0x0000000000037941 */ /* 0x000fea0003800200 */
.L_x_2838:
[----:B------:R-:W2:Y:S01]  /*332f0*/  S2UR UR6, SR_CTAID.X ;  /* 0x00000000000679c3 */ /* 0x000ea20000002500 */
[----:B01----:R-:W-:Y:S01]  /*33300*/  VIADD R126, R123, 0x2 ;  /* 0x000000027b7e7836 */ /* 0x003fe20000000000 */
[----:B------:R-:W-:Y:S04]  /*33310*/  BSSY.RECONVERGENT B3, `(.L_x_2843) ;  /* 0x0000015000037945 */ /* 0x000fe80003800200 */
[----:B--2---:R-:W-:-:S13]  /*33320*/  ISETP.GT.U32.AND P0, PT, R126, UR6, PT ;  /* 0x000000067e007c0c */ /* 0x004fda000bf04070 */
        /* <DEDUP_REMOVED lines=15> */
.L_x_2846:
[----:B------:R-:W-:Y:S05]  /*33420*/  BSYNC.RECONVERGENT B4 ;  /* 0x0000000000047941 */ /* 0x000fea0003800200 */
.L_x_2845:
[----:B------:R-:W-:Y:S01]  /*33430*/  F2FP.BF16.F32.PACK_AB R252, RZ, R252 ;  /* 0x000000fcfffc723e */ /* 0x000fe200000010ff */
[----:B------:R-:W-:Y:S06]  /*33440*/  BRA `(.L_x_2847) ;  /* 0x0000000000047947 */ /* 0x000fec0003800000 */
.L_x_2844:
[----:B------:R-:W-:-:S07]  /*33450*/  PRMT R252, RZ, 0x7610, R252 ;  /* 0x00007610fffc7816 */ /* 0x000fce00000000fc */
.L_x_2847:
[----:B------:R-:W-:Y:S05]  /*33460*/  BSYNC.RECONVERGENT B3 ;  /* 0x0000000000037941 */ /* 0x000fea0003800200 */
.L_x_2843:
[----:B------:R-:W0:Y:S01]  /*33470*/  S2UR UR6, SR_CTAID.X ;  /* 0x00000000000679c3 */ /* 0x000e220000002500 */
[----:B------:R-:W-:Y:S01]  /*33480*/  IADD3 R126, PT, PT, R123, 0x3, RZ ;  /* 0x000000037b7e7810 */ /* 0x000fe20007ffe0ff */
[----:B------:R-:W-:Y:S03]  /*33490*/  BSSY.RECONVERGENT B3, `(.L_x_2848) ;  /* 0x0000016000037945 */ /* 0x000fe60003800200 */
[----:B0-----:R-:W-:-:S13]  /*334a0*/  ISETP.GT.U32.AND P0, PT, R126, UR6, PT ;  /* 0x000000067e007c0c */ /* 0x001fda000bf04070 */
        /* <DEDUP_REMOVED lines=11> */
[----:B------:R-:W-:Y:S01]  /*33560*/  IMAD.MOV.U32 R126, RZ, RZ, R248 ;  /* 0x000000ffff7e7224 */ /* 0x000fe200078e00f8 */
[----:B------:R-:W-:-:S07]  /*33570*/  MOV R127, 0x33590 ;  /* 0x00033590007f7802 */ /* 0x000fce0000000f00 */
[----:B------:R-:W-:Y:S05]  /*33580*/  CALL.REL.NOINC `($__internal_0_$__cuda_sm3x_div_rn_noftz_f32_slowpath) ;  /* 0x0000030800d87944 */ /* 0x000fea0003c00000 */
[----:B------:R-:W-:-:S07]  /*33590*/  MOV R126, R134 ;  /* 0x00000086007e7202 */ /* 0x000fce0000000f00 */
.L_x_2851:
[----:B------:R-:W-:Y:S05]  /*335a0*/  BSYNC.RECONVERGENT B4 ;  /* 0x0000000000047941 */ /* 0x000fea0003800200 */
.L_x_2850:
[----:B------:R-:W-:-:S04]  /*335b0*/  F2FP.BF16.F32.PACK_AB R126, RZ, R126 ;  /* 0x0000007eff7e723e */ /* 0x000fc800000010ff */
[----:B------:R-:W-:Y:S01]  /*335c0*/  PRMT R126, R252, 0x5410, R126 ;  /* 0x00005410fc7e7816 */ /* 0x000fe2000000007e */
[----:B------:R-:W-:Y:S06]  /*335d0*/  BRA `(.L_x_2852) ;  /* 0x0000000000047947 */ /* 0x000fec0003800000 */
.L_x_2849:
[----:B------:R-:W-:-:S07]  /*335e0*/  PRMT R126, R252, 0x5410, RZ ;  /* 0x00005410fc7e7816 */ /* 0x000fce00000000ff */
.L_x_2852:
[----:B------:R-:W-:Y:S05]  /*335f0*/  BSYNC.RECONVERGENT B3 ;  /* 0x0000000000037941 */ /* 0x000fea0003800200 */
.L_x_2848:
[----:B------:R-:W-:Y:S02]  /*33600*/  MOV R127, R126 ;  /* 0x0000007e007f7202 */ /* 0x000fe40000000f00 */
[----:B------:R0:W5:Y:S01]  /*33610*/  LDL.LU R126, [R1] ;  /* 0x00000000017e7983 */ /* 0x0001620000300800 */
[----:B------:R-:W-:Y:S05]  /*33620*/  BRA `(.L_x_2853) ;  /* 0x0000000000107947 */ /* 0x000fea0003800000 */
.L_x_2835:
[----:B------:R-:W0:Y:S02]  /*33630*/  LDCU UR6, c[0x0][0x39c] ;  /* 0x00007380ff0677ac */ /* 0x000e240008000800 */
[----:B0-----:R-:W-:-:S13]  /*33640*/  ISETP.GE.AND P0, PT, R123, UR6, PT ;  /* 0x000000067b007c0c */ /* 0x001fda000bf06270 */
[----:B------:R-:W-:Y:S05]  /*33650*/  @P0 EXIT ;  /* 0x000000000000094d */ /* 0x000fea0003800000 */
[----:B------:R-:W-:-:S07]  /*33660*/  CS2R R126, SRZ ;  /* 0x00000000007e7805 */ /* 0x000fce000001ff00 */
.L_x_2853:
[----:B------:R-:W-:Y:S05]  /*33670*/  BSYNC.RECONVERGENT B2 ;  /* 0x0000000000027941 */ /* 0x000fea0003800200 */
.L_x_2834:
[----:B------:R-:W2:Y:S01]  /*33680*/  S2UR UR6, SR_CTAID.X ;  /* 0x00000000000679c3 */ /* 0x000ea20000002500 */
[----:B-----5:R0:W-:Y:S01]  /*33690*/  STG.E.64 desc[UR4][R124.64], R126 ;  /* 0x0000007e7c007986 */ /* 0x0201e2000c101b04 */
[----:B------:R-:W-:Y:S01]  /*336a0*/  BSSY.RECONVERGENT B2, `(.L_x_2854) ;  /* 0x0000062000027945 */ /* 0x000fe20003800200 */
[----:B0-----:R-:W-:-:S04]  /*336b0*/  IADD3 R126, PT, PT, R123, 0x80, RZ ;  /* 0x000000807b7e7810 */ /* 0x001fc80007ffe0ff */
        /* <DEDUP_REMOVED lines=12> */
[----:B------:R-:W-:Y:S01]  /*33780*/  IMAD.MOV.U32 R126, RZ, RZ, R248 ;  /* 0x000000ffff7e7224 */ /* 0x000fe200078e00f8 */
[----:B------:R-:W-:-:S07]  /*33790*/  MOV R127, 0x337b0 ;  /* 0x000337b0007f7802 */ /* 0x000fce0000000f00 */
[----:B------:R-:W-:Y:S05]  /*337a0*/  CALL.REL.NOINC `($__internal_0_$__cuda_sm3x_div_rn_noftz_f32_slowpath) ;  /* 0x0000030800507944 */ /* 0x000fea0003c00000 */
[----:B------:R-:W-:-:S07]  /*337b0*/  MOV R252, R134 ;  /* 0x0000008600fc7202 */ /* 0x000fce0000000f00 */
.L_x_2857:
[----:B------:R-:W-:Y:S05]  /*337c0*/  BSYNC.RECONVERGENT B3 ;  /* 0x0000000000037941 */ /* 0x000fea0003800200 */
.L_x_2856:
[----:B------:R-:W0:Y:S01]  /*337d0*/  S2UR UR6, SR_CTAID.X ;  /* 0x00000000000679c3 */ /* 0x000e220000002500 */
[----:B------:R-:W-:Y:S01]  /*337e0*/  IADD3 R126, PT, PT, R123, 0x81, RZ ;  /* 0x000000817b7e7810 */ /* 0x000fe20007ffe0ff */
[----:B------:R-:W-:Y:S01]  /*337f0*/  BSSY.RECONVERGENT B3, `(.L_x_2858) ;  /* 0x0000015000037945 */ /* 0x000fe20003800200 */
[----:B------:R-:W-:Y:S02]  /*33800*/  F2FP.BF16.F32.PACK_AB R252, RZ, R252 ;  /* 0x000000fcfffc723e */ /* 0x000fe400000010ff */
[----:B0-----:R-:W-:-:S13]  /*33810*/  ISETP.GT.U32.AND P0, PT, R126, UR6, PT ;  /* 0x000000067e007c0c */ /* 0x001fda000bf04070 */
[----:B------:R-:W-:Y:S05]  /*33820*/  @P0 BRA `(.L_x_2859) ;  /* 0x0000000000400947 */ /* 0x000fea0003800000 */
[----:B------:R-:W0:Y:S01]  /*33830*/  MUFU.RCP R126, R133 ;  /* 0x00000085007e7308 */ /* 0x000e220000001000 */
[----:B------:R-:W-:Y:S07]  /*33840*/  BSSY.RECONVERGENT B4, `(.L_x_2860) ;  /* 0x000000b000047945 */ /* 0x000fee0003800200 */
[----:B------:R-:W1:Y:S01]  /*33850*/  FCHK P0, R120, R133 ;  /* 0x0000008578007302 */ /* 0x000e620000000000 */
[----:B0-----:R-:W-:-:S04]  /*33860*/  FFMA R127, -R133, R126, 1 ;  /* 0x3f800000857f7423 */ /* 0x001fc8000000017e */
[----:B------:R-:W-:-:S04]  /*33870*/  FFMA R126, R126, R127, R126 ;  /* 0x0000007f7e7e7223 */ /* 0x000fc8000000007e */
[----:B------:R-:W-:-:S04]  /*33880*/  FFMA R127, R126, R120, RZ ;  /* 0x000000787e7f7223 */ /* 0x000fc800000000ff */
[----:B------:R-:W-:-:S04]  /*33890*/  FFMA R134, -R133, R127, R120 ;  /* 0x0000007f85867223 */ /* 0x000fc80000000178 */
[----:B------:R-:W-:Y:S01]  /*338a0*/  FFMA R134, R126, R134, R127 ;  /* 0x000000867e867223 */ /* 0x000fe2000000007f */
[----:B-1----:R-:W-:Y:S06]  /*338b0*/  @!P0 BRA `(.L_x_2861) ;  /* 0x00000000000c8947 */ /* 0x002fec0003800000 */
[----:B------:R-:W-:Y:S02]  /*338c0*/  MOV R126, R120 ;  /* 0x00000078007e7202 */ /* 0x000fe40000000f00 */
[----:B------:R-:W-:-:S07]  /*338d0*/  MOV R127, 0x338f0 ;  /* 0x000338f0007f7802 */ /* 0x000fce0000000f00 */
[----:B------:R-:W-:Y:S05]  /*338e0*/  CALL.REL.NOINC `($__internal_0_$__cuda_sm3x_div_rn_noftz_f32_slowpath) ;  /* 0x0000030800007944 */ /* 0x000fea0003c00000 */
.L_x_2861:
[----:B------:R-:W-:Y:S05]  /*338f0*/  BSYNC.RECONVERGENT B4 ;  /* 0x0000000000047941 */ /* 0x000fea0003800200 */
.L_x_2860:
[----:B------:R-:W-:-:S04]  /*33900*/  F2FP.BF16.F32.PACK_AB R134, RZ, R134 ;  /* 0x00000086ff86723e */ /* 0x000fc800000010ff */
[----:B------:R-:W-:Y:S01]  /*33910*/  PRMT R252, R252, 0x5410, R134 ;  /* 0x00005410fcfc7816 */ /* 0x000fe20000000086 */
[----:B------:R-:W-:Y:S06]  /*33920*/  BRA `(.L_x_2862) ;  /* 0x0000000000047947 */ /* 0x000fec0003800000 */
.L_x_2859:
[----:B------:R-:W-:-:S07]  /*33930*/  PRMT R252, R252, 0x5410, RZ ;  /* 0x00005410fcfc7816 */ /* 0x000fce00000000ff */
.L_x_2862:
[----:B------:R-:W-:Y:S05]  /*33940*/  BSYNC.RECONVERGENT B3 ;  /* 0x0000000000037941 */ /* 0x000fea0003800200 */
.L_x_2858:
[----:B------:R-:W0:Y:S01]  /*33950*/  S2UR UR6, SR_CTAID.X ;  /* 0x00000000000679c3 */ /* 0x000e220000002500 */
[----:B------:R-:W-:Y:S01]  /*33960*/  VIADD R120, R123, 0x82 ;  /* 0x000000827b787836 */ /* 0x000fe20000000000 */
[----:B------:R-:W-:Y:S04]  /*33970*/  BSSY.RECONVERGENT B3, `(.L_x_2863) ;  /* 0x0000014000037945 */ /* 0x000fe80003800200 */
        /* <DEDUP_REMOVED lines=14> */
[----:B------:R-:W-:-:S07]  /*33a60*/  MOV R120, R134 ;  /* 0x0000008600787202 */ /* 0x000fce0000000f00 */
.L_x_2866:
[----:B------:R-:W-:Y:S05]  /*33a70*/  BSYNC.RECONVERGENT B4 ;  /* 0x0000000000047941 */ /* 0x000fea0003800200 */
.L_x_2865:
[----:B------:R-:W-:Y:S01]  /*33a80*/  F2FP.BF16.F32.PACK_AB R120, RZ, R120 ;  /* 0x00000078ff78723e */ /* 0x000fe200000010ff */
[----:B------:R-:W-:Y:S06]  /*33a90*/  BRA `(.L_x_2867) ;  /* 0x0000000000047947 */ /* 0x000fec0003800000 */
.L_x_2864:
[----:B------:R-:W-:-:S07]  /*33aa0*/  PRMT R120, RZ, 0x7610, R120 ;  /* 0x00007610ff787816 */ /* 0x000fce0000000078 */
.L_x_2867:
[----:B------:R-:W-:Y:S05]  /*33ab0*/  BSYNC.RECONVERGENT B3 ;  /* 0x0000000000037941 */ /* 0x000fea0003800200 */
.L_x_2863:
[----:B------:R-:W0:Y:S01]  /*33ac0*/  S2UR UR6, SR_CTAID.X ;  /* 0x00000000000679c3 */ /* 0x000e220000002500 */
[----:B------:R-:W-:Y:S01]  /*33ad0*/  IADD3 R121, PT, PT, R123, 0x83, RZ ;  /* 0x000000837b797810 */ /* 0x000fe20007ffe0ff */
[----:B------:R-:W-:Y:S03]  /*33ae0*/  BSSY.RECONVERGENT B3, `(.L_x_2868) ;  /* 0x0000015000037945 */ /* 0x000fe60003800200 */
        /* <DEDUP_REMOVED lines=11> */
[----:B------:R-:W-:Y:S01]  /*33ba0*/  IMAD.MOV.U32 R126, RZ, RZ, R122 ;  /* 0x000000ffff7e7224 */ /* 0x000fe200078e007a */
[----:B------:R-:W-:-:S07]  /*33bb0*/  MOV R127, 0x33bd0 ;  /* 0x00033bd0007f7802 */ /* 0x000fce0000000f00 */
[----:B------:R-:W-:Y:S05]  /*33bc0*/  CALL.REL.NOINC `($__internal_0_$__cuda_sm3x_div_rn_noftz_f32_slowpath) ;  /* 0x0000030400487944 */ /* 0x000fea0003c00000 */
[----:B------:R-:W-:-:S07]  /*33bd0*/  MOV R121, R134 ;  /* 0x0000008600797202 */ /* 0x000fce0000000f00 */
.L_x_2871:
[----:B------:R-:W-:Y:S05]  /*33be0*/  BSYNC.RECONVERGENT B4 ;  /* 0x0000000000047941 */ /* 0x000fea0003800200 */
.L_x_2870:
[----:B------:R-:W-:-:S04]  /*33bf0*/  F2FP.BF16.F32.PACK_AB R121, RZ, R121 ;  /* 0x00000079ff79723e */ /* 0x000fc800000010ff */
[----:B------:R-:W-:Y:S01]  /*33c00*/  PRMT R126, R120, 0x5410, R121 ;  /* 0x00005410787e7816 */ /* 0x000fe20000000079 */
[----:B------:R-:W-:Y:S06]  /*33c10*/  BRA `(.L_x_2872) ;  /* 0x0000000000047947 */ /* 0x000fec0003800000 */
.L_x_2869:
[----:B------:R-:W-:-:S07]  /*33c20*/  PRMT R126, R120, 0x5410, RZ ;  /* 0x00005410787e7816 */ /* 0x000fce00000000ff */
.L_x_2872:
[----:B------:R-:W-:Y:S05]  /*33c30*/  BSYNC.RECONVERGENT B3 ;  /* 0x0000000000037941 */ /* 0x000fea0003800200 */
.L_x_2868:
[----:B------:R-:W-:Y:S02]  /*33c40*/  MOV R120, R252 ;  /* 0x000000fc00787202 */ /* 0x000fe40000000f00 */
[----:B------:R-:W-:-:S05]  /*33c50*/  MOV R121, R126 ;  /* 0x0000007e00797202 */ /* 0x000fca0000000f00 */
[----:B------:R2:W-:Y:S01]  /*33c60*/  STG.E.64 desc[UR4][R124.64+0x100], R120 ;  /* 0x000100787c007986 */ /* 0x0005e2000c101b04 */
[----:B------:R-:W-:Y:S05]  /*33c70*/  BRA `(.L_x_2873) ;  /* 0x0000000000107947 */ /* 0x000fea0003800000 */
.L_x_2855:
[----:B------:R-:W0:Y:S02]  /*33c80*/  LDCU UR6, c[0x0][0x39c] ;  /* 0x00007380ff0677ac */ /* 0x000e240008000800 */
[----:B0-----:R-:W-:-:S13]  /*33c90*/  ISETP.GE.AND P0, PT, R126, UR6, PT ;  /* 0x000000067e007c0c */ /* 0x001fda000bf06270 */
[----:B------:R-:W-:Y:S05]  /*33ca0*/  @P0 EXIT ;  /* 0x000000000000094d */ /* 0x000fea0003800000 */
[----:B------:R0:W-:Y:S02]  /*33cb0*/  STG.E.64 desc[UR4][R124.64+0x100], RZ ;  /* 0x000100ff7c007986 */ /* 0x0001e4000c101b04 */
.L_x_2873:
[----:B------:R-:W-:Y:S05]  /*33cc0*/  BSYNC.RECONVERGENT B2 ;  /* 0x0000000000027941 */ /* 0x000fea0003800200 */
.L_x_2854:
[----:B------:R-:W5:Y:S01]  /*33cd0*/  S2UR UR6, SR_CTAID.X ;  /* 0x00000000000679c3 */ /* 0x000f620000002500 */
[----:B--2---:R-:W-:Y:S01]  /*33ce0*/  VIADD R120, R123, 0x100 ;  /* 0x000001007b787836 */ /* 0x004fe20000000000 */
[----:B------:R-:W-:Y:S04]  /*33cf0*/  BSSY.RECONVERGENT B2, `(.L_x_2874) ;  /* 0x0000061000027945 */ /* 0x000fe80003800200 */
[----:B-----5:R-:W-:-:S13]  /*33d00*/  ISETP.GT.U32.AND P0, PT, R120, UR6, PT ;  /* 0x0000000678007c0c */ /* 0x020fda000bf04070 */
[----:B------:R-:W-:Y:S05]  /*33d10*/  @P0 BRA `(.L_x_2875) ;  /* 0x0000000400680947 */ /* 0x000fea0003800000 */
[----:B------:R-:W2:Y:S01]  /*33d20*/  LDL R126, [R1+0xac] ;  /* 0x0000ac00017e7983 */ /* 0x000ea20000100800 */
[----:B------:R-:W5:Y:S01]  /*33d30*/  MUFU.RCP R120, R133 ;  /* 0x0000008500787308 */ /* 0x000f620000001000 */
[----:B------:R-:W-:Y:S01]  /*33d40*/  BSSY.RECONVERGENT B3, `(.L_x_2876) ;  /* 0x000000b000037945 */ /* 0x000fe20003800200 */
[----:B-----5:R-:W-:-:S04]  /*33d50*/  FFMA R121, -R133, R120, 1 ;  /* 0x3f80000085797423 */ /* 0x020fc80000000178 */
[----:B------:R-:W-:Y:S02]  /*33d60*/  FFMA R120, R120, R121, R120 ;  /* 0x0000007978787223 */ /* 0x000fe40000000078 */
[----:B--2---:R-:W2:Y:S02]  /*33d70*/  FCHK P0, R126, R133 ;  /* 0x000000857e007302 */ /* 0x004ea40000000000 */
[----:B------:R-:W-:-:S04]  /*33d80*/  FFMA R121, R120, R126, RZ ;  /* 0x0000007e78797223 */ /* 0x000fc800000000ff */
[----:B------:R-:W-:-:S04]  /*33d90*/  FFMA R122, -R133, R121, R126 ;  /* 0x00000079857a7223 */ /* 0x000fc8000000017e */
[----:B------:R-:W-:Y:S01]  /*33da0*/  FFMA R120, R120, R122, R121 ;  /* 0x0000007a78787223 */ /* 0x000fe20000000079 */
[----:B--2---:R-:W-:Y:S06]  /*33db0*/  @!P0 BRA `(.L_x_2877) ;  /* 0x00000000000c8947 */ /* 0x004fec0003800000 */
[----:B------:R-:W-:-:S07]  /*33dc0*/  MOV R127, 0x33de0 ;  /* 0x00033de0007f7802 */ /* 0x000fce0000000f00 */
[----:B01-34-:R-:W-:Y:S05]  /*33dd0*/  CALL.REL.NOINC `($__internal_0_$__cuda_sm3x_div_rn_noftz_f32_slowpath) ;  /* 0x0000030000c47944 */ /* 0x01bfea0003c00000 */
[----:B------:R-:W-:-:S07]  /*33de0*/  MOV R120, R134 ;  /* 0x0000008600787202 */ /* 0x000fce0000000f00 */
.L_x_2877:
[----:B------:R-:W-:Y:S05]  /*33df0*/  BSYNC.RECONVERGENT B3 ;  /* 0x0000000000037941 */ /* 0x000fea0003800200 */
.L_x_2876:
[----:B------:R-:W2:Y:S01]  /*33e00*/  S2UR UR6, SR_CTAID.X ;  /* 0x00000000000679c3 */ /* 0x000ea20000002500 */
[----:B------:R-:W-:Y:S01]  /*33e10*/  IADD3 R121, PT, PT, R123, 0x101, RZ ;  /* 0x000001017b797810 */ /* 0x000fe20007ffe0ff */
[----:B------:R-:W-:Y:S01]  /*33e20*/  BSSY.RECONVERGENT B3, `(.L_x_2878) ;  /* 0x0000016000037945 */ /* 0x000fe20003800200 */
[----:B------:R-:W-:Y:S02]  /*33e30*/  F2FP.BF16.F32.PACK_AB R120, RZ, R120 ;  /* 0x00000078ff78723e */ /* 0x000fe400000010ff */
[----:B--2---:R-:W-:-:S13]  /*33e40*/  ISETP.GT.U32.AND P0, PT, R121, UR6, PT ;  /* 0x0000000679007c0c */ /* 0x004fda000bf04070 */
[----:B------:R-:W-:Y:S05]  /*33e50*/  @P0 BRA `(.L_x_2879) ;  /* 0x0000000000440947 */ /* 0x000fea0003800000 */
[----:B------:R-:W2:Y:S01]  /*33e60*/  MUFU.RCP R121, R133 ;  /* 0x0000008500797308 */ /* 0x000ea20000001000 */
[----:B------:R-:W-:Y:S07]  /*33e70*/  BSSY.RECONVERGENT B4, `(.L_x_2880) ;  /* 0x000000c000047945 */ /* 0x000fee0003800200 */
[----:B------:R-:W5:Y:S01]  /*33e80*/  FCHK P0, R117, R133 ;  /* 0x0000008575007302 */ /* 0x000f620000000000 */
[----:B--2---:R-:W-:-:S04]  /*33e90*/  FFMA R122, -R133, R121, 1 ;  /* 0x3f800000857a7423 */ /* 0x004fc80000000179 */
[----:B------:R-:W-:-:S04]  /*33ea0*/  FFMA R121, R121, R122, R121 ;  /* 0x0000007a79797223 */ /* 0x000fc80000000079 */
[----:B------:R-:W-:-:S04]  /*33eb0*/  FFMA R122, R121, R117, RZ ;  /* 0x00000075797a7223 */ /* 0x000fc800000000ff */
[----:B------:R-:W-:-:S04]  /*33ec0*/  FFMA R126, -R133, R122, R117 ;  /* 0x0000007a857e7223 */ /* 0x000fc80000000175 */
[----:B------:R-:W-:Y:S01]  /*33ed0*/  FFMA R121, R121, R126, R122 ;  /* 0x0000007e79797223 */ /* 0x000fe2000000007a */
[----:B-----5:R-:W-:Y:S06]  /*33ee0*/  @!P0 BRA `(.L_x_2881) ;  /* 0x0000000000108947 */ /* 0x020fec0003800000 */
[----:B------:R-:W-:Y:S02]  /*33ef0*/  MOV R126, R117 ;  /* 0x00000075007e7202 */ /* 0x000fe40000000f00 */
[----:B------:R-:W-:-:S07]  /*33f00*/  MOV R127, 0x33f20 ;  /* 0x00033f20007f7802 */ /* 0x000fce0000000f00 */
[----:B01-34-:R-:W-:Y:S05]  /*33f10*/  CALL.REL.NOINC `($__internal_0_$__cuda_sm3x_div_rn_noftz_f32_slowpath) ;  /* 0x0000030000747944 */ /* 0x01bfea0003c00000 */
[----:B------:R-:W-:-:S07]  /*33f20*/  IMAD.MOV.U32 R121, RZ, RZ, R134 ;  /* 0x000000ffff797224 */ /* 0x000fce00078e0086 */
.L_x_2881:
[----:B------:R-:W-:Y:S05]  /*33f30*/  BSYNC.RECONVERGENT B4 ;  /* 0x0000000000047941 */ /* 0x000fea0003800200 */
.L_x_2880:
[----:B------:R-:W-:-:S04]  /*33f40*/  F2FP.BF16.F32.PACK_AB R121, RZ, R121 ;  /* 0x00000079ff79723e */ /* 0x000fc800000010ff */
[----:B------:R-:W-:Y:S01]  /*33f50*/  PRMT R120, R120, 0x5410, R121 ;  /* 0x0000541078787816 */ /* 0x000fe20000000079 */
[----:B------:R-:W-:Y:S06]  /*33f60*/  BRA `(.L_x_2882) ;  /* 0x0000000000047947 */ /* 0x000fec0003800000 */
.L_x_2879:
[----:B------:R-:W-:-:S07]  /*33f70*/  PRMT R120, R120, 0x5410, RZ ;  /* 0x0000541078787816 */ /* 0x000fce00000000ff */
.L_x_2882:
[----:B------:R-:W-:Y:S05]  /*33f80*/  BSYNC.RECONVERGENT B3 ;  /* 0x0000000000037941 */ /* 0x000fea0003800200 */
.L_x_2878:
[----:B------:R-:W2:Y:S01]  /*33f90*/  S2UR UR6, SR_CTAID.X ;  /* 0x00000000000679c3 */ /* 0x000ea20000002500 */
[----:B------:R-:W-:Y:S01]  /*33fa0*/  IADD3 R117, PT, PT, R123, 0x102, RZ ;  /* 0x000001027b757810 */ /* 0x000fe20007ffe0ff */
[----:B------:R-:W-:Y:S03]  /*33fb0*/  BSSY.RECONVERGENT B3, `(.L_x_2883) ;  /* 0x0000014000037945 */ /* 0x000fe60003800200 */
        /* <DEDUP_REMOVED lines=14> */
[----:B------:R-:W-:-:S07]  /*340a0*/  MOV R117, R134 ;  /* 0x0000008600757202 */ /* 0x000fce0000000f00 */
.L_x_2886:
[----:B------:R-:W-:Y:S05]  /*340b0*/  BSYNC.RECONVERGENT B4 ;  /* 0x0000000000047941 */ /* 0x000fea0003800200 */
.L_x_2885:
[----:B------:R-:W-:Y:S01]  /*340c0*/  F2FP.BF16.F32.PACK_AB R117, RZ, R117 ;  /* 0x00000075ff75723e */ /* 0x000fe200000010ff */
[----:B------:R-:W-:Y:S06]  /*340d0*/  BRA `(.L_x_2887) ;  /* 0x0000000000047947 */ /* 0x000fec0003800000 */
.L_x_2884:
[----:B------:R-:W-:-:S07]  /*340e0*/  PRMT R117, RZ, 0x7610, R117 ;  /* 0x00007610ff757816 */ /* 0x000fce0000000075 */
.L_x_2887:
[----:B------:R-:W-:Y:S05]  /*340f0*/  BSYNC.RECONVERGENT B3 ;  /* 0x0000000000037941 */ /* 0x000fea0003800200 */
.L_x_2883:
[----:B------:R-:W2:Y:S01]  /*34100*/  S2UR UR6, SR_CTAID.X ;  /* 0x00000000000679c3 */ /* 0x000ea20000002500 */
[----:B------:R-:W-:Y:S01]  /*34110*/  VIADD R118, R123, 0x103 ;  /* 0x000001037b767836 */ /* 0x000fe20000000000 */
[----:B------:R-:W-:Y:S04]  /*34120*/  BSSY.RECONVERGENT B3, `(.L_x_2888) ;  /* 0x0000015000037945 */ /* 0x000fe80003800200 */
        /* <DEDUP_REMOVED lines=15> */
.L_x_2891:
[----:B------:R-:W-:Y:S05]  /*34220*/  BSYNC.RECONVERGENT B4 ;  /* 0x0000000000047941 */ /* 0x000fea0003800200 */
.L_x_2890:
[----:B------:R-:W-:-:S04]  /*34230*/  F2FP.BF16.F32.PACK_AB R118, RZ, R118 ;  /* 0x00000076ff76723e */ /* 0x000fc800000010ff */
[----:B------:R-:W-:Y:S01]  /*34240*/  PRMT R126, R117, 0x5410, R118 ;  /* 0x00005410757e7816 */ /* 0x000fe20000000076 */
[----:B------:R-:W-:Y:S06]  /*34250*/  BRA `(.L_x_2892) ;  /* 0x0000000000047947 */ /* 0x000fec0003800000 */
.L_x_2889:
[----:B------:R-:W-:-:S07]  /*34260*/  PRMT R126, R117, 0x5410, RZ ;  /* 0x00005410757e7816 */ /* 0x000fce00000000ff */
.L_x_2892:
[----:B------:R-:W-:Y:S05]  /*34270*/  BSYNC.RECONVERGENT B3 ;  /* 0x0000000000037941 */ /* 0x000fea0003800200 */
.L_x_2888:
[----:B------:R-:W-:Y:S01]  /*34280*/  MOV R118, R120 ;  /* 0x0000007800767202 */ /* 0x000fe20000000f00 */
[----:B------:R-:W-:-:S05]  /*34290*/  IMAD.MOV.U32 R119, RZ, RZ, R126 ;  /* 0x000000ffff777224 */ /* 0x000fca00078e007e */
[----:B------:R2:W-:Y:S01]  /*342a0*/  STG.E.64 desc[UR4][R124.64+0x200], R118 ;  /* 0x000200767c007986 */ /* 0x0005e2000c101b04 */
[----:B------:R-:W-:Y:S05]  /*342b0*/  BRA `(.L_x_2893) ;  /* 0x0000000000107947 */ /* 0x000fea0003800000 */
.L_x_2875:
[----:B------:R-:W2:Y:S02]  /*342c0*/  LDCU UR6, c[0x0][0x39c] ;  /* 0x00007380ff0677ac */ /* 0x000ea40008000800 */
[----:B--2---:R-:W-:-:S13]  /*342d0*/  ISETP.GE.AND P0, PT, R120, UR6, PT ;  /* 0x0000000678007c0c */ /* 0x004fda000bf06270 */
[----:B------:R-:W-:Y:S05]  /*342e0*/  @P0 EXIT ;  /* 0x000000000000094d */ /* 0x000fea0003800000 */
[----:B------:R2:W-:Y:S02]  /*342f0*/  STG.E.64 desc[UR4][R124.64+0x200], RZ ;  /* 0x000200ff7c007986 */ /* 0x0005e4000c101b04 */
.L_x_2893:
[----:B------:R-:W-:Y:S05]  /*34300*/  BSYNC.RECONVERGENT B2 ;  /* 0x0000000000027941 */ /* 0x000fea0003800200 */
.L_x_2874:
[----:B------:R-:W5:Y:S01]  /*34310*/  S2UR UR6, SR_CTAID.X ;  /* 0x00000000000679c3 */ /* 0x000f620000002500 */
[----:B------:R-:W-:Y:S01]  /*34320*/  IADD3 R117, PT, PT, R123, 0x180, RZ ;  /* 0x000001807b757810 */ /* 0x000fe20007ffe0ff */
[----:B------:R-:W-:Y:S03]  /*34330*/  BSSY.RECONVERGENT B2, `(.L_x_2894) ;  /* 0x0000062000027945 */ /* 0x000fe60003800200 */
[----:B-----5:R-:W-:-:S13]  /*34340*/  ISETP.GT.U32.AND P0, PT, R117, UR6, PT ;  /* 0x0000000675007c0c */ /* 0x020fda000bf04070 */
[----:B------:R-:W-:Y:S05]  /*34350*/  @P0 BRA `(.L_x_2895) ;  /* 0x00000004006c0947 */ /* 0x000fea0003800000 */
[----:B------:R-:W5:Y:S01]  /*34360*/  LDL R120, [R1+0xc0] ;  /* 0x0000c00001787983 */ /* 0x000f620000100800 */
[----:B------:R-:W2:Y:S01]  /*34370*/  MUFU.RCP R117, R133 ;  /* 0x0000008500757308 */ /* 0x000ea20000001000 */
[----:B------:R-:W-:Y:S01]  /*34380*/  BSSY.RECONVERGENT B3, `(.L_x_2896) ;  /* 0x000000c000037945 */ /* 0x000fe20003800200 */
[----:B--2---:R-:W-:-:S04]  /*34390*/  FFMA R118, -R133, R117, 1 ;  /* 0x3f80000085767423 */ /* 0x004fc80000000175 */
[----:B------:R-:W-:Y:S02]  /*343a0*/  FFMA R117, R117, R118, R117 ;  /* 0x0000007675757223 */ /* 0x000fe40000000075 */
[----:B-----5:R-:W2:Y:S02]  /*343b0*/  FCHK P0, R120, R133 ;  /* 0x0000008578007302 */ /* 0x020ea40000000000 */
[----:B------:R-:W-:-:S04]  /*343c0*/  FFMA R118, R117, R120, RZ ;  /* 0x0000007875767223 */ /* 0x000fc800000000ff */
[----:B------:R-:W-:-:S04]  /*343d0*/  FFMA R119, -R133, R118, R120 ;  /* 0x0000007685777223 */ /* 0x000fc80000000178 */
[----:B------:R-:W-:Y:S01]  /*343e0*/  FFMA R117, R117, R119, R118 ;  /* 0x0000007775757223 */ /* 0x000fe20000000076 */
[----:B--2---:R-:W-:Y:S06]  /*343f0*/  @!P0 BRA `(.L_x_2897) ;  /* 0x0000000000108947 */ /* 0x004fec0003800000 */
[----:B------:R-:W-:Y:S02]  /*34400*/  MOV R126, R120 ;  /* 0x00000078007e7202 */ /* 0x000fe40000000f00 */
[----:B------:R-:W-:-:S07]  /*34410*/  MOV R127, 0x34430 ;  /* 0x00034430007f7802 */ /* 0x000fce0000000f00 */
[----:B01-34-:R-:W-:Y:S05]  /*34420*/  CALL.REL.NOINC `($__internal_0_$__cuda_sm3x_div_rn_noftz_f32_slowpath) ;  /* 0x000002fc00307944 */ /* 0x01bfea0003c00000 */
[----:B------:R-:W-:-:S07]  /*34430*/  MOV R117, R134 ;  /* 0x0000008600757202 */ /* 0x000fce0000000f00 */
.L_x_2897:
[----:B------:R-:W-:Y:S05]  /*34440*/  BSYNC.RECONVERGENT B3 ;  /* 0x0000000000037941 */ /* 0x000fea0003800200 */
.L_x_2896:
[----:B------:R-:W2:Y:S01]  /*34450*/  S2UR UR6, SR_CTAID.X ;  /* 0x00000000000679c3 */ /* 0x000ea20000002500 */
[----:B------:R-:W-:Y:S01]  /*34460*/  VIADD R118, R123, 0x181 ;  /* 0x000001817b767836 */ /* 0x000fe20000000000 */
[----:B------:R-:W-:Y:S01]  /*34470*/  BSSY.RECONVERGENT B3, `(.L_x_2898) ;  /* 0x0000016000037945 */ /* 0x000fe20003800200 */
[----:B------:R-:W-:-:S03]  /*34480*/  F2FP.BF16.F32.PACK_AB R117, RZ, R117 ;  /* 0x00000075ff75723e */ /* 0x000fc600000010ff */
        /* <DEDUP_REMOVED lines=15> */
.L_x_2901:
[----:B------:R-:W-:Y:S05]  /*34580*/  BSYNC.RECONVERGENT B4 ;  /* 0x0000000000047941 */ /* 0x000fea0003800200 */
.L_x_2900:
[----:B------:R-:W-:-:S04]  /*34590*/  F2FP.BF16.F32.PACK_AB R118, RZ, R118 ;  /* 0x00000076ff76723e */ /* 0x000fc800000010ff */
[----:B------:R-:W-:Y:S01]  /*345a0*/  PRMT R117, R117, 0x5410, R118 ;  /* 0x0000541075757816 */ /* 0x000fe20000000076 */
[----:B------:R-:W-:Y:S06]  /*345b0*/  BRA `(.L_x_2902) ;  /* 0x0000000000047947 */ /* 0x000fec0003800000 */
.L_x_2899:
[----:B------:R-:W-:-:S07]  /*345c0*/  PRMT R117, R117, 0x5410, RZ ;  /* 0x0000541075757816 */ /* 0x000fce00000000ff */
.L_x_2902:
[----:B------:R-:W-:Y:S05]  /*345d0*/  BSYNC.RECONVERGENT B3 ;  /* 0x0000000000037941 */ /* 0x000fea0003800200 */
.L_x_2898:
        /* <DEDUP_REMOVED lines=14> */
[----:B------:R-:W-:Y:S01]  /*346c0*/  IMAD.MOV.U32 R126, RZ, RZ, R115 ;  /* 0x000000ffff7e7224 */ /* 0x000fe200078e0073 */
[----:B------:R-:W-:-:S07]  /*346d0*/  MOV R127, 0x346f0 ;  /* 0x000346f0007f7802 */ /* 0x000fce0000000f00 */
[----:B01-34-:R-:W-:Y:S05]  /*346e0*/  CALL.REL.NOINC `($__internal_0_$__cuda_sm3x_div_rn_noftz_f32_slowpath) ;  /* 0x000002f800807944 */ /* 0x01bfea0003c00000 */
[----:B------:R-:W-:-:S07]  /*346f0*/  MOV R114, R134 ;  /* 0x0000008600727202 */ /* 0x000fce0000000f00 */
.L_x_2906:
[----:B------:R-:W-:Y:S05]  /*34700*/  BSYNC.RECONVERGENT B4 ;  /* 0x0000000000047941 */ /* 0x000fea0003800200 */
.L_x_2905:
[----:B------:R-:W-:Y:S01]  /*34710*/  F2FP.BF16.F32.PACK_AB R114, RZ, R114 ;  /* 0x00000072ff72723e */ /* 0x000fe200000010ff */
[----:B------:R-:W-:Y:S06]  /*34720*/  BRA `(.L_x_2907) ;  /* 0x0000000000047947 */ /* 0x000fec0003800000 */
.L_x_2904:
[----:B------:R-:W-:-:S07]  /*34730*/  PRMT R114, RZ, 0x7610, R114 ;  /* 0x00007610ff727816 */ /* 0x000fce0000000072 */
.L_x_2907:
[----:B------:R-:W-:Y:S05]  /*34740*/  BSYNC.RECONVERGENT B3 ;  /* 0x0000000000037941 */ /* 0x000fea0003800200 */
.L_x_2903:
        /* <DEDUP_REMOVED lines=18> */
.L_x_2911:
[----:B------:R-:W-:Y:S05]  /*34870*/  BSYNC.RECONVERGENT B4 ;  /* 0x0000000000047941 */ /* 0x000fea0003800200 */
.L_x_2910:
[----:B------:R-:W-:-:S04]  /*34880*/  F2FP.BF16.F32.PACK_AB R115, RZ, R115 ;  /* 0x00000073ff73723e */ /* 0x000fc800000010ff */
[----:B------:R-:W-:Y:S01]  /*34890*/  PRMT R126, R114, 0x5410, R115 ;  /* 0x00005410727e7816 */ /* 0x000fe20000000073 */
[----:B------:R-:W-:Y:S06]  /*348a0*/  BRA `(.L_x_2912) ;  /* 0x0000000000047947 */ /* 0x000fec0003800000 */
.L_x_2909:
[----:B------:R-:W-:-:S07]  /*348b0*/  PRMT R126, R114, 0x5410, RZ ;  /* 0x00005410727e7816 */ /* 0x000fce00000000ff */
.L_x_2912:
[----:B------:R-:W-:Y:S05]  /*348c0*/  BSYNC.RECONVERGENT B3 ;  /* 0x0000000000037941 */ /* 0x000fea0003800200 */
.L_x_2908:
[----:B------:R-:W-:Y:S02]  /*348d0*/  MOV R114, R117 ;  /* 0x0000007500727202 */ /* 0x000fe40000000f00 */
[----:B------:R-:W-:-:S05]  /*348e0*/  MOV R115, R126 ;  /* 0x0000007e00737202 */ /* 0x000fca0000000f00 */
[----:B------:R2:W-:Y:S01]  /*348f0*/  STG.E.64 desc[UR4][R124.64+0x300], R114 ;  /* 0x000300727c007986 */ /* 0x0005e2000c101b04 */
[----:B------:R-:W-:Y:S05]  /*34900*/  BRA `(.L_x_2913) ;  /* 0x0000000000107947 */ /* 0x000fea0003800000 */
.L_x_2895:
[----:B------:R-:W5:Y:S02]  /*34910*/  LDCU UR6, c[0x0][0x39c] ;  /* 0x00007380ff0677ac */ /* 0x000f640008000800 */
[----:B-----5:R-:W-:-:S13]  /*34920*/  ISETP.GE.AND P0, PT, R117, UR6, PT ;  /* 0x0000000675007c0c */ /* 0x020fda000bf06270 */
[----:B------:R-:W-:Y:S05]  /*34930*/  @P0 EXIT ;  /* 0x000000000000094d */ /* 0x000fea0003800000 */
[----:B------:R0:W-:Y:S02]  /*34940*/  STG.E.64 desc[UR4][R124.64+0x300], RZ ;  /* 0x000300ff7c007986 */ /* 0x0001e4000c101b04 */
.L_x_2913:
[----:B------:R-:W-:Y:S05]  /*34950*/  BSYNC.RECONVERGENT B2 ;  /* 0x0000000000027941 */ /* 0x000fea0003800200 */
.L_x_2894:
[----:B------:R-:W5:Y:S01]  /*34960*/  S2UR UR6, SR_CTAID.X ;  /* 0x00000000000679c3 */ /* 0x000f620000002500 */
[----:B--2---:R-:W-:Y:S01]  /*34970*/  IADD3 R114, PT, PT, R123, 0x200, RZ ;  /* 0x000002007b727810 */ /* 0x004fe20007ffe0ff */
[----:B------:R-:W-:Y:S03]  /*34980*/  BSSY.RECONVERGENT B2, `(.L_x_2914) ;  /* 0x0000062000027945 */ /* 0x000fe60003800200 */
        /* <DEDUP_REMOVED lines=12> */
[----:B------:R-:W-:Y:S01]  /*34a50*/  IMAD.MOV.U32 R126, RZ, RZ, R117 ;  /* 0x000000ffff7e7224 */ /* 0x000fe200078e0075 */
[----:B------:R-:W-:-:S07]  /*34a60*/  MOV R127, 0x34a80 ;  /* 0x00034a80007f7802 */ /* 0x000fce0000000f00 */
[----:B01-34-:R-:W-:Y:S05]  /*34a70*/  CALL.REL.NOINC `($__internal_0_$__cuda_sm3x_div_rn_noftz_f32_slowpath) ;  /* 0x000002f4009c7944 */ /* 0x01bfea0003c00000 */
[----:B------:R-:W-:-:S07]  /*34a80*/  MOV R114, R134 ;  /* 0x0000008600727202 */ /* 0x000fce0000000f00 */
.L_x_2917:
[----:B------:R-:W-:Y:S05]  /*34a90*/  BSYNC.RECONVERGENT B3 ;  /* 0x0000000000037941 */ /* 0x000fea0003800200 */
.L_x_2916:
        /* <DEDUP_REMOVED lines=19> */
.L_x_2921:
[----:B------:R-:W-:Y:S05]  /*34bd0*/  BSYNC.RECONVERGENT B4 ;  /* 0x0000000000047941 */ /* 0x000fea0003800200 */
.L_x_2920:
[----:B------:R-:W-:-:S04]  /*34be0*/  F2FP.BF16.F32.PACK_AB R115, RZ, R115 ;  /* 0x00000073ff73723e */ /* 0x000fc800000010ff */
[----:B------:R-:W-:Y:S01]  /*34bf0*/  PRMT R114, R114, 0x5410, R115 ;  /* 0x0000541072727816 */ /* 0x000fe20000000073 */
[----:B------:R-:W-:Y:S06]  /*34c00*/  BRA `(.L_x_2922) ;  /* 0x0000000000047947 */ /* 0x000fec0003800000 */
.L_x_2919:
[----:B------:R-:W-:-:S07]  /*34c10*/  PRMT R114, R114, 0x5410, RZ ;  /* 0x0000541072727816 */ /* 0x000fce00000000ff */
.L_x_2922:
[----:B------:R-:W-:Y:S05]  /*34c20*/  BSYNC.RECONVERGENT B3 ;  /* 0x0000000000037941 */ /* 0x000fea0003800200 */
.L_x_2918:
        /* <DEDUP_REMOVED lines=18> */
.L_x_2926:
[----:B------:R-:W-:Y:S05]  /*34d50*/  BSYNC.RECONVERGENT B4 ;  /* 0x0000000000047941 */ /* 0x000fea0003800200 */
.L_x_2925:
[----:B------:R-:W-:Y:S01]  /*34d60*/  F2FP.BF16.F32.PACK_AB R111, RZ, R111 ;  /* 0x0000006fff6f723e */ /* 0x000fe200000010ff */
[----:B------:R-:W-:Y:S06]  /*34d70*/  BRA `(.L_x_2927) ;  /* 0x0000000000047947 */ /* 0x000fec0003800000 */
.L_x_2924:
[----:B------:R-:W-:-:S07]  /*34d80*/  PRMT R111, RZ, 0x7610, R111 ;  /* 0x00007610ff6f7816 */ /* 0x000fce000000006f */
.L_x_2927:
[----:B------:R-:W-:Y:S05]  /*34d90*/  BSYNC.RECONVERGENT B3 ;  /* 0x0000000000037941 */ /* 0x000fea0003800200 */
.L_x_2923:
        /* <DEDUP_REMOVED lines=18> */
.L_x_2931:
[----:B------:R-:W-:Y:S05]  /*34ec0*/  BSYNC.RECONVERGENT B4 ;  /* 0x0000000000047941 */ /* 0x000fea0003800200 */
.L_x_2930:
[----:B------:R-:W-:-:S04]  /*34ed0*/  F2FP.BF16.F32.PACK_AB R112, RZ, R112 ;  /* 0x00000070ff70723e */ /* 0x000fc800000010ff */
[----:B------:R-:W-:Y:S01]  /*34ee0*/  PRMT R126, R111, 0x5410, R112 ;  /* 0x000054106f7e7816 */ /* 0x000fe20000000070 */
[----:B------:R-:W-:Y:S06]  /*34ef0*/  BRA `(.L_x_2932) ;  /* 0x0000000000047947 */ /* 0x000fec0003800000 */
.L_x_2929:
[----:B------:R-:W-:-:S07]  /*34f00*/  PRMT R126, R111, 0x5410, RZ ;  /* 0x000054106f7e7816 */ /* 0x000fce00000000ff */
.L_x_2932:
[----:B------:R-:W-:Y:S05]  /*34f10*/  BSYNC.RECONVERGENT B3 ;  /* 0x0000000000037941 */ /* 0x000fea0003800200 */
.L_x_2928:
[----:B------:R-:W-:Y:S01]  /*34f20*/  MOV R112, R114 ;  /* 0x0000007200707202 */ /* 0x000fe20000000f00 */
[----:B------:R-:W-:-:S05]  /*34f30*/  IMAD.MOV.U32 R113, RZ, RZ, R126 ;  /* 0x000000ffff717224 */ /* 0x000fca00078e007e */
[----:B------:R2:W-:Y:S01]  /*34f40*/  STG.E.64 desc[UR4][R124.64+0x400], R112 ;  /* 0x000400707c007986 */ /* 0x0005e2000c101b04 */
[----:B------:R-:W-:Y:S05]  /*34f50*/  BRA `(.L_x_2933) ;  /* 0x0000000000107947 */ /* 0x000fea0003800000 */
.L_x_2915:
[----:B------:R-:W2:Y:S02]  /*34f60*/  LDCU UR6, c[0x0][0x39c] ;  /* 0x00007380ff0677ac */ /* 0x000ea40008000800 */
[----:B--2---:R-:W-:-:S13]  /*34f70*/  ISETP.GE.AND P0, PT, R114, UR6, PT ;  /* 0x0000000672007c0c */ /* 0x004fda000bf06270 */
[----:B------:R-:W-:Y:S05]  /*34f80*/  @P0 EXIT ;  /* 0x000000000000094d */ /* 0x000fea0003800000 */
[----:B------:R2:W-:Y:S02]  /*34f90*/  STG.E.64 desc[UR4][R124.64+0x400], RZ ;  /* 0x000400ff7c007986 */ /* 0x0005e4000c101b04 */
.L_x_2933:
[----:B------:R-:W-:Y:S05]  /*34fa0*/  BSYNC.RECONVERGENT B2 ;  /* 0x0000000000027941 */ /* 0x000fea0003800200 */
.L_x_2914:
        /* <DEDUP_REMOVED lines=19> */
.L_x_2937:
[----:B------:R-:W-:Y:S05]  /*350e0*/  BSYNC.RECONVERGENT B3 ;  /* 0x0000000000037941 */ /* 0x000fea0003800200 */
.L_x_2936:
        /* <DEDUP_REMOVED lines=19> */
.L_x_2941:
[----:B------:R-:W-:Y:S05]  /*35220*/  BSYNC.RECONVERGENT B4 ;  /* 0x0000000000047941 */ /* 0x000fea0003800200 */
.L_x_2940:
[----:B------:R-:W-:-:S04]  /*35230*/  F2FP.BF16.F32.PACK_AB R112, RZ, R112 ;  /* 0x00000070ff70723e */ /* 0x000fc800000010ff */
[----:B------:R-:W-:Y:S01]  /*35240*/  PRMT R111, R111, 0x5410, R112 ;  /* 0x000054106f6f7816 */ /* 0x000fe20000000070 */
[----:B------:R-:W-:Y:S06]  /*35250*/  BRA `(.L_x_2942) ;  /* 0x0000000000047947 */ /* 0x000fec0003800000 */
.L_x_2939:
[----:B------:R-:W-:-:S07]  /*35260*/  PRMT R111, R111, 0x5410, RZ ;  /* 0x000054106f6f7816 */ /* 0x000fce00000000ff */
.L_x_2942:
[----:B------:R-:W-:Y:S05]  /*35270*/  BSYNC.RECONVERGENT B3 ;  /* 0x0000000000037941 */ /* 0x000fea0003800200 */
.L_x_2938:
        /* <DEDUP_REMOVED lines=18> */
.L_x_2946:
[----:B------:R-:W-:Y:S05]  /*353a0*/  BSYNC.RECONVERGENT B4 ;  /* 0x0000000000047941 */ /* 0x000fea0003800200 */
.L_x_2945:
[----:B------:R-:W-:Y:S01]  /*353b0*/  F2FP.BF16.F32.PACK_AB R108, RZ, R108 ;  /* 0x0000006cff6c723e */ /* 0x000fe200000010ff */
[----:B------:R-:W-:Y:S06]  /*353c0*/  BRA `(.L_x_2947) ;  /* 0x0000000000047947 */ /* 0x000fec0003800000 */
.L_x_2944:
[----:B------:R-:W-:-:S07]  /*353d0*/  PRMT R108, RZ, 0x7610, R108 ;  /* 0x00007610ff6c7816 */ /* 0x000fce000000006c */
.L_x_2947:
[----:B------:R-:W-:Y:S05]  /*353e0*/  BSYNC.RECONVERGENT B3 ;  /* 0x0000000000037941 */ /* 0x000fea0003800200 */
.L_x_2943:
        /* <DEDUP_REMOVED lines=18> */
.L_x_2951:
[----:B------:R-:W-:Y:S05]  /*35510*/  BSYNC.RECONVERGENT B4 ;  /* 0x0000000000047941 */ /* 0x000fea0003800200 */
.L_x_2950:
[----:B------:R-:W-:-:S04]  /*35520*/  F2FP.BF16.F32.PACK_AB R109, RZ, R109 ;  /* 0x0000006dff6d723e */ /* 0x000fc800000010ff */
[----:B------:R-:W-:Y:S01]  /*35530*/  PRMT R126, R108, 0x5410, R109 ;  /* 0x000054106c7e7816 */ /* 0x000fe2000000006d */
[----:B------:R-:W-:Y:S06]  /*35540*/  BRA `(.L_x_2952) ;  /* 0x0000000000047947 */ /* 0x000fec0003800000 */
.L_x_2949:
[----:B------:R-:W-:-:S07]  /*35550*/  PRMT R126, R108, 0x5410, RZ ;  /* 0x000054106c7e7816 */ /* 0x000fce00000000ff */
.L_x_2952:
[----:B------:R-:W-:Y:S05]  /*35560*/  BSYNC.RECONVERGENT B3 ;  /* 0x0000000000037941 */ /* 0x000fea0003800200 */
.L_x_2948:
[----:B------:R-:W-:Y:S02]  /*35570*/  MOV R108, R111 ;  /* 0x0000006f006c7202 */ /* 0x000fe40000000f00 */
[----:B------:R-:W-:-:S05]  /*35580*/  MOV R109, R126 ;  /* 0x0000007e006d7202 */ /* 0x000fca0000000f00 */
[----:B------:R2:W-:Y:S01]  /*35590*/  STG.E.64 desc[UR4][R124.64+0x500], R108 ;  /* 0x0005006c7c007986 */ /* 0x0005e2000c101b04 */
[----:B------:R-:W-:Y:S05]  /*355a0*/  BRA `(.L_x_2953) ;  /* 0x0000000000107947 */ /* 0x000fea0003800000 */
.L_x_2935:
[----:B------:R-:W5:Y:S02]  /*355b0*/  LDCU UR6, c[0x0][0x39c] ;  /* 0x00007380ff0677ac */ /* 0x000f640008000800 */
[----:B-----5:R-:W-:-:S13]  /*355c0*/  ISETP.GE.AND P0, PT, R111, UR6, PT ;  /* 0x000000066f007c0c */ /* 0x020fda000bf06270 */
[----:B------:R-:W-:Y:S05]  /*355d0*/  @P0 EXIT ;  /* 0x000000000000094d */ /* 0x000fea0003800000 */
[----:B------:R0:W-:Y:S02]  /*355e0*/  STG.E.64 desc[UR4][R124.64+0x500], RZ ;  /* 0x000500ff7c007986 */ /* 0x0001e4000c101b04 */
.L_x_2953:
[----:B------:R-:W-:Y:S05]  /*355f0*/  BSYNC.RECONVERGENT B2 ;  /* 0x0000000000027941 */ /* 0x000fea0003800200 */
.L_x_2934:
        /* <DEDUP_REMOVED lines=19> */
.L_x_2957:
[----:B------:R-:W-:Y:S05]  /*35730*/  BSYNC.RECONVERGENT B3 ;  /* 0x0000000000037941 */ /* 0x000fea0003800200 */
.L_x_2956:
        /* <DEDUP_REMOVED lines=19> */
.L_x_2961:
[----:B------:R-:W-:Y:S05]  /*35870*/  BSYNC.RECONVERGENT B4 ;  /* 0x0000000000047941 */ /* 0x000fea0003800200 */
.L_x_2960:
[----:B------:R-:W-:-:S04]  /*35880*/  F2FP.BF16.F32.PACK_AB R109, RZ, R109 ;  /* 0x0000006dff6d723e */ /* 0x000fc800000010ff */
[----:B------:R-:W-:Y:S01]  /*35890*/  PRMT R108, R108, 0x5410, R109 ;  /* 0x000054106c6c7816 */ /* 0x000fe2000000006d */
[----:B------:R-:W-:Y:S06]  /*358a0*/  BRA `(.L_x_2962) ;  /* 0x0000000000047947 */ /* 0x000fec0003800000 */
.L_x_2959:
[----:B------:R-:W-:-:S07]  /*358b0*/  PRMT R108, R108, 0x5410, RZ ;  /* 0x000054106c6c7816 */ /* 0x000fce00000000ff */
.L_x_2962:
[----:B------:R-:W-:Y:S05]  /*358c0*/  BSYNC.RECONVERGENT B3 ;  /* 0x0000000000037941 */ /* 0x000fea0003800200 */
.L_x_2958:
        /* <DEDUP_REMOVED lines=18> */
.L_x_2966:
[----:B------:R-:W-:Y:S05]  /*359f0*/  BSYNC.RECONVERGENT B4 ;  /* 0x0000000000047941 */ /* 0x000fea0003800200 */
.L_x_2965:
[----:B------:R-:W-:Y:S01]  /*35a00*/  F2FP.BF16.F32.PACK_AB R105, RZ, R105 ;  /* 0x00000069ff69723e */ /* 0x000fe200000010ff */
[----:B------:R-:W-:Y:S06]  /*35a10*/  BRA `(.L_x_2967) ;  /* 0x0000000000047947 */ /* 0x000fec0003800000 */
.L_x_2964:
[----:B------:R-:W-:-:S07]  /*35a20*/  PRMT R105, RZ, 0x7610, R105 ;  /* 0x00007610ff697816 */ /* 0x000fce0000000069 */
.L_x_2967:
[----:B------:R-:W-:Y:S05]  /*35a30*/  BSYNC.RECONVERGENT B3 ;  /* 0x0000000000037941 */ /* 0x000fea0003800200 */
.L_x_2963:
        /* <DEDUP_REMOVED lines=18> */
.L_x_2971:
[----:B------:R-:W-:Y:S05]  /*35b60*/  BSYNC.RECONVERGENT B4 ;  /* 0x0000000000047941 */ /* 0x000fea0003800200 */
.L_x_2970:
[----:B------:R-:W-:-:S04]  /*35b70*/  F2FP.BF16.F32.PACK_AB R106, RZ, R106 ;  /* 0x0000006aff6a723e */ /* 0x000fc800000010ff */
[----:B------:R-:W-:Y:S01]  /*35b80*/  PRMT R126, R105, 0x5410, R106 ;  /* 0x00005410697e7816 */ /* 0x000fe2000000006a */
[----:B------:R-:W-:Y:S06]  /*35b90*/  BRA `(.L_x_2972) ;  /* 0x0000000000047947 */ /* 0x000fec0003800000 */
.L_x_2969:
[----:B------:R-:W-:-:S07]  /*35ba0*/  PRMT R126, R105, 0x5410, RZ ;  /* 0x00005410697e7816 */ /* 0x000fce00000000ff */
.L_x_2972:
[----:B------:R-:W-:Y:S05]  /*35bb0*/  BSYNC.RECONVERGENT B3 ;  /* 0x0000000000037941 */ /* 0x000fea0003800200 */
.L_x_2968:
[----:B------:R-:W-:Y:S01]  /*35bc0*/  MOV R106, R108 ;  /* 0x0000006c006a7202 */ /* 0x000fe20000000f00 */
[----:B------:R-:W-:-:S05]  /*35bd0*/  IMAD.MOV.U32 R107, RZ, RZ, R126 ;  /* 0x000000ffff6b7224 */ /* 0x000fca00078e007e */
[----:B------:R2:W-:Y:S01]  /*35be0*/  STG.E.64 desc[UR4][R124.64+0x600], R106 ;  /* 0x0006006a7c007986 */ /* 0x0005e2000c101b04 */
[----:B------:R-:W-:Y:S05]  /*35bf0*/  BRA `(.L_x_2973) ;  /* 0x0000000000107947 */ /* 0x000fea0003800000 */
.L_x_2955:
[----:B------:R-:W2:Y:S02]  /*35c00*/  LDCU UR6, c[0x0][0x39c] ;  /* 0x00007380ff0677ac */ /* 0x000ea40008000800 */
[----:B--2---:R-:W-:-:S13]  /*35c10*/  ISETP.GE.AND P0, PT, R108, UR6, PT ;  /* 0x000000066c007c0c */ /* 0x004fda000bf06270 */
[----:B------:R-:W-:Y:S05]  /*35c20*/  @P0 EXIT ;  /* 0x000000000000094d */ /* 0x000fea0003800000 */
[----:B------:R2:W-:Y:S02]  /*35c30*/  STG.E.64 desc[UR4][R124.64+0x600], RZ ;  /* 0x000600ff7c007986 */ /* 0x0005e4000c101b04 */
.L_x_2973:
[----:B------:R-:W-:Y:S05]  /*35c40*/  BSYNC.RECONVERGENT B2 ;  /* 0x0000000000027941 */ /* 0x000fea0003800200 */
.L_x_2954:
        /* <DEDUP_REMOVED lines=19> */
.L_x_2977:
[----:B------:R-:W-:Y:S05]  /*35d80*/  BSYNC.RECONVERGENT B3 ;  /* 0x0000000000037941 */ /* 0x000fea0003800200 */
.L_x_2976:
        /* <DEDUP_REMOVED lines=19> */
.L_x_2981:
[----:B------:R-:W-:Y:S05]  /*35ec0*/  BSYNC.RECONVERGENT B4 ;  /* 0x0000000000047941 */ /* 0x000fea0003800200 */
.L_x_2980:
[----:B------:R-:W-:-:S04]  /*35ed0*/  F2FP.BF16.F32.PACK_AB R106, RZ, R106 ;  /* 0x0000006aff6a723e */ /* 0x000fc800000010ff */
[----:B------:R-:W-:Y:S01]  /*35ee0*/  PRMT R105, R105, 0x5410, R106 ;  /* 0x0000541069697816 */ /* 0x000fe2000000006a */
[----:B------:R-:W-:Y:S06]  /*35ef0*/  BRA `(.L_x_2982) ;  /* 0x0000000000047947 */ /* 0x000fec0003800000 */
.L_x_2979:
[----:B------:R-:W-:-:S07]  /*35f00*/  PRMT R105, R105, 0x5410, RZ ;  /* 0x0000541069697816 */ /* 0x000fce00000000ff */
.L_x_2982:
[----:B------:R-:W-:Y:S05]  /*35f10*/  BSYNC.RECONVERGENT B3 ;  /* 0x0000000000037941 */ /* 0x000fea0003800200 */
.L_x_2978:
        /* <DEDUP_REMOVED lines=18> */
.L_x_2986:
[----:B------:R-:W-:Y:S05]  /*36040*/  BSYNC.RECONVERGENT B4 ;  /* 0x0000000000047941 */ /* 0x000fea0003800200 */
.L_x_2985:
[----:B------:R-:W-:Y:S01]  /*36050*/  F2FP.BF16.F32.PACK_AB R102, RZ, R102 ;  /* 0x00000066ff66723e */ /* 0x000fe200000010ff */
[----:B------:R-:W-:Y:S06]  /*36060*/  BRA `(.L_x_2987) ;  /* 0x0000000000047947 */ /* 0x000fec0003800000 */
.L_x_2984:
[----:B------:R-:W-:-:S07]  /*36070*/  PRMT R102, RZ, 0x7610, R102 ;  /* 0x00007610ff667816 */ /* 0x000fce0000000066 */
.L_x_2987:
[----:B------:R-:W-:Y:S05]  /*36080*/  BSYNC.RECONVERGENT B3 ;  /* 0x0000000000037941 */ /* 0x000fea0003800200 */
.L_x_2983:
        /* <DEDUP_REMOVED lines=18> */
.L_x_2991:
[----:B------:R-:W-:Y:S05]  /*361b0*/  BSYNC.RECONVERGENT B4 ;  /* 0x0000000000047941 */ /* 0x000fea0003800200 */
.L_x_2990:
[----:B------:R-:W-:-:S04]  /*361c0*/  F2FP.BF16.F32.PACK_AB R103, RZ, R103 ;  /* 0x00000067ff67723e */ /* 0x000fc800000010ff */
[----:B------:R-:W-:Y:S01]  /*361d0*/  PRMT R126, R102, 0x5410, R103 ;  /* 0x00005410667e7816 */ /* 0x000fe20000000067 */
[----:B------:R-:W-:Y:S06]  /*361e0*/  BRA `(.L_x_2992) ;  /* 0x0000000000047947 */ /* 0x000fec0003800000 */
.L_x_2989:
[----:B------:R-:W-:-:S07]  /*361f0*/  PRMT R126, R102, 0x5410, RZ ;  /* 0x00005410667e7816 */ /* 0x000fce00000000ff */
.L_x_2992:
[----:B------:R-:W-:Y:S05]  /*36200*/  BSYNC.RECONVERGENT B3 ;  /* 0x0000000000037941 */ /* 0x000fea0003800200 */
.L_x_2988:
[----:B------:R-:W-:Y:S02]  /*36210*/  MOV R102, R105 ;  /* 0x0000006900667202 */ /* 0x000fe40000000f00 */
[----:B------:R-:W-:-:S05]  /*36220*/  MOV R103, R126 ;  /* 0x0000007e00677202 */ /* 0x000fca0000000f00 */
[----:B------:R2:W-:Y:S01]  /*36230*/  STG.E.64 desc[UR4][R124.64+0x700], R102 ;  /* 0x000700667c007986 */ /* 0x0005e2000c101b04 */
[----:B------:R-:W-:Y:S05]  /*36240*/  BRA `(.L_x_2993) ;  /* 0x0000000000107947 */ /* 0x000fea0003800000 */
.L_x_2975:
[----:B------:R-:W5:Y:S02]  /*36250*/  LDCU UR6, c[0x0][0x39c] ;  /* 0x00007380ff0677ac */ /* 0x000f640008000800 */
[----:B-----5:R-:W-:-:S13]  /*36260*/  ISETP.GE.AND P0, PT, R105, UR6, PT ;  /* 0x0000000669007c0c */ /* 0x020fda000bf06270 */
[----:B------:R-:W-:Y:S05]  /*36270*/  @P0 EXIT ;  /* 0x000000000000094d */ /* 0x000fea0003800000 */
[----:B------:R0:W-:Y:S02]  /*36280*/  STG.E.64 desc[UR4][R124.64+0x700], RZ ;  /* 0x000700ff7c007986 */ /* 0x0001e4000c101b04 */
.L_x_2993:
[----:B------:R-:W-:Y:S05]  /*36290*/  BSYNC.RECONVERGENT B2 ;  /* 0x0000000000027941 */ /* 0x000fea0003800200 */
.L_x_2974:
        /* <DEDUP_REMOVED lines=19> */
.L_x_2997:
[----:B------:R-:W-:Y:S05]  /*363d0*/  BSYNC.RECONVERGENT B3 ;  /* 0x0000000000037941 */ /* 0x000fea0003800200 */
.L_x_2996:
        /* <DEDUP_REMOVED lines=19> */
.L_x_3001:
[----:B------:R-:W-:Y:S05]  /*36510*/  BSYNC.RECONVERGENT B4 ;  /* 0x0000000000047941 */ /* 0x000fea0003800200 */
.L_x_3000:
[----:B------:R-:W-:-:S04]  /*36520*/  F2FP.BF16.F32.PACK_AB R103, RZ, R103 ;  /* 0x00000067ff67723e */ /* 0x000fc800000010ff */
[----:B------:R-:W-:Y:S01]  /*36530*/  PRMT R102, R102, 0x5410, R103 ;  /* 0x0000541066667816 */ /* 0x000fe20000000067 */
[----:B------:R-:W-:Y:S06]  /*36540*/  BRA `(.L_x_3002) ;  /* 0x0000000000047947 */ /* 0x000fec0003800000 */
.L_x_2999:
[----:B------:R-:W-:-:S07]  /*36550*/  PRMT R102, R102, 0x5410, RZ ;  /* 0x0000541066667816 */ /* 0x000fce00000000ff */
.L_x_3002:
[----:B------:R-:W-:Y:S05]  /*36560*/  BSYNC.RECONVERGENT B3 ;  /* 0x0000000000037941 */ /* 0x000fea0003800200 */
.L_x_2998:
        /* <DEDUP_REMOVED lines=18> */
.L_x_3006:
[----:B------:R-:W-:Y:S05]  /*36690*/  BSYNC.RECONVERGENT B4 ;  /* 0x0000000000047941 */ /* 0x000fea0003800200 */
.L_x_3005:
[----:B------:R-:W-:Y:S01]  /*366a0*/  F2FP.BF16.F32.PACK_AB R99, RZ, R99 ;  /* 0x00000063ff63723e */ /* 0x000fe200000010ff */
[----:B------:R-:W-:Y:S06]  /*366b0*/  BRA `(.L_x_3007) ;  /* 0x0000000000047947 */ /* 0x000fec0003800000 */
.L_x_3004:
[----:B------:R-:W-:-:S07]  /*366c0*/  PRMT R99, RZ, 0x7610, R99 ;  /* 0x00007610ff637816 */ /* 0x000fce0000000063 */
.L_x_3007:
[----:B------:R-:W-:Y:S05]  /*366d0*/  BSYNC.RECONVERGENT B3 ;  /* 0x0000000000037941 */ /* 0x000fea0003800200 */
.L_x_3003:
        /* <DEDUP_REMOVED lines=18> */
.L_x_3011:
[----:B------:R-:W-:Y:S05]  /*36800*/  BSYNC.RECONVERGENT B4 ;  /* 0x0000000000047941 */ /* 0x000fea0003800200 */
.L_x_3010:
[----:B------:R-:W-:-:S04]  /*36810*/  F2FP.BF16.F32.PACK_AB R100, RZ, R100 ;  /* 0x00000064ff64723e */ /* 0x000fc800000010ff */
[----:B------:R-:W-:Y:S01]  /*36820*/  PRMT R126, R99, 0x5410, R100 ;  /* 0x00005410637e7816 */ /* 0x000fe20000000064 */
[----:B------:R-:W-:Y:S06]  /*36830*/  BRA `(.L_x_3012) ;  /* 0x0000000000047947 */ /* 0x000fec0003800000 */
.L_x_3009:
[----:B------:R-:W-:-:S07]  /*36840*/  PRMT R126, R99, 0x5410, RZ ;  /* 0x00005410637e7816 */ /* 0x000fce00000000ff */
.L_x_3012:
[----:B------:R-:W-:Y:S05]  /*36850*/  BSYNC.RECONVERGENT B3 ;  /* 0x0000000000037941 */ /* 0x000fea0003800200 */
.L_x_3008:
[----:B------:R-:W-:Y:S01]  /*36860*/  MOV R100, R102 ;  /* 0x0000006600647202 */ /* 0x000fe20000000f00 */
[----:B------:R-:W-:-:S05]  /*36870*/  IMAD.MOV.U32 R101, RZ, RZ, R126 ;  /* 0x000000ffff657224 */ /* 0x000fca00078e007e */
[----:B------:R2:W-:Y:S01]  /*36880*/  STG.E.64 desc[UR4][R124.64+0x800], R100 ;  /* 0x000800647c007986 */ /* 0x0005e2000c101b04 */
[----:B------:R-:W-:Y:S05]  /*36890*/  BRA `(.L_x_3013) ;  /* 0x0000000000107947 */ /* 0x000fea0003800000 */
.L_x_2995:
[----:B------:R-:W2:Y:S02]  /*368a0*/  LDCU UR6, c[0x0][0x39c] ;  /* 0x00007380ff0677ac */ /* 0x000ea40008000800 */
[----:B--2---:R-:W-:-:S13]  /*368b0*/  ISETP.GE.AND P0, PT, R102, UR6, PT ;  /* 0x0000000666007c0c */ /* 0x004fda000bf06270 */
[----:B------:R-:W-:Y:S05]  /*368c0*/  @P0 EXIT ;  /* 0x000000000000094d */ /* 0x000fea0003800000 */
[----:B------:R2:W-:Y:S02]  /*368d0*/  STG.E.64 desc[UR4][R124.64+0x800], RZ ;  /* 0x000800ff7c007986 */ /* 0x0005e4000c101b04 */
.L_x_3013:
[----:B------:R-:W-:Y:S05]  /*368e0*/  BSYNC.RECONVERGENT B2 ;  /* 0x0000000000027941 */ /* 0x000fea0003800200 */
.L_x_2994:
        /* <DEDUP_REMOVED lines=19> */
.L_x_3017:
[----:B------:R-:W-:Y:S05]  /*36a20*/  BSYNC.RECONVERGENT B3 ;  /* 0x0000000000037941 */ /* 0x000fea0003800200 */
.L_x_3016:
        /* <DEDUP_REMOVED lines=19> */
.L_x_3021:
[----:B------:R-:W-:Y:S05]  /*36b60*/  BSYNC.RECONVERGENT B4 ;  /* 0x0000000000047941 */ /* 0x000fea0003800200 */
.L_x_3020:
[----:B------:R-:W-:-:S04]  /*36b70*/  F2FP.BF16.F32.PACK_AB R100, RZ, R100 ;  /* 0x00000064ff64723e */ /* 0x000fc800000010ff */
[----:B------:R-:W-:Y:S01]  /*36b80*/  PRMT R99, R99, 0x5410, R100 ;  /* 0x0000541063637816 */ /* 0x000fe20000000064 */
[----:B------:R-:W-:Y:S06]  /*36b90*/  BRA `(.L_x_3022) ;  /* 0x0000000000047947 */ /* 0x000fec0003800000 */
.L_x_3019:
[----:B------:R-:W-:-:S07]  /*36ba0*/  PRMT R99, R99, 0x5410, RZ ;  /* 0x0000541063637816 */ /* 0x000fce00000000ff */
.L_x_3022:
[----:B------:R-:W-:Y:S05]  /*36bb0*/  BSYNC.RECONVERGENT B3 ;  /* 0x0000000000037941 */ /* 0x000fea0003800200 */
.L_x_3018:
        /* <DEDUP_REMOVED lines=18> */
.L_x_3026:
[----:B------:R-:W-:Y:S05]  /*36ce0*/  BSYNC.RECONVERGENT B4 ;  /* 0x0000000000047941 */ /* 0x000fea0003800200 */
.L_x_3025:
[----:B------:R-:W-:Y:S01]  /*36cf0*/  F2FP.BF16.F32.PACK_AB R96, RZ, R96 ;  /* 0x00000060ff60723e */ /* 0x000fe200000010ff */
[----:B------:R-:W-:Y:S06]  /*36d00*/  BRA `(.L_x_3027) ;  /* 0x0000000000047947 */ /* 0x000fec0003800000 */
.L_x_3024:
[----:B------:R-:W-:-:S07]  /*36d10*/  PRMT R96, RZ, 0x7610, R96 ;  /* 0x00007610ff607816 */ /* 0x000fce0000000060 */
.L_x_3027:
[----:B------:R-:W-:Y:S05]  /*36d20*/  BSYNC.RECONVERGENT B3 ;  /* 0x0000000000037941 */ /* 0x000fea0003800200 */
.L_x_3023:
        /* <DEDUP_REMOVED lines=18> */
.L_x_3031:
[----:B------:R-:W-:Y:S05]  /*36e50*/  BSYNC.RECONVERGENT B4 ;  /* 0x0000000000047941 */ /* 0x000fea0003800200 */
.L_x_3030:
[----:B------:R-:W-:-:S04]  /*36e60*/  F2FP.BF16.F32.PACK_AB R97, RZ, R97 ;  /* 0x00000061ff61723e */ /* 0x000fc800000010ff */
[----:B------:R-:W-:Y:S01]  /*36e70*/  PRMT R126, R96, 0x5410, R97 ;  /* 0x00005410607e7816 */ /* 0x000fe20000000061 */
[----:B------:R-:W-:Y:S06]  /*36e80*/  BRA `(.L_x_3032) ;  /* 0x0000000000047947 */ /* 0x000fec0003800000 */
.L_x_3029:
[----:B------:R-:W-:-:S07]  /*36e90*/  PRMT R126, R96, 0x5410, RZ ;  /* 0x00005410607e7816 */ /* 0x000fce00000000ff */
.L_x_3032:
[----:B------:R-:W-:Y:S05]  /*36ea0*/  BSYNC.RECONVERGENT B3 ;  /* 0x0000000000037941 */ /* 0x000fea0003800200 */
.L_x_3028:
[----:B------:R-:W-:Y:S02]  /*36eb0*/  MOV R96, R99 ;  /* 0x0000006300607202 */ /* 0x000fe40000000f00 */
[----:B------:R-:W-:-:S05]  /*36ec0*/  MOV R97, R126 ;  /* 0x0000007e00617202 */ /* 0x000fca0000000f00 */
[----:B------:R2:W-:Y:S01]  /*36ed0*/  STG.E.64 desc[UR4][R124.64+0x900], R96 ;  /* 0x000900607c007986 */ /* 0x0005e2000c101b04 */
[----:B------:R-:W-:Y:S05]  /*36ee0*/  BRA `(.L_x_3033) ;  /* 0x0000000000107947 */ /* 0x000fea0003800000 */
.L_x_3015:
[----:B------:R-:W5:Y:S02]  /*36ef0*/  LDCU UR6, c[0x0][0x39c] ;  /* 0x00007380ff0677ac */ /* 0x000f640008000800 */
[----:B-----5:R-:W-:-:S13]  /*36f00*/  ISETP.GE.AND P0, PT, R99, UR6, PT ;  /* 0x0000000663007c0c */ /* 0x020fda000bf06270 */
[----:B------:R-:W-:Y:S05]  /*36f10*/  @P0 EXIT ;  /* 0x000000000000094d */ /* 0x000fea0003800000 */
[----:B------:R0:W-:Y:S02]  /*36f20*/  STG.E.64 desc[UR4][R124.64+0x900], RZ ;  /* 0x000900ff7c007986 */ /* 0x0001e4000c101b04 */
.L_x_3033:
[----:B------:R-:W-:Y:S05]  /*36f30*/  BSYNC.RECONVERGENT B2 ;  /* 0x0000000000027941 */ /* 0x000fea0003800200 */
.L_x_3014:
        /* <DEDUP_REMOVED lines=19> */
.L_x_3037:
[----:B------:R-:W-:Y:S05]  /*37070*/  BSYNC.RECONVERGENT B3 ;  /* 0x0000000000037941 */ /* 0x000fea0003800200 */
.L_x_3036:
        /* <DEDUP_REMOVED lines=19> */
.L_x_3041:
[----:B------:R-:W-:Y:S05]  /*371b0*/  BSYNC.RECONVERGENT B4 ;  /* 0x0000000000047941 */ /* 0x000fea0003800200 */
.L_x_3040:
[----:B------:R-:W-:-:S04]  /*371c0*/  F2FP.BF16.F32.PACK_AB R97, RZ, R97 ;  /* 0x00000061ff61723e */ /* 0x000fc800000010ff */
[----:B------:R-:W-:Y:S01]  /*371d0*/  PRMT R96, R96, 0x5410, R97 ;  /* 0x0000541060607816 */ /* 0x000fe20000000061 */
[----:B------:R-:W-:Y:S06]  /*371e0*/  BRA `(.L_x_3042) ;  /* 0x0000000000047947 */ /* 0x000fec0003800000 */
.L_x_3039:
[----:B------:R-:W-:-:S07]  /*371f0*/  PRMT R96, R96, 0x5410, RZ ;  /* 0x0000541060607816 */ /* 0x000fce00000000ff */
.L_x_3042:
[----:B------:R-:W-:Y:S05]  /*37200*/  BSYNC.RECONVERGENT B3 ;  /* 0x0000000000037941 */ /* 0x000fea0003800200 */
.L_x_3038:
        /* <DEDUP_REMOVED lines=18> */
.L_x_3046:
[----:B------:R-:W-:Y:S05]  /*37330*/  BSYNC.RECONVERGENT B4 ;  /* 0x0000000000047941 */ /* 0x000fea0003800200 */
.L_x_3045:
[----:B------:R-:W-:Y:S01]  /*37340*/  F2FP.BF16.F32.PACK_AB R93, RZ, R93 ;  /* 0x0000005dff5d723e */ /* 0x000fe200000010ff */
[----:B------:R-:W-:Y:S06]  /*37350*/  BRA `(.L_x_3047) ;  /* 0x0000000000047947 */ /* 0x000fec0003800000 */
.L_x_3044:
[----:B------:R-:W-:-:S07]  /*37360*/  PRMT R93, RZ, 0x7610, R93 ;  /* 0x00007610ff5d7816 */ /* 0x000fce000000005d */
.L_x_3047:
[----:B------:R-:W-:Y:S05]  /*37370*/  BSYNC.RECONVERGENT B3 ;  /* 0x0000000000037941 */ /* 0x000fea0003800200 */
.L_x_3043:
        /* <DEDUP_REMOVED lines=18> */
.L_x_3051:
[----:B------:R-:W-:Y:S05]  /*374a0*/  BSYNC.RECONVERGENT B4 ;  /* 0x0000000000047941 */ /* 0x000fea0003800200 */
.L_x_3050:
[----:B------:R-:W-:-:S04]  /*374b0*/  F2FP.BF16.F32.PACK_AB R94, RZ, R94 ;  /* 0x0000005eff5e723e */ /* 0x000fc800000010ff */
[----:B------:R-:W-:Y:S01]  /*374c0*/  PRMT R126, R93, 0x5410, R94 ;  /* 0x000054105d7e7816 */ /* 0x000fe2000000005e */
[----:B------:R-:W-:Y:S06]  /*374d0*/  BRA `(.L_x_3052) ;  /* 0x0000000000047947 */ /* 0x000fec0003800000 */
.L_x_3049:
[----:B------:R-:W-:-:S07]  /*374e0*/  PRMT R126, R93, 0x5410, RZ ;  /* 0x000054105d7e7816 */ /* 0x000fce00000000ff */
.L_x_3052:
[----:B------:R-:W-:Y:S05]  /*374f0*/  BSYNC.RECONVERGENT B3 ;  /* 0x0000000000037941 */ /* 0x000fea0003800200 */
.L_x_3048:
[----:B------:R-:W-:Y:S01]  /*37500*/  MOV R94, R96 ;  /* 0x00000060005e7202 */ /* 0x000fe20000000f00 */
[----:B------:R-:W-:-:S05]  /*37510*/  IMAD.MOV.U32 R95, RZ, RZ, R126 ;  /* 0x000000ffff5f7224 */ /* 0x000fca00078e007e */
[----:B------:R2:W-:Y:S01]  /*37520*/  STG.E.64 desc[UR4][R124.64+0xa00], R94 ;  /* 0x000a005e7c007986 */ /* 0x0005e2000c101b04 */
[----:B------:R-:W-:Y:S05]  /*37530*/  BRA `(.L_x_3053) ;  /* 0x0000000000107947 */ /* 0x000fea0003800000 */
.L_x_3035:
[----:B------:R-:W2:Y:S02]  /*37540*/  LDCU UR6, c[0x0][0x39c] ;  /* 0x00007380ff0677ac */ /* 0x000ea40008000800 */
[----:B--2---:R-:W-:-:S13]  /*37550*/  ISETP.GE.AND P0, PT, R96, UR6, PT ;  /* 0x0000000660007c0c */ /* 0x004fda000bf06270 */
[----:B------:R-:W-:Y:S05]  /*37560*/  @P0 EXIT ;  /* 0x000000000000094d */ /* 0x000fea0003800000 */
[----:B------:R2:W-:Y:S02]  /*37570*/  STG.E.64 desc[UR4][R124.64+0xa00], RZ ;  /* 0x000a00ff7c007986 */ /* 0x0005e4000c101b04 */
.L_x_3053:
[----:B------:R-:W-:Y:S05]  /*37580*/  BSYNC.RECONVERGENT B2 ;  /* 0x0000000000027941 */ /* 0x000fea0003800200 */
.L_x_3034:
        /* <DEDUP_REMOVED lines=19> */
.L_x_3057:
[----:B------:R-:W-:Y:S05]  /*376c0*/  BSYNC.RECONVERGENT B3 ;  /* 0x0000000000037941 */ /* 0x000fea0003800200 */
.L_x_3056:
        /* <DEDUP_REMOVED lines=19> */
.L_x_3061:
[----:B------:R-:W-:Y:S05]  /*37800*/  BSYNC.RECONVERGENT B4 ;  /* 0x0000000000047941 */ /* 0x000fea0003800200 */
.L_x_3060:
[----:B------:R-:W-:-:S04]  /*37810*/  F2FP.BF16.F32.PACK_AB R94, RZ, R94 ;  /* 0x0000005eff5e723e */ /* 0x000fc800000010ff */
[----:B------:R-:W-:Y:S01]  /*37820*/  PRMT R93, R93, 0x5410, R94 ;  /* 0x000054105d5d7816 */ /* 0x000fe2000000005e */
[----:B------:R-:W-:Y:S06]  /*37830*/  BRA `(.L_x_3062) ;  /* 0x0000000000047947 */ /* 0x000fec0003800000 */
.L_x_3059:
[----:B------:R-:W-:-:S07]  /*37840*/  PRMT R93, R93, 0x5410, RZ ;  /* 0x000054105d5d7816 */ /* 0x000fce00000000ff */
.L_x_3062:
[----:B------:R-:W-:Y:S05]  /*37850*/  BSYNC.RECONVERGENT B3 ;  /* 0x0000000000037941 */ /* 0x000fea0003800200 */
.L_x_3058:
        /* <DEDUP_REMOVED lines=18> */
.L_x_3066:
[----:B------:R-:W-:Y:S05]  /*37980*/  BSYNC.RECONVERGENT B4 ;  /* 0x0000000000047941 */ /* 0x000fea0003800200 */
.L_x_3065:
[----:B------:R-:W-:Y:S01]  /*37990*/  F2FP.BF16.F32.PACK_AB R90, RZ, R90 ;  /* 0x0000005aff5a723e */ /* 0x000fe200000010ff */
[----:B------:R-:W-:Y:S06]  /*379a0*/  BRA `(.L_x_3067) ;  /* 0x0000000000047947 */ /* 0x000fec0003800000 */
.L_x_3064:
[----:B------:R-:W-:-:S07]  /*379b0*/  PRMT R90, RZ, 0x7610, R90 ;  /* 0x00007610ff5a7816 */ /* 0x000fce000000005a */
.L_x_3067:
[----:B------:R-:W-:Y:S05]  /*379c0*/  BSYNC.RECONVERGENT B3 ;  /* 0x0000000000037941 */ /* 0x000fea0003800200 */
.L_x_3063:
        /* <DEDUP_REMOVED lines=18> */
.L_x_3071:
[----:B------:R-:W-:Y:S05]  /*37af0*/  BSYNC.RECONVERGENT B4 ;  /* 0x0000000000047941 */ /* 0x000fea0003800200 */
.L_x_3070:
[----:B------:R-:W-:-:S04]  /*37b00*/  F2FP.BF16.F32.PACK_AB R91, RZ, R91 ;  /* 0x0000005bff5b723e */ /* 0x000fc800000010ff */
[----:B------:R-:W-:Y:S01]  /*37b10*/  PRMT R126, R90, 0x5410, R91 ;  /* 0x000054105a7e7816 */ /* 0x000fe2000000005b */
[----:B------:R-:W-:Y:S06]  /*37b20*/  BRA `(.L_x_3072) ;  /* 0x0000000000047947 */ /* 0x000fec0003800000 */
.L_x_3069:
[----:B------:R-:W-:-:S07]  /*37b30*/  PRMT R126, R90, 0x5410, RZ ;  /* 0x000054105a7e7816 */ /* 0x000fce00000000ff */
.L_x_3072:
[----:B------:R-:W-:Y:S05]  /*37b40*/  BSYNC.RECONVERGENT B3 ;  /* 0x0000000000037941 */ /* 0x000fea0003800200 */
.L_x_3068:
[----:B------:R-:W-:Y:S02]  /*37b50*/  MOV R90, R93 ;  /* 0x0000005d005a7202 */ /* 0x000fe40000000f00 */
[----:B------:R-:W-:-:S05]  /*37b60*/  MOV R91, R126 ;  /* 0x0000007e005b7202 */ /* 0x000fca0000000f00 */
[----:B------:R2:W-:Y:S01]  /*37b70*/  STG.E.64 desc[UR4][R124.64+0xb00], R90 ;  /* 0x000b005a7c007986 */ /* 0x0005e2000c101b04 */
[----:B------:R-:W-:Y:S05]  /*37b80*/  BRA `(.L_x_3073) ;  /* 0x0000000000107947 */ /* 0x000fea0003800000 */
.L_x_3055:
[----:B------:R-:W5:Y:S02]  /*37b90*/  LDCU UR6, c[0x0][0x39c] ;  /* 0x00007380ff0677ac */ /* 0x000f640008000800 */
[----:B-----5:R-:W-:-:S13]  /*37ba0*/  ISETP.GE.AND P0, PT, R93, UR6, PT ;  /* 0x000000065d007c0c */ /* 0x020fda000bf06270 */
[----:B------:R-:W-:Y:S05]  /*37bb0*/  @P0 EXIT ;  /* 0x000000000000094d */ /* 0x000fea0003800000 */
[----:B------:R0:W-:Y:S02]  /*37bc0*/  STG.E.64 desc[UR4][R124.64+0xb00], RZ ;  /* 0x000b00ff7c007986 */ /* 0x0001e4000c101b04 */
.L_x_3073:
[----:B------:R-:W-:Y:S05]  /*37bd0*/  BSYNC.RECONVERGENT B2 ;  /* 0x0000000000027941 */ /* 0x000fea0003800200 */
.L_x_3054:
        /* <DEDUP_REMOVED lines=19> */
.L_x_3077:
[----:B------:R-:W-:Y:S05]  /*37d10*/  BSYNC.RECONVERGENT B3 ;  /* 0x0000000000037941 */ /* 0x000fea0003800200 */
.L_x_3076:
        /* <DEDUP_REMOVED lines=19> */
.L_x_3081:
[----:B------:R-:W-:Y:S05]  /*37e50*/  BSYNC.RECONVERGENT B4 ;  /* 0x0000000000047941 */ /* 0x000fea0003800200 */
.L_x_3080:
[----:B------:R-:W-:-:S04]  /*37e60*/  F2FP.BF16.F32.PACK_AB R91, RZ, R91 ;  /* 0x0000005bff5b723e */ /* 0x000fc800000010ff */
[----:B------:R-:W-:Y:S01]  /*37e70*/  PRMT R90, R90, 0x5410, R91 ;  /* 0x000054105a5a7816 */ /* 0x000fe2000000005b */
[----:B------:R-:W-:Y:S06]  /*37e80*/  BRA `(.L_x_3082) ;  /* 0x0000000000047947 */ /* 0x000fec0003800000 */
.L_x_3079:
[----:B------:R-:W-:-:S07]  /*37e90*/  PRMT R90, R90, 0x5410, RZ ;  /* 0x000054105a5a7816 */ /* 0x000fce00000000ff */
.L_x_3082:
[----:B------:R-:W-:Y:S05]  /*37ea0*/  BSYNC.RECONVERGENT B3 ;  /* 0x0000000000037941 */ /* 0x000fea0003800200 */
.L_x_3078:
        /* <DEDUP_REMOVED lines=18> */
.L_x_3086:
[----:B------:R-:W-:Y:S05]  /*37fd0*/  BSYNC.RECONVERGENT B4 ;  /* 0x0000000000047941 */ /* 0x000fea0003800200 */
.L_x_3085:
[----:B------:R-:W-:Y:S01]  /*37fe0*/  F2FP.BF16.F32.PACK_AB R87, RZ, R87 ;  /* 0x00000057ff57723e */ /* 0x000fe200000010ff */
[----:B------:R-:W-:Y:S06]  /*37ff0*/  BRA `(.L_x_3087) ;  /* 0x0000000000047947 */ /* 0x000fec0003800000 */
.L_x_3084:
[----:B------:R-:W-:-:S07]  /*38000*/  PRMT R87, RZ, 0x7610, R87 ;  /* 0x00007610ff577816 */ /* 0x000fce0000000057 */
.L_x_3087:
[----:B------:R-:W-:Y:S05]  /*38010*/  BSYNC.RECONVERGENT B3 ;  /* 0x0000000000037941 */ /* 0x000fea0003800200 */
.L_x_3083:
        /* <DEDUP_REMOVED lines=18> */
.L_x_3091:
[----:B------:R-:W-:Y:S05]  /*38140*/  BSYNC.RECONVERGENT B4 ;  /* 0x0000000000047941 */ /* 0x000fea0003800200 */
.L_x_3090:
[----:B------:R-:W-:-:S04]  /*38150*/  F2FP.BF16.F32.PACK_AB R88, RZ, R88 ;  /* 0x00000058ff58723e */ /* 0x000fc800000010ff */
[----:B------:R-:W-:Y:S01]  /*38160*/  PRMT R126, R87, 0x5410, R88 ;  /* 0x00005410577e7816 */ /* 0x000fe20000000058 */
[----:B------:R-:W-:Y:S06]  /*38170*/  BRA `(.L_x_3092) ;  /* 0x0000000000047947 */ /* 0x000fec0003800000 */
.L_x_3089:
[----:B------:R-:W-:-:S07]  /*38180*/  PRMT R126, R87, 0x5410, RZ ;  /* 0x00005410577e7816 */ /* 0x000fce00000000ff */
.L_x_3092:
[----:B------:R-:W-:Y:S05]  /*38190*/  BSYNC.RECONVERGENT B3 ;  /* 0x0000000000037941 */ /* 0x000fea0003800200 */
.L_x_3088:
[----:B------:R-:W-:Y:S01]  /*381a0*/  MOV R88, R90 ;  /* 0x0000005a00587202 */ /* 0x000fe20000000f00 */
[----:B------:R-:W-:-:S05]  /*381b0*/  IMAD.MOV.U32 R89, RZ, RZ, R126 ;  /* 0x000000ffff597224 */ /* 0x000fca00078e007e */
[----:B------:R2:W-:Y:S01]  /*381c0*/  STG.E.64 desc[UR4][R124.64+0xc00], R88 ;  /* 0x000c00587c007986 */ /* 0x0005e2000c101b04 */
[----:B------:R-:W-:Y:S05]  /*381d0*/  BRA `(.L_x_3093) ;  /* 0x0000000000107947 */ /* 0x000fea0003800000 */
.L_x_3075:
[----:B------:R-:W2:Y:S02]  /*381e0*/  LDCU UR6, c[0x0][0x39c] ;  /* 0x00007380ff0677ac */ /* 0x000ea40008000800 */
[----:B--2---:R-:W-:-:S13]  /*381f0*/  ISETP.GE.AND P0, PT, R90, UR6, PT ;  /* 0x000000065a007c0c */ /* 0x004fda000bf06270 */
[----:B------:R-:W-:Y:S05]  /*38200*/  @P0 EXIT ;  /* 0x000000000000094d */ /* 0x000fea0003800000 */
[----:B------:R2:W-:Y:S02]  /*38210*/  STG.E.64 desc[UR4][R124.64+0xc00], RZ ;  /* 0x000c00ff7c007986 */ /* 0x0005e4000c101b04 */
.L_x_3093:
[----:B------:R-:W-:Y:S05]  /*38220*/  BSYNC.RECONVERGENT B2 ;  /* 0x0000000000027941 */ /* 0x000fea0003800200 */
.L_x_3074:
        /* <DEDUP_REMOVED lines=19> */
.L_x_3097:
[----:B------:R-:W-:Y:S05]  /*38360*/  BSYNC.RECONVERGENT B3 ;  /* 0x0000000000037941 */ /* 0x000fea0003800200 */
.L_x_3096:
        /* <DEDUP_REMOVED lines=19> */
.L_x_3101:
[----:B------:R-:W-:Y:S05]  /*384a0*/  BSYNC.RECONVERGENT B4 ;  /* 0x0000000000047941 */ /* 0x000fea0003800200 */
.L_x_3100:
[----:B------:R-:W-:-:S04]  /*384b0*/  F2FP.BF16.F32.PACK_AB R88, RZ, R88 ;  /* 0x00000058ff58723e */ /* 0x000fc800000010ff */
[----:B------:R-:W-:Y:S01]  /*384c0*/  PRMT R87, R87, 0x5410, R88 ;  /* 0x0000541057577816 */ /* 0x000fe20000000058 */
[----:B------:R-:W-:Y:S06]  /*384d0*/  BRA `(.L_x_3102) ;  /* 0x0000000000047947 */ /* 0x000fec0003800000 */
.L_x_3099:
[----:B------:R-:W-:-:S07]  /*384e0*/  PRMT R87, R87, 0x5410, RZ ;  /* 0x0000541057577816 */ /* 0x000fce00000000ff */
.L_x_3102:
[----:B------:R-:W-:Y:S05]  /*384f0*/  BSYNC.RECONVERGENT B3 ;  /* 0x0000000000037941 */ /* 0x000fea0003800200 */
.L_x_3098:
        /* <DEDUP_REMOVED lines=18> */
.L_x_3106:
[----:B------:R-:W-:Y:S05]  /*38620*/  BSYNC.RECONVERGENT B4 ;  /* 0x0000000000047941 */ /* 0x000fea0003800200 */
.L_x_3105:
[----:B------:R-:W-:Y:S01]  /*38630*/  F2FP.BF16.F32.PACK_AB R84, RZ, R84 ;  /* 0x00000054ff54723e */ /* 0x000fe200000010ff */
[----:B------:R-:W-:Y:S06]  /*38640*/  BRA `(.L_x_3107) ;  /* 0x0000000000047947 */ /* 0x000fec0003800000 */
.L_x_3104:
[----:B------:R-:W-:-:S07]  /*38650*/  PRMT R84, RZ, 0x7610, R84 ;  /* 0x00007610ff547816 */ /* 0x000fce0000000054 */
.L_x_3107:
[----:B------:R-:W-:Y:S05]  /*38660*/  BSYNC.RECONVERGENT B3 ;  /* 0x0000000000037941 */ /* 0x000fea0003800200 */
.L_x_3103:
        /* <DEDUP_REMOVED lines=18> */
.L_x_3111:
[----:B------:R-:W-:Y:S05]  /*38790*/  BSYNC.RECONVERGENT B4 ;  /* 0x0000000000047941 */ /* 0x000fea0003800200 */
.L_x_3110:
[----:B------:R-:W-:-:S04]  /*387a0*/  F2FP.BF16.F32.PACK_AB R85, RZ, R85 ;  /* 0x00000055ff55723e */ /* 0x000fc800000010ff */
[----:B------:R-:W-:Y:S01]  /*387b0*/  PRMT R126, R84, 0x5410, R85 ;  /* 0x00005410547e7816 */ /* 0x000fe20000000055 */
[----:B------:R-:W-:Y:S06]  /*387c0*/  BRA `(.L_x_3112) ;  /* 0x0000000000047947 */ /* 0x000fec0003800000 */
.L_x_3109:
[----:B------:R-:W-:-:S07]  /*387d0*/  PRMT R126, R84, 0x5410, RZ ;  /* 0x00005410547e7816 */ /* 0x000fce00000000ff */
.L_x_3112:
[----:B------:R-:W-:Y:S05]  /*387e0*/  BSYNC.RECONVERGENT B3 ;  /* 0x0000000000037941 */ /* 0x000fea0003800200 */
.L_x_3108:
[----:B------:R-:W-:Y:S02]  /*387f0*/  MOV R84, R87 ;  /* 0x0000005700547202 */ /* 0x000fe40000000f00 */
[----:B------:R-:W-:-:S05]  /*38800*/  MOV R85, R126 ;  /* 0x0000007e00557202 */ /* 0x000fca0000000f00 */
[----:B------:R2:W-:Y:S01]  /*38810*/  STG.E.64 desc[UR4][R124.64+0xd00], R84 ;  /* 0x000d00547c007986 */ /* 0x0005e2000c101b04 */
[----:B------:R-:W-:Y:S05]  /*38820*/  BRA `(.L_x_3113) ;  /* 0x0000000000107947 */ /* 0x000fea0003800000 */
.L_x_3095:
[----:B------:R-:W5:Y:S02]  /*38830*/  LDCU UR6, c[0x0][0x39c] ;  /* 0x00007380ff0677ac */ /* 0x000f640008000800 */
[----:B-----5:R-:W-:-:S13]  /*38840*/  ISETP.GE.AND P0, PT, R87, UR6, PT ;  /* 0x0000000657007c0c */ /* 0x020fda000bf06270 */
[----:B------:R-:W-:Y:S05]  /*38850*/  @P0 EXIT ;  /* 0x000000000000094d */ /* 0x000fea0003800000 */
[----:B------:R0:W-:Y:S02]  /*38860*/  STG.E.64 desc[UR4][R124.64+0xd00], RZ ;  /* 0x000d00ff7c007986 */ /* 0x0001e4000c101b04 */
.L_x_3113:
[----:B------:R-:W-:Y:S05]  /*38870*/  BSYNC.RECONVERGENT B2 ;  /* 0x0000000000027941 */ /* 0x000fea0003800200 */
.L_x_3094:
        /* <DEDUP_REMOVED lines=19> */
.L_x_3117:
[----:B------:R-:W-:Y:S05]  /*389b0*/  BSYNC.RECONVERGENT B3 ;  /* 0x0000000000037941 */ /* 0x000fea0003800200 */
.L_x_3116:
        /* <DEDUP_REMOVED lines=19> */
.L_x_3121:
[----:B------:R-:W-:Y:S05]  /*38af0*/  BSYNC.RECONVERGENT B4 ;  /* 0x0000000000047941 */ /* 0x000fea0003800200 */
.L_x_3120:
[----:B------:R-:W-:-:S04]  /*38b00*/  F2FP.BF16.F32.PACK_AB R85, RZ, R85 ;  /* 0x00000055ff55723e */ /* 0x000fc800000010ff */
[----:B------:R-:W-:Y:S01]  /*38b10*/  PRMT R84, R84, 0x5410, R85 ;  /* 0x0000541054547816 */ /* 0x000fe20000000055 */
[----:B------:R-:W-:Y:S06]  /*38b20*/  BRA `(.L_x_3122) ;  /* 0x0000000000047947 */ /* 0x000fec0003800000 */
.L_x_3119:
[----:B------:R-:W-:-:S07]  /*38b30*/  PRMT R84, R84, 0x5410, RZ ;  /* 0x0000541054547816 */ /* 0x000fce00000000ff */
.L_x_3122:
[----:B------:R-:W-:Y:S05]  /*38b40*/  BSYNC.RECONVERGENT B3 ;  /* 0x0000000000037941 */ /* 0x000fea0003800200 */
.L_x_3118:
        /* <DEDUP_REMOVED lines=18> */
.L_x_3126:
[----:B------:R-:W-:Y:S05]  /*38c70*/  BSYNC.RECONVERGENT B4 ;  /* 0x0000000000047941 */ /* 0x000fea0003800200 */
.L_x_3125:
[----:B------:R-:W-:Y:S01]  /*38c80*/  F2FP.BF16.F32.PACK_AB R81, RZ, R81 ;  /* 0x00000051ff51723e */ /* 0x000fe200000010ff */
[----:B------:R-:W-:Y:S06]  /*38c90*/  BRA `(.L_x_3127) ;  /* 0x0000000000047947 */ /* 0x000fec0003800000 */
.L_x_3124:
[----:B------:R-:W-:-:S07]  /*38ca0*/  PRMT R81, RZ, 0x7610, R81 ;  /* 0x00007610ff517816 */ /* 0x000fce0000000051 */
.L_x_3127:
[----:B------:R-:W-:Y:S05]  /*38cb0*/  BSYNC.RECONVERGENT B3 ;  /* 0x0000000000037941 */ /* 0x000fea0003800200 */
.L_x_3123:
        /* <DEDUP_REMOVED lines=18> */
.L_x_3131:
[----:B------:R-:W-:Y:S05]  /*38de0*/  BSYNC.RECONVERGENT B4 ;  /* 0x0000000000047941 */ /* 0x000fea0003800200 */
.L_x_3130:
[----:B------:R-:W-:-:S04]  /*38df0*/  F2FP.BF16.F32.PACK_AB R82, RZ, R82 ;  /* 0x00000052ff52723e */ /* 0x000fc800000010ff */
[----:B------:R-:W-:Y:S01]  /*38e00*/  PRMT R126, R81, 0x5410, R82 ;  /* 0x00005410517e7816 */ /* 0x000fe20000000052 */
[----:B------:R-:W-:Y:S06]  /*38e10*/  BRA `(.L_x_3132) ;  /* 0x0000000000047947 */ /* 0x000fec0003800000 */
.L_x_3129:
[----:B------:R-:W-:-:S07]  /*38e20*/  PRMT R126, R81, 0x5410, RZ ;  /* 0x00005410517e7816 */ /* 0x000fce00000000ff */
.L_x_3132:
[----:B------:R-:W-:Y:S05]  /*38e30*/  BSYNC.RECONVERGENT B3 ;  /* 0x0000000000037941 */ /* 0x000fea0003800200 */
.L_x_3128:
[----:B------:R-:W-:Y:S01]  /*38e40*/  MOV R82, R84 ;  /* 0x0000005400527202 */ /* 0x000fe20000000f00 */
[----:B------:R-:W-:-:S05]  /*38e50*/  IMAD.MOV.U32 R83, RZ, RZ, R126 ;  /* 0x000000ffff537224 */ /* 0x000fca00078e007e */
[----:B------:R2:W-:Y:S01]  /*38e60*/  STG.E.64 desc[UR4][R124.64+0xe00], R82 ;  /* 0x000e00527c007986 */ /* 0x0005e2000c101b04 */
[----:B------:R-:W-:Y:S05]  /*38e70*/  BRA `(.L_x_3133) ;  /* 0x0000000000107947 */ /* 0x000fea0003800000 */
.L_x_3115:
[----:B------:R-:W2:Y:S02]  /*38e80*/  LDCU UR6, c[0x0][0x39c] ;  /* 0x00007380ff0677ac */ /* 0x000ea40008000800 */
[----:B--2---:R-:W-:-:S13]  /*38e90*/  ISETP.GE.AND P0, PT, R84, UR6, PT ;  /* 0x0000000654007c0c */ /* 0x004fda000bf06270 */
[----:B------:R-:W-:Y:S05]  /*38ea0*/  @P0 EXIT ;  /* 0x000000000000094d */ /* 0x000fea0003800000 */
[----:B------:R2:W-:Y:S02]  /*38eb0*/  STG.E.64 desc[UR4][R124.64+0xe00], RZ ;  /* 0x000e00ff7c007986 */ /* 0x0005e4000c101b04 */
.L_x_3133:
[----:B------:R-:W-:Y:S05]  /*38ec0*/  BSYNC.RECONVERGENT B2 ;  /* 0x0000000000027941 */ /* 0x000fea0003800200 */
.L_x_3114:
        /* <DEDUP_REMOVED lines=19> */
.L_x_3137:
[----:B------:R-:W-:Y:S05]  /*39000*/  BSYNC.RECONVERGENT B3 ;  /* 0x0000000000037941 */ /* 0x000fea0003800200 */
.L_x_3136:
        /* <DEDUP_REMOVED lines=19> */
.L_x_3141:
[----:B------:R-:W-:Y:S05]  /*39140*/  BSYNC.RECONVERGENT B4 ;  /* 0x0000000000047941 */ /* 0x000fea0003800200 */
.L_x_3140:
[----:B------:R-:W-:-:S04]  /*39150*/  F2FP.BF16.F32.PACK_AB R82, RZ, R82 ;  /* 0x00000052ff52723e */ /* 0x000fc800000010ff */
[----:B------:R-:W-:Y:S01]  /*39160*/  PRMT R81, R81, 0x5410, R82 ;  /* 0x0000541051517816 */ /* 0x000fe20000000052 */
[----:B------:R-:W-:Y:S06]  /*39170*/  BRA `(.L_x_3142) ;  /* 0x0000000000047947 */ /* 0x000fec0003800000 */
.L_x_3139:
[----:B------:R-:W-:-:S07]  /*39180*/  PRMT R81, R81, 0x5410, RZ ;  /* 0x0000541051517816 */ /* 0x000fce00000000ff */
.L_x_3142:
[----:B------:R-:W-:Y:S05]  /*39190*/  BSYNC.RECONVERGENT B3 ;  /* 0x0000000000037941 */ /* 0x000fea0003800200 */
.L_x_3138:
        /* <DEDUP_REMOVED lines=18> */
.L_x_3146:
[----:B------:R-:W-:Y:S05]  /*392c0*/  BSYNC.RECONVERGENT B4 ;  /* 0x0000000000047941 */ /* 0x000fea0003800200 */
.L_x_3145:
[----:B------:R-:W-:Y:S01]  /*392d0*/  F2FP.BF16.F32.PACK_AB R78, RZ, R78 ;  /* 0x0000004eff4e723e */ /* 0x000fe200000010ff */
[----:B------:R-:W-:Y:S06]  /*392e0*/  BRA `(.L_x_3147) ;  /* 0x0000000000047947 */ /* 0x000fec0003800000 */
.L_x_3144:
[----:B------:R-:W-:-:S07]  /*392f0*/  PRMT R78, RZ, 0x7610, R78 ;  /* 0x00007610ff4e7816 */ /* 0x000fce000000004e */
.L_x_3147:
[----:B------:R-:W-:Y:S05]  /*39300*/  BSYNC.RECONVERGENT B3 ;  /* 0x0000000000037941 */ /* 0x000fea0003800200 */
.L_x_3143:
        /* <DEDUP_REMOVED lines=18> */
.L_x_3151:
[----:B------:R-:W-:Y:S05]  /*39430*/  BSYNC.RECONVERGENT B4 ;  /* 0x0000000000047941 */ /* 0x000fea0003800200 */
.L_x_3150:
[----:B------:R-:W-:-:S04]  /*39440*/  F2FP.BF16.F32.PACK_AB R79, RZ, R79 ;  /* 0x0000004fff4f723e */ /* 0x000fc800000010ff */
[----:B------:R-:W-:Y:S01]  /*39450*/  PRMT R126, R78, 0x5410, R79 ;  /* 0x000054104e7e7816 */ /* 0x000fe2000000004f */
[----:B------:R-:W-:Y:S06]  /*39460*/  BRA `(.L_x_3152) ;  /* 0x0000000000047947 */ /* 0x000fec0003800000 */
.L_x_3149:
[----:B------:R-:W-:-:S07]  /*39470*/  PRMT R126, R78, 0x5410, RZ ;  /* 0x000054104e7e7816 */ /* 0x000fce00000000ff */
.L_x_3152:
[----:B------:R-:W-:Y:S05]  /*39480*/  BSYNC.RECONVERGENT B3 ;  /* 0x0000000000037941 */ /* 0x000fea0003800200 */
.L_x_3148:
[----:B------:R-:W-:Y:S02]  /*39490*/  MOV R78, R81 ;  /* 0x00000051004e7202 */ /* 0x000fe40000000f00 */
[----:B------:R-:W-:-:S05]  /*394a0*/  MOV R79, R126 ;  /* 0x0000007e004f7202 */ /* 0x000fca0000000f00 */
[----:B------:R2:W-:Y:S01]  /*394b0*/  STG.E.64 desc[UR4][R124.64+0xf00], R78 ;  /* 0x000f004e7c007986 */ /* 0x0005e2000c101b04 */
[----:B------:R-:W-:Y:S05]  /*394c0*/  BRA `(.L_x_3153) ;  /* 0x0000000000107947 */ /* 0x000fea0003800000 */
.L_x_3135:
[----:B------:R-:W5:Y:S02]  /*394d0*/  LDCU UR6, c[0x0][0x39c] ;  /* 0x00007380ff0677ac */ /* 0x000f640008000800 */
[----:B-----5:R-:W-:-:S13]  /*394e0*/  ISETP.GE.AND P0, PT, R81, UR6, PT ;  /* 0x0000000651007c0c */ /* 0x020fda000bf06270 */
[----:B------:R-:W-:Y:S05]  /*394f0*/  @P0 EXIT ;  /* 0x000000000000094d */ /* 0x000fea0003800000 */
[----:B------:R0:W-:Y:S02]  /*39500*/  STG.E.64 desc[UR4][R124.64+0xf00], RZ ;  /* 0x000f00ff7c007986 */ /* 0x0001e4000c101b04 */
.L_x_3153:
[----:B------:R-:W-:Y:S05]  /*39510*/  BSYNC.RECONVERGENT B2 ;  /* 0x0000000000027941 */ /* 0x000fea0003800200 */
.L_x_3134:
        /* <DEDUP_REMOVED lines=19> */
.L_x_3157:
[----:B------:R-:W-:Y:S05]  /*39650*/  BSYNC.RECONVERGENT B3 ;  /* 0x0000000000037941 */ /* 0x000fea0003800200 */
.L_x_3156:
        /* <DEDUP_REMOVED lines=19> */
.L_x_3161:
[----:B------:R-:W-:Y:S05]  /*39790*/  BSYNC.RECONVERGENT B4 ;  /* 0x0000000000047941 */ /* 0x000fea0003800200 */
.L_x_3160:
[----:B------:R-:W-:-:S04]  /*397a0*/  F2FP.BF16.F32.PACK_AB R79, RZ, R79 ;  /* 0x0000004fff4f723e */ /* 0x000fc800000010ff */
[----:B------:R-:W-:Y:S01]  /*397b0*/  PRMT R78, R78, 0x5410, R79 ;  /* 0x000054104e4e7816 */ /* 0x000fe2000000004f */
[----:B------:R-:W-:Y:S06]  /*397c0*/  BRA `(.L_x_3162) ;  /* 0x0000000000047947 */ /* 0x000fec0003800000 */
.L_x_3159:
[----:B------:R-:W-:-:S07]  /*397d0*/  PRMT R78, R78, 0x5410, RZ ;  /* 0x000054104e4e7816 */ /* 0x000fce00000000ff */
.L_x_3162:
[----:B------:R-:W-:Y:S05]  /*397e0*/  BSYNC.RECONVERGENT B3 ;  /* 0x0000000000037941 */ /* 0x000fea0003800200 */
.L_x_3158:
        /* <DEDUP_REMOVED lines=18> */
.L_x_3166:
[----:B------:R-:W-:Y:S05]  /*39910*/  BSYNC.RECONVERGENT B4 ;  /* 0x0000000000047941 */ /* 0x000fea0003800200 */
.L_x_3165:
[----:B------:R-:W-:Y:S01]  /*39920*/  F2FP.BF16.F32.PACK_AB R75, RZ, R75 ;  /* 0x0000004bff4b723e */ /* 0x000fe200000010ff */
[----:B------:R-:W-:Y:S06]  /*39930*/  BRA `(.L_x_3167) ;  /* 0x0000000000047947 */ /* 0x000fec0003800000 */
.L_x_3164:
[----:B------:R-:W-:-:S07]  /*39940*/  PRMT R75, RZ, 0x7610, R75 ;  /* 0x00007610ff4b7816 */ /* 0x000fce000000004b */
.L_x_3167:
[----:B------:R-:W-:Y:S05]  /*39950*/  BSYNC.RECONVERGENT B3 ;  /* 0x0000000000037941 */ /* 0x000fea0003800200 */
.L_x_3163:
        /* <DEDUP_REMOVED lines=18> */
.L_x_3171:
[----:B------:R-:W-:Y:S05]  /*39a80*/  BSYNC.RECONVERGENT B4 ;  /* 0x0000000000047941 */ /* 0x000fea0003800200 */
.L_x_3170:
[----:B------:R-:W-:-:S04]  /*39a90*/  F2FP.BF16.F32.PACK_AB R76, RZ, R76 ;  /* 0x0000004cff4c723e */ /* 0x000fc800000010ff */
[----:B------:R-:W-:Y:S01]  /*39aa0*/  PRMT R126, R75, 0x5410, R76 ;  /* 0x000054104b7e7816 */ /* 0x000fe2000000004c */
[----:B------:R-:W-:Y:S06]  /*39ab0*/  BRA `(.L_x_3172) ;  /* 0x0000000000047947 */ /* 0x000fec0003800000 */
.L_x_3169:
[----:B------:R-:W-:-:S07]  /*39ac0*/  PRMT R126, R75, 0x5410, RZ ;  /* 0x000054104b7e7816 */ /* 0x000fce00000000ff */
.L_x_3172:
[----:B------:R-:W-:Y:S05]  /*39ad0*/  BSYNC.RECONVERGENT B3 ;  /* 0x0000000000037941 */ /* 0x000fea0003800200 */
.L_x_3168:
[----:B------:R-:W-:Y:S01]  /*39ae0*/  MOV R76, R78 ;  /* 0x0000004e004c7202 */ /* 0x000fe20000000f00 */
[----:B------:R-:W-:-:S05]  /*39af0*/  IMAD.MOV.U32 R77, RZ, RZ, R126 ;  /* 0x000000ffff4d7224 */ /* 0x000fca00078e007e */
[----:B------:R2:W-:Y:S01]  /*39b00*/  STG.E.64 desc[UR4][R124.64+0x1000], R76 ;  /* 0x0010004c7c007986 */ /* 0x0005e2000c101b04 */
[----:B------:R-:W-:Y:S05]  /*39b10*/  BRA `(.L_x_3173) ;  /* 0x0000000000107947 */ /* 0x000fea0003800000 */
.L_x_3155:
[----:B------:R-:W2:Y:S02]  /*39b20*/  LDCU UR6, c[0x0][0x39c] ;  /* 0x00007380ff0677ac */ /* 0x000ea40008000800 */
[----:B--2---:R-:W-:-:S13]  /*39b30*/  ISETP.GE.AND P0, PT, R78, UR6, PT ;  /* 0x000000064e007c0c */ /* 0x004fda000bf06270 */
[----:B------:R-:W-:Y:S05]  /*39b40*/  @P0 EXIT ;  /* 0x000000000000094d */ /* 0x000fea0003800000 */
[----:B------:R2:W-:Y:S02]  /*39b50*/  STG.E.64 desc[UR4][R124.64+0x1000], RZ ;  /* 0x001000ff7c007986 */ /* 0x0005e4000c101b04 */
.L_x_3173:
[----:B------:R-:W-:Y:S05]  /*39b60*/  BSYNC.RECONVERGENT B2 ;  /* 0x0000000000027941 */ /* 0x000fea0003800200 */
.L_x_3154:
        /* <DEDUP_REMOVED lines=19> */
.L_x_3177:
[----:B------:R-:W-:Y:S05]  /*39ca0*/  BSYNC.RECONVERGENT B3 ;  /* 0x0000000000037941 */ /* 0x000fea0003800200 */
.L_x_3176:
        /* <DEDUP_REMOVED lines=19> */
.L_x_3181:
[----:B------:R-:W-:Y:S05]  /*39de0*/  BSYNC.RECONVERGENT B4 ;  /* 0x0000000000047941 */ /* 0x000fea0003800200 */
.L_x_3180:
[----:B------:R-:W-:-:S04]  /*39df0*/  F2FP.BF16.F32.PACK_AB R76, RZ, R76 ;  /* 0x0000004cff4c723e */ /* 0x000fc800000010ff */
[----:B------:R-:W-:Y:S01]  /*39e00*/  PRMT R75, R75, 0x5410, R76 ;  /* 0x000054104b4b7816 */ /* 0x000fe2000000004c */
[----:B------:R-:W-:Y:S06]  /*39e10*/  BRA `(.L_x_3182) ;  /* 0x0000000000047947 */ /* 0x000fec0003800000 */
.L_x_3179:
[----:B------:R-:W-:-:S07]  /*39e20*/  PRMT R75, R75, 0x5410, RZ ;  /* 0x000054104b4b7816 */ /* 0x000fce00000000ff */
.L_x_3182:
[----:B------:R-:W-:Y:S05]  /*39e30*/  BSYNC.RECONVERGENT B3 ;  /* 0x0000000000037941 */ /* 0x000fea0003800200 */
.L_x_3178:
        /* <DEDUP_REMOVED lines=18> */
.L_x_3186:
[----:B------:R-:W-:Y:S05]  /*39f60*/  BSYNC.RECONVERGENT B4 ;  /* 0x0000000000047941 */ /* 0x000fea0003800200 */
.L_x_3185:
[----:B------:R-:W-:Y:S01]  /*39f70*/  F2FP.BF16.F32.PACK_AB R72, RZ, R72 ;  /* 0x00000048ff48723e */ /* 0x000fe200000010ff */
[----:B------:R-:W-:Y:S06]  /*39f80*/  BRA `(.L_x_3187) ;  /* 0x0000000000047947 */ /* 0x000fec0003800000 */
.L_x_3184:
[----:B------:R-:W-:-:S07]  /*39f90*/  PRMT R72, RZ, 0x7610, R72 ;  /* 0x00007610ff487816 */ /* 0x000fce0000000048 */
.L_x_3187:
[----:B------:R-:W-:Y:S05]  /*39fa0*/  BSYNC.RECONVERGENT B3 ;  /* 0x0000000000037941 */ /* 0x000fea0003800200 */
.L_x_3183:
        /* <DEDUP_REMOVED lines=18> */
.L_x_3191:
[----:B------:R-:W-:Y:S05]  /*3a0d0*/  BSYNC.RECONVERGENT B4 ;  /* 0x0000000000047941 */ /* 0x000fea0003800200 */
.L_x_3190:
[----:B------:R-:W-:-:S04]  /*3a0e0*/  F2FP.BF16.F32.PACK_AB R73, RZ, R73 ;  /* 0x00000049ff49723e */ /* 0x000fc800000010ff */
[----:B------:R-:W-:Y:S01]  /*3a0f0*/  PRMT R126, R72, 0x5410, R73 ;  /* 0x00005410487e7816 */ /* 0x000fe20000000049 */
[----:B------:R-:W-:Y:S06]  /*3a100*/  BRA `(.L_x_3192) ;  /* 0x0000000000047947 */ /* 0x000fec0003800000 */
.L_x_3189:
[----:B------:R-:W-:-:S07]  /*3a110*/  PRMT R126, R72, 0x5410, RZ ;  /* 0x00005410487e7816 */ /* 0x000fce00000000ff */
.L_x_3192:
[----:B------:R-:W-:Y:S05]  /*3a120*/  BSYNC.RECONVERGENT B3 ;  /* 0x0000000000037941 */ /* 0x000fea0003800200 */
.L_x_3188:
[----:B------:R-:W-:Y:S02]  /*3a130*/  MOV R72, R75 ;  /* 0x0000004b00487202 */ /* 0x000fe40000000f00 */
[----:B------:R-:W-:-:S05]  /*3a140*/  MOV R73, R126 ;  /* 0x0000007e00497202 */ /* 0x000fca0000000f00 */
[----:B------:R2:W-:Y:S01]  /*3a150*/  STG.E.64 desc[UR4][R124.64+0x1100], R72 ;  /* 0x001100487c007986 */ /* 0x0005e2000c101b04 */
[----:B------:R-:W-:Y:S05]  /*3a160*/  BRA `(.L_x_3193) ;  /* 0x0000000000107947 */ /* 0x000fea0003800000 */
.L_x_3175:
[----:B------:R-:W5:Y:S02]  /*3a170*/  LDCU UR6, c[0x0][0x39c] ;  /* 0x00007380ff0677ac */ /* 0x000f640008000800 */
[----:B-----5:R-:W-:-:S13]  /*3a180*/  ISETP.GE.AND P0, PT, R75, UR6, PT ;  /* 0x000000064b007c0c */ /* 0x020fda000bf06270 */
[----:B------:R-:W-:Y:S05]  /*3a190*/  @P0 EXIT ;  /* 0x000000000000094d */ /* 0x000fea0003800000 */
[----:B------:R0:W-:Y:S02]  /*3a1a0*/  STG.E.64 desc[UR4][R124.64+0x1100], RZ ;  /* 0x001100ff7c007986 */ /* 0x0001e4000c101b04 */
.L_x_3193:
[----:B------:R-:W-:Y:S05]  /*3a1b0*/  BSYNC.RECONVERGENT B2 ;  /* 0x0000000000027941 */ /* 0x000fea0003800200 */
.L_x_3174:
        /* <DEDUP_REMOVED lines=19> */
.L_x_3197:
[----:B------:R-:W-:Y:S05]  /*3a2f0*/  BSYNC.RECONVERGENT B3 ;  /* 0x0000000000037941 */ /* 0x000fea0003800200 */
.L_x_3196:
        /* <DEDUP_REMOVED lines=19> */
.L_x_3201:
[----:B------:R-:W-:Y:S05]  /*3a430*/  BSYNC.RECONVERGENT B4 ;  /* 0x0000000000047941 */ /* 0x000fea0003800200 */
.L_x_3200:
[----:B------:R-:W-:-:S04]  /*3a440*/  F2FP.BF16.F32.PACK_AB R73, RZ, R73 ;  /* 0x00000049ff49723e */ /* 0x000fc800000010ff */
[----:B------:R-:W-:Y:S01]  /*3a450*/  PRMT R72, R72, 0x5410, R73 ;  /* 0x0000541048487816 */ /* 0x000fe20000000049 */
[----:B------:R-:W-:Y:S06]  /*3a460*/  BRA `(.L_x_3202) ;  /* 0x0000000000047947 */ /* 0x000fec0003800000 */
.L_x_3199:
[----:B------:R-:W-:-:S07]  /*3a470*/  PRMT R72, R72, 0x5410, RZ ;  /* 0x0000541048487816 */ /* 0x000fce00000000ff */
.L_x_3202:
[----:B------:R-:W-:Y:S05]  /*3a480*/  BSYNC.RECONVERGENT B3 ;  /* 0x0000000000037941 */ /* 0x000fea0003800200 */
.L_x_3198:
        /* <DEDUP_REMOVED lines=18> */
.L_x_3206:
[----:B------:R-:W-:Y:S05]  /*3a5b0*/  BSYNC.RECONVERGENT B4 ;  /* 0x0000000000047941 */ /* 0x000fea0003800200 */
.L_x_3205:
[----:B------:R-:W-:Y:S01]  /*3a5c0*/  F2FP.BF16.F32.PACK_AB R69, RZ, R69 ;  /* 0x00000045ff45723e */ /* 0x000fe200000010ff */
[----:B------:R-:W-:Y:S06]  /*3a5d0*/  BRA `(.L_x_3207) ;  /* 0x0000000000047947 */ /* 0x000fec0003800000 */
.L_x_3204:
[----:B------:R-:W-:-:S07]  /*3a5e0*/  PRMT R69, RZ, 0x7610, R69 ;  /* 0x00007610ff457816 */ /* 0x000fce0000000045 */
.L_x_3207:
[----:B------:R-:W-:Y:S05]  /*3a5f0*/  BSYNC.RECONVERGENT B3 ;  /* 0x0000000000037941 */ /* 0x000fea0003800200 */
.L_x_3203:
        /* <DEDUP_REMOVED lines=18> */
.L_x_3211:
[----:B------:R-:W-:Y:S05]  /*3a720*/  BSYNC.RECONVERGENT B4 ;  /* 0x0000000000047941 */ /* 0x000fea0003800200 */
.L_x_3210:
[----:B------:R-:W-:-:S04]  /*3a730*/  F2FP.BF16.F32.PACK_AB R70, RZ, R70 ;  /* 0x00000046ff46723e */ /* 0x000fc800000010ff */
[----:B------:R-:W-:Y:S01]  /*3a740*/  PRMT R126, R69, 0x5410, R70 ;  /* 0x00005410457e7816 */ /* 0x000fe20000000046 */
[----:B------:R-:W-:Y:S06]  /*3a750*/  BRA `(.L_x_3212) ;  /* 0x0000000000047947 */ /* 0x000fec0003800000 */
.L_x_3209:
[----:B------:R-:W-:-:S07]  /*3a760*/  PRMT R126, R69, 0x5410, RZ ;  /* 0x00005410457e7816 */ /* 0x000fce00000000ff */
.L_x_3212:
[----:B------:R-:W-:Y:S05]  /*3a770*/  BSYNC.RECONVERGENT B3 ;  /* 0x0000000000037941 */ /* 0x000fea0003800200 */
.L_x_3208:
[----:B------:R-:W-:Y:S01]  /*3a780*/  MOV R70, R72 ;  /* 0x0000004800467202 */ /* 0x000fe20000000f00 */
[----:B------:R-:W-:-:S05]  /*3a790*/  IMAD.MOV.U32 R71, RZ, RZ, R126 ;  /* 0x000000ffff477224 */ /* 0x000fca00078e007e */
[----:B------:R2:W-:Y:S01]  /*3a7a0*/  STG.E.64 desc[UR4][R124.64+0x1200], R70 ;  /* 0x001200467c007986 */ /* 0x0005e2000c101b04 */
[----:B------:R-:W-:Y:S05]  /*3a7b0*/  BRA `(.L_x_3213) ;  /* 0x0000000000107947 */ /* 0x000fea0003800000 */
.L_x_3195:
[----:B------:R-:W2:Y:S02]  /*3a7c0*/  LDCU UR6, c[0x0][0x39c] ;  /* 0x00007380ff0677ac */ /* 0x000ea40008000800 */
[----:B--2---:R-:W-:-:S13]  /*3a7d0*/  ISETP.GE.AND P0, PT, R72, UR6, PT ;  /* 0x0000000648007c0c */ /* 0x004fda000bf06270 */
[----:B------:R-:W-:Y:S05]  /*3a7e0*/  @P0 EXIT ;  /* 0x000000000000094d */ /* 0x000fea0003800000 */
[----:B------:R2:W-:Y:S02]  /*3a7f0*/  STG.E.64 desc[UR4][R124.64+0x1200], RZ ;  /* 0x001200ff7c007986 */ /* 0x0005e4000c101b04 */
.L_x_3213:
[----:B------:R-:W-:Y:S05]  /*3a800*/  BSYNC.RECONVERGENT B2 ;  /* 0x0000000000027941 */ /* 0x000fea0003800200 */
.L_x_3194:
        /* <DEDUP_REMOVED lines=19> */
.L_x_3217:
[----:B------:R-:W-:Y:S05]  /*3a940*/  BSYNC.RECONVERGENT B3 ;  /* 0x0000000000037941 */ /* 0x000fea0003800200 */
.L_x_3216:
        /* <DEDUP_REMOVED lines=19> */
.L_x_3221:
[----:B------:R-:W-:Y:S05]  /*3aa80*/  BSYNC.RECONVERGENT B4 ;  /* 0x0000000000047941 */ /* 0x000fea0003800200 */
.L_x_3220:
[----:B------:R-:W-:-:S04]  /*3aa90*/  F2FP.BF16.F32.PACK_AB R70, RZ, R70 ;  /* 0x00000046ff46723e */ /* 0x000fc800000010ff */
[----:B------:R-:W-:Y:S01]  /*3aaa0*/  PRMT R69, R69, 0x5410, R70 ;  /* 0x0000541045457816 */ /* 0x000fe20000000046 */
[----:B------:R-:W-:Y:S06]  /*3aab0*/  BRA `(.L_x_3222) ;  /* 0x0000000000047947 */ /* 0x000fec0003800000 */
.L_x_3219:
[----:B------:R-:W-:-:S07]  /*3aac0*/  PRMT R69, R69, 0x5410, RZ ;  /* 0x0000541045457816 */ /* 0x000fce00000000ff */
.L_x_3222:
[----:B------:R-:W-:Y:S05]  /*3aad0*/  BSYNC.RECONVERGENT B3 ;  /* 0x0000000000037941 */ /* 0x000fea0003800200 */
.L_x_3218:
        /* <DEDUP_REMOVED lines=18> */
.L_x_3226:
[----:B------:R-:W-:Y:S05]  /*3ac00*/  BSYNC.RECONVERGENT B4 ;  /* 0x0000000000047941 */ /* 0x000fea0003800200 */
.L_x_3225:
[----:B------:R-:W-:Y:S01]  /*3ac10*/  F2FP.BF16.F32.PACK_AB R66, RZ, R66 ;  /* 0x00000042ff42723e */ /* 0x000fe200000010ff */
[----:B------:R-:W-:Y:S06]  /*3ac20*/  BRA `(.L_x_3227) ;  /* 0x0000000000047947 */ /* 0x000fec0003800000 */
.L_x_3224:
[----:B------:R-:W-:-:S07]  /*3ac30*/  PRMT R66, RZ, 0x7610, R66 ;  /* 0x00007610ff427816 */ /* 0x000fce0000000042 */
.L_x_3227:
[----:B------:R-:W-:Y:S05]  /*3ac40*/  BSYNC.RECONVERGENT B3 ;  /* 0x0000000000037941 */ /* 0x000fea0003800200 */
.L_x_3223:
        /* <DEDUP_REMOVED lines=18> */
.L_x_3231:
[----:B------:R-:W-:Y:S05]  /*3ad70*/  BSYNC.RECONVERGENT B4 ;  /* 0x0000000000047941 */ /* 0x000fea0003800200 */
.L_x_3230:
[----:B------:R-:W-:-:S04]  /*3ad80*/  F2FP.BF16.F32.PACK_AB R67, RZ, R67 ;  /* 0x00000043ff43723e */ /* 0x000fc800000010ff */
[----:B------:R-:W-:Y:S01]  /*3ad90*/  PRMT R126, R66, 0x5410, R67 ;  /* 0x00005410427e7816 */ /* 0x000fe20000000043 */
[----:B------:R-:W-:Y:S06]  /*3ada0*/  BRA `(.L_x_3232) ;  /* 0x0000000000047947 */ /* 0x000fec0003800000 */
.L_x_3229:
[----:B------:R-:W-:-:S07]  /*3adb0*/  PRMT R126, R66, 0x5410, RZ ;  /* 0x00005410427e7816 */ /* 0x000fce00000000ff */
.L_x_3232:
[----:B------:R-:W-:Y:S05]  /*3adc0*/  BSYNC.RECONVERGENT B3 ;  /* 0x0000000000037941 */ /* 0x000fea0003800200 */
.L_x_3228:
[----:B------:R-:W-:Y:S02]  /*3add0*/  MOV R66, R69 ;  /* 0x0000004500427202 */ /* 0x000fe40000000f00 */
[----:B------:R-:W-:-:S05]  /*3ade0*/  MOV R67, R126 ;  /* 0x0000007e00437202 */ /* 0x000fca0000000f00 */
[----:B------:R2:W-:Y:S01]  /*3adf0*/  STG.E.64 desc[UR4][R124.64+0x1300], R66 ;  /* 0x001300427c007986 */ /* 0x0005e2000c101b04 */
[----:B------:R-:W-:Y:S05]  /*3ae00*/  BRA `(.L_x_3233) ;  /* 0x0000000000107947 */ /* 0x000fea0003800000 */
.L_x_3215:
[----:B------:R-:W5:Y:S02]  /*3ae10*/  LDCU UR6, c[0x0][0x39c] ;  /* 0x00007380ff0677ac */ /* 0x000f640008000800 */
[----:B-----5:R-:W-:-:S13]  /*3ae20*/  ISETP.GE.AND P0, PT, R69, UR6, PT ;  /* 0x0000000645007c0c */ /* 0x020fda000bf06270 */
[----:B------:R-:W-:Y:S05]  /*3ae30*/  @P0 EXIT ;  /* 0x000000000000094d */ /* 0x000fea0003800000 */
[----:B------:R0:W-:Y:S02]  /*3ae40*/  STG.E.64 desc[UR4][R124.64+0x1300], RZ ;  /* 0x001300ff7c007986 */ /* 0x0001e4000c101b04 */
.L_x_3233:
[----:B------:R-:W-:Y:S05]  /*3ae50*/  BSYNC.RECONVERGENT B2 ;  /* 0x0000000000027941 */ /* 0x000fea0003800200 */
.L_x_3214:
        /* <DEDUP_REMOVED lines=19> */
.L_x_3237:
[----:B------:R-:W-:Y:S05]  /*3af90*/  BSYNC.RECONVERGENT B3 ;  /* 0x0000000000037941 */ /* 0x000fea0003800200 */
.L_x_3236:
        /* <DEDUP_REMOVED lines=19> */
.L_x_3241:
[----:B------:R-:W-:Y:S05]  /*3b0d0*/  BSYNC.RECONVERGENT B4 ;  /* 0x0000000000047941 */ /* 0x000fea0003800200 */
.L_x_3240:
[----:B------:R-:W-:-:S04]  /*3b0e0*/  F2FP.BF16.F32.PACK_AB R67, RZ, R67 ;  /* 0x00000043ff43723e */ /* 0x000fc800000010ff */
[----:B------:R-:W-:Y:S01]  /*3b0f0*/  PRMT R66, R66, 0x5410, R67 ;  /* 0x0000541042427816 */ /* 0x000fe20000000043 */
[----:B------:R-:W-:Y:S06]  /*3b100*/  BRA `(.L_x_3242) ;  /* 0x0000000000047947 */ /* 0x000fec0003800000 */
.L_x_3239:
[----:B------:R-:W-:-:S07]  /*3b110*/  PRMT R66, R66, 0x5410, RZ ;  /* 0x0000541042427816 */ /* 0x000fce00000000ff */
.L_x_3242:
[----:B------:R-:W-:Y:S05]  /*3b120*/  BSYNC.RECONVERGENT B3 ;  /* 0x0000000000037941 */ /* 0x000fea0003800200 */
.L_x_3238:
        /* <DEDUP_REMOVED lines=18> */
.L_x_3246:
[----:B------:R-:W-:Y:S05]  /*3b250*/  BSYNC.RECONVERGENT B4 ;  /* 0x0000000000047941 */ /* 0x000fea0003800200 */
.L_x_3245:
[----:B------:R-:W-:Y:S01]  /*3b260*/  F2FP.BF16.F32.PACK_AB R63, RZ, R63 ;  /* 0x0000003fff3f723e */ /* 0x000fe200000010ff */
[----:B------:R-:W-:Y:S06]  /*3b270*/  BRA `(.L_x_3247) ;  /* 0x0000000000047947 */ /* 0x000fec0003800000 */
.L_x_3244:
[----:B------:R-:W-:-:S07]  /*3b280*/  PRMT R63, RZ, 0x7610, R63 ;  /* 0x00007610ff3f7816 */ /* 0x000fce000000003f */
.L_x_3247:
[----:B------:R-:W-:Y:S05]  /*3b290*/  BSYNC.RECONVERGENT B3 ;  /* 0x0000000000037941 */ /* 0x000fea0003800200 */
.L_x_3243:
        /* <DEDUP_REMOVED lines=18> */
.L_x_3251:
[----:B------:R-:W-:Y:S05]  /*3b3c0*/  BSYNC.RECONVERGENT B4 ;  /* 0x0000000000047941 */ /* 0x000fea0003800200 */
.L_x_3250:
[----:B------:R-:W-:-:S04]  /*3b3d0*/  F2FP.BF16.F32.PACK_AB R64, RZ, R64 ;  /* 0x00000040ff40723e */ /* 0x000fc800000010ff */
[----:B------:R-:W-:Y:S01]  /*3b3e0*/  PRMT R126, R63, 0x5410, R64 ;  /* 0x000054103f7e7816 */ /* 0x000fe20000000040 */
[----:B------:R-:W-:Y:S06]  /*3b3f0*/  BRA `(.L_x_3252) ;  /* 0x0000000000047947 */ /* 0x000fec0003800000 */
.L_x_3249:
[----:B------:R-:W-:-:S07]  /*3b400*/  PRMT R126, R63, 0x5410, RZ ;  /* 0x000054103f7e7816 */ /* 0x000fce00000000ff */
.L_x_3252:
[----:B------:R-:W-:Y:S05]  /*3b410*/  BSYNC.RECONVERGENT B3 ;  /* 0x0000000000037941 */ /* 0x000fea0003800200 */
.L_x_3248:
[----:B------:R-:W-:Y:S01]  /*3b420*/  MOV R64, R66 ;  /* 0x0000004200407202 */ /* 0x000fe20000000f00 */
[----:B------:R-:W-:-:S05]  /*3b430*/  IMAD.MOV.U32 R65, RZ, RZ, R126 ;  /* 0x000000ffff417224 */ /* 0x000fca00078e007e */
[----:B------:R2:W-:Y:S01]  /*3b440*/  STG.E.64 desc[UR4][R124.64+0x1400], R64 ;  /* 0x001400407c007986 */ /* 0x0005e2000c101b04 */
[----:B------:R-:W-:Y:S05]  /*3b450*/  BRA `(.L_x_3253) ;  /* 0x0000000000107947 */ /* 0x000fea0003800000 */
.L_x_3235:
[----:B------:R-:W2:Y:S02]  /*3b460*/  LDCU UR6, c[0x0][0x39c] ;  /* 0x00007380ff0677ac */ /* 0x000ea40008000800 */
[----:B--2---:R-:W-:-:S13]  /*3b470*/  ISETP.GE.AND P0, PT, R66, UR6, PT ;  /* 0x0000000642007c0c */ /* 0x004fda000bf06270 */
[----:B------:R-:W-:Y:S05]  /*3b480*/  @P0 EXIT ;  /* 0x000000000000094d */ /* 0x000fea0003800000 */
[----:B------:R2:W-:Y:S02]  /*3b490*/  STG.E.64 desc[UR4][R124.64+0x1400], RZ ;  /* 0x001400ff7c007986 */ /* 0x0005e4000c101b04 */
.L_x_3253:
[----:B------:R-:W-:Y:S05]  /*3b4a0*/  BSYNC.RECONVERGENT B2 ;  /* 0x0000000000027941 */ /* 0x000fea0003800200 */
.L_x_3234:
        /* <DEDUP_REMOVED lines=19> */
.L_x_3257:
[----:B------:R-:W-:Y:S05]  /*3b5e0*/  BSYNC.RECONVERGENT B3 ;  /* 0x0000000000037941 */ /* 0x000fea0003800200 */
.L_x_3256:
        /* <DEDUP_REMOVED lines=19> */
.L_x_3261:
[----:B------:R-:W-:Y:S05]  /*3b720*/  BSYNC.RECONVERGENT B4 ;  /* 0x0000000000047941 */ /* 0x000fea0003800200 */
.L_x_3260:
[----:B------:R-:W-:-:S04]  /*3b730*/  F2FP.BF16.F32.PACK_AB R64, RZ, R64 ;  /* 0x00000040ff40723e */ /* 0x000fc800000010ff */
[----:B------:R-:W-:Y:S01]  /*3b740*/  PRMT R63, R63, 0x5410, R64 ;  /* 0x000054103f3f7816 */ /* 0x000fe20000000040 */
[----:B------:R-:W-:Y:S06]  /*3b750*/  BRA `(.L_x_3262) ;  /* 0x0000000000047947 */ /* 0x000fec0003800000 */
.L_x_3259:
[----:B------:R-:W-:-:S07]  /*3b760*/  PRMT R63, R63, 0x5410, RZ ;  /* 0x000054103f3f7816 */ /* 0x000fce00000000ff */
.L_x_3262:
[----:B------:R-:W-:Y:S05]  /*3b770*/  BSYNC.RECONVERGENT B3 ;  /* 0x0000000000037941 */ /* 0x000fea0003800200 */
.L_x_3258:
        /* <DEDUP_REMOVED lines=18> */
.L_x_3266:
[----:B------:R-:W-:Y:S05]  /*3b8a0*/  BSYNC.RECONVERGENT B4 ;  /* 0x0000000000047941 */ /* 0x000fea0003800200 */
.L_x_3265:
[----:B------:R-:W-:Y:S01]  /*3b8b0*/  F2FP.BF16.F32.PACK_AB R60, RZ, R60 ;  /* 0x0000003cff3c723e */ /* 0x000fe200000010ff */
[----:B------:R-:W-:Y:S06]  /*3b8c0*/  BRA `(.L_x_3267) ;  /* 0x0000000000047947 */ /* 0x000fec0003800000 */
.L_x_3264:
[----:B------:R-:W-:-:S07]  /*3b8d0*/  PRMT R60, RZ, 0x7610, R60 ;  /* 0x00007610ff3c7816 */ /* 0x000fce000000003c */
.L_x_3267:
[----:B------:R-:W-:Y:S05]  /*3b8e0*/  BSYNC.RECONVERGENT B3 ;  /* 0x0000000000037941 */ /* 0x000fea0003800200 */
.L_x_3263:
        /* <DEDUP_REMOVED lines=18> */
.L_x_3271:
[----:B------:R-:W-:Y:S05]  /*3ba10*/  BSYNC.RECONVERGENT B4 ;  /* 0x0000000000047941 */ /* 0x000fea0003800200 */
.L_x_3270:
[----:B------:R-:W-:-:S04]  /*3ba20*/  F2FP.BF16.F32.PACK_AB R61, RZ, R61 ;  /* 0x0000003dff3d723e */ /* 0x000fc800000010ff */
[----:B------:R-:W-:Y:S01]  /*3ba30*/  PRMT R126, R60, 0x5410, R61 ;  /* 0x000054103c7e7816 */ /* 0x000fe2000000003d */
[----:B------:R-:W-:Y:S06]  /*3ba40*/  BRA `(.L_x_3272) ;  /* 0x0000000000047947 */ /* 0x000fec0003800000 */
.L_x_3269:
[----:B------:R-:W-:-:S07]  /*3ba50*/  PRMT R126, R60, 0x5410, RZ ;  /* 0x000054103c7e7816 */ /* 0x000fce00000000ff */
.L_x_3272:
[----:B------:R-:W-:Y:S05]  /*3ba60*/  BSYNC.RECONVERGENT B3 ;  /* 0x0000000000037941 */ /* 0x000fea0003800200 */
.L_x_3268:
[----:B------:R-:W-:Y:S02]  /*3ba70*/  MOV R60, R63 ;  /* 0x0000003f003c7202 */ /* 0x000fe40000000f00 */
[----:B------:R-:W-:-:S05]  /*3ba80*/  MOV R61, R126 ;  /* 0x0000007e003d7202 */ /* 0x000fca0000000f00 */
[----:B------:R2:W-:Y:S01]  /*3ba90*/  STG.E.64 desc[UR4][R124.64+0x1500], R60 ;  /* 0x0015003c7c007986 */ /* 0x0005e2000c101b04 */
[----:B------:R-:W-:Y:S05]  /*3baa0*/  BRA `(.L_x_3273) ;  /* 0x0000000000107947 */ /* 0x000fea0003800000 */
.L_x_3255:
[----:B------:R-:W5:Y:S02]  /*3bab0*/  LDCU UR6, c[0x0][0x39c] ;  /* 0x00007380ff0677ac */ /* 0x000f640008000800 */
[----:B-----5:R-:W-:-:S13]  /*3bac0*/  ISETP.GE.AND P0, PT, R63, UR6, PT ;  /* 0x000000063f007c0c */ /* 0x020fda000bf06270 */
[----:B------:R-:W-:Y:S05]  /*3bad0*/  @P0 EXIT ;  /* 0x000000000000094d */ /* 0x000fea0003800000 */
[----:B------:R0:W-:Y:S02]  /*3bae0*/  STG.E.64 desc[UR4][R124.64+0x1500], RZ ;  /* 0x001500ff7c007986 */ /* 0x0001e4000c101b04 */
.L_x_3273:
[----:B------:R-:W-:Y:S05]  /*3baf0*/  BSYNC.RECONVERGENT B2 ;  /* 0x0000000000027941 */ /* 0x000fea0003800200 */
.L_x_3254:
        /* <DEDUP_REMOVED lines=19> */
.L_x_3277:
[----:B------:R-:W-:Y:S05]  /*3bc30*/  BSYNC.RECONVERGENT B3 ;  /* 0x0000000000037941 */ /* 0x000fea0003800200 */
.L_x_3276:
        /* <DEDUP_REMOVED lines=19> */
.L_x_3281:
[----:B------:R-:W-:Y:S05]  /*3bd70*/  BSYNC.RECONVERGENT B4 ;  /* 0x0000000000047941 */ /* 0x000fea0003800200 */
.L_x_3280:
[----:B------:R-:W-:-:S04]  /*3bd80*/  F2FP.BF16.F32.PACK_AB R61, RZ, R61 ;  /* 0x0000003dff3d723e */ /* 0x000fc800000010ff */
[----:B------:R-:W-:Y:S01]  /*3bd90*/  PRMT R60, R60, 0x5410, R61 ;  /* 0x000054103c3c7816 */ /* 0x000fe2000000003d */
[----:B------:R-:W-:Y:S06]  /*3bda0*/  BRA `(.L_x_3282) ;  /* 0x0000000000047947 */ /* 0x000fec0003800000 */
.L_x_3279:
[----:B------:R-:W-:-:S07]  /*3bdb0*/  PRMT R60, R60, 0x5410, RZ ;  /* 0x000054103c3c7816 */ /* 0x000fce00000000ff */
.L_x_3282:
[----:B------:R-:W-:Y:S05]  /*3bdc0*/  BSYNC.RECONVERGENT B3 ;  /* 0x0000000000037941 */ /* 0x000fea0003800200 */
.L_x_3278:
        /* <DEDUP_REMOVED lines=18> */
.L_x_3286:
[----:B------:R-:W-:Y:S05]  /*3bef0*/  BSYNC.RECONVERGENT B4 ;  /* 0x0000000000047941 */ /* 0x000fea0003800200 */
.L_x_3285:
[----:B------:R-:W-:Y:S01]  /*3bf00*/  F2FP.BF16.F32.PACK_AB R57, RZ, R57 ;  /* 0x00000039ff39723e */ /* 0x000fe200000010ff */
[----:B------:R-:W-:Y:S06]  /*3bf10*/  BRA `(.L_x_3287) ;  /* 0x0000000000047947 */ /* 0x000fec0003800000 */
.L_x_3284:
[----:B------:R-:W-:-:S07]  /*3bf20*/  PRMT R57, RZ, 0x7610, R57 ;  /* 0x00007610ff397816 */ /* 0x000fce0000000039 */
.L_x_3287:
[----:B------:R-:W-:Y:S05]  /*3bf30*/  BSYNC.RECONVERGENT B3 ;  /* 0x0000000000037941 */ /* 0x000fea0003800200 */
.L_x_3283:
        /* <DEDUP_REMOVED lines=18> */
.L_x_3291:
[----:B------:R-:W-:Y:S05]  /*3c060*/  BSYNC.RECONVERGENT B4 ;  /* 0x0000000000047941 */ /* 0x000fea0003800200 */
.L_x_3290:
[----:B------:R-:W-:-:S04]  /*3c070*/  F2FP.BF16.F32.PACK_AB R58, RZ, R58 ;  /* 0x0000003aff3a723e */ /* 0x000fc800000010ff */
[----:B------:R-:W-:Y:S01]  /*3c080*/  PRMT R126, R57, 0x5410, R58 ;  /* 0x00005410397e7816 */ /* 0x000fe2000000003a */
[----:B------:R-:W-:Y:S06]  /*3c090*/  BRA `(.L_x_3292) ;  /* 0x0000000000047947 */ /* 0x000fec0003800000 */
.L_x_3289:
[----:B------:R-:W-:-:S07]  /*3c0a0*/  PRMT R126, R57, 0x5410, RZ ;  /* 0x00005410397e7816 */ /* 0x000fce00000000ff */
.L_x_3292:
[----:B------:R-:W-:Y:S05]  /*3c0b0*/  BSYNC.RECONVERGENT B3 ;  /* 0x0000000000037941 */ /* 0x000fea0003800200 */
.L_x_3288:
[----:B------:R-:W-:Y:S01]  /*3c0c0*/  MOV R58, R60 ;  /* 0x0000003c003a7202 */ /* 0x000fe20000000f00 */
[----:B------:R-:W-:-:S05]  /*3c0d0*/  IMAD.MOV.U32 R59, RZ, RZ, R126 ;  /* 0x000000ffff3b7224 */ /* 0x000fca00078e007e */
[----:B------:R2:W-:Y:S01]  /*3c0e0*/  STG.E.64 desc[UR4][R124.64+0x1600], R58 ;  /* 0x0016003a7c007986 */ /* 0x0005e2000c101b04 */
[----:B------:R-:W-:Y:S05]  /*3c0f0*/  BRA `(.L_x_3293) ;  /* 0x0000000000107947 */ /* 0x000fea0003800000 */
.L_x_3275:
[----:B------:R-:W2:Y:S02]  /*3c100*/  LDCU UR6, c[0x0][0x39c] ;  /* 0x00007380ff0677ac */ /* 0x000ea40008000800 */
[----:B--2---:R-:W-:-:S13]  /*3c110*/  ISETP.GE.AND P0, PT, R60, UR6, PT ;  /* 0x000000063c007c0c */ /* 0x004fda000bf06270 */
[----:B------:R-:W-:Y:S05]  /*3c120*/  @P0 EXIT ;  /* 0x000000000000094d */ /* 0x000fea0003800000 */
[----:B------:R2:W-:Y:S02]  /*3c130*/  STG.E.64 desc[UR4][R124.64+0x1600], RZ ;  /* 0x001600ff7c007986 */ /* 0x0005e4000c101b04 */
.L_x_3293:
[----:B------:R-:W-:Y:S05]  /*3c140*/  BSYNC.RECONVERGENT B2 ;  /* 0x0000000000027941 */ /* 0x000fea0003800200 */
.L_x_3274:
        /* <DEDUP_REMOVED lines=19> */
.L_x_3297:
[----:B------:R-:W-:Y:S05]  /*3c280*/  BSYNC.RECONVERGENT B3 ;  /* 0x0000000000037941 */ /* 0x000fea0003800200 */
.L_x_3296:
        /* <DEDUP_REMOVED lines=19> */
.L_x_3301:
[----:B------:R-:W-:Y:S05]  /*3c3c0*/  BSYNC.RECONVERGENT B4 ;  /* 0x0000000000047941 */ /* 0x000fea0003800200 */
.L_x_3300:
[----:B------:R-:W-:-:S04]  /*3c3d0*/  F2FP.BF16.F32.PACK_AB R58, RZ, R58 ;  /* 0x0000003aff3a723e */ /* 0x000fc800000010ff */
[----:B------:R-:W-:Y:S01]  /*3c3e0*/  PRMT R57, R57, 0x5410, R58 ;  /* 0x0000541039397816 */ /* 0x000fe2000000003a */
[----:B------:R-:W-:Y:S06]  /*3c3f0*/  BRA `(.L_x_3302) ;  /* 0x0000000000047947 */ /* 0x000fec0003800000 */
.L_x_3299:
[----:B------:R-:W-:-:S07]  /*3c400*/  PRMT R57, R57, 0x5410, RZ ;  /* 0x0000541039397816 */ /* 0x000fce00000000ff */
.L_x_3302:
[----:B------:R-:W-:Y:S05]  /*3c410*/  BSYNC.RECONVERGENT B3 ;  /* 0x0000000000037941 */ /* 0x000fea0003800200 */
.L_x_3298:
        /* <DEDUP_REMOVED lines=18> */
.L_x_3306:
[----:B------:R-:W-:Y:S05]  /*3c540*/  BSYNC.RECONVERGENT B4 ;  /* 0x0000000000047941 */ /* 0x000fea0003800200 */
.L_x_3305:
[----:B------:R-:W-:Y:S01]  /*3c550*/  F2FP.BF16.F32.PACK_AB R54, RZ, R54 ;  /* 0x00000036ff36723e */ /* 0x000fe200000010ff */
[----:B------:R-:W-:Y:S06]  /*3c560*/  BRA `(.L_x_3307) ;  /* 0x0000000000047947 */ /* 0x000fec0003800000 */
.L_x_3304:
[----:B------:R-:W-:-:S07]  /*3c570*/  PRMT R54, RZ, 0x7610, R54 ;  /* 0x00007610ff367816 */ /* 0x000fce0000000036 */
.L_x_3307:
[----:B------:R-:W-:Y:S05]  /*3c580*/  BSYNC.RECONVERGENT B3 ;  /* 0x0000000000037941 */ /* 0x000fea0003800200 */
.L_x_3303:
        /* <DEDUP_REMOVED lines=18> */
.L_x_3311:
[----:B------:R-:W-:Y:S05]  /*3c6b0*/  BSYNC.RECONVERGENT B4 ;  /* 0x0000000000047941 */ /* 0x000fea0003800200 */
.L_x_3310:
[----:B------:R-:W-:-:S04]  /*3c6c0*/  F2FP.BF16.F32.PACK_AB R55, RZ, R55 ;  /* 0x00000037ff37723e */ /* 0x000fc800000010ff */
[----:B------:R-:W-:Y:S01]  /*3c6d0*/  PRMT R126, R54, 0x5410, R55 ;  /* 0x00005410367e7816 */ /* 0x000fe20000000037 */
[----:B------:R-:W-:Y:S06]  /*3c6e0*/  BRA `(.L_x_3312) ;  /* 0x0000000000047947 */ /* 0x000fec0003800000 */
.L_x_3309:
[----:B------:R-:W-:-:S07]  /*3c6f0*/  PRMT R126, R54, 0x5410, RZ ;  /* 0x00005410367e7816 */ /* 0x000fce00000000ff */
.L_x_3312:
[----:B------:R-:W-:Y:S05]  /*3c700*/  BSYNC.RECONVERGENT B3 ;  /* 0x0000000000037941 */ /* 0x000fea0003800200 */
.L_x_3308:
[----:B------:R-:W-:Y:S02]  /*3c710*/  MOV R54, R57 ;  /* 0x0000003900367202 */ /* 0x000fe40000000f00 */
[----:B------:R-:W-:-:S05]  /*3c720*/  MOV R55, R126 ;  /* 0x0000007e00377202 */ /* 0x000fca0000000f00 */
[----:B------:R2:W-:Y:S01]  /*3c730*/  STG.E.64 desc[UR4][R124.64+0x1700], R54 ;  /* 0x001700367c007986 */ /* 0x0005e2000c101b04 */
[----:B------:R-:W-:Y:S05]  /*3c740*/  BRA `(.L_x_3313) ;  /* 0x0000000000107947 */ /* 0x000fea0003800000 */
.L_x_3295:
[----:B------:R-:W5:Y:S02]  /*3c750*/  LDCU UR6, c[0x0][0x39c] ;  /* 0x00007380ff0677ac */ /* 0x000f640008000800 */
[----:B-----5:R-:W-:-:S13]  /*3c760*/  ISETP.GE.AND P0, PT, R57, UR6, PT ;  /* 0x0000000639007c0c */ /* 0x020fda000bf06270 */
[----:B------:R-:W-:Y:S05]  /*3c770*/  @P0 EXIT ;  /* 0x000000000000094d */ /* 0x000fea0003800000 */
[----:B------:R0:W-:Y:S02]  /*3c780*/  STG.E.64 desc[UR4][R124.64+0x1700], RZ ;  /* 0x001700ff7c007986 */ /* 0x0001e4000c101b04 */
.L_x_3313:
[----:B------:R-:W-:Y:S05]  /*3c790*/  BSYNC.RECONVERGENT B2 ;  /* 0x0000000000027941 */ /* 0x000fea0003800200 */
.L_x_3294:
        /* <DEDUP_REMOVED lines=19> */
.L_x_3317:
[----:B------:R-:W-:Y:S05]  /*3c8d0*/  BSYNC.RECONVERGENT B3 ;  /* 0x0000000000037941 */ /* 0x000fea0003800200 */
.L_x_3316:
        /* <DEDUP_REMOVED lines=19> */
.L_x_3321:
[----:B------:R-:W-:Y:S05]  /*3ca10*/  BSYNC.RECONVERGENT B4 ;  /* 0x0000000000047941 */ /* 0x000fea0003800200 */
.L_x_3320:
[----:B------:R-:W-:-:S04]  /*3ca20*/  F2FP.BF16.F32.PACK_AB R55, RZ, R55 ;  /* 0x00000037ff37723e */ /* 0x000fc800000010ff */
[----:B------:R-:W-:Y:S01]  /*3ca30*/  PRMT R54, R54, 0x5410, R55 ;  /* 0x0000541036367816 */ /* 0x000fe20000000037 */
[----:B------:R-:W-:Y:S06]  /*3ca40*/  BRA `(.L_x_3322) ;  /* 0x0000000000047947 */ /* 0x000fec0003800000 */
.L_x_3319:
[----:B------:R-:W-:-:S07]  /*3ca50*/  PRMT R54, R54, 0x5410, RZ ;  /* 0x0000541036367816 */ /* 0x000fce00000000ff */
.L_x_3322:
[----:B------:R-:W-:Y:S05]  /*3ca60*/  BSYNC.RECONVERGENT B3 ;  /* 0x0000000000037941 */ /* 0x000fea0003800200 */
.L_x_3318:
        /* <DEDUP_REMOVED lines=18> */
.L_x_3326:
[----:B------:R-:W-:Y:S05]  /*3cb90*/  BSYNC.RECONVERGENT B4 ;  /* 0x0000000000047941 */ /* 0x000fea0003800200 */
.L_x_3325:
[----:B------:R-:W-:Y:S01]  /*3cba0*/  F2FP.BF16.F32.PACK_AB R51, RZ, R51 ;  /* 0x00000033ff33723e */ /* 0x000fe200000010ff */
[----:B------:R-:W-:Y:S06]  /*3cbb0*/  BRA `(.L_x_3327) ;  /* 0x0000000000047947 */ /* 0x000fec0003800000 */
.L_x_3324:
[----:B------:R-:W-:-:S07]  /*3cbc0*/  PRMT R51, RZ, 0x7610, R51 ;  /* 0x00007610ff337816 */ /* 0x000fce0000000033 */
.L_x_3327:
[----:B------:R-:W-:Y:S05]  /*3cbd0*/  BSYNC.RECONVERGENT B3 ;  /* 0x0000000000037941 */ /* 0x000fea0003800200 */
.L_x_3323:
        /* <DEDUP_REMOVED lines=18> */
.L_x_3331:
[----:B------:R-:W-:Y:S05]  /*3cd00*/  BSYNC.RECONVERGENT B4 ;  /* 0x0000000000047941 */ /* 0x000fea0003800200 */
.L_x_3330:
[----:B------:R-:W-:-:S04]  /*3cd10*/  F2FP.BF16.F32.PACK_AB R52, RZ, R52 ;  /* 0x00000034ff34723e */ /* 0x000fc800000010ff */
[----:B------:R-:W-:Y:S01]  /*3cd20*/  PRMT R126, R51, 0x5410, R52 ;  /* 0x00005410337e7816 */ /* 0x000fe20000000034 */
[----:B------:R-:W-:Y:S06]  /*3cd30*/  BRA `(.L_x_3332) ;  /* 0x0000000000047947 */ /* 0x000fec0003800000 */
.L_x_3329:
[----:B------:R-:W-:-:S07]  /*3cd40*/  PRMT R126, R51, 0x5410, RZ ;  /* 0x00005410337e7816 */ /* 0x000fce00000000ff */
.L_x_3332:
[----:B------:R-:W-:Y:S05]  /*3cd50*/  BSYNC.RECONVERGENT B3 ;  /* 0x0000000000037941 */ /* 0x000fea0003800200 */
.L_x_3328:
[----:B------:R-:W-:Y:S01]  /*3cd60*/  MOV R52, R54 ;  /* 0x0000003600347202 */ /* 0x000fe20000000f00 */
[----:B------:R-:W-:-:S05]  /*3cd70*/  IMAD.MOV.U32 R53, RZ, RZ, R126 ;  /* 0x000000ffff357224 */ /* 0x000fca00078e007e */
[----:B------:R2:W-:Y:S01]  /*3cd80*/  STG.E.64 desc[UR4][R124.64+0x1800], R52 ;  /* 0x001800347c007986 */ /* 0x0005e2000c101b04 */
[----:B------:R-:W-:Y:S05]  /*3cd90*/  BRA `(.L_x_3333) ;  /* 0x0000000000107947 */ /* 0x000fea0003800000 */
.L_x_3315:
[----:B------:R-:W2:Y:S02]  /*3cda0*/  LDCU UR6, c[0x0][0x39c] ;  /* 0x00007380ff0677ac */ /* 0x000ea40008000800 */
[----:B--2---:R-:W-:-:S13]  /*3cdb0*/  ISETP.GE.AND P0, PT, R54, UR6, PT ;  /* 0x0000000636007c0c */ /* 0x004fda000bf06270 */
[----:B------:R-:W-:Y:S05]  /*3cdc0*/  @P0 EXIT ;  /* 0x000000000000094d */ /* 0x000fea0003800000 */
[----:B------:R2:W-:Y:S02]  /*3cdd0*/  STG.E.64 desc[UR4][R124.64+0x1800], RZ ;  /* 0x001800ff7c007986 */ /* 0x0005e4000c101b04 */
.L_x_3333:
[----:B------:R-:W-:Y:S05]  /*3cde0*/  BSYNC.RECONVERGENT B2 ;  /* 0x0000000000027941 */ /* 0x000fea0003800200 */
.L_x_3314:
        /* <DEDUP_REMOVED lines=19> */
.L_x_3337:
[----:B------:R-:W-:Y:S05]  /*3cf20*/  BSYNC.RECONVERGENT B3 ;  /* 0x0000000000037941 */ /* 0x000fea0003800200 */
.L_x_3336:
        /* <DEDUP_REMOVED lines=19> */
.L_x_3341:
[----:B------:R-:W-:Y:S05]  /*3d060*/  BSYNC.RECONVERGENT B4 ;  /* 0x0000000000047941 */ /* 0x000fea0003800200 */
.L_x_3340:
[----:B------:R-:W-:-:S04]  /*3d070*/  F2FP.BF16.F32.PACK_AB R52, RZ, R52 ;  /* 0x00000034ff34723e */ /* 0x000fc800000010ff */
[----:B------:R-:W-:Y:S01]  /*3d080*/  PRMT R51, R51, 0x5410, R52 ;  /* 0x0000541033337816 */ /* 0x000fe20000000034 */
[----:B------:R-:W-:Y:S06]  /*3d090*/  BRA `(.L_x_3342) ;  /* 0x0000000000047947 */ /* 0x000fec0003800000 */
.L_x_3339:
[----:B------:R-:W-:-:S07]  /*3d0a0*/  PRMT R51, R51, 0x5410, RZ ;  /* 0x0000541033337816 */ /* 0x000fce00000000ff */
.L_x_3342:
[----:B------:R-:W-:Y:S05]  /*3d0b0*/  BSYNC.RECONVERGENT B3 ;  /* 0x0000000000037941 */ /* 0x000fea0003800200 */
.L_x_3338:
        /* <DEDUP_REMOVED lines=18> */
.L_x_3346:
[----:B------:R-:W-:Y:S05]  /*3d1e0*/  BSYNC.RECONVERGENT B4 ;  /* 0x0000000000047941 */ /* 0x000fea0003800200 */
.L_x_3345:
[----:B------:R-:W-:Y:S01]  /*3d1f0*/  F2FP.BF16.F32.PACK_AB R48, RZ, R48 ;  /* 0x00000030ff30723e */ /* 0x000fe200000010ff */
[----:B------:R-:W-:Y:S06]  /*3d200*/  BRA `(.L_x_3347) ;  /* 0x0000000000047947 */ /* 0x000fec0003800000 */
.L_x_3344:
[----:B------:R-:W-:-:S07]  /*3d210*/  PRMT R48, RZ, 0x7610, R48 ;  /* 0x00007610ff307816 */ /* 0x000fce0000000030 */
.L_x_3347:
[----:B------:R-:W-:Y:S05]  /*3d220*/  BSYNC.RECONVERGENT B3 ;  /* 0x0000000000037941 */ /* 0x000fea0003800200 */
.L_x_3343:
        /* <DEDUP_REMOVED lines=18> */
.L_x_3351:
[----:B------:R-:W-:Y:S05]  /*3d350*/  BSYNC.RECONVERGENT B4 ;  /* 0x0000000000047941 */ /* 0x000fea0003800200 */
.L_x_3350:
[----:B------:R-:W-:-:S04]  /*3d360*/  F2FP.BF16.F32.PACK_AB R49, RZ, R49 ;  /* 0x00000031ff31723e */ /* 0x000fc800000010ff */
[----:B------:R-:W-:Y:S01]  /*3d370*/  PRMT R126, R48, 0x5410, R49 ;  /* 0x00005410307e7816 */ /* 0x000fe20000000031 */
[----:B------:R-:W-:Y:S06]  /*3d380*/  BRA `(.L_x_3352) ;  /* 0x0000000000047947 */ /* 0x000fec0003800000 */
.L_x_3349:
[----:B------:R-:W-:-:S07]  /*3d390*/  PRMT R126, R48, 0x5410, RZ ;  /* 0x00005410307e7816 */ /* 0x000fce00000000ff */
.L_x_3352:
[----:B------:R-:W-:Y:S05]  /*3d3a0*/  BSYNC.RECONVERGENT B3 ;  /* 0x0000000000037941 */ /* 0x000fea0003800200 */
.L_x_3348:
[----:B------:R-:W-:Y:S02]  /*3d3b0*/  MOV R48, R51 ;  /* 0x0000003300307202 */ /* 0x000fe40000000f00 */
[----:B------:R-:W-:-:S05]  /*3d3c0*/  MOV R49, R126 ;  /* 0x0000007e00317202 */ /* 0x000fca0000000f00 */
[----:B------:R2:W-:Y:S01]  /*3d3d0*/  STG.E.64 desc[UR4][R124.64+0x1900], R48 ;  /* 0x001900307c007986 */ /* 0x0005e2000c101b04 */
[----:B------:R-:W-:Y:S05]  /*3d3e0*/  BRA `(.L_x_3353) ;  /* 0x0000000000107947 */ /* 0x000fea0003800000 */
.L_x_3335:
[----:B------:R-:W5:Y:S02]  /*3d3f0*/  LDCU UR6, c[0x0][0x39c] ;  /* 0x00007380ff0677ac */ /* 0x000f640008000800 */
[----:B-----5:R-:W-:-:S13]  /*3d400*/  ISETP.GE.AND P0, PT, R51, UR6, PT ;  /* 0x0000000633007c0c */ /* 0x020fda000bf06270 */
[----:B------:R-:W-:Y:S05]  /*3d410*/  @P0 EXIT ;  /* 0x000000000000094d */ /* 0x000fea0003800000 */
[----:B------:R0:W-:Y:S02]  /*3d420*/  STG.E.64 desc[UR4][R124.64+0x1900], RZ ;  /* 0x001900ff7c007986 */ /* 0x0001e4000c101b04 */
.L_x_3353:
[----:B------:R-:W-:Y:S05]  /*3d430*/  BSYNC.RECONVERGENT B2 ;  /* 0x0000000000027941 */ /* 0x000fea0003800200 */
.L_x_3334:
        /* <DEDUP_REMOVED lines=19> */
.L_x_3357:
[----:B------:R-:W-:Y:S05]  /*3d570*/  BSYNC.RECONVERGENT B3 ;  /* 0x0000000000037941 */ /* 0x000fea0003800200 */
.L_x_3356:
        /* <DEDUP_REMOVED lines=19> */
.L_x_3361:
[----:B------:R-:W-:Y:S05]  /*3d6b0*/  BSYNC.RECONVERGENT B4 ;  /* 0x0000000000047941 */ /* 0x000fea0003800200 */
.L_x_3360:
[----:B------:R-:W-:-:S04]  /*3d6c0*/  F2FP.BF16.F32.PACK_AB R49, RZ, R49 ;  /* 0x00000031ff31723e */ /* 0x000fc800000010ff */
[----:B------:R-:W-:Y:S01]  /*3d6d0*/  PRMT R48, R48, 0x5410, R49 ;  /* 0x0000541030307816 */ /* 0x000fe20000000031 */
[----:B------:R-:W-:Y:S06]  /*3d6e0*/  BRA `(.L_x_3362) ;  /* 0x0000000000047947 */ /* 0x000fec0003800000 */
.L_x_3359:
[----:B------:R-:W-:-:S07]  /*3d6f0*/  PRMT R48, R48, 0x5410, RZ ;  /* 0x0000541030307816 */ /* 0x000fce00000000ff */
.L_x_3362:
[----:B------:R-:W-:Y:S05]  /*3d700*/  BSYNC.RECONVERGENT B3 ;  /* 0x0000000000037941 */ /* 0x000fea0003800200 */
.L_x_3358:
        /* <DEDUP_REMOVED lines=18> */
.L_x_3366:
[----:B------:R-:W-:Y:S05]  /*3d830*/  BSYNC.RECONVERGENT B4 ;  /* 0x0000000000047941 */ /* 0x000fea0003800200 */
.L_x_3365:
[----:B------:R-:W-:Y:S01]  /*3d840*/  F2FP.BF16.F32.PACK_AB R45, RZ, R45 ;  /* 0x0000002dff2d723e */ /* 0x000fe200000010ff */
[----:B------:R-:W-:Y:S06]  /*3d850*/  BRA `(.L_x_3367) ;  /* 0x0000000000047947 */ /* 0x000fec0003800000 */
.L_x_3364:
[----:B------:R-:W-:-:S07]  /*3d860*/  PRMT R45, RZ, 0x7610, R45 ;  /* 0x00007610ff2d7816 */ /* 0x000fce000000002d */
.L_x_3367:
[----:B------:R-:W-:Y:S05]  /*3d870*/  BSYNC.RECONVERGENT B3 ;  /* 0x0000000000037941 */ /* 0x000fea0003800200 */
.L_x_3363:
        /* <DEDUP_REMOVED lines=18> */
.L_x_3371:
[----:B------:R-:W-:Y:S05]  /*3d9a0*/  BSYNC.RECONVERGENT B4 ;  /* 0x0000000000047941 */ /* 0x000fea0003800200 */
.L_x_3370:
[----:B------:R-:W-:-:S04]  /*3d9b0*/  F2FP.BF16.F32.PACK_AB R46, RZ, R46 ;  /* 0x0000002eff2e723e */ /* 0x000fc800000010ff */
[----:B------:R-:W-:Y:S01]  /*3d9c0*/  PRMT R126, R45, 0x5410, R46 ;  /* 0x000054102d7e7816 */ /* 0x000fe2000000002e */
[----:B------:R-:W-:Y:S06]  /*3d9d0*/  BRA `(.L_x_3372) ;  /* 0x0000000000047947 */ /* 0x000fec0003800000 */
.L_x_3369:
[----:B------:R-:W-:-:S07]  /*3d9e0*/  PRMT R126, R45, 0x5410, RZ ;  /* 0x000054102d7e7816 */ /* 0x000fce00000000ff */
.L_x_3372:
[----:B------:R-:W-:Y:S05]  /*3d9f0*/  BSYNC.RECONVERGENT B3 ;  /* 0x0000000000037941 */ /* 0x000fea0003800200 */
.L_x_3368:
[----:B------:R-:W-:Y:S01]  /*3da00*/  MOV R46, R48 ;  /* 0x00000030002e7202 */ /* 0x000fe20000000f00 */
[----:B------:R-:W-:-:S05]  /*3da10*/  IMAD.MOV.U32 R47, RZ, RZ, R126 ;  /* 0x000000ffff2f7224 */ /* 0x000fca00078e007e */
[----:B------:R2:W-:Y:S01]  /*3da20*/  STG.E.64 desc[UR4][R124.64+0x1a00], R46 ;  /* 0x001a002e7c007986 */ /* 0x0005e2000c101b04 */
[----:B------:R-:W-:Y:S05]  /*3da30*/  BRA `(.L_x_3373) ;  /* 0x0000000000107947 */ /* 0x000fea0003800000 */
.L_x_3355:
[----:B------:R-:W2:Y:S02]  /*3da40*/  LDCU UR6, c[0x0][0x39c] ;  /* 0x00007380ff0677ac */ /* 0x000ea40008000800 */
[----:B--2---:R-:W-:-:S13]  /*3da50*/  ISETP.GE.AND P0, PT, R48, UR6, PT ;  /* 0x0000000630007c0c */ /* 0x004fda000bf06270 */
[----:B------:R-:W-:Y:S05]  /*3da60*/  @P0 EXIT ;  /* 0x000000000000094d */ /* 0x000fea0003800000 */
[----:B------:R2:W-:Y:S02]  /*3da70*/  STG.E.64 desc[UR4][R124.64+0x1a00], RZ ;  /* 0x001a00ff7c007986 */ /* 0x0005e4000c101b04 */
.L_x_3373:
[----:B------:R-:W-:Y:S05]  /*3da80*/  BSYNC.RECONVERGENT B2 ;  /* 0x0000000000027941 */ /* 0x000fea0003800200 */
.L_x_3354:
        /* <DEDUP_REMOVED lines=19> */
.L_x_3377:
[----:B------:R-:W-:Y:S05]  /*3dbc0*/  BSYNC.RECONVERGENT B3 ;  /* 0x0000000000037941 */ /* 0x000fea0003800200 */
.L_x_3376:
        /* <DEDUP_REMOVED lines=19> */
.L_x_3381:
[----:B------:R-:W-:Y:S05]  /*3dd00*/  BSYNC.RECONVERGENT B4 ;  /* 0x0000000000047941 */ /* 0x000fea0003800200 */
.L_x_3380:
[----:B------:R-:W-:-:S04]  /*3dd10*/  F2FP.BF16.F32.PACK_AB R46, RZ, R46 ;  /* 0x0000002eff2e723e */ /* 0x000fc800000010ff */
[----:B------:R-:W-:Y:S01]  /*3dd20*/  PRMT R45, R45, 0x5410, R46 ;  /* 0x000054102d2d7816 */ /* 0x000fe2000000002e */
[----:B------:R-:W-:Y:S06]  /*3dd30*/  BRA `(.L_x_3382) ;  /* 0x0000000000047947 */ /* 0x000fec0003800000 */
.L_x_3379:
[----:B------:R-:W-:-:S07]  /*3dd40*/  PRMT R45, R45, 0x5410, RZ ;  /* 0x000054102d2d7816 */ /* 0x000fce00000000ff */
.L_x_3382:
[----:B------:R-:W-:Y:S05]  /*3dd50*/  BSYNC.RECONVERGENT B3 ;  /* 0x0000000000037941 */ /* 0x000fea0003800200 */
.L_x_3378:
        /* <DEDUP_REMOVED lines=18> */
.L_x_3386:
[----:B------:R-:W-:Y:S05]  /*3de80*/  BSYNC.RECONVERGENT B4 ;  /* 0x0000000000047941 */ /* 0x000fea0003800200 */
.L_x_3385:
[----:B------:R-:W-:Y:S01]  /*3de90*/  F2FP.BF16.F32.PACK_AB R42, RZ, R42 ;  /* 0x0000002aff2a723e */ /* 0x000fe200000010ff */
[----:B------:R-:W-:Y:S06]  /*3dea0*/  BRA `(.L_x_3387) ;  /* 0x0000000000047947 */ /* 0x000fec0003800000 */
.L_x_3384:
[----:B------:R-:W-:-:S07]  /*3deb0*/  PRMT R42, RZ, 0x7610, R42 ;  /* 0x00007610ff2a7816 */ /* 0x000fce000000002a */
.L_x_3387:
[----:B------:R-:W-:Y:S05]  /*3dec0*/  BSYNC.RECONVERGENT B3 ;  /* 0x0000000000037941 */ /* 0x000fea0003800200 */
.L_x_3383:
        /* <DEDUP_REMOVED lines=18> */
.L_x_3391:
[----:B------:R-:W-:Y:S05]  /*3dff0*/  BSYNC.RECONVERGENT B4 ;  /* 0x0000000000047941 */ /* 0x000fea0003800200 */
.L_x_3390:
[----:B------:R-:W-:-:S04]  /*3e000*/  F2FP.BF16.F32.PACK_AB R43, RZ, R43 ;  /* 0x0000002bff2b723e */ /* 0x000fc800000010ff */
[----:B------:R-:W-:Y:S01]  /*3e010*/  PRMT R126, R42, 0x5410, R43 ;  /* 0x000054102a7e7816 */ /* 0x000fe2000000002b */
[----:B------:R-:W-:Y:S06]  /*3e020*/  BRA `(.L_x_3392) ;  /* 0x0000000000047947 */ /* 0x000fec0003800000 */
.L_x_3389:
[----:B------:R-:W-:-:S07]  /*3e030*/  PRMT R126, R42, 0x5410, RZ ;  /* 0x000054102a7e7816 */ /* 0x000fce00000000ff */
.L_x_3392:
[----:B------:R-:W-:Y:S05]  /*3e040*/  BSYNC.RECONVERGENT B3 ;  /* 0x0000000000037941 */ /* 0x000fea0003800200 */
.L_x_3388:
[----:B------:R-:W-:Y:S02]  /*3e050*/  MOV R42, R45 ;  /* 0x0000002d002a7202 */ /* 0x000fe40000000f00 */
[----:B------:R-:W-:-:S05]  /*3e060*/  MOV R43, R126 ;  /* 0x0000007e002b7202 */ /* 0x000fca0000000f00 */
[----:B------:R2:W-:Y:S01]  /*3e070*/  STG.E.64 desc[UR4][R124.64+0x1b00], R42 ;  /* 0x001b002a7c007986 */ /* 0x0005e2000c101b04 */
[----:B------:R-:W-:Y:S05]  /*3e080*/  BRA `(.L_x_3393) ;  /* 0x0000000000107947 */ /* 0x000fea0003800000 */
.L_x_3375:
[----:B------:R-:W5:Y:S02]  /*3e090*/  LDCU UR6, c[0x0][0x39c] ;  /* 0x00007380ff0677ac */ /* 0x000f640008000800 */
[----:B-----5:R-:W-:-:S13]  /*3e0a0*/  ISETP.GE.AND P0, PT, R45, UR6, PT ;  /* 0x000000062d007c0c */ /* 0x020fda000bf06270 */
[----:B------:R-:W-:Y:S05]  /*3e0b0*/  @P0 EXIT ;  /* 0x000000000000094d */ /* 0x000fea0003800000 */
[----:B------:R0:W-:Y:S02]  /*3e0c0*/  STG.E.64 desc[UR4][R124.64+0x1b00], RZ ;  /* 0x001b00ff7c007986 */ /* 0x0001e4000c101b04 */
.L_x_3393:
[----:B------:R-:W-:Y:S05]  /*3e0d0*/  BSYNC.RECONVERGENT B2 ;  /* 0x0000000000027941 */ /* 0x000fea0003800200 */
.L_x_3374:
        /* <DEDUP_REMOVED lines=19> */
.L_x_3397:
[----:B------:R-:W-:Y:S05]  /*3e210*/  BSYNC.RECONVERGENT B3 ;  /* 0x0000000000037941 */ /* 0x000fea0003800200 */
.L_x_3396:
        /* <DEDUP_REMOVED lines=19> */
.L_x_3401:
[----:B------:R-:W-:Y:S05]  /*3e350*/  BSYNC.RECONVERGENT B4 ;  /* 0x0000000000047941 */ /* 0x000fea0003800200 */
.L_x_3400:
[----:B------:R-:W-:-:S04]  /*3e360*/  F2FP.BF16.F32.PACK_AB R43, RZ, R43 ;  /* 0x0000002bff2b723e */ /* 0x000fc800000010ff */
[----:B------:R-:W-:Y:S01]  /*3e370*/  PRMT R42, R42, 0x5410, R43 ;  /* 0x000054102a2a7816 */ /* 0x000fe2000000002b */
[----:B------:R-:W-:Y:S06]  /*3e380*/  BRA `(.L_x_3402) ;  /* 0x0000000000047947 */ /* 0x000fec0003800000 */
.L_x_3399:
[----:B------:R-:W-:-:S07]  /*3e390*/  PRMT R42, R42, 0x5410, RZ ;  /* 0x000054102a2a7816 */ /* 0x000fce00000000ff */
.L_x_3402:
[----:B------:R-:W-:Y:S05]  /*3e3a0*/  BSYNC.RECONVERGENT B3 ;  /* 0x0000000000037941 */ /* 0x000fea0003800200 */
.L_x_3398:
        /* <DEDUP_REMOVED lines=18> */
.L_x_3406:
[----:B------:R-:W-:Y:S05]  /*3e4d0*/  BSYNC.RECONVERGENT B4 ;  /* 0x0000000000047941 */ /* 0x000fea0003800200 */
.L_x_3405:
[----:B------:R-:W-:Y:S01]  /*3e4e0*/  F2FP.BF16.F32.PACK_AB R39, RZ, R39 ;  /* 0x00000027ff27723e */ /* 0x000fe200000010ff */
[----:B------:R-:W-:Y:S06]  /*3e4f0*/  BRA `(.L_x_3407) ;  /* 0x0000000000047947 */ /* 0x000fec0003800000 */
.L_x_3404:
[----:B------:R-:W-:-:S07]  /*3e500*/  PRMT R39, RZ, 0x7610, R39 ;  /* 0x00007610ff277816 */ /* 0x000fce0000000027 */
.L_x_3407:
[----:B------:R-:W-:Y:S05]  /*3e510*/  BSYNC.RECONVERGENT B3 ;  /* 0x0000000000037941 */ /* 0x000fea0003800200 */
.L_x_3403:
        /* <DEDUP_REMOVED lines=18> */
.L_x_3411:
[----:B------:R-:W-:Y:S05]  /*3e640*/  BSYNC.RECONVERGENT B4 ;  /* 0x0000000000047941 */ /* 0x000fea0003800200 */
.L_x_3410:
[----:B------:R-:W-:-:S04]  /*3e650*/  F2FP.BF16.F32.PACK_AB R40, RZ, R40 ;  /* 0x00000028ff28723e */ /* 0x000fc800000010ff */
[----:B------:R-:W-:Y:S01]  /*3e660*/  PRMT R126, R39, 0x5410, R40 ;  /* 0x00005410277e7816 */ /* 0x000fe20000000028 */
[----:B------:R-:W-:Y:S06]  /*3e670*/  BRA `(.L_x_3412) ;  /* 0x0000000000047947 */ /* 0x000fec0003800000 */
.L_x_3409:
[----:B------:R-:W-:-:S07]  /*3e680*/  PRMT R126, R39, 0x5410, RZ ;  /* 0x00005410277e7816 */ /* 0x000fce00000000ff */
.L_x_3412:
[----:B------:R-:W-:Y:S05]  /*3e690*/  BSYNC.RECONVERGENT B3 ;  /* 0x0000000000037941 */ /* 0x000fea0003800200 */
.L_x_3408:
[----:B------:R-:W-:Y:S01]  /*3e6a0*/  MOV R40, R42 ;  /* 0x0000002a00287202 */ /* 0x000fe20000000f00 */
[----:B------:R-:W-:-:S05]  /*3e6b0*/  IMAD.MOV.U32 R41, RZ, RZ, R126 ;  /* 0x000000ffff297224 */ /* 0x000fca00078e007e */
[----:B------:R2:W-:Y:S01]  /*3e6c0*/  STG.E.64 desc[UR4][R124.64+0x1c00], R40 ;  /* 0x001c00287c007986 */ /* 0x0005e2000c101b04 */
[----:B------:R-:W-:Y:S05]  /*3e6d0*/  BRA `(.L_x_3413) ;  /* 0x0000000000107947 */ /* 0x000fea0003800000 */
.L_x_3395:
[----:B------:R-:W2:Y:S02]  /*3e6e0*/  LDCU UR6, c[0x0][0x39c] ;  /* 0x00007380ff0677ac */ /* 0x000ea40008000800 */
[----:B--2---:R-:W-:-:S13]  /*3e6f0*/  ISETP.GE.AND P0, PT, R42, UR6, PT ;  /* 0x000000062a007c0c */ /* 0x004fda000bf06270 */
[----:B------:R-:W-:Y:S05]  /*3e700*/  @P0 EXIT ;  /* 0x000000000000094d */ /* 0x000fea0003800000 */
[----:B------:R2:W-:Y:S02]  /*3e710*/  STG.E.64 desc[UR4][R124.64+0x1c00], RZ ;  /* 0x001c00ff7c007986 */ /* 0x0005e4000c101b04 */
.L_x_3413:
[----:B------:R-:W-:Y:S05]  /*3e720*/  BSYNC.RECONVERGENT B2 ;  /* 0x0000000000027941 */ /* 0x000fea0003800200 */
.L_x_3394:
        /* <DEDUP_REMOVED lines=19> */
.L_x_3417:
[----:B------:R-:W-:Y:S05]  /*3e860*/  BSYNC.RECONVERGENT B3 ;  /* 0x0000000000037941 */ /* 0x000fea0003800200 */
.L_x_3416:
        /* <DEDUP_REMOVED lines=19> */
.L_x_3421:
[----:B------:R-:W-:Y:S05]  /*3e9a0*/  BSYNC.RECONVERGENT B4 ;  /* 0x0000000000047941 */ /* 0x000fea0003800200 */
.L_x_3420:
[----:B------:R-:W-:-:S04]  /*3e9b0*/  F2FP.BF16.F32.PACK_AB R40, RZ, R40 ;  /* 0x00000028ff28723e */ /* 0x000fc800000010ff */
[----:B------:R-:W-:Y:S01]  /*3e9c0*/  PRMT R39, R39, 0x5410, R40 ;  /* 0x0000541027277816 */ /* 0x000fe20000000028 */
[----:B------:R-:W-:Y:S06]  /*3e9d0*/  BRA `(.L_x_3422) ;  /* 0x0000000000047947 */ /* 0x000fec0003800000 */
.L_x_3419:
[----:B------:R-:W-:-:S07]  /*3e9e0*/  PRMT R39, R39, 0x5410, RZ ;  /* 0x0000541027277816 */ /* 0x000fce00000000ff */
.L_x_3422:
[----:B------:R-:W-:Y:S05]  /*3e9f0*/  BSYNC.RECONVERGENT B3 ;  /* 0x0000000000037941 */ /* 0x000fea0003800200 */
.L_x_3418:
        /* <DEDUP_REMOVED lines=18> */
.L_x_3426:
[----:B------:R-:W-:Y:S05]  /*3eb20*/  BSYNC.RECONVERGENT B4 ;  /* 0x0000000000047941 */ /* 0x000fea0003800200 */
.L_x_3425:
[----:B------:R-:W-:Y:S01]  /*3eb30*/  F2FP.BF16.F32.PACK_AB R36, RZ, R36 ;  /* 0x00000024ff24723e */ /* 0x000fe200000010ff */
[----:B------:R-:W-:Y:S06]  /*3eb40*/  BRA `(.L_x_3427) ;  /* 0x0000000000047947 */ /* 0x000fec0003800000 */
.L_x_3424:
[----:B------:R-:W-:-:S07]  /*3eb50*/  PRMT R36, RZ, 0x7610, R36 ;  /* 0x00007610ff247816 */ /* 0x000fce0000000024 */
.L_x_3427:
[----:B------:R-:W-:Y:S05]  /*3eb60*/  BSYNC.RECONVERGENT B3 ;  /* 0x0000000000037941 */ /* 0x000fea0003800200 */
.L_x_3423:
        /* <DEDUP_REMOVED lines=18> */
.L_x_3431:
[----:B------:R-:W-:Y:S05]  /*3ec90*/  BSYNC.RECONVERGENT B4 ;  /* 0x0000000000047941 */ /* 0x000fea0003800200 */
.L_x_3430:
[----:B------:R-:W-:-:S04]  /*3eca0*/  F2FP.BF16.F32.PACK_AB R37, RZ, R37 ;  /* 0x00000025ff25723e */ /* 0x000fc800000010ff */
[----:B------:R-:W-:Y:S01]  /*3ecb0*/  PRMT R126, R36, 0x5410, R37 ;  /* 0x00005410247e7816 */ /* 0x000fe20000000025 */
[----:B------:R-:W-:Y:S06]  /*3ecc0*/  BRA `(.L_x_3432) ;  /* 0x0000000000047947 */ /* 0x000fec0003800000 */
.L_x_3429:
[----:B------:R-:W-:-:S07]  /*3ecd0*/  PRMT R126, R36, 0x5410, RZ ;  /* 0x00005410247e7816 */ /* 0x000fce00000000ff */
.L_x_3432:
[----:B------:R-:W-:Y:S05]  /*3ece0*/  BSYNC.RECONVERGENT B3 ;  /* 0x0000000000037941 */ /* 0x000fea0003800200 */
.L_x_3428:
[----:B------:R-:W-:Y:S02]  /*3ecf0*/  MOV R36, R39 ;  /* 0x0000002700247202 */ /* 0x000fe40000000f00 */
[----:B------:R-:W-:-:S05]  /*3ed00*/  MOV R37, R126 ;  /* 0x0000007e00257202 */ /* 0x000fca0000000f00 */
[----:B------:R2:W-:Y:S01]  /*3ed10*/  STG.E.64 desc[UR4][R124.64+0x1d00], R36 ;  /* 0x001d00247c007986 */ /* 0x0005e2000c101b04 */
[----:B------:R-:W-:Y:S05]  /*3ed20*/  BRA `(.L_x_3433) ;  /* 0x0000000000107947 */ /* 0x000fea0003800000 */
.L_x_3415:
[----:B------:R-:W5:Y:S02]  /*3ed30*/  LDCU UR6, c[0x0][0x39c] ;  /* 0x00007380ff0677ac */ /* 0x000f640008000800 */
[----:B-----5:R-:W-:-:S13]  /*3ed40*/  ISETP.GE.AND P0, PT, R39, UR6, PT ;  /* 0x0000000627007c0c */ /* 0x020fda000bf06270 */
[----:B------:R-:W-:Y:S05]  /*3ed50*/  @P0 EXIT ;  /* 0x000000000000094d */ /* 0x000fea0003800000 */
[----:B------:R0:W-:Y:S02]  /*3ed60*/  STG.E.64 desc[UR4][R124.64+0x1d00], RZ ;  /* 0x001d00ff7c007986 */ /* 0x0001e4000c101b04 */
.L_x_3433:
[----:B------:R-:W-:Y:S05]  /*3ed70*/  BSYNC.RECONVERGENT B2 ;  /* 0x0000000000027941 */ /* 0x000fea0003800200 */
.L_x_3414:
        /* <DEDUP_REMOVED lines=19> */
.L_x_3437:
[----:B------:R-:W-:Y:S05]  /*3eeb0*/  BSYNC.RECONVERGENT B3 ;  /* 0x0000000000037941 */ /* 0x000fea0003800200 */
.L_x_3436:
        /* <DEDUP_REMOVED lines=19> */
.L_x_3441:
[----:B------:R-:W-:Y:S05]  /*3eff0*/  BSYNC.RECONVERGENT B4 ;  /* 0x0000000000047941 */ /* 0x000fea0003800200 */
.L_x_3440:
[----:B------:R-:W-:-:S04]  /*3f000*/  F2FP.BF16.F32.PACK_AB R37, RZ, R37 ;  /* 0x00000025ff25723e */ /* 0x000fc800000010ff */
[----:B------:R-:W-:Y:S01]  /*3f010*/  PRMT R36, R36, 0x5410, R37 ;  /* 0x0000541024247816 */ /* 0x000fe20000000025 */
[----:B------:R-:W-:Y:S06]  /*3f020*/  BRA `(.L_x_3442) ;  /* 0x0000000000047947 */ /* 0x000fec0003800000 */
.L_x_3439:
[----:B------:R-:W-:-:S07]  /*3f030*/  PRMT R36, R36, 0x5410, RZ ;  /* 0x0000541024247816 */ /* 0x000fce00000000ff */
.L_x_3442:
[----:B------:R-:W-:Y:S05]  /*3f040*/  BSYNC.RECONVERGENT B3 ;  /* 0x0000000000037941 */ /* 0x000fea0003800200 */
.L_x_3438:
        /* <DEDUP_REMOVED lines=18> */
.L_x_3446:
[----:B------:R-:W-:Y:S05]  /*3f170*/  BSYNC.RECONVERGENT B4 ;  /* 0x0000000000047941 */ /* 0x000fea0003800200 */
.L_x_3445:
[----:B------:R-:W-:Y:S01]  /*3f180*/  F2FP.BF16.F32.PACK_AB R33, RZ, R33 ;  /* 0x00000021ff21723e */ /* 0x000fe200000010ff */
[----:B------:R-:W-:Y:S06]  /*3f190*/  BRA `(.L_x_3447) ;  /* 0x0000000000047947 */ /* 0x000fec0003800000 */
.L_x_3444:
[----:B------:R-:W-:-:S07]  /*3f1a0*/  PRMT R33, RZ, 0x7610, R33 ;  /* 0x00007610ff217816 */ /* 0x000fce0000000021 */
.L_x_3447:
[----:B------:R-:W-:Y:S05]  /*3f1b0*/  BSYNC.RECONVERGENT B3 ;  /* 0x0000000000037941 */ /* 0x000fea0003800200 */
.L_x_3443:
        /* <DEDUP_REMOVED lines=18> */
.L_x_3451:
[----:B------:R-:W-:Y:S05]  /*3f2e0*/  BSYNC.RECONVERGENT B4 ;  /* 0x0000000000047941 */ /* 0x000fea0003800200 */
.L_x_3450:
[----:B------:R-:W-:-:S04]  /*3f2f0*/  F2FP.BF16.F32.PACK_AB R34, RZ, R34 ;  /* 0x00000022ff22723e */ /* 0x000fc800000010ff */
[----:B------:R-:W-:Y:S01]  /*3f300*/  PRMT R126, R33, 0x5410, R34 ;  /* 0x00005410217e7816 */ /* 0x000fe20000000022 */
[----:B------:R-:W-:Y:S06]  /*3f310*/  BRA `(.L_x_3452) ;  /* 0x0000000000047947 */ /* 0x000fec0003800000 */
.L_x_3449:
[----:B------:R-:W-:-:S07]  /*3f320*/  PRMT R126, R33, 0x5410, RZ ;  /* 0x00005410217e7816 */ /* 0x000fce00000000ff */
.L_x_3452:
[----:B------:R-:W-:Y:S05]  /*3f330*/  BSYNC.RECONVERGENT B3 ;  /* 0x0000000000037941 */ /* 0x000fea0003800200 */
.L_x_3448:
[----:B------:R-:W-:Y:S01]  /*3f340*/  MOV R34, R36 ;  /* 0x0000002400227202 */ /* 0x000fe20000000f00 */
[----:B------:R-:W-:-:S05]  /*3f350*/  IMAD.MOV.U32 R35, RZ, RZ, R126 ;  /* 0x000000ffff237224 */ /* 0x000fca00078e007e */
[----:B------:R2:W-:Y:S01]  /*3f360*/  STG.E.64 desc[UR4][R124.64+0x1e00], R34 ;  /* 0x001e00227c007986 */ /* 0x0005e2000c101b04 */
[----:B------:R-:W-:Y:S05]  /*3f370*/  BRA `(.L_x_3453) ;  /* 0x0000000000107947 */ /* 0x000fea0003800000 */
.L_x_3435:
[----:B------:R-:W2:Y:S02]  /*3f380*/  LDCU UR6, c[0x0][0x39c] ;  /* 0x00007380ff0677ac */ /* 0x000ea40008000800 */
[----:B--2---:R-:W-:-:S13]  /*3f390*/  ISETP.GE.AND P0, PT, R36, UR6, PT ;  /* 0x0000000624007c0c */ /* 0x004fda000bf06270 */
[----:B------:R-:W-:Y:S05]  /*3f3a0*/  @P0 EXIT ;  /* 0x000000000000094d */ /* 0x000fea0003800000 */
[----:B------:R2:W-:Y:S02]  /*3f3b0*/  STG.E.64 desc[UR4][R124.64+0x1e00], RZ ;  /* 0x001e00ff7c007986 */ /* 0x0005e4000c101b04 */
.L_x_3453:
[----:B------:R-:W-:Y:S05]  /*3f3c0*/  BSYNC.RECONVERGENT B2 ;  /* 0x0000000000027941 */ /* 0x000fea0003800200 */
.L_x_3434:
        /* <DEDUP_REMOVED lines=19> */
.L_x_3457:
[----:B------:R-:W-:Y:S05]  /*3f500*/  BSYNC.RECONVERGENT B3 ;  /* 0x0000000000037941 */ /* 0x000fea0003800200 */
.L_x_3456:
        /* <DEDUP_REMOVED lines=19> */
.L_x_3461:
[----:B------:R-:W-:Y:S05]  /*3f640*/  BSYNC.RECONVERGENT B4 ;  /* 0x0000000000047941 */ /* 0x000fea0003800200 */
.L_x_3460:
[----:B------:R-:W-:-:S04]  /*3f650*/  F2FP.BF16.F32.PACK_AB R34, RZ, R34 ;  /* 0x00000022ff22723e */ /* 0x000fc800000010ff */
[----:B------:R-:W-:Y:S01]  /*3f660*/  PRMT R33, R33, 0x5410, R34 ;  /* 0x0000541021217816 */ /* 0x000fe20000000022 */
[----:B------:R-:W-:Y:S06]  /*3f670*/  BRA `(.L_x_3462) ;  /* 0x0000000000047947 */ /* 0x000fec0003800000 */
.L_x_3459:
[----:B------:R-:W-:-:S07]  /*3f680*/  PRMT R33, R33, 0x5410, RZ ;  /* 0x0000541021217816 */ /* 0x000fce00000000ff */
.L_x_3462:
[----:B------:R-:W-:Y:S05]  /*3f690*/  BSYNC.RECONVERGENT B3 ;  /* 0x0000000000037941 */ /* 0x000fea0003800200 */
.L_x_3458:
        /* <DEDUP_REMOVED lines=18> */
.L_x_3466:
[----:B------:R-:W-:Y:S05]  /*3f7c0*/  BSYNC.RECONVERGENT B4 ;  /* 0x0000000000047941 */ /* 0x000fea0003800200 */
.L_x_3465:
[----:B------:R-:W-:Y:S01]  /*3f7d0*/  F2FP.BF16.F32.PACK_AB R30, RZ, R30 ;  /* 0x0000001eff1e723e */ /* 0x000fe200000010ff */
[----:B------:R-:W-:Y:S06]  /*3f7e0*/  BRA `(.L_x_3467) ;  /* 0x0000000000047947 */ /* 0x000fec0003800000 */
.L_x_3464:
[----:B------:R-:W-:-:S07]  /*3f7f0*/  PRMT R30, RZ, 0x7610, R30 ;  /* 0x00007610ff1e7816 */ /* 0x000fce000000001e */
.L_x_3467:
[----:B------:R-:W-:Y:S05]  /*3f800*/  BSYNC.RECONVERGENT B3 ;  /* 0x0000000000037941 */ /* 0x000fea0003800200 */
.L_x_3463:
        /* <DEDUP_REMOVED lines=18> */
.L_x_3471:
[----:B------:R-:W-:Y:S05]  /*3f930*/  BSYNC.RECONVERGENT B4 ;  /* 0x0000000000047941 */ /* 0x000fea0003800200 */
.L_x_3470:
[----:B------:R-:W-:-:S04]  /*3f940*/  F2FP.BF16.F32.PACK_AB R31, RZ, R31 ;  /* 0x0000001fff1f723e */ /* 0x000fc800000010ff */
[----:B------:R-:W-:Y:S01]  /*3f950*/  PRMT R126, R30, 0x5410, R31 ;  /* 0x000054101e7e7816 */ /* 0x000fe2000000001f */
[----:B------:R-:W-:Y:S06]  /*3f960*/  BRA `(.L_x_3472) ;  /* 0x0000000000047947 */ /* 0x000fec0003800000 */
.L_x_3469:
[----:B------:R-:W-:-:S07]  /*3f970*/  PRMT R126, R30, 0x5410, RZ ;  /* 0x000054101e7e7816 */ /* 0x000fce00000000ff */
.L_x_3472:
[----:B------:R-:W-:Y:S05]  /*3f980*/  BSYNC.RECONVERGENT B3 ;  /* 0x0000000000037941 */ /* 0x000fea0003800200 */
.L_x_3468:
[----:B------:R-:W-:Y:S02]  /*3f990*/  MOV R30, R33 ;  /* 0x00000021001e7202 */ /* 0x000fe40000000f00 */
[----:B------:R-:W-:-:S05]  /*3f9a0*/  MOV R31, R126 ;  /* 0x0000007e001f7202 */ /* 0x000fca0000000f00 */
[----:B------:R2:W-:Y:S01]  /*3f9b0*/  STG.E.64 desc[UR4][R124.64+0x1f00], R30 ;  /* 0x001f001e7c007986 */ /* 0x0005e2000c101b04 */
[----:B------:R-:W-:Y:S05]  /*3f9c0*/  BRA `(.L_x_3473) ;  /* 0x0000000000107947 */ /* 0x000fea0003800000 */
.L_x_3455:
[----:B------:R-:W5:Y:S02]  /*3f9d0*/  LDCU UR6, c[0x0][0x39c] ;  /* 0x00007380ff0677ac */ /* 0x000f640008000800 */
[----:B-----5:R-:W-:-:S13]  /*3f9e0*/  ISETP.GE.AND P0, PT, R33, UR6, PT ;  /* 0x0000000621007c0c */ /* 0x020fda000bf06270 */
[----:B------:R-:W-:Y:S05]  /*3f9f0*/  @P0 EXIT ;  /* 0x000000000000094d */ /* 0x000fea0003800000 */
[----:B------:R0:W-:Y:S02]  /*3fa00*/  STG.E.64 desc[UR4][R124.64+0x1f00], RZ ;  /* 0x001f00ff7c007986 */ /* 0x0001e4000c101b04 */
.L_x_3473:
[----:B------:R-:W-:Y:S05]  /*3fa10*/  BSYNC.RECONVERGENT B2 ;  /* 0x0000000000027941 */ /* 0x000fea0003800200 */
.L_x_3454:
[----:B--2---:R-:W2:Y:S01]  /*3fa20*/  S2R R30, SR_TID.X ;  /* 0x00000000001e7919 */ /* 0x004ea20000002100 */
[----:B------:R-:W5:Y:S01]  /*3fa30*/  S2UR UR6, SR_CTAID.X ;  /* 0x00000000000679c3 */ /* 0x000f620000002500 */
[----:B------:R-:W-:Y:S01]  /*3fa40*/  BSSY.RECONVERGENT B2, `(.L_x_3474) ;  /* 0x000006a000027945 */ /* 0x000fe20003800200 */
[----:B--2---:R-:W-:-:S04]  /*3fa50*/  SHF.L.U32 R30, R30, 0x2, RZ ;  /* 0x000000021e1e7819 */ /* 0x004fc800000006ff */
[----:B------:R-:W-:-:S04]  /*3fa60*/  LOP3.LUT R31, R30, 0x1000, RZ, 0xfc, !PT ;  /* 0x000010001e1f7812 */ /* 0x000fc800078efcff */
        /* <DEDUP_REMOVED lines=16> */
.L_x_3477:
[----:B------:R-:W-:Y:S05]  /*3fb70*/  BSYNC.RECONVERGENT B3 ;  /* 0x0000000000037941 */ /* 0x000fea0003800200 */
.L_x_3476:
[----:B------:R-:W2:Y:S01]  /*3fb80*/  S2R R31, SR_TID.X ;  /* 0x00000000001f7919 */ /* 0x000ea20000002100 */
[----:B------:R-:W5:Y:S01]  /*3fb90*/  S2UR UR6, SR_CTAID.X ;  /* 0x00000000000679c3 */ /* 0x000f620000002500 */
[----:B------:R-:W-:Y:S01]  /*3fba0*/  BSSY.RECONVERGENT B3, `(.L_x_3478) ;  /* 0x0000018000037945 */ /* 0x000fe20003800200 */
[----:B------:R-:W-:Y:S02]  /*3fbb0*/  F2FP.BF16.F32.PACK_AB R30, RZ, R30 ;  /* 0x0000001eff1e723e */ /* 0x000fe400000010ff */
[----:B--2---:R-:W-:-:S04]  /*3fbc0*/  SHF.L.U32 R31, R31, 0x2, RZ ;  /* 0x000000021f1f7819 */ /* 0x004fc800000006ff */
[----:B------:R-:W-:-:S04]  /*3fbd0*/  LOP3.LUT R31, R31, 0x1001, RZ, 0xfc, !PT ;  /* 0x000010011f1f7812 */ /* 0x000fc800078efcff */
[----:B-----5:R-:W-:-:S13]  /*3fbe0*/  ISETP.GT.U32.AND P0, PT, R31, UR6, PT ;  /* 0x000000061f007c0c */ /* 0x020fda000bf04070 */
        /* <DEDUP_REMOVED lines=14> */
.L_x_3481:
[----:B------:R-:W-:Y:S05]  /*3fcd0*/  BSYNC.RECONVERGENT B4 ;  /* 0x0000000000047941 */ /* 0x000fea0003800200 */
.L_x_3480:
[----:B------:R-:W-:-:S04]  /*3fce0*/  F2FP.BF16.F32.PACK_AB R31, RZ, R31 ;  /* 0x0000001fff1f723e */ /* 0x000fc800000010ff */
[----:B------:R-:W-:Y:S01]  /*3fcf0*/  PRMT R27, R30, 0x5410, R31 ;  /* 0x000054101e1b7816 */ /* 0x000fe2000000001f */
[----:B------:R-:W-:Y:S06]  /*3fd00*/  BRA `(.L_x_3482) ;  /* 0x0000000000047947 */ /* 0x000fec0003800000 */
.L_x_3479:
[----:B------:R-:W-:-:S07]  /*3fd10*/  PRMT R27, R30, 0x5410, RZ ;  /* 0x000054101e1b7816 */ /* 0x000fce00000000ff */
.L_x_3482:
[----:B------:R-:W-:Y:S05]  /*3fd20*/  BSYNC.RECONVERGENT B3 ;  /* 0x0000000000037941 */ /* 0x000fea0003800200 */
.L_x_3478:
[----:B------:R-:W2:Y:S01]  /*3fd30*/  S2R R30, SR_TID.X ;  /* 0x00000000001e7919 */ /* 0x000ea20000002100 */
[----:B------:R-:W5:Y:S01]  /*3fd40*/  S2UR UR6, SR_CTAID.X ;  /* 0x00000000000679c3 */ /* 0x000f620000002500 */
[----:B------:R-:W-:Y:S01]  /*3fd50*/  BSSY.RECONVERGENT B3, `(.L_x_3483) ;  /* 0x0000016000037945 */ /* 0x000fe20003800200 */
        /* <DEDUP_REMOVED lines=17> */
.L_x_3486:
[----:B------:R-:W-:Y:S05]  /*3fe70*/  BSYNC.RECONVERGENT B4 ;  /* 0x0000000000047941 */ /* 0x000fea0003800200 */
.L_x_3485:
[----:B------:R-:W-:Y:S01]  /*3fe80*/  F2FP.BF16.F32.PACK_AB R28, RZ, R30 ;  /* 0x0000001eff1c723e */ /* 0x000fe200000010ff */
[----:B------:R-:W-:Y:S06]  /*3fe90*/  BRA `(.L_x_3487) ;  /* 0x0000000000047947 */ /* 0x000fec0003800000 */
.L_x_3484:
[----:B------:R-:W-:-:S07]  /*3fea0*/  PRMT R28, RZ, 0x7610, R28 ;  /* 0x00007610ff1c7816 */ /* 0x000fce000000001c */
.L_x_3487:
[----:B------:R-:W-:Y:S05]  /*3feb0*/  BSYNC.RECONVERGENT B3 ;  /* 0x0000000000037941 */ /* 0x000fea0003800200 */
.L_x_3483:
[----:B------:R-:W2:Y:S01]  /*3fec0*/  S2R R30, SR_TID.X ;  /* 0x00000000001e7919 */ /* 0x000ea20000002100 */
[----:B------:R-:W5:Y:S01]  /*3fed0*/  S2UR UR6, SR_CTAID.X ;  /* 0x00000000000679c3 */ /* 0x000f620000002500 */
[----:B------:R-:W-:Y:S01]  /*3fee0*/  BSSY.RECONVERGENT B3, `(.L_x_3488) ;  /* 0x0000017000037945 */ /* 0x000fe20003800200 */
[----:B--2---:R-:W-:-:S05]  /*3fef0*/  IMAD.SHL.U32 R30, R30, 0x4, RZ ;  /* 0x000000041e1e7824 */ /* 0x004fca00078e00ff */
        /* <DEDUP_REMOVED lines=16> */
.L_x_3491:
[----:B------:R-:W-:Y:S05]  /*40000*/  BSYNC.RECONVERGENT B4 ;  /* 0x0000000000047941 */ /* 0x000fea0003800200 */
.L_x_3490:
[----:B------:R-:W-:-:S04]  /*40010*/  F2FP.BF16.F32.PACK_AB R31, RZ, R31 ;  /* 0x0000001fff1f723e */ /* 0x000fc800000010ff */
[----:B------:R-:W-:Y:S01]  /*40020*/  PRMT R126, R28, 0x5410, R31 ;  /* 0x000054101c7e7816 */ /* 0x000fe2000000001f */
[----:B------:R-:W-:Y:S06]  /*40030*/  BRA `(.L_x_3492) ;  /* 0x0000000000047947 */ /* 0x000fec0003800000 */
.L_x_3489:
[----:B------:R-:W-:-:S07]  /*40040*/  PRMT R126, R28, 0x5410, RZ ;  /* 0x000054101c7e7816 */ /* 0x000fce00000000ff */
.L_x_3492:
[----:B------:R-:W-:Y:S05]  /*40050*/  BSYNC.RECONVERGENT B3 ;  /* 0x0000000000037941 */ /* 0x000fea0003800200 */
.L_x_3488:
[----:B------:R-:W-:Y:S01]  /*40060*/  MOV R28, R27 ;  /* 0x0000001b001c7202 */ /* 0x000fe20000000f00 */
[----:B------:R-:W-:-:S05]  /*40070*/  IMAD.MOV.U32 R29, RZ, RZ, R126 ;  /* 0x000000ffff1d7224 */ /* 0x000fca00078e007e */
[----:B------:R2:W-:Y:S01]  /*40080*/  STG.E.64 desc[UR4][R124.64+0x2000], R28 ;  /* 0x0020001c7c007986 */ /* 0x0005e2000c101b04 */
[----:B------:R-:W-:Y:S05]  /*40090*/  BRA `(.L_x_3493) ;  /* 0x0000000000107947 */ /* 0x000fea0003800000 */
.L_x_3475:
[----:B------:R-:W2:Y:S02]  /*400a0*/  LDCU UR6, c[0x0][0x39c] ;  /* 0x00007380ff0677ac */ /* 0x000ea40008000800 */
[----:B--2---:R-:W-:-:S13]  /*400b0*/  ISETP.GE.AND P0, PT, R31, UR6, PT ;  /* 0x000000061f007c0c */ /* 0x004fda000bf06270 */
[----:B------:R-:W-:Y:S05]  /*400c0*/  @P0 EXIT ;  /* 0x000000000000094d */ /* 0x000fea0003800000 */
[----:B------:R2:W-:Y:S02]  /*400d0*/  STG.E.64 desc[UR4][R124.64+0x2000], RZ ;  /* 0x002000ff7c007986 */ /* 0x0005e4000c101b04 */
.L_x_3493:
[----:B------:R-:W-:Y:S05]  /*400e0*/  BSYNC.RECONVERGENT B2 ;  /* 0x0000000000027941 */ /* 0x000fea0003800200 */
.L_x_3474:
        /* <DEDUP_REMOVED lines=19> */
.L_x_3497:
[----:B------:R-:W-:Y:S05]  /*40220*/  BSYNC.RECONVERGENT B3 ;  /* 0x0000000000037941 */ /* 0x000fea0003800200 */
.L_x_3496:
        /* <DEDUP_REMOVED lines=19> */
.L_x_3501:
[----:B------:R-:W-:Y:S05]  /*40360*/  BSYNC.RECONVERGENT B4 ;  /* 0x0000000000047941 */ /* 0x000fea0003800200 */
.L_x_3500:
[----:B------:R-:W-:-:S04]  /*40370*/  F2FP.BF16.F32.PACK_AB R28, RZ, R28 ;  /* 0x0000001cff1c723e */ /* 0x000fc800000010ff */
[----:B------:R-:W-:Y:S01]  /*40380*/  PRMT R27, R27, 0x5410, R28 ;  /* 0x000054101b1b7816 */ /* 0x000fe2000000001c */
[----:B------:R-:W-:Y:S06]  /*40390*/  BRA `(.L_x_3502) ;  /* 0x0000000000047947 */ /* 0x000fec0003800000 */
.L_x_3499:
[----:B------:R-:W-:-:S07]  /*403a0*/  PRMT R27, R27, 0x5410, RZ ;  /* 0x000054101b1b7816 */ /* 0x000fce00000000ff */
.L_x_3502:
[----:B------:R-:W-:Y:S05]  /*403b0*/  BSYNC.RECONVERGENT B3 ;  /* 0x0000000000037941 */ /* 0x000fea0003800200 */
.L_x_3498:
        /* <DEDUP_REMOVED lines=18> */
.L_x_3506:
[----:B------:R-:W-:Y:S05]  /*404e0*/  BSYNC.RECONVERGENT B4 ;  /* 0x0000000000047941 */ /* 0x000fea0003800200 */
.L_x_3505:
[----:B------:R-:W-:Y:S01]  /*404f0*/  F2FP.BF16.F32.PACK_AB R24, RZ, R24 ;  /* 0x00000018ff18723e */ /* 0x000fe200000010ff */
[----:B------:R-:W-:Y:S06]  /*40500*/  BRA `(.L_x_3507) ;  /* 0x0000000000047947 */ /* 0x000fec0003800000 */
.L_x_3504:
[----:B------:R-:W-:-:S07]  /*40510*/  PRMT R24, RZ, 0x7610, R24 ;  /* 0x00007610ff187816 */ /* 0x000fce0000000018 */
.L_x_3507:
[----:B------:R-:W-:Y:S05]  /*40520*/  BSYNC.RECONVERGENT B3 ;  /* 0x0000000000037941 */ /* 0x000fea0003800200 */
.L_x_3503:
        /* <DEDUP_REMOVED lines=18> */
.L_x_3511:
[----:B------:R-:W-:Y:S05]  /*40650*/  BSYNC.RECONVERGENT B4 ;  /* 0x0000000000047941 */ /* 0x000fea0003800200 */
.L_x_3510:
[----:B------:R-:W-:-:S04]  /*40660*/  F2FP.BF16.F32.PACK_AB R25, RZ, R25 ;  /* 0x00000019ff19723e */ /* 0x000fc800000010ff */
[----:B------:R-:W-:Y:S01]  /*40670*/  PRMT R126, R24, 0x5410, R25 ;  /* 0x00005410187e7816 */ /* 0x000fe20000000019 */
[----:B------:R-:W-:Y:S06]  /*40680*/  BRA `(.L_x_3512) ;  /* 0x0000000000047947 */ /* 0x000fec0003800000 */
.L_x_3509:
[----:B------:R-:W-:-:S07]  /*40690*/  PRMT R126, R24, 0x5410, RZ ;  /* 0x00005410187e7816 */ /* 0x000fce00000000ff */
.L_x_3512:
[----:B------:R-:W-:Y:S05]  /*406a0*/  BSYNC.RECONVERGENT B3 ;  /* 0x0000000000037941 */ /* 0x000fea0003800200 */
.L_x_3508:
[----:B------:R-:W-:Y:S02]  /*406b0*/  MOV R24, R27 ;  /* 0x0000001b00187202 */ /* 0x000fe40000000f00 */
[----:B------:R-:W-:-:S05]  /*406c0*/  MOV R25, R126 ;  /* 0x0000007e00197202 */ /* 0x000fca0000000f00 */
[----:B------:R2:W-:Y:S01]  /*406d0*/  STG.E.64 desc[UR4][R124.64+0x2100], R24 ;  /* 0x002100187c007986 */ /* 0x0005e2000c101b04 */
[----:B------:R-:W-:Y:S05]  /*406e0*/  BRA `(.L_x_3513) ;  /* 0x0000000000107947 */ /* 0x000fea0003800000 */
.L_x_3495:
[----:B------:R-:W5:Y:S02]  /*406f0*/  LDCU UR6, c[0x0][0x39c] ;  /* 0x00007380ff0677ac */ /* 0x000f640008000800 */
[----:B-----5:R-:W-:-:S13]  /*40700*/  ISETP.GE.AND P0, PT, R27, UR6, PT ;  /* 0x000000061b007c0c */ /* 0x020fda000bf06270 */
[----:B------:R-:W-:Y:S05]  /*40710*/  @P0 EXIT ;  /* 0x000000000000094d */ /* 0x000fea0003800000 */
[----:B------:R0:W-:Y:S02]  /*40720*/  STG.E.64 desc[UR4][R124.64+0x2100], RZ ;  /* 0x002100ff7c007986 */ /* 0x0001e4000c101b04 */
.L_x_3513:
[----:B------:R-:W-:Y:S05]  /*40730*/  BSYNC.RECONVERGENT B2 ;  /* 0x0000000000027941 */ /* 0x000fea0003800200 */
.L_x_3494:
        /* <DEDUP_REMOVED lines=19> */
.L_x_3517:
[----:B------:R-:W-:Y:S05]  /*40870*/  BSYNC.RECONVERGENT B3 ;  /* 0x0000000000037941 */ /* 0x000fea0003800200 */
.L_x_3516:
        /* <DEDUP_REMOVED lines=19> */
.L_x_3521:
[----:B------:R-:W-:Y:S05]  /*409b0*/  BSYNC.RECONVERGENT B4 ;  /* 0x0000000000047941 */ /* 0x000fea0003800200 */
.L_x_3520:
[----:B------:R-:W-:-:S04]  /*409c0*/  F2FP.BF16.F32.PACK_AB R25, RZ, R25 ;  /* 0x00000019ff19723e */ /* 0x000fc800000010ff */
[----:B------:R-:W-:Y:S01]  /*409d0*/  PRMT R24, R24, 0x5410, R25 ;  /* 0x0000541018187816 */ /* 0x000fe20000000019 */
[----:B------:R-:W-:Y:S06]  /*409e0*/  BRA `(.L_x_3522) ;  /* 0x0000000000047947 */ /* 0x000fec0003800000 */
.L_x_3519:
[----:B------:R-:W-:-:S07]  /*409f0*/  PRMT R24, R24, 0x5410, RZ ;  /* 0x0000541018187816 */ /* 0x000fce00000000ff */
.L_x_3522:
[----:B------:R-:W-:Y:S05]  /*40a00*/  BSYNC.RECONVERGENT B3 ;  /* 0x0000000000037941 */ /* 0x000fea0003800200 */
.L_x_3518:
        /* <DEDUP_REMOVED lines=18> */
.L_x_3526:
[----:B------:R-:W-:Y:S05]  /*40b30*/  BSYNC.RECONVERGENT B4 ;  /* 0x0000000000047941 */ /* 0x000fea0003800200 */
.L_x_3525:
[----:B------:R-:W-:Y:S01]  /*40b40*/  F2FP.BF16.F32.PACK_AB R21, RZ, R21 ;  /* 0x00000015ff15723e */ /* 0x000fe200000010ff */
[----:B------:R-:W-:Y:S06]  /*40b50*/  BRA `(.L_x_3527) ;  /* 0x0000000000047947 */ /* 0x000fec0003800000 */
.L_x_3524:
[----:B------:R-:W-:-:S07]  /*40b60*/  PRMT R21, RZ, 0x7610, R21 ;  /* 0x00007610ff157816 */ /* 0x000fce0000000015 */
.L_x_3527:
[----:B------:R-:W-:Y:S05]  /*40b70*/  BSYNC.RECONVERGENT B3 ;  /* 0x0000000000037941 */ /* 0x000fea0003800200 */
.L_x_3523:
        /* <DEDUP_REMOVED lines=18> */
.L_x_3531:
[----:B------:R-:W-:Y:S05]  /*40ca0*/  BSYNC.RECONVERGENT B4 ;  /* 0x0000000000047941 */ /* 0x000fea0003800200 */
.L_x_3530:
[----:B------:R-:W-:-:S04]  /*40cb0*/  F2FP.BF16.F32.PACK_AB R22, RZ, R22 ;  /* 0x00000016ff16723e */ /* 0x000fc800000010ff */
[----:B------:R-:W-:Y:S01]  /*40cc0*/  PRMT R126, R21, 0x5410, R22 ;  /* 0x00005410157e7816 */ /* 0x000fe20000000016 */
[----:B------:R-:W-:Y:S06]  /*40cd0*/  BRA `(.L_x_3532) ;  /* 0x0000000000047947 */ /* 0x000fec0003800000 */
.L_x_3529:
[----:B------:R-:W-:-:S07]  /*40ce0*/  PRMT R126, R21, 0x5410, RZ ;  /* 0x00005410157e7816 */ /* 0x000fce00000000ff */
.L_x_3532:
[----:B------:R-:W-:Y:S05]  /*40cf0*/  BSYNC.RECONVERGENT B3 ;  /* 0x0000000000037941 */ /* 0x000fea0003800200 */
.L_x_3528:
[----:B------:R-:W-:Y:S01]  /*40d00*/  MOV R22, R24 ;  /* 0x0000001800167202 */ /* 0x000fe20000000f00 */
[----:B------:R-:W-:-:S05]  /*40d10*/  IMAD.MOV.U32 R23, RZ, RZ, R126 ;  /* 0x000000ffff177224 */ /* 0x000fca00078e007e */
[----:B------:R2:W-:Y:S01]  /*40d20*/  STG.E.64 desc[UR4][R124.64+0x2200], R22 ;  /* 0x002200167c007986 */ /* 0x0005e2000c101b04 */
[----:B------:R-:W-:Y:S05]  /*40d30*/  BRA `(.L_x_3533) ;  /* 0x0000000000107947 */ /* 0x000fea0003800000 */
.L_x_3515:
[----:B------:R-:W2:Y:S02]  /*40d40*/  LDCU UR6, c[0x0][0x39c] ;  /* 0x00007380ff0677ac */ /* 0x000ea40008000800 */
[----:B--2---:R-:W-:-:S13]  /*40d50*/  ISETP.GE.AND P0, PT, R24, UR6, PT ;  /* 0x0000000618007c0c */ /* 0x004fda000bf06270 */
[----:B------:R-:W-:Y:S05]  /*40d60*/  @P0 EXIT ;  /* 0x000000000000094d */ /* 0x000fea0003800000 */
[----:B------:R2:W-:Y:S02]  /*40d70*/  STG.E.64 desc[UR4][R124.64+0x2200], RZ ;  /* 0x002200ff7c007986 */ /* 0x0005e4000c101b04 */
.L_x_3533:
[----:B------:R-:W-:Y:S05]  /*40d80*/  BSYNC.RECONVERGENT B2 ;  /* 0x0000000000027941 */ /* 0x000fea0003800200 */
.L_x_3514:
        /* <DEDUP_REMOVED lines=19> */
.L_x_3537:
[----:B------:R-:W-:Y:S05]  /*40ec0*/  BSYNC.RECONVERGENT B3 ;  /* 0x0000000000037941 */ /* 0x000fea0003800200 */
.L_x_3536:
        /* <DEDUP_REMOVED lines=19> */
.L_x_3541:
[----:B------:R-:W-:Y:S05]  /*41000*/  BSYNC.RECONVERGENT B4 ;  /* 0x0000000000047941 */ /* 0x000fea0003800200 */
.L_x_3540:
[----:B------:R-:W-:-:S04]  /*41010*/  F2FP.BF16.F32.PACK_AB R22, RZ, R22 ;  /* 0x00000016ff16723e */ /* 0x000fc800000010ff */
[----:B------:R-:W-:Y:S01]  /*41020*/  PRMT R21, R21, 0x5410, R22 ;  /* 0x0000541015157816 */ /* 0x000fe20000000016 */
[----:B------:R-:W-:Y:S06]  /*41030*/  BRA `(.L_x_3542) ;  /* 0x0000000000047947 */ /* 0x000fec0003800000 */
.L_x_3539:
[----:B------:R-:W-:-:S07]  /*41040*/  PRMT R21, R21, 0x5410, RZ ;  /* 0x0000541015157816 */ /* 0x000fce00000000ff */
.L_x_3542:
[----:B------:R-:W-:Y:S05]  /*41050*/  BSYNC.RECONVERGENT B3 ;  /* 0x0000000000037941 */ /* 0x000fea0003800200 */
.L_x_3538:
        /* <DEDUP_REMOVED lines=18> */
.L_x_3546:
[----:B------:R-:W-:Y:S05]  /*41180*/  BSYNC.RECONVERGENT B4 ;  /* 0x0000000000047941 */ /* 0x000fea0003800200 */
.L_x_3545:
[----:B------:R-:W-:Y:S01]  /*41190*/  F2FP.BF16.F32.PACK_AB R18, RZ, R18 ;  /* 0x00000012ff12723e */ /* 0x000fe200000010ff */
[----:B------:R-:W-:Y:S06]  /*411a0*/  BRA `(.L_x_3547) ;  /* 0x0000000000047947 */ /* 0x000fec0003800000 */
.L_x_3544:
[----:B------:R-:W-:-:S07]  /*411b0*/  PRMT R18, RZ, 0x7610, R18 ;  /* 0x00007610ff127816 */ /* 0x000fce0000000012 */
.L_x_3547:
[----:B------:R-:W-:Y:S05]  /*411c0*/  BSYNC.RECONVERGENT B3 ;  /* 0x0000000000037941 */ /* 0x000fea0003800200 */
.L_x_3543:
        /* <DEDUP_REMOVED lines=18> */
.L_x_3551:
[----:B------:R-:W-:Y:S05]  /*412f0*/  BSYNC.RECONVERGENT B4 ;  /* 0x0000000000047941 */ /* 0x000fea0003800200 */
.L_x_3550:
[----:B------:R-:W-:-:S04]  /*41300*/  F2FP.BF16.F32.PACK_AB R19, RZ, R19 ;  /* 0x00000013ff13723e */ /* 0x000fc800000010ff */
[----:B------:R-:W-:Y:S01]  /*41310*/  PRMT R126, R18, 0x5410, R19 ;  /* 0x00005410127e7816 */ /* 0x000fe20000000013 */
[----:B------:R-:W-:Y:S06]  /*41320*/  BRA `(.L_x_3552) ;  /* 0x0000000000047947 */ /* 0x000fec0003800000 */
.L_x_3549:
[----:B------:R-:W-:-:S07]  /*41330*/  PRMT R126, R18, 0x5410, RZ ;  /* 0x00005410127e7816 */ /* 0x000fce00000000ff */
.L_x_3552:
[----:B------:R-:W-:Y:S05]  /*41340*/  BSYNC.RECONVERGENT B3 ;  /* 0x0000000000037941 */ /* 0x000fea0003800200 */
.L_x_3548:
[----:B------:R-:W-:Y:S02]  /*41350*/  MOV R18, R21 ;  /* 0x0000001500127202 */ /* 0x000fe40000000f00 */
[----:B------:R-:W-:-:S05]  /*41360*/  MOV R19, R126 ;  /* 0x0000007e00137202 */ /* 0x000fca0000000f00 */
[----:B------:R2:W-:Y:S01]  /*41370*/  STG.E.64 desc[UR4][R124.64+0x2300], R18 ;  /* 0x002300127c007986 */ /* 0x0005e2000c101b04 */
[----:B------:R-:W-:Y:S05]  /*41380*/  BRA `(.L_x_3553) ;  /* 0x0000000000107947 */ /* 0x000fea0003800000 */
.L_x_3535:
[----:B------:R-:W5:Y:S02]  /*41390*/  LDCU UR6, c[0x0][0x39c] ;  /* 0x00007380ff0677ac */ /* 0x000f640008000800 */
[----:B-----5:R-:W-:-:S13]  /*413a0*/  ISETP.GE.AND P0, PT, R21, UR6, PT ;  /* 0x0000000615007c0c */ /* 0x020fda000bf06270 */
[----:B------:R-:W-:Y:S05]  /*413b0*/  @P0 EXIT ;  /* 0x000000000000094d */ /* 0x000fea0003800000 */
[----:B------:R0:W-:Y:S02]  /*413c0*/  STG.E.64 desc[UR4][R124.64+0x2300], RZ ;  /* 0x002300ff7c007986 */ /* 0x0001e4000c101b04 */
.L_x_3553:
[----:B------:R-:W-:Y:S05]  /*413d0*/  BSYNC.RECONVERGENT B2 ;  /* 0x0000000000027941 */ /* 0x000fea0003800200 */
.L_x_3534:
        /* <DEDUP_REMOVED lines=19> */
.L_x_3557:
[----:B------:R-:W-:Y:S05]  /*41510*/  BSYNC.RECONVERGENT B3 ;  /* 0x0000000000037941 */ /* 0x000fea0003800200 */
.L_x_3556:
        /* <DEDUP_REMOVED lines=19> */
.L_x_3561:
[----:B------:R-:W-:Y:S05]  /*41650*/  BSYNC.RECONVERGENT B4 ;  /* 0x0000000000047941 */ /* 0x000fea0003800200 */
.L_x_3560:
[----:B------:R-:W-:-:S04]  /*41660*/  F2FP.BF16.F32.PACK_AB R19, RZ, R19 ;  /* 0x00000013ff13723e */ /* 0x000fc800000010ff */
[----:B------:R-:W-:Y:S01]  /*41670*/  PRMT R18, R18, 0x5410, R19 ;  /* 0x0000541012127816 */ /* 0x000fe20000000013 */
[----:B------:R-:W-:Y:S06]  /*41680*/  BRA `(.L_x_3562) ;  /* 0x0000000000047947 */ /* 0x000fec0003800000 */
.L_x_3559:
[----:B------:R-:W-:-:S07]  /*41690*/  PRMT R18, R18, 0x5410, RZ ;  /* 0x0000541012127816 */ /* 0x000fce00000000ff */
.L_x_3562:
[----:B------:R-:W-:Y:S05]  /*416a0*/  BSYNC.RECONVERGENT B3 ;  /* 0x0000000000037941 */ /* 0x000fea0003800200 */
.L_x_3558:
        /* <DEDUP_REMOVED lines=18> */
.L_x_3566:
[----:B------:R-:W-:Y:S05]  /*417d0*/  BSYNC.RECONVERGENT B4 ;  /* 0x0000000000047941 */ /* 0x000fea0003800200 */
.L_x_3565:
[----:B------:R-:W-:Y:S01]  /*417e0*/  F2FP.BF16.F32.PACK_AB R15, RZ, R15 ;  /* 0x0000000fff0f723e */ /* 0x000fe200000010ff */
[----:B------:R-:W-:Y:S06]  /*417f0*/  BRA `(.L_x_3567) ;  /* 0x0000000000047947 */ /* 0x000fec0003800000 */
.L_x_3564:
[----:B------:R-:W-:-:S07]  /*41800*/  PRMT R15, RZ, 0x7610, R15 ;  /* 0x00007610ff0f7816 */ /* 0x000fce000000000f */
.L_x_3567:
[----:B------:R-:W-:Y:S05]  /*41810*/  BSYNC.RECONVERGENT B3 ;  /* 0x0000000000037941 */ /* 0x000fea0003800200 */
.L_x_3563:
        /* <DEDUP_REMOVED lines=18> */
.L_x_3571:
[----:B------:R-:W-:Y:S05]  /*41940*/  BSYNC.RECONVERGENT B4 ;  /* 0x0000000000047941 */ /* 0x000fea0003800200 */
.L_x_3570:
[----:B------:R-:W-:-:S04]  /*41950*/  F2FP.BF16.F32.PACK_AB R16, RZ, R16 ;  /* 0x00000010ff10723e */ /* 0x000fc800000010ff */
[----:B------:R-:W-:Y:S01]  /*41960*/  PRMT R126, R15, 0x5410, R16 ;  /* 0x000054100f7e7816 */ /* 0x000fe20000000010 */
[----:B------:R-:W-:Y:S06]  /*41970*/  BRA `(.L_x_3572) ;  /* 0x0000000000047947 */ /* 0x000fec0003800000 */
.L_x_3569:
[----:B------:R-:W-:-:S07]  /*41980*/  PRMT R126, R15, 0x5410, RZ ;  /* 0x000054100f7e7816 */ /* 0x000fce00000000ff */
.L_x_3572:
[----:B------:R-:W-:Y:S05]  /*41990*/  BSYNC.RECONVERGENT B3 ;  /* 0x0000000000037941 */ /* 0x000fea0003800200 */
.L_x_3568:
[----:B------:R-:W-:Y:S01]  /*419a0*/  MOV R16, R18 ;  /* 0x0000001200107202 */ /* 0x000fe20000000f00 */
[----:B------:R-:W-:-:S05]  /*419b0*/  IMAD.MOV.U32 R17, RZ, RZ, R126 ;  /* 0x000000ffff117224 */ /* 0x000fca00078e007e */
[----:B------:R2:W-:Y:S01]  /*419c0*/  STG.E.64 desc[UR4][R124.64+0x2400], R16 ;  /* 0x002400107c007986 */ /* 0x0005e2000c101b04 */
[----:B------:R-:W-:Y:S05]  /*419d0*/  BRA `(.L_x_3573) ;  /* 0x0000000000107947 */ /* 0x000fea0003800000 */
.L_x_3555:
[----:B------:R-:W2:Y:S02]  /*419e0*/  LDCU UR6, c[0x0][0x39c] ;  /* 0x00007380ff0677ac */ /* 0x000ea40008000800 */
[----:B--2---:R-:W-:-:S13]  /*419f0*/  ISETP.GE.AND P0, PT, R18, UR6, PT ;  /* 0x0000000612007c0c */ /* 0x004fda000bf06270 */
[----:B------:R-:W-:Y:S05]  /*41a00*/  @P0 EXIT ;  /* 0x000000000000094d */ /* 0x000fea0003800000 */
[----:B------:R2:W-:Y:S02]  /*41a10*/  STG.E.64 desc[UR4][R124.64+0x2400], RZ ;  /* 0x002400ff7c007986 */ /* 0x0005e4000c101b04 */
.L_x_3573:
[----:B------:R-:W-:Y:S05]  /*41a20*/  BSYNC.RECONVERGENT B2 ;  /* 0x0000000000027941 */ /* 0x000fea0003800200 */
.L_x_3554:
        /* <DEDUP_REMOVED lines=19> */
.L_x_3577:
[----:B------:R-:W-:Y:S05]  /*41b60*/  BSYNC.RECONVERGENT B3 ;  /* 0x0000000000037941 */ /* 0x000fea0003800200 */
.L_x_3576:
[----:B------:R-:W2:Y:S01]  /*41b70*/  S2UR UR6, SR_CTAID.X ;  /* 0x00000000000679c3 */ /* 0x000ea20000002500 */
[----:B------:R-:W-:Y:S01]  /*41b80*/  VIADD R16, R30, 0x1281 ;  /* 0x000012811e107836 */ /* 0x000fe20000000000 */
[----:B------:R-:W-:Y:S01]  /*41b90*/  BSSY.RECONVERGENT B3, `(.L_x_3578) ;  /* 0x0000017000037945 */ /* 0x000fe20003800200 */
[----:B------:R-:W-:-:S03]  /*41ba0*/  F2FP.BF16.F32.PACK_AB R15, RZ, R15 ;  /* 0x0000000fff0f723e */ /* 0x000fc600000010ff */
[----:B--2---:R-:W-:-:S13]  /*41bb0*/  ISETP.GT.U32.AND P0, PT, R16, UR6, PT ;  /* 0x0000000610007c0c */ /* 0x004fda000bf04070 */
        /* <DEDUP_REMOVED lines=15> */
.L_x_3581:
[----:B------:R-:W-:Y:S05]  /*41cb0*/  BSYNC.RECONVERGENT B4 ;  /* 0x0000000000047941 */ /* 0x000fea0003800200 */
.L_x_3580:
[----:B------:R-:W-:-:S04]  /*41cc0*/  F2FP.BF16.F32.PACK_AB R16, RZ, R16 ;  /* 0x00000010ff10723e */ /* 0x000fc800000010ff */
[----:B------:R-:W-:Y:S01]  /*41cd0*/  PRMT R15, R15, 0x5410, R16 ;  /* 0x000054100f0f7816 */ /* 0x000fe20000000010 */
[----:B------:R-:W-:Y:S06]  /*41ce0*/  BRA `(.L_x_3582) ;  /* 0x0000000000047947 */ /* 0x000fec0003800000 */
.L_x_3579:
[----:B------:R-:W-:-:S07]  /*41cf0*/  PRMT R15, R15, 0x5410, RZ ;  /* 0x000054100f0f7816 */ /* 0x000fce00000000ff */
.L_x_3582:
[----:B------:R-:W-:Y:S05]  /*41d00*/  BSYNC.RECONVERGENT B3 ;  /* 0x0000000000037941 */ /* 0x000fea0003800200 */
.L_x_3578:
[----:B------:R-:W2:Y:S01]  /*41d10*/  S2UR UR6, SR_CTAID.X ;  /* 0x00000000000679c3 */ /* 0x000ea20000002500 */
[----:B------:R-:W-:Y:S01]  /*41d20*/  IADD3 R16, PT, PT, R30, 0x1282, RZ ;  /* 0x000012821e107810 */ /* 0x000fe20007ffe0ff */
[----:B------:R-:W-:Y:S03]  /*41d30*/  BSSY.RECONVERGENT B3, `(.L_x_3583) ;  /* 0x0000015000037945 */ /* 0x000fe60003800200 */
        /* <DEDUP_REMOVED lines=16> */
.L_x_3586:
[----:B------:R-:W-:Y:S05]  /*41e40*/  BSYNC.RECONVERGENT B4 ;  /* 0x0000000000047941 */ /* 0x000fea0003800200 */
.L_x_3585:
[----:B------:R-:W-:Y:S01]  /*41e50*/  F2FP.BF16.F32.PACK_AB R16, RZ, R16 ;  /* 0x00000010ff10723e */ /* 0x000fe200000010ff */
[----:B------:R-:W-:Y:S06]  /*41e60*/  BRA `(.L_x_3587) ;  /* 0x0000000000047947 */ /* 0x000fec0003800000 */
.L_x_3584:
[----:B------:R-:W-:-:S07]  /*41e70*/  PRMT R16, RZ, 0x7610, R16 ;  /* 0x00007610ff107816 */ /* 0x000fce0000000010 */
.L_x_3587:
[----:B------:R-:W-:Y:S05]  /*41e80*/  BSYNC.RECONVERGENT B3 ;  /* 0x0000000000037941 */ /* 0x000fea0003800200 */
.L_x_3583:
        /* <DEDUP_REMOVED lines=18> */
.L_x_3591:
[----:B------:R-:W-:Y:S05]  /*41fb0*/  BSYNC.RECONVERGENT B4 ;  /* 0x0000000000047941 */ /* 0x000fea0003800200 */
.L_x_3590:
[----:B------:R-:W-:-:S04]  /*41fc0*/  F2FP.BF16.F32.PACK_AB R17, RZ, R17 ;  /* 0x00000011ff11723e */ /* 0x000fc800000010ff */
[----:B------:R-:W-:Y:S01]  /*41fd0*/  PRMT R126, R16, 0x5410, R17 ;  /* 0x00005410107e7816 */ /* 0x000fe20000000011 */
[----:B------:R-:W-:Y:S06]  /*41fe0*/  BRA `(.L_x_3592) ;  /* 0x0000000000047947 */ /* 0x000fec0003800000 */
.L_x_3589:
[----:B------:R-:W-:-:S07]  /*41ff0*/  PRMT R126, R16, 0x5410, RZ ;  /* 0x00005410107e7816 */ /* 0x000fce00000000ff */
.L_x_3592:
[----:B------:R-:W-:Y:S05]  /*42000*/  BSYNC.RECONVERGENT B3 ;  /* 0x0000000000037941 */ /* 0x000fea0003800200 */
.L_x_3588:
[----:B------:R-:W-:Y:S02]  /*42010*/  MOV R14, R15 ;  /* 0x0000000f000e7202 */ /* 0x000fe40000000f00 */
[----:B------:R-:W-:-:S05]  /*42020*/  MOV R15, R126 ;  /* 0x0000007e000f7202 */ /* 0x000fca0000000f00 */
[----:B------:R2:W-:Y:S01]  /*42030*/  STG.E.64 desc[UR4][R124.64+0x2500], R14 ;  /* 0x0025000e7c007986 */ /* 0x0005e2000c101b04 */
[----:B------:R-:W-:Y:S05]  /*42040*/  BRA `(.L_x_3593) ;  /* 0x0000000000107947 */ /* 0x000fea0003800000 */
.L_x_3575:
[----:B------:R-:W5:Y:S02]  /*42050*/  LDCU UR6, c[0x0][0x39c] ;  /* 0x00007380ff0677ac */ /* 0x000f640008000800 */
[----:B-----5:R-:W-:-:S13]  /*42060*/  ISETP.GE.AND P0, PT, R15, UR6, PT ;  /* 0x000000060f007c0c */ /* 0x020fda000bf06270 */
[----:B------:R-:W-:Y:S05]  /*42070*/  @P0 EXIT ;  /* 0x000000000000094d */ /* 0x000fea0003800000 */
[----:B------:R0:W-:Y:S02]  /*42080*/  STG.E.64 desc[UR4][R124.64+0x2500], RZ ;  /* 0x002500ff7c007986 */ /* 0x0001e4000c101b04 */
.L_x_3593:
[----:B------:R-:W-:Y:S05]  /*42090*/  BSYNC.RECONVERGENT B2 ;  /* 0x0000000000027941 */ /* 0x000fea0003800200 */
.L_x_3574:
        /* <DEDUP_REMOVED lines=19> */
.L_x_3597:
[----:B------:R-:W-:Y:S05]  /*421d0*/  BSYNC.RECONVERGENT B3 ;  /* 0x0000000000037941 */ /* 0x000fea0003800200 */
.L_x_3596:
[----:B------:R-:W2:Y:S01]  /*421e0*/  S2UR UR6, SR_CTAID.X ;  /* 0x00000000000679c3 */ /* 0x000ea20000002500 */
[----:B------:R-:W-:Y:S01]  /*421f0*/  IADD3 R15, PT, PT, R30, 0x1301, RZ ;  /* 0x000013011e0f7810 */ /* 0x000fe20007ffe0ff */
[----:B------:R-:W-:Y:S01]  /*42200*/  BSSY.RECONVERGENT B3, `(.L_x_3598) ;  /* 0x0000017000037945 */ /* 0x000fe20003800200 */
[----:B------:R-:W-:Y:S02]  /*42210*/  F2FP.BF16.F32.PACK_AB R14, RZ, R14 ;  /* 0x0000000eff0e723e */ /* 0x000fe400000010ff */
        /* <DEDUP_REMOVED lines=15> */
[----:B------:R-:W-:-:S07]  /*42310*/  IMAD.MOV.U32 R15, RZ, RZ, R134 ;  /* 0x000000ffff0f7224 */ /* 0x000fce00078e0086 */
.L_x_3601:
[----:B------:R-:W-:Y:S05]  /*42320*/  BSYNC.RECONVERGENT B4 ;  /* 0x0000000000047941 */ /* 0x000fea0003800200 */
.L_x_3600:
[----:B------:R-:W-:-:S04]  /*42330*/  F2FP.BF16.F32.PACK_AB R15, RZ, R15 ;  /* 0x0000000fff0f723e */ /* 0x000fc800000010ff */
[----:B------:R-:W-:Y:S01]  /*42340*/  PRMT R14, R14, 0x5410, R15 ;  /* 0x000054100e0e7816 */ /* 0x000fe2000000000f */
[----:B------:R-:W-:Y:S06]  /*42350*/  BRA `(.L_x_3602) ;  /* 0x0000000000047947 */ /* 0x000fec0003800000 */
.L_x_3599:
[----:B------:R-:W-:-:S07]  /*42360*/  PRMT R14, R14, 0x5410, RZ ;  /* 0x000054100e0e7816 */ /* 0x000fce00000000ff */
.L_x_3602:
[----:B------:R-:W-:Y:S05]  /*42370*/  BSYNC.RECONVERGENT B3 ;  /* 0x0000000000037941 */ /* 0x000fea0003800200 */
.L_x_3598:
        /* <DEDUP_REMOVED lines=19> */
.L_x_3606:
[----:B------:R-:W-:Y:S05]  /*424b0*/  BSYNC.RECONVERGENT B4 ;  /* 0x0000000000047941 */ /* 0x000fea0003800200 */
.L_x_3605:
[----:B------:R-:W-:Y:S01]  /*424c0*/  F2FP.BF16.F32.PACK_AB R15, RZ, R15 ;  /* 0x0000000fff0f723e */ /* 0x000fe200000010ff */
[----:B------:R-:W-:Y:S06]  /*424d0*/  BRA `(.L_x_3607) ;  /* 0x0000000000047947 */ /* 0x000fec0003800000 */
.L_x_3604:
[----:B------:R-:W-:-:S07]  /*424e0*/  PRMT R15, RZ, 0x7610, R15 ;  /* 0x00007610ff0f7816 */ /* 0x000fce000000000f */
.L_x_3607:
[----:B------:R-:W-:Y:S05]  /*424f0*/  BSYNC.RECONVERGENT B3 ;  /* 0x0000000000037941 */ /* 0x000fea0003800200 */
.L_x_3603:
        /* <DEDUP_REMOVED lines=18> */
.L_x_3611:
[----:B------:R-:W-:Y:S05]  /*42620*/  BSYNC.RECONVERGENT B4 ;  /* 0x0000000000047941 */ /* 0x000fea0003800200 */
.L_x_3610:
[----:B------:R-:W-:-:S04]  /*42630*/  F2FP.BF16.F32.PACK_AB R16, RZ, R16 ;  /* 0x00000010ff10723e */ /* 0x000fc800000010ff */
[----:B------:R-:W-:Y:S01]  /*42640*/  PRMT R126, R15, 0x5410, R16 ;  /* 0x000054100f7e7816 */ /* 0x000fe20000000010 */
[----:B------:R-:W-:Y:S06]  /*42650*/  BRA `(.L_x_3612) ;  /* 0x0000000000047947 */ /* 0x000fec0003800000 */
.L_x_3609:
[----:B------:R-:W-:-:S07]  /*42660*/  PRMT R126, R15, 0x5410, RZ ;  /* 0x000054100f7e7816 */ /* 0x000fce00000000ff */
.L_x_3612:
[----:B------:R-:W-:Y:S05]  /*42670*/  BSYNC.RECONVERGENT B3 ;  /* 0x0000000000037941 */ /* 0x000fea0003800200 */
.L_x_3608:
[----:B------:R-:W-:-:S05]  /*42680*/  MOV R15, R126 ;  /* 0x0000007e000f7202 */ /* 0x000fca0000000f00 */
[----:B------:R2:W-:Y:S01]  /*42690*/  STG.E.64 desc[UR4][R124.64+0x2600], R14 ;  /* 0x0026000e7c007986 */ /* 0x0005e2000c101b04 */
[----:B------:R-:W-:Y:S05]  /*426a0*/  BRA `(.L_x_3613) ;  /* 0x0000000000107947 */ /* 0x000fea0003800000 */
.L_x_3595:
[----:B------:R-:W2:Y:S02]  /*426b0*/  LDCU UR6, c[0x0][0x39c] ;  /* 0x00007380ff0677ac */ /* 0x000ea40008000800 */
[----:B--2---:R-:W-:-:S13]  /*426c0*/  ISETP.GE.AND P0, PT, R14, UR6, PT ;  /* 0x000000060e007c0c */ /* 0x004fda000bf06270 */
[----:B------:R-:W-:Y:S05]  /*426d0*/  @P0 EXIT ;  /* 0x000000000000094d */ /* 0x000fea0003800000 */
[----:B------:R2:W-:Y:S02]  /*426e0*/  STG.E.64 desc[UR4][R124.64+0x2600], RZ ;  /* 0x002600ff7c007986 */ /* 0x0005e4000c101b04 */
.L_x_3613:
[----:B------:R-:W-:Y:S05]  /*426f0*/  BSYNC.RECONVERGENT B2 ;  /* 0x0000000000027941 */ /* 0x000fea0003800200 */
.L_x_3594:
[----:B------:R-:W5:Y:S01]  /*42700*/  S2UR UR6, SR_CTAID.X ;  /* 0x00000000000679c3 */ /* 0x000f620000002500 */
[----:B------:R-:W-:Y:S01]  /*42710*/  VIADD R13, R30, 0x1380 ;  /* 0x000013801e0d7836 */ /* 0x000fe20000000000 */
[----:B------:R-:W-:Y:S04]  /*42720*/  BSSY.RECONVERGENT B2, `(.L_x_3614) ;  /* 0x0000064000027945 */ /* 0x000fe80003800200 */
        /* <DEDUP_REMOVED lines=16> */
.L_x_3617:
[----:B------:R-:W-:Y:S05]  /*42830*/  BSYNC.RECONVERGENT B3 ;  /* 0x0000000000037941 */ /* 0x000fea0003800200 */
.L_x_3616:
        /* <DEDUP_REMOVED lines=20> */
.L_x_3621:
[----:B------:R-:W-:Y:S05]  /*42980*/  BSYNC.RECONVERGENT B4 ;  /* 0x0000000000047941 */ /* 0x000fea0003800200 */
.L_x_3620:
[----:B------:R-:W-:-:S04]  /*42990*/  F2FP.BF16.F32.PACK_AB R14, RZ, R14 ;  /* 0x0000000eff0e723e */ /* 0x000fc800000010ff */
[----:B------:R-:W-:Y:S01]  /*429a0*/  PRMT R13, R13, 0x5410, R14 ;  /* 0x000054100d0d7816 */ /* 0x000fe2000000000e */
[----:B------:R-:W-:Y:S06]  /*429b0*/  BRA `(.L_x_3622) ;  /* 0x0000000000047947 */ /* 0x000fec0003800000 */
.L_x_3619:
[----:B------:R-:W-:-:S07]  /*429c0*/  PRMT R13, R13, 0x5410, RZ ;  /* 0x000054100d0d7816 */ /* 0x000fce00000000ff */
.L_x_3622:
[----:B------:R-:W-:Y:S05]  /*429d0*/  BSYNC.RECONVERGENT B3 ;  /* 0x0000000000037941 */ /* 0x000fea0003800200 */
.L_x_3618:
        /* <DEDUP_REMOVED lines=19> */
.L_x_3626:
[----:B------:R-:W-:Y:S05]  /*42b10*/  BSYNC.RECONVERGENT B4 ;  /* 0x0000000000047941 */ /* 0x000fea0003800200 */
.L_x_3625:
[----:B------:R-:W-:Y:S01]  /*42b20*/  F2FP.BF16.F32.PACK_AB R14, RZ, R14 ;  /* 0x0000000eff0e723e */ /* 0x000fe200000010ff */
[----:B------:R-:W-:Y:S06]  /*42b30*/  BRA `(.L_x_3627) ;  /* 0x0000000000047947 */ /* 0x000fec0003800000 */
.L_x_3624:
[----:B------:R-:W-:-:S07]  /*42b40*/  PRMT R14, RZ, 0x7610, R14 ;  /* 0x00007610ff0e7816 */ /* 0x000fce000000000e */
.L_x_3627:
[----:B------:R-:W-:Y:S05]  /*42b50*/  BSYNC.RECONVERGENT B3 ;  /* 0x0000000000037941 */ /* 0x000fea0003800200 */
.L_x_3623:
        /* <DEDUP_REMOVED lines=18> */
.L_x_3631:
[----:B------:R-:W-:Y:S05]  /*42c80*/  BSYNC.RECONVERGENT B4 ;  /* 0x0000000000047941 */ /* 0x000fea0003800200 */
.L_x_3630:
[----:B------:R-:W-:-:S04]  /*42c90*/  F2FP.BF16.F32.PACK_AB R15, RZ, R15 ;  /* 0x0000000fff0f723e */ /* 0x000fc800000010ff */
[----:B------:R-:W-:Y:S01]  /*42ca0*/  PRMT R126, R14, 0x5410, R15 ;  /* 0x000054100e7e7816 */ /* 0x000fe2000000000f */
[----:B------:R-:W-:Y:S06]  /*42cb0*/  BRA `(.L_x_3632) ;  /* 0x0000000000047947 */ /* 0x000fec0003800000 */
.L_x_3629:
[----:B------:R-:W-:-:S07]  /*42cc0*/  PRMT R126, R14, 0x5410, RZ ;  /* 0x000054100e7e7816 */ /* 0x000fce00000000ff */
.L_x_3632:
[----:B------:R-:W-:Y:S05]  /*42cd0*/  BSYNC.RECONVERGENT B3 ;  /* 0x0000000000037941 */ /* 0x000fea0003800200 */
.L_x_3628:
[----:B------:R-:W-:Y:S01]  /*42ce0*/  IMAD.MOV.U32 R12, RZ, RZ, R13 ;  /* 0x000000ffff0c7224 */ /* 0x000fe200078e000d */
[----:B------:R-:W-:-:S05]  /*42cf0*/  MOV R13, R126 ;  /* 0x0000007e000d7202 */ /* 0x000fca0000000f00 */
[----:B------:R2:W-:Y:S01]  /*42d00*/  STG.E.64 desc[UR4][R124.64+0x2700], R12 ;  /* 0x0027000c7c007986 */ /* 0x0005e2000c101b04 */
[----:B------:R-:W-:Y:S05]  /*42d10*/  BRA `(.L_x_3633) ;  /* 0x0000000000107947 */ /* 0x000fea0003800000 */
.L_x_3615:
[----:B------:R-:W5:Y:S02]  /*42d20*/  LDCU UR6, c[0x0][0x39c] ;  /* 0x00007380ff0677ac */ /* 0x000f640008000800 */
[----:B-----5:R-:W-:-:S13]  /*42d30*/  ISETP.GE.AND P0, PT, R13, UR6, PT ;  /* 0x000000060d007c0c */ /* 0x020fda000bf06270 */
[----:B------:R-:W-:Y:S05]  /*42d40*/  @P0 EXIT ;  /* 0x000000000000094d */ /* 0x000fea0003800000 */
[----:B------:R0:W-:Y:S02]  /*42d50*/  STG.E.64 desc[UR4][R124.64+0x2700], RZ ;  /* 0x002700ff7c007986 */ /* 0x0001e4000c101b04 */
.L_x_3633:
[----:B------:R-:W-:Y:S05]  /*42d60*/  BSYNC.RECONVERGENT B2 ;  /* 0x0000000000027941 */ /* 0x000fea0003800200 */
.L_x_3614:
        /* <DEDUP_REMOVED lines=19> */
.L_x_3637:
[----:B------:R-:W-:Y:S05]  /*42ea0*/  BSYNC.RECONVERGENT B3 ;  /* 0x0000000000037941 */ /* 0x000fea0003800200 */
.L_x_3636:
        /* <DEDUP_REMOVED lines=20> */
.L_x_3641:
[----:B------:R-:W-:Y:S05]  /*42ff0*/  BSYNC.RECONVERGENT B4 ;  /* 0x0000000000047941 */ /* 0x000fea0003800200 */
.L_x_3640:
[----:B------:R-:W-:-:S04]  /*43000*/  F2FP.BF16.F32.PACK_AB R13, RZ, R13 ;  /* 0x0000000dff0d723e */ /* 0x000fc800000010ff */
[----:B------:R-:W-:Y:S01]  /*43010*/  PRMT R12, R12, 0x5410, R13 ;  /* 0x000054100c0c7816 */ /* 0x000fe2000000000d */
[----:B------:R-:W-:Y:S06]  /*43020*/  BRA `(.L_x_3642) ;  /* 0x0000000000047947 */ /* 0x000fec0003800000 */
.L_x_3639:
[----:B------:R-:W-:-:S07]  /*43030*/  PRMT R12, R12, 0x5410, RZ ;  /* 0x000054100c0c7816 */ /* 0x000fce00000000ff */
.L_x_3642:
[----:B------:R-:W-:Y:S05]  /*43040*/  BSYNC.RECONVERGENT B3 ;  /* 0x0000000000037941 */ /* 0x000fea0003800200 */
.L_x_3638:
[----:B------:R-:W2:Y:S01]  /*43050*/  S2UR UR6, SR_CTAID.X ;  /* 0x00000000000679c3 */ /* 0x000ea20000002500 */
[----:B------:R-:W-:Y:S01]  /*43060*/  VIADD R13, R30, 0x1402 ;  /* 0x000014021e0d7836 */ /* 0x000fe20000000000 */
[----:B------:R-:W-:Y:S04]  /*43070*/  BSSY.RECONVERGENT B3, `(.L_x_3643) ;  /* 0x0000015000037945 */ /* 0x000fe80003800200 */
        /* <DEDUP_REMOVED lines=16> */
.L_x_3646:
[----:B------:R-:W-:Y:S05]  /*43180*/  BSYNC.RECONVERGENT B4 ;  /* 0x0000000000047941 */ /* 0x000fea0003800200 */
.L_x_3645:
[----:B------:R-:W-:Y:S01]  /*43190*/  F2FP.BF16.F32.PACK_AB R13, RZ, R13 ;  /* 0x0000000dff0d723e */ /* 0x000fe200000010ff */
[----:B------:R-:W-:Y:S06]  /*431a0*/  BRA `(.L_x_3647) ;  /* 0x0000000000047947 */ /* 0x000fec0003800000 */
.L_x_3644:
[----:B------:R-:W-:-:S07]  /*431b0*/  PRMT R13, RZ, 0x7610, R13 ;  /* 0x00007610ff0d7816 */ /* 0x000fce000000000d */
.L_x_3647:
[----:B------:R-:W-:Y:S05]  /*431c0*/  BSYNC.RECONVERGENT B3 ;  /* 0x0000000000037941 */ /* 0x000fea0003800200 */
.L_x_3643:
        /* <DEDUP_REMOVED lines=18> */
.L_x_3651:
[----:B------:R-:W-:Y:S05]  /*432f0*/  BSYNC.RECONVERGENT B4 ;  /* 0x0000000000047941 */ /* 0x000fea0003800200 */
.L_x_3650:
[----:B------:R-:W-:-:S04]  /*43300*/  F2FP.BF16.F32.PACK_AB R14, RZ, R14 ;  /* 0x0000000eff0e723e */ /* 0x000fc800000010ff */
[----:B------:R-:W-:Y:S01]  /*43310*/  PRMT R126, R13, 0x5410, R14 ;  /* 0x000054100d7e7816 */ /* 0x000fe2000000000e */
[----:B------:R-:W-:Y:S06]  /*43320*/  BRA `(.L_x_3652) ;  /* 0x0000000000047947 */ /* 0x000fec0003800000 */
.L_x_3649:
[----:B------:R-:W-:-:S07]  /*43330*/  PRMT R126, R13, 0x5410, RZ ;  /* 0x000054100d7e7816 */ /* 0x000fce00000000ff */
.L_x_3652:
[----:B------:R-:W-:Y:S05]  /*43340*/  BSYNC.RECONVERGENT B3 ;  /* 0x0000000000037941 */ /* 0x000fea0003800200 */
.L_x_3648:
[----:B------:R-:W-:-:S05]  /*43350*/  MOV R13, R126 ;  /* 0x0000007e000d7202 */ /* 0x000fca0000000f00 */
[----:B------:R2:W-:Y:S01]  /*43360*/  STG.E.64 desc[UR4][R124.64+0x2800], R12 ;  /* 0x0028000c7c007986 */ /* 0x0005e2000c101b04 */
[----:B------:R-:W-:Y:S05]  /*43370*/  BRA `(.L_x_3653) ;  /* 0x0000000000107947 */ /* 0x000fea0003800000 */
.L_x_3635:
[----:B------:R-:W2:Y:S02]  /*43380*/  LDCU UR6, c[0x0][0x39c] ;  /* 0x00007380ff0677ac */ /* 0x000ea40008000800 */
[----:B--2---:R-:W-:-:S13]  /*43390*/  ISETP.GE.AND P0, PT, R12, UR6, PT ;  /* 0x000000060c007c0c */ /* 0x004fda000bf06270 */
[----:B------:R-:W-:Y:S05]  /*433a0*/  @P0 EXIT ;  /* 0x000000000000094d */ /* 0x000fea0003800000 */
[----:B------:R2:W-:Y:S02]  /*433b0*/  STG.E.64 desc[UR4][R124.64+0x2800], RZ ;  /* 0x002800ff7c007986 */ /* 0x0005e4000c101b04 */
.L_x_3653:
[----:B------:R-:W-:Y:S05]  /*433c0*/  BSYNC.RECONVERGENT B2 ;  /* 0x0000000000027941 */ /* 0x000fea0003800200 */
.L_x_3634:
        /* <DEDUP_REMOVED lines=19> */
.L_x_3657:
[----:B------:R-:W-:Y:S05]  /*43500*/  BSYNC.RECONVERGENT B3 ;  /* 0x0000000000037941 */ /* 0x000fea0003800200 */
.L_x_3656:
        /* <DEDUP_REMOVED lines=20> */
.L_x_3661:
[----:B------:R-:W-:Y:S05]  /*43650*/  BSYNC.RECONVERGENT B4 ;  /* 0x0000000000047941 */ /* 0x000fea0003800200 */
.L_x_3660:
[----:B------:R-:W-:-:S04]  /*43660*/  F2FP.BF16.F32.PACK_AB R12, RZ, R12 ;  /* 0x0000000cff0c723e */ /* 0x000fc800000010ff */
[----:B------:R-:W-:Y:S01]  /*43670*/  PRMT R11, R11, 0x5410, R12 ;  /* 0x000054100b0b7816 */ /* 0x000fe2000000000c */
[----:B------:R-:W-:Y:S06]  /*43680*/  BRA `(.L_x_3662) ;  /* 0x0000000000047947 */ /* 0x000fec0003800000 */
.L_x_3659:
[----:B------:R-:W-:-:S07]  /*43690*/  PRMT R11, R11, 0x5410, RZ ;  /* 0x000054100b0b7816 */ /* 0x000fce00000000ff */
.L_x_3662:
[----:B------:R-:W-:Y:S05]  /*436a0*/  BSYNC.RECONVERGENT B3 ;  /* 0x0000000000037941 */ /* 0x000fea0003800200 */
.L_x_3658:
        /* <DEDUP_REMOVED lines=19> */
.L_x_3666:
[----:B------:R-:W-:Y:S05]  /*437e0*/  BSYNC.RECONVERGENT B4 ;  /* 0x0000000000047941 */ /* 0x000fea0003800200 */
.L_x_3665:
[----:B------:R-:W-:Y:S01]  /*437f0*/  F2FP.BF16.F32.PACK_AB R12, RZ, R12 ;  /* 0x0000000cff0c723e */ /* 0x000fe200000010ff */
[----:B------:R-:W-:Y:S06]  /*43800*/  BRA `(.L_x_3667) ;  /* 0x0000000000047947 */ /* 0x000fec0003800000 */
.L_x_3664:
[----:B------:R-:W-:-:S07]  /*43810*/  PRMT R12, RZ, 0x7610, R12 ;  /* 0x00007610ff0c7816 */ /* 0x000fce000000000c */
.L_x_3667:
[----:B------:R-:W-:Y:S05]  /*43820*/  BSYNC.RECONVERGENT B3 ;  /* 0x0000000000037941 */ /* 0x000fea0003800200 */
.L_x_3663:
        /* <DEDUP_REMOVED lines=18> */
.L_x_3671:
[----:B------:R-:W-:Y:S05]  /*43950*/  BSYNC.RECONVERGENT B4 ;  /* 0x0000000000047941 */ /* 0x000fea0003800200 */
.L_x_3670:
[----:B------:R-:W-:-:S04]  /*43960*/  F2FP.BF16.F32.PACK_AB R13, RZ, R13 ;  /* 0x0000000dff0d723e */ /* 0x000fc800000010ff */
[----:B------:R-:W-:Y:S01]  /*43970*/  PRMT R126, R12, 0x5410, R13 ;  /* 0x000054100c7e7816 */ /* 0x000fe2000000000d */
[----:B------:R-:W-:Y:S06]  /*43980*/  BRA `(.L_x_3672) ;  /* 0x0000000000047947 */ /* 0x000fec0003800000 */
.L_x_3669:
[----:B------:R-:W-:-:S07]  /*43990*/  PRMT R126, R12, 0x5410, RZ ;  /* 0x000054100c7e7816 */ /* 0x000fce00000000ff */
.L_x_3672:
[----:B------:R-:W-:Y:S05]  /*439a0*/  BSYNC.RECONVERGENT B3 ;  /* 0x0000000000037941 */ /* 0x000fea0003800200 */
.L_x_3668:
[----:B------:R-:W-:Y:S01]  /*439b0*/  MOV R10, R11 ;  /* 0x0000000b000a7202 */ /* 0x000fe20000000f00 */
[----:B------:R-:W-:-:S05]  /*439c0*/  IMAD.MOV.U32 R11, RZ, RZ, R126 ;  /* 0x000000ffff0b7224 */ /* 0x000fca00078e007e */
[----:B------:R2:W-:Y:S01]  /*439d0*/  STG.E.64 desc[UR4][R124.64+0x2900], R10 ;  /* 0x0029000a7c007986 */ /* 0x0005e2000c101b04 */
[----:B------:R-:W-:Y:S05]  /*439e0*/  BRA `(.L_x_3673) ;  /* 0x0000000000107947 */ /* 0x000fea0003800000 */
.L_x_3655:
[----:B------:R-:W5:Y:S02]  /*439f0*/  LDCU UR6, c[0x0][0x39c] ;  /* 0x00007380ff0677ac */ /* 0x000f640008000800 */
[----:B-----5:R-:W-:-:S13]  /*43a00*/  ISETP.GE.AND P0, PT, R11, UR6, PT ;  /* 0x000000060b007c0c */ /* 0x020fda000bf06270 */
[----:B------:R-:W-:Y:S05]  /*43a10*/  @P0 EXIT ;  /* 0x000000000000094d */ /* 0x000fea0003800000 */
[----:B------:R0:W-:Y:S02]  /*43a20*/  STG.E.64 desc[UR4][R124.64+0x2900], RZ ;  /* 0x002900ff7c007986 */ /* 0x0001e4000c101b04 */
.L_x_3673:
[----:B------:R-:W-:Y:S05]  /*43a30*/  BSYNC.RECONVERGENT B2 ;  /* 0x0000000000027941 */ /* 0x000fea0003800200 */
.L_x_3654:
        /* <DEDUP_REMOVED lines=19> */
.L_x_3677:
[----:B------:R-:W-:Y:S05]  /*43b70*/  BSYNC.RECONVERGENT B3 ;  /* 0x0000000000037941 */ /* 0x000fea0003800200 */
.L_x_3676:
        /* <DEDUP_REMOVED lines=20> */
.L_x_3681:
[----:B------:R-:W-:Y:S05]  /*43cc0*/  BSYNC.RECONVERGENT B4 ;  /* 0x0000000000047941 */ /* 0x000fea0003800200 */
.L_x_3680:
[----:B------:R-:W-:-:S04]  /*43cd0*/  F2FP.BF16.F32.PACK_AB R11, RZ, R11 ;  /* 0x0000000bff0b723e */ /* 0x000fc800000010ff */
[----:B------:R-:W-:Y:S01]  /*43ce0*/  PRMT R10, R10, 0x5410, R11 ;  /* 0x000054100a0a7816 */ /* 0x000fe2000000000b */
[----:B------:R-:W-:Y:S06]  /*43cf0*/  BRA `(.L_x_3682) ;  /* 0x0000000000047947 */ /* 0x000fec0003800000 */
.L_x_3679:
[----:B------:R-:W-:-:S07]  /*43d00*/  PRMT R10, R10, 0x5410, RZ ;  /* 0x000054100a0a7816 */ /* 0x000fce00000000ff */
.L_x_3682:
[----:B------:R-:W-:Y:S05]  /*43d10*/  BSYNC.RECONVERGENT B3 ;  /* 0x0000000000037941 */ /* 0x000fea0003800200 */
.L_x_3678:
        /* <DEDUP_REMOVED lines=19> */
.L_x_3686:
[----:B------:R-:W-:Y:S05]  /*43e50*/  BSYNC.RECONVERGENT B4 ;  /* 0x0000000000047941 */ /* 0x000fea0003800200 */
.L_x_3685:
[----:B------:R-:W-:Y:S01]  /*43e60*/  F2FP.BF16.F32.PACK_AB R11, RZ, R11 ;  /* 0x0000000bff0b723e */ /* 0x000fe200000010ff */
[----:B------:R-:W-:Y:S06]  /*43e70*/  BRA `(.L_x_3687) ;  /* 0x0000000000047947 */ /* 0x000fec0003800000 */
.L_x_3684:
[----:B------:R-:W-:-:S07]  /*43e80*/  PRMT R11, RZ, 0x7610, R11 ;  /* 0x00007610ff0b7816 */ /* 0x000fce000000000b */
.L_x_3687:
[----:B------:R-:W-:Y:S05]  /*43e90*/  BSYNC.RECONVERGENT B3 ;  /* 0x0000000000037941 */ /* 0x000fea0003800200 */
.L_x_3683:
        /* <DEDUP_REMOVED lines=18> */
.L_x_3691:
[----:B------:R-:W-:Y:S05]  /*43fc0*/  BSYNC.RECONVERGENT B4 ;  /* 0x0000000000047941 */ /* 0x000fea0003800200 */
.L_x_3690:
[----:B------:R-:W-:-:S04]  /*43fd0*/  F2FP.BF16.F32.PACK_AB R12, RZ, R12 ;  /* 0x0000000cff0c723e */ /* 0x000fc800000010ff */
[----:B------:R-:W-:Y:S01]  /*43fe0*/  PRMT R126, R11, 0x5410, R12 ;  /* 0x000054100b7e7816 */ /* 0x000fe2000000000c */
[----:B------:R-:W-:Y:S06]  /*43ff0*/  BRA `(.L_x_3692) ;  /* 0x0000000000047947 */ /* 0x000fec0003800000 */
.L_x_3689:
[----:B------:R-:W-:-:S07]  /*44000*/  PRMT R126, R11, 0x5410, RZ ;  /* 0x000054100b7e7816 */ /* 0x000fce00000000ff */
.L_x_3692:
[----:B------:R-:W-:Y:S05]  /*44010*/  BSYNC.RECONVERGENT B3 ;  /* 0x0000000000037941 */ /* 0x000fea0003800200 */
.L_x_3688:
[----:B------:R-:W-:-:S05]  /*44020*/  MOV R11, R126 ;  /* 0x0000007e000b7202 */ /* 0x000fca0000000f00 */
[----:B------:R2:W-:Y:S01]  /*44030*/  STG.E.64 desc[UR4][R124.64+0x2a00], R10 ;  /* 0x002a000a7c007986 */ /* 0x0005e2000c101b04 */
[----:B------:R-:W-:Y:S05]  /*44040*/  BRA `(.L_x_3693) ;  /* 0x0000000000107947 */ /* 0x000fea0003800000 */
.L_x_3675:
[----:B------:R-:W2:Y:S02]  /*44050*/  LDCU UR6, c[0x0][0x39c] ;  /* 0x00007380ff0677ac */ /* 0x000ea40008000800 */
[----:B--2---:R-:W-:-:S13]  /*44060*/  ISETP.GE.AND P0, PT, R10, UR6, PT ;  /* 0x000000060a007c0c */ /* 0x004fda000bf06270 */
[----:B------:R-:W-:Y:S05]  /*44070*/  @P0 EXIT ;  /* 0x000000000000094d */ /* 0x000fea0003800000 */
[----:B------:R2:W-:Y:S02]  /*44080*/  STG.E.64 desc[UR4][R124.64+0x2a00], RZ ;  /* 0x002a00ff7c007986 */ /* 0x0005e4000c101b04 */
.L_x_3693:
[----:B------:R-:W-:Y:S05]  /*44090*/  BSYNC.RECONVERGENT B2 ;  /* 0x0000000000027941 */ /* 0x000fea0003800200 */
.L_x_3674:
        /* <DEDUP_REMOVED lines=19> */
.L_x_3697:
[----:B------:R-:W-:Y:S05]  /*441d0*/  BSYNC.RECONVERGENT B3 ;  /* 0x0000000000037941 */ /* 0x000fea0003800200 */
.L_x_3696:
        /* <DEDUP_REMOVED lines=20> */
.L_x_3701:
[----:B------:R-:W-:Y:S05]  /*44320*/  BSYNC.RECONVERGENT B4 ;  /* 0x0000000000047941 */ /* 0x000fea0003800200 */
.L_x_3700:
[----:B------:R-:W-:-:S04]  /*44330*/  F2FP.BF16.F32.PACK_AB R10, RZ, R10 ;  /* 0x0000000aff0a723e */ /* 0x000fc800000010ff */
[----:B------:R-:W-:Y:S01]  /*44340*/  PRMT R9, R9, 0x5410, R10 ;  /* 0x0000541009097816 */ /* 0x000fe2000000000a */
[----:B------:R-:W-:Y:S06]  /*44350*/  BRA `(.L_x_3702) ;  /* 0x0000000000047947 */ /* 0x000fec0003800000 */
.L_x_3699:
[----:B------:R-:W-:-:S07]  /*44360*/  PRMT R9, R9, 0x5410, RZ ;  /* 0x0000541009097816 */ /* 0x000fce00000000ff */
.L_x_3702:
[----:B------:R-:W-:Y:S05]  /*44370*/  BSYNC.RECONVERGENT B3 ;  /* 0x0000000000037941 */ /* 0x000fea0003800200 */
.L_x_3698:
        /* <DEDUP_REMOVED lines=19> */
.L_x_3706:
[----:B------:R-:W-:Y:S05]  /*444b0*/  BSYNC.RECONVERGENT B4 ;  /* 0x0000000000047941 */ /* 0x000fea0003800200 */
.L_x_3705:
[----:B------:R-:W-:Y:S01]  /*444c0*/  F2FP.BF16.F32.PACK_AB R10, RZ, R10 ;  /* 0x0000000aff0a723e */ /* 0x000fe200000010ff */
[----:B------:R-:W-:Y:S06]  /*444d0*/  BRA `(.L_x_3707) ;  /* 0x0000000000047947 */ /* 0x000fec0003800000 */
.L_x_3704:
[----:B------:R-:W-:-:S07]  /*444e0*/  PRMT R10, RZ, 0x7610, R10 ;  /* 0x00007610ff0a7816 */ /* 0x000fce000000000a */
.L_x_3707:
[----:B------:R-:W-:Y:S05]  /*444f0*/  BSYNC.RECONVERGENT B3 ;  /* 0x0000000000037941 */ /* 0x000fea0003800200 */
.L_x_3703:
        /* <DEDUP_REMOVED lines=19> */
.L_x_3711:
[----:B------:R-:W-:Y:S05]  /*44630*/  BSYNC.RECONVERGENT B4 ;  /* 0x0000000000047941 */ /* 0x000fea0003800200 */
.L_x_3710:
[----:B------:R-:W-:-:S04]  /*44640*/  F2FP.BF16.F32.PACK_AB R11, RZ, R11 ;  /* 0x0000000bff0b723e */ /* 0x000fc800000010ff */
[----:B------:R-:W-:Y:S01]  /*44650*/  PRMT R126, R10, 0x5410, R11 ;  /* 0x000054100a7e7816 */ /* 0x000fe2000000000b */
[----:B------:R-:W-:Y:S06]  /*44660*/  BRA `(.L_x_3712) ;  /* 0x0000000000047947 */ /* 0x000fec0003800000 */
.L_x_3709:
[----:B------:R-:W-:-:S07]  /*44670*/  PRMT R126, R10, 0x5410, RZ ;  /* 0x000054100a7e7816 */ /* 0x000fce00000000ff */
.L_x_3712:
[----:B------:R-:W-:Y:S05]  /*44680*/  BSYNC.RECONVERGENT B3 ;  /* 0x0000000000037941 */ /* 0x000fea0003800200 */
.L_x_3708:
[----:B------:R-:W-:Y:S02]  /*44690*/  MOV R10, R9 ;  /* 0x00000009000a7202 */ /* 0x000fe40000000f00 */
[----:B------:R-:W-:-:S05]  /*446a0*/  MOV R11, R126 ;  /* 0x0000007e000b7202 */ /* 0x000fca0000000f00 */
[----:B------:R2:W-:Y:S01]  /*446b0*/  STG.E.64 desc[UR4][R124.64+0x2b00], R10 ;  /* 0x002b000a7c007986 */ /* 0x0005e2000c101b04 */
[----:B------:R-:W-:Y:S05]  /*446c0*/  BRA `(.L_x_3713) ;  /* 0x0000000000107947 */ /* 0x000fea0003800000 */
.L_x_3695:
[----:B------:R-:W5:Y:S02]  /*446d0*/  LDCU UR6, c[0x0][0x39c] ;  /* 0x00007380ff0677ac */ /* 0x000f640008000800 */
[----:B-----5:R-:W-:-:S13]  /*446e0*/  ISETP.GE.AND P0, PT, R9, UR6, PT ;  /* 0x0000000609007c0c */ /* 0x020fda000bf06270 */
[----:B------:R-:W-:Y:S05]  /*446f0*/  @P0 EXIT ;  /* 0x000000000000094d */ /* 0x000fea0003800000 */
[----:B------:R0:W-:Y:S02]  /*44700*/  STG.E.64 desc[UR4][R124.64+0x2b00], RZ ;  /* 0x002b00ff7c007986 */ /* 0x0001e4000c101b04 */
.L_x_3713:
[----:B------:R-:W-:Y:S05]  /*44710*/  BSYNC.RECONVERGENT B2 ;  /* 0x0000000000027941 */ /* 0x000fea0003800200 */
.L_x_3694:
        /* <DEDUP_REMOVED lines=19> */
.L_x_3717:
[----:B------:R-:W-:Y:S05]  /*44850*/  BSYNC.RECONVERGENT B3 ;  /* 0x0000000000037941 */ /* 0x000fea0003800200 */
.L_x_3716:
        /* <DEDUP_REMOVED lines=20> */
.L_x_3721:
[----:B------:R-:W-:Y:S05]  /*449a0*/  BSYNC.RECONVERGENT B4 ;  /* 0x0000000000047941 */ /* 0x000fea0003800200 */
.L_x_3720:
[----:B------:R-:W-:-:S04]  /*449b0*/  F2FP.BF16.F32.PACK_AB R10, RZ, R10 ;  /* 0x0000000aff0a723e */ /* 0x000fc800000010ff */
[----:B------:R-:W-:Y:S01]  /*449c0*/  PRMT R9, R9, 0x5410, R10 ;  /* 0x0000541009097816 */ /* 0x000fe2000000000a */
[----:B------:R-:W-:Y:S06]  /*449d0*/  BRA `(.L_x_3722) ;  /* 0x0000000000047947 */ /* 0x000fec0003800000 */
.L_x_3719:
[----:B------:R-:W-:-:S07]  /*449e0*/  PRMT R9, R9, 0x5410, RZ ;  /* 0x0000541009097816 */ /* 0x000fce00000000ff */
.L_x_3722:
[----:B------:R-:W-:Y:S05]  /*449f0*/  BSYNC.RECONVERGENT B3 ;  /* 0x0000000000037941 */ /* 0x000fea0003800200 */
.L_x_3718:
        /* <DEDUP_REMOVED lines=19> */
.L_x_3726:
[----:B------:R-:W-:Y:S05]  /*44b30*/  BSYNC.RECONVERGENT B4 ;  /* 0x0000000000047941 */ /* 0x000fea0003800200 */
.L_x_3725:
[----:B------:R-:W-:Y:S01]  /*44b40*/  F2FP.BF16.F32.PACK_AB R10, RZ, R10 ;  /* 0x0000000aff0a723e */ /* 0x000fe200000010ff */
[----:B------:R-:W-:Y:S06]  /*44b50*/  BRA `(.L_x_3727) ;  /* 0x0000000000047947 */ /* 0x000fec0003800000 */
.L_x_3724:
[----:B------:R-:W-:-:S07]  /*44b60*/  PRMT R10, RZ, 0x7610, R10 ;  /* 0x00007610ff0a7816 */ /* 0x000fce000000000a */
.L_x_3727:
[----:B------:R-:W-:Y:S05]  /*44b70*/  BSYNC.RECONVERGENT B3 ;  /* 0x0000000000037941 */ /* 0x000fea0003800200 */
.L_x_3723:
        /* <DEDUP_REMOVED lines=19> */
.L_x_3731:
[----:B------:R-:W-:Y:S05]  /*44cb0*/  BSYNC.RECONVERGENT B4 ;  /* 0x0000000000047941 */ /* 0x000fea0003800200 */
.L_x_3730:
[----:B------:R-:W-:-:S04]  /*44cc0*/  F2FP.BF16.F32.PACK_AB R11, RZ, R11 ;  /* 0x0000000bff0b723e */ /* 0x000fc800000010ff */
[----:B------:R-:W-:Y:S01]  /*44cd0*/  PRMT R126, R10, 0x5410, R11 ;  /* 0x000054100a7e7816 */ /* 0x000fe2000000000b */
[----:B------:R-:W-:Y:S06]  /*44ce0*/  BRA `(.L_x_3732) ;  /* 0x0000000000047947 */ /* 0x000fec0003800000 */
.L_x_3729:
[----:B------:R-:W-:-:S07]  /*44cf0*/  PRMT R126, R10, 0x5410, RZ ;  /* 0x000054100a7e7816 */ /* 0x000fce00000000ff */
.L_x_3732:
[----:B------:R-:W-:Y:S05]  /*44d00*/  BSYNC.RECONVERGENT B3 ;  /* 0x0000000000037941 */ /* 0x000fea0003800200 */
.L_x_3728:
[----:B------:R-:W-:Y:S01]  /*44d10*/  IMAD.MOV.U32 R10, RZ, RZ, R9 ;  /* 0x000000ffff0a7224 */ /* 0x000fe200078e0009 */
[----:B------:R-:W-:-:S05]  /*44d20*/  MOV R11, R126 ;  /* 0x0000007e000b7202 */ /* 0x000fca0000000f00 */
[----:B------:R2:W-:Y:S01]  /*44d30*/  STG.E.64 desc[UR4][R124.64+0x2c00], R10 ;  /* 0x002c000a7c007986 */ /* 0x0005e2000c101b04 */
[----:B------:R-:W-:Y:S05]  /*44d40*/  BRA `(.L_x_3733) ;  /* 0x0000000000107947 */ /* 0x000fea0003800000 */
.L_x_3715:
[----:B------:R-:W5:Y:S02]  /*44d50*/  LDCU UR6, c[0x0][0x39c] ;  /* 0x00007380ff0677ac */ /* 0x000f640008000800 */
[----:B-----5:R-:W-:-:S13]  /*44d60*/  ISETP.GE.AND P0, PT, R9, UR6, PT ;  /* 0x0000000609007c0c */ /* 0x020fda000bf06270 */
[----:B------:R-:W-:Y:S05]  /*44d70*/  @P0 EXIT ;  /* 0x000000000000094d */ /* 0x000fea0003800000 */
[----:B------:R0:W-:Y:S02]  /*44d80*/  STG.E.64 desc[UR4][R124.64+0x2c00], RZ ;  /* 0x002c00ff7c007986 */ /* 0x0001e4000c101b04 */
.L_x_3733:
[----:B------:R-:W-:Y:S05]  /*44d90*/  BSYNC.RECONVERGENT B2 ;  /* 0x0000000000027941 */ /* 0x000fea0003800200 */
.L_x_3714:
        /* <DEDUP_REMOVED lines=19> */
.L_x_3737:
[----:B------:R-:W-:Y:S05]  /*44ed0*/  BSYNC.RECONVERGENT B3 ;  /* 0x0000000000037941 */ /* 0x000fea0003800200 */
.L_x_3736:
        /* <DEDUP_REMOVED lines=20> */
.L_x_3741:
[----:B------:R-:W-:Y:S05]  /*45020*/  BSYNC.RECONVERGENT B4 ;  /* 0x0000000000047941 */ /* 0x000fea0003800200 */
.L_x_3740:
[----:B------:R-:W-:-:S04]  /*45030*/  F2FP.BF16.F32.PACK_AB R10, RZ, R10 ;  /* 0x0000000aff0a723e */ /* 0x000fc800000010ff */
[----:B------:R-:W-:Y:S01]  /*45040*/  PRMT R9, R9, 0x5410, R10 ;  /* 0x0000541009097816 */ /* 0x000fe2000000000a */
[----:B------:R-:W-:Y:S06]  /*45050*/  BRA `(.L_x_3742) ;  /* 0x0000000000047947 */ /* 0x000fec0003800000 */
.L_x_3739:
[----:B------:R-:W-:-:S07]  /*45060*/  PRMT R9, R9, 0x5410, RZ ;  /* 0x0000541009097816 */ /* 0x000fce00000000ff */
.L_x_3742:
[----:B------:R-:W-:Y:S05]  /*45070*/  BSYNC.RECONVERGENT B3 ;  /* 0x0000000000037941 */ /* 0x000fea0003800200 */
.L_x_3738:
        /* <DEDUP_REMOVED lines=19> */
.L_x_3746:
[----:B------:R-:W-:Y:S05]  /*451b0*/  BSYNC.RECONVERGENT B4 ;  /* 0x0000000000047941 */ /* 0x000fea0003800200 */
.L_x_3745:
[----:B------:R-:W-:Y:S01]  /*451c0*/  F2FP.BF16.F32.PACK_AB R10, RZ, R10 ;  /* 0x0000000aff0a723e */ /* 0x000fe200000010ff */
[----:B------:R-:W-:Y:S06]  /*451d0*/  BRA `(.L_x_3747) ;  /* 0x0000000000047947 */ /* 0x000fec0003800000 */
.L_x_3744:
[----:B------:R-:W-:-:S07]  /*451e0*/  PRMT R10, RZ, 0x7610, R10 ;  /* 0x00007610ff0a7816 */ /* 0x000fce000000000a */
.L_x_3747:
[----:B------:R-:W-:Y:S05]  /*451f0*/  BSYNC.RECONVERGENT B3 ;  /* 0x0000000000037941 */ /* 0x000fea0003800200 */
.L_x_3743:
        /* <DEDUP_REMOVED lines=19> */
.L_x_3751:
[----:B------:R-:W-:Y:S05]  /*45330*/  BSYNC.RECONVERGENT B4 ;  /* 0x0000000000047941 */ /* 0x000fea0003800200 */
.L_x_3750:
[----:B------:R-:W-:-:S04]  /*45340*/  F2FP.BF16.F32.PACK_AB R11, RZ, R11 ;  /* 0x0000000bff0b723e */ /* 0x000fc800000010ff */
[----:B------:R-:W-:Y:S01]  /*45350*/  PRMT R126, R10, 0x5410, R11 ;  /* 0x000054100a7e7816 */ /* 0x000fe2000000000b */
[----:B------:R-:W-:Y:S06]  /*45360*/  BRA `(.L_x_3752) ;  /* 0x0000000000047947 */ /* 0x000fec0003800000 */
.L_x_3749:
[----:B------:R-:W-:-:S07]  /*45370*/  PRMT R126, R10, 0x5410, RZ ;  /* 0x000054100a7e7816 */ /* 0x000fce00000000ff */
.L_x_3752:
[----:B------:R-:W-:Y:S05]  /*45380*/  BSYNC.RECONVERGENT B3 ;  /* 0x0000000000037941 */ /* 0x000fea0003800200 */
.L_x_3748:
[----:B------:R-:W-:Y:S02]  /*45390*/  MOV R10, R9 ;  /* 0x00000009000a7202 */ /* 0x000fe40000000f00 */
[----:B------:R-:W-:-:S05]  /*453a0*/  MOV R11, R126 ;  /* 0x0000007e000b7202 */ /* 0x000fca0000000f00 */
[----:B------:R2:W-:Y:S01]  /*453b0*/  STG.E.64 desc[UR4][R124.64+0x2d00], R10 ;  /* 0x002d000a7c007986 */ /* 0x0005e2000c101b04 */
[----:B------:R-:W-:Y:S05]  /*453c0*/  BRA `(.L_x_3753) ;  /* 0x0000000000107947 */ /* 0x000fea0003800000 */
.L_x_3735:
[----:B------:R-:W5:Y:S02]  /*453d0*/  LDCU UR6, c[0x0][0x39c] ;  /* 0x00007380ff0677ac */ /* 0x000f640008000800 */
[----:B-----5:R-:W-:-:S13]  /*453e0*/  ISETP.GE.AND P0, PT, R9, UR6, PT ;  /* 0x0000000609007c0c */ /* 0x020fda000bf06270 */
[----:B------:R-:W-:Y:S05]  /*453f0*/  @P0 EXIT ;  /* 0x000000000000094d */ /* 0x000fea0003800000 */
[----:B------:R0:W-:Y:S02]  /*45400*/  STG.E.64 desc[UR4][R124.64+0x2d00], RZ ;  /* 0x002d00ff7c007986 */ /* 0x0001e4000c101b04 */
.L_x_3753:
[----:B------:R-:W-:Y:S05]  /*45410*/  BSYNC.RECONVERGENT B2 ;  /* 0x0000000000027941 */ /* 0x000fea0003800200 */
.L_x_3734:
        /* <DEDUP_REMOVED lines=19> */
.L_x_3757:
[----:B------:R-:W-:Y:S05]  /*45550*/  BSYNC.RECONVERGENT B3 ;  /* 0x0000000000037941 */ /* 0x000fea0003800200 */
.L_x_3756:
        /* <DEDUP_REMOVED lines=20> */
.L_x_3761:
[----:B------:R-:W-:Y:S05]  /*456a0*/  BSYNC.RECONVERGENT B4 ;  /* 0x0000000000047941 */ /* 0x000fea0003800200 */
.L_x_3760:
[----:B------:R-:W-:-:S04]  /*456b0*/  F2FP.BF16.F32.PACK_AB R10, RZ, R10 ;  /* 0x0000000aff0a723e */ /* 0x000fc800000010ff */
[----:B------:R-:W-:Y:S01]  /*456c0*/  PRMT R9, R9, 0x5410, R10 ;  /* 0x0000541009097816 */ /* 0x000fe2000000000a */
[----:B------:R-:W-:Y:S06]  /*456d0*/  BRA `(.L_x_3762) ;  /* 0x0000000000047947 */ /* 0x000fec0003800000 */
.L_x_3759:
[----:B------:R-:W-:-:S07]  /*456e0*/  PRMT R9, R9, 0x5410, RZ ;  /* 0x0000541009097816 */ /* 0x000fce00000000ff */
.L_x_3762:
[----:B------:R-:W-:Y:S05]  /*456f0*/  BSYNC.RECONVERGENT B3 ;  /* 0x0000000000037941 */ /* 0x000fea0003800200 */
.L_x_3758:
        /* <DEDUP_REMOVED lines=19> */
.L_x_3766:
[----:B------:R-:W-:Y:S05]  /*45830*/  BSYNC.RECONVERGENT B4 ;  /* 0x0000000000047941 */ /* 0x000fea0003800200 */
.L_x_3765:
[----:B------:R-:W-:Y:S01]  /*45840*/  F2FP.BF16.F32.PACK_AB R10, RZ, R10 ;  /* 0x0000000aff0a723e */ /* 0x000fe200000010ff */
[----:B------:R-:W-:Y:S06]  /*45850*/  BRA `(.L_x_3767) ;  /* 0x0000000000047947 */ /* 0x000fec0003800000 */
.L_x_3764:
[----:B------:R-:W-:-:S07]  /*45860*/  PRMT R10, RZ, 0x7610, R10 ;  /* 0x00007610ff0a7816 */ /* 0x000fce000000000a */
.L_x_3767:
[----:B------:R-:W-:Y:S05]  /*45870*/  BSYNC.RECONVERGENT B3 ;  /* 0x0000000000037941 */ /* 0x000fea0003800200 */
.L_x_3763:
        /* <DEDUP_REMOVED lines=19> */
.L_x_3771:
[----:B------:R-:W-:Y:S05]  /*459b0*/  BSYNC.RECONVERGENT B4 ;  /* 0x0000000000047941 */ /* 0x000fea0003800200 */
.L_x_3770:
[----:B------:R-:W-:-:S04]  /*459c0*/  F2FP.BF16.F32.PACK_AB R11, RZ, R11 ;  /* 0x0000000bff0b723e */ /* 0x000fc800000010ff */
[----:B------:R-:W-:Y:S01]  /*459d0*/  PRMT R126, R10, 0x5410, R11 ;  /* 0x000054100a7e7816 */ /* 0x000fe2000000000b */
[----:B------:R-:W-:Y:S06]  /*459e0*/  BRA `(.L_x_3772) ;  /* 0x0000000000047947 */ /* 0x000fec0003800000 */
.L_x_3769:
[----:B------:R-:W-:-:S07]  /*459f0*/  PRMT R126, R10, 0x5410, RZ ;  /* 0x000054100a7e7816 */ /* 0x000fce00000000ff */
.L_x_3772:
[----:B------:R-:W-:Y:S05]  /*45a00*/  BSYNC.RECONVERGENT B3 ;  /* 0x0000000000037941 */ /* 0x000fea0003800200 */
.L_x_3768:
[----:B------:R-:W-:Y:S01]  /*45a10*/  IMAD.MOV.U32 R10, RZ, RZ, R9 ;  /* 0x000000ffff0a7224 */ /* 0x000fe200078e0009 */
[----:B------:R-:W-:-:S05]  /*45a20*/  MOV R11, R126 ;  /* 0x0000007e000b7202 */ /* 0x000fca0000000f00 */
[----:B------:R2:W-:Y:S01]  /*45a30*/  STG.E.64 desc[UR4][R124.64+0x2e00], R10 ;  /* 0x002e000a7c007986 */ /* 0x0005e2000c101b04 */
[----:B------:R-:W-:Y:S05]  /*45a40*/  BRA `(.L_x_3773) ;  /* 0x0000000000107947 */ /* 0x000fea0003800000 */
.L_x_3755:
[----:B------:R-:W5:Y:S02]  /*45a50*/  LDCU UR6, c[0x0][0x39c] ;  /* 0x00007380ff0677ac */ /* 0x000f640008000800 */
[----:B-----5:R-:W-:-:S13]  /*45a60*/  ISETP.GE.AND P0, PT, R9, UR6, PT ;  /* 0x0000000609007c0c */ /* 0x020fda000bf06270 */
[----:B------:R-:W-:Y:S05]  /*45a70*/  @P0 EXIT ;  /* 0x000000000000094d */ /* 0x000fea0003800000 */
[----:B------:R0:W-:Y:S02]  /*45a80*/  STG.E.64 desc[UR4][R124.64+0x2e00], RZ ;  /* 0x002e00ff7c007986 */ /* 0x0001e4000c101b04 */
.L_x_3773:
[----:B------:R-:W-:Y:S05]  /*45a90*/  BSYNC.RECONVERGENT B2 ;  /* 0x0000000000027941 */ /* 0x000fea0003800200 */
.L_x_3754:
        /* <DEDUP_REMOVED lines=19> */
.L_x_3777:
[----:B------:R-:W-:Y:S05]  /*45bd0*/  BSYNC.RECONVERGENT B3 ;  /* 0x0000000000037941 */ /* 0x000fea0003800200 */
.L_x_3776:
        /* <DEDUP_REMOVED lines=20> */
.L_x_3781:
[----:B------:R-:W-:Y:S05]  /*45d20*/  BSYNC.RECONVERGENT B4 ;  /* 0x0000000000047941 */ /* 0x000fea0003800200 */
.L_x_3780:
[----:B------:R-:W-:-:S04]  /*45d30*/  F2FP.BF16.F32.PACK_AB R10, RZ, R10 ;  /* 0x0000000aff0a723e */ /* 0x000fc800000010ff */
[----:B------:R-:W-:Y:S01]  /*45d40*/  PRMT R9, R9, 0x5410, R10 ;  /* 0x0000541009097816 */ /* 0x000fe2000000000a */
[----:B------:R-:W-:Y:S06]  /*45d50*/  BRA `(.L_x_3782) ;  /* 0x0000000000047947 */ /* 0x000fec0003800000 */
.L_x_3779:
[----:B------:R-:W-:-:S07]  /*45d60*/  PRMT R9, R9, 0x5410, RZ ;  /* 0x0000541009097816 */ /* 0x000fce00000000ff */
.L_x_3782:
[----:B------:R-:W-:Y:S05]  /*45d70*/  BSYNC.RECONVERGENT B3 ;  /* 0x0000000000037941 */ /* 0x000fea0003800200 */
.L_x_3778:
        /* <DEDUP_REMOVED lines=19> */
.L_x_3786:
[----:B------:R-:W-:Y:S05]  /*45eb0*/  BSYNC.RECONVERGENT B4 ;  /* 0x0000000000047941 */ /* 0x000fea0003800200 */
.L_x_3785:
[----:B------:R-:W-:Y:S01]  /*45ec0*/  F2FP.BF16.F32.PACK_AB R10, RZ, R10 ;  /* 0x0000000aff0a723e */ /* 0x000fe200000010ff */
[----:B------:R-:W-:Y:S06]  /*45ed0*/  BRA `(.L_x_3787) ;  /* 0x0000000000047947 */ /* 0x000fec0003800000 */
.L_x_3784:
[----:B------:R-:W-:-:S07]  /*45ee0*/  PRMT R10, RZ, 0x7610, R10 ;  /* 0x00007610ff0a7816 */ /* 0x000fce000000000a */
.L_x_3787:
[----:B------:R-:W-:Y:S05]  /*45ef0*/  BSYNC.RECONVERGENT B3 ;  /* 0x0000000000037941 */ /* 0x000fea0003800200 */
.L_x_3783:
        /* <DEDUP_REMOVED lines=19> */
.L_x_3791:
[----:B------:R-:W-:Y:S05]  /*46030*/  BSYNC.RECONVERGENT B4 ;  /* 0x0000000000047941 */ /* 0x000fea0003800200 */
.L_x_3790:
[----:B------:R-:W-:-:S04]  /*46040*/  F2FP.BF16.F32.PACK_AB R11, RZ, R11 ;  /* 0x0000000bff0b723e */ /* 0x000fc800000010ff */
[----:B------:R-:W-:Y:S01]  /*46050*/  PRMT R126, R10, 0x5410, R11 ;  /* 0x000054100a7e7816 */ /* 0x000fe2000000000b */
[----:B------:R-:W-:Y:S06]  /*46060*/  BRA `(.L_x_3792) ;  /* 0x0000000000047947 */ /* 0x000fec0003800000 */
.L_x_3789:
[----:B------:R-:W-:-:S07]  /*46070*/  PRMT R126, R10, 0x5410, RZ ;  /* 0x000054100a7e7816 */ /* 0x000fce00000000ff */
.L_x_3792:
[----:B------:R-:W-:Y:S05]  /*46080*/  BSYNC.RECONVERGENT B3 ;  /* 0x0000000000037941 */ /* 0x000fea0003800200 */
.L_x_3788:
[----:B------:R-:W-:Y:S02]  /*46090*/  MOV R10, R9 ;  /* 0x00000009000a7202 */ /* 0x000fe40000000f00 */
[----:B------:R-:W-:-:S05]  /*460a0*/  MOV R11, R126 ;  /* 0x0000007e000b7202 */ /* 0x000fca0000000f00 */
[----:B------:R2:W-:Y:S01]  /*460b0*/  STG.E.64 desc[UR4][R124.64+0x2f00], R10 ;  /* 0x002f000a7c007986 */ /* 0x0005e2000c101b04 */
[----:B------:R-:W-:Y:S05]  /*460c0*/  BRA `(.L_x_3793) ;  /* 0x0000000000107947 */ /* 0x000fea0003800000 */
.L_x_3775:
[----:B------:R-:W5:Y:S02]  /*460d0*/  LDCU UR6, c[0x0][0x39c] ;  /* 0x00007380ff0677ac */ /* 0x000f640008000800 */
[----:B-----5:R-:W-:-:S13]  /*460e0*/  ISETP.GE.AND P0, PT, R9, UR6, PT ;  /* 0x0000000609007c0c */ /* 0x020fda000bf06270 */
[----:B------:R-:W-:Y:S05]  /*460f0*/  @P0 EXIT ;  /* 0x000000000000094d */ /* 0x000fea0003800000 */
[----:B------:R0:W-:Y:S02]  /*46100*/  STG.E.64 desc[UR4][R124.64+0x2f00], RZ ;  /* 0x002f00ff7c007986 */ /* 0x0001e4000c101b04 */
.L_x_3793:
[----:B------:R-:W-:Y:S05]  /*46110*/  BSYNC.RECONVERGENT B2 ;  /* 0x0000000000027941 */ /* 0x000fea0003800200 */
.L_x_3774:
        /* <DEDUP_REMOVED lines=19> */
.L_x_3797:
[----:B------:R-:W-:Y:S05]  /*46250*/  BSYNC.RECONVERGENT B3 ;  /* 0x0000000000037941 */ /* 0x000fea0003800200 */
.L_x_3796:
        /* <DEDUP_REMOVED lines=20> */
.L_x_3801:
[----:B------:R-:W-:Y:S05]  /*463a0*/  BSYNC.RECONVERGENT B4 ;  /* 0x0000000000047941 */ /* 0x000fea0003800200 */
.L_x_3800:
[----:B------:R-:W-:-:S04]  /*463b0*/  F2FP.BF16.F32.PACK_AB R10, RZ, R10 ;  /* 0x0000000aff0a723e */ /* 0x000fc800000010ff */
[----:B------:R-:W-:Y:S01]  /*463c0*/  PRMT R9, R9, 0x5410, R10 ;  /* 0x0000541009097816 */ /* 0x000fe2000000000a */
[----:B------:R-:W-:Y:S06]  /*463d0*/  BRA `(.L_x_3802) ;  /* 0x0000000000047947 */ /* 0x000fec0003800000 */
.L_x_3799:
[----:B------:R-:W-:-:S07]  /*463e0*/  PRMT R9, R9, 0x5410, RZ ;  /* 0x0000541009097816 */ /* 0x000fce00000000ff */
.L_x_3802:
[----:B------:R-:W-:Y:S05]  /*463f0*/  BSYNC.RECONVERGENT B3 ;  /* 0x0000000000037941 */ /* 0x000fea0003800200 */
.L_x_3798:
        /* <DEDUP_REMOVED lines=19> */
.L_x_3806:
[----:B------:R-:W-:Y:S05]  /*46530*/  BSYNC.RECONVERGENT B4 ;  /* 0x0000000000047941 */ /* 0x000fea0003800200 */
.L_x_3805:
[----:B------:R-:W-:Y:S01]  /*46540*/  F2FP.BF16.F32.PACK_AB R10, RZ, R10 ;  /* 0x0000000aff0a723e */ /* 0x000fe200000010ff */
[----:B------:R-:W-:Y:S06]  /*46550*/  BRA `(.L_x_3807) ;  /* 0x0000000000047947 */ /* 0x000fec0003800000 */
.L_x_3804:
[----:B------:R-:W-:-:S07]  /*46560*/  PRMT R10, RZ, 0x7610, R10 ;  /* 0x00007610ff0a7816 */ /* 0x000fce000000000a */
.L_x_3807:
[----:B------:R-:W-:Y:S05]  /*46570*/  BSYNC.RECONVERGENT B3 ;  /* 0x0000000000037941 */ /* 0x000fea0003800200 */
.L_x_3803:
        /* <DEDUP_REMOVED lines=18> */
.L_x_3811:
[----:B------:R-:W-:Y:S05]  /*466a0*/  BSYNC.RECONVERGENT B4 ;  /* 0x0000000000047941 */ /* 0x000fea0003800200 */
.L_x_3810:
[----:B------:R-:W-:-:S04]  /*466b0*/  F2FP.BF16.F32.PACK_AB R11, RZ, R11 ;  /* 0x0000000bff0b723e */ /* 0x000fc800000010ff */
[----:B------:R-:W-:Y:S01]  /*466c0*/  PRMT R126, R10, 0x5410, R11 ;  /* 0x000054100a7e7816 */ /* 0x000fe2000000000b */
[----:B------:R-:W-:Y:S06]  /*466d0*/  BRA `(.L_x_3812) ;  /* 0x0000000000047947 */ /* 0x000fec0003800000 */
.L_x_3809:
[----:B------:R-:W-:-:S07]  /*466e0*/  PRMT R126, R10, 0x5410, RZ ;  /* 0x000054100a7e7816 */ /* 0x000fce00000000ff */
.L_x_3812:
[----:B------:R-:W-:Y:S05]  /*466f0*/  BSYNC.RECONVERGENT B3 ;  /* 0x0000000000037941 */ /* 0x000fea0003800200 */
.L_x_3808:
[----:B------:R-:W-:Y:S01]  /*46700*/  IMAD.MOV.U32 R8, RZ, RZ, R9 ;  /* 0x000000ffff087224 */ /* 0x000fe200078e0009 */
[----:B------:R-:W-:-:S05]  /*46710*/  MOV R9, R126 ;  /* 0x0000007e00097202 */ /* 0x000fca0000000f00 */
[----:B------:R2:W-:Y:S01]  /*46720*/  STG.E.64 desc[UR4][R124.64+0x3000], R8 ;  /* 0x003000087c007986 */ /* 0x0005e2000c101b04 */
[----:B------:R-:W-:Y:S05]  /*46730*/  BRA `(.L_x_3813) ;  /* 0x0000000000107947 */ /* 0x000fea0003800000 */
.L_x_3795:
[----:B------:R-:W5:Y:S02]  /*46740*/  LDCU UR6, c[0x0][0x39c] ;  /* 0x00007380ff0677ac */ /* 0x000f640008000800 */
[----:B-----5:R-:W-:-:S13]  /*46750*/  ISETP.GE.AND P0, PT, R9, UR6, PT ;  /* 0x0000000609007c0c */ /* 0x020fda000bf06270 */
[----:B------:R-:W-:Y:S05]  /*46760*/  @P0 EXIT ;  /* 0x000000000000094d */ /* 0x000fea0003800000 */
[----:B------:R0:W-:Y:S02]  /*46770*/  STG.E.64 desc[UR4][R124.64+0x3000], RZ ;  /* 0x003000ff7c007986 */ /* 0x0001e4000c101b04 */
.L_x_3813:
[----:B------:R-:W-:Y:S05]  /*46780*/  BSYNC.RECONVERGENT B2 ;  /* 0x0000000000027941 */ /* 0x000fea0003800200 */
.L_x_3794:
        /* <DEDUP_REMOVED lines=19> */
.L_x_3817:
[----:B------:R-:W-:Y:S05]  /*468c0*/  BSYNC.RECONVERGENT B3 ;  /* 0x0000000000037941 */ /* 0x000fea0003800200 */
.L_x_3816:
        /* <DEDUP_REMOVED lines=20> */
.L_x_3821:
[----:B------:R-:W-:Y:S05]  /*46a10*/  BSYNC.RECONVERGENT B4 ;  /* 0x0000000000047941 */ /* 0x000fea0003800200 */
.L_x_3820:
[----:B------:R-:W-:-:S04]  /*46a20*/  F2FP.BF16.F32.PACK_AB R9, RZ, R9 ;  /* 0x00000009ff09723e */ /* 0x000fc800000010ff */
[----:B------:R-:W-:Y:S01]  /*46a30*/  PRMT R8, R8, 0x5410, R9 ;  /* 0x0000541008087816 */ /* 0x000fe20000000009 */
[----:B------:R-:W-:Y:S06]  /*46a40*/  BRA `(.L_x_3822) ;  /* 0x0000000000047947 */ /* 0x000fec0003800000 */
.L_x_3819:
[----:B------:R-:W-:-:S07]  /*46a50*/  PRMT R8, R8, 0x5410, RZ ;  /* 0x0000541008087816 */ /* 0x000fce00000000ff */
.L_x_3822:
[----:B------:R-:W-:Y:S05]  /*46a60*/  BSYNC.RECONVERGENT B3 ;  /* 0x0000000000037941 */ /* 0x000fea0003800200 */
.L_x_3818:
        /* <DEDUP_REMOVED lines=19> */
.L_x_3826:
[----:B------:R-:W-:Y:S05]  /*46ba0*/  BSYNC.RECONVERGENT B4 ;  /* 0x0000000000047941 */ /* 0x000fea0003800200 */
.L_x_3825:
[----:B------:R-:W-:Y:S01]  /*46bb0*/  F2FP.BF16.F32.PACK_AB R9, RZ, R9 ;  /* 0x00000009ff09723e */ /* 0x000fe200000010ff */
[----:B------:R-:W-:Y:S06]  /*46bc0*/  BRA `(.L_x_3827) ;  /* 0x0000000000047947 */ /* 0x000fec0003800000 */
.L_x_3824:
[----:B------:R-:W-:-:S07]  /*46bd0*/  PRMT R9, RZ, 0x7610, R9 ;  /* 0x00007610ff097816 */ /* 0x000fce0000000009 */
.L_x_3827:
[----:B------:R-:W-:Y:S05]  /*46be0*/  BSYNC.RECONVERGENT B3 ;  /* 0x0000000000037941 */ /* 0x000fea0003800200 */
.L_x_3823:
        /* <DEDUP_REMOVED lines=19> */
.L_x_3831:
[----:B------:R-:W-:Y:S05]  /*46d20*/  BSYNC.RECONVERGENT B4 ;  /* 0x0000000000047941 */ /* 0x000fea0003800200 */
.L_x_3830:
[----:B------:R-:W-:-:S04]  /*46d30*/  F2FP.BF16.F32.PACK_AB R10, RZ, R10 ;  /* 0x0000000aff0a723e */ /* 0x000fc800000010ff */
[----:B------:R-:W-:Y:S01]  /*46d40*/  PRMT R126, R9, 0x5410, R10 ;  /* 0x00005410097e7816 */ /* 0x000fe2000000000a */
[----:B------:R-:W-:Y:S06]  /*46d50*/  BRA `(.L_x_3832) ;  /* 0x0000000000047947 */ /* 0x000fec0003800000 */
.L_x_3829:
[----:B------:R-:W-:-:S07]  /*46d60*/  PRMT R126, R9, 0x5410, RZ ;  /* 0x00005410097e7816 */ /* 0x000fce00000000ff */
.L_x_3832:
[----:B------:R-:W-:Y:S05]  /*46d70*/  BSYNC.RECONVERGENT B3 ;  /* 0x0000000000037941 */ /* 0x000fea0003800200 */
.L_x_3828:
[----:B------:R-:W-:-:S05]  /*46d80*/  MOV R9, R126 ;  /* 0x0000007e00097202 */ /* 0x000fca0000000f00 */
[----:B------:R2:W-:Y:S01]  /*46d90*/  STG.E.64 desc[UR4][R124.64+0x3100], R8 ;  /* 0x003100087c007986 */ /* 0x0005e2000c101b04 */
[----:B------:R-:W-:Y:S05]  /*46da0*/  BRA `(.L_x_3833) ;  /* 0x0000000000107947 */ /* 0x000fea0003800000 */
.L_x_3815:
[----:B------:R-:W2:Y:S02]  /*46db0*/  LDCU UR6, c[0x0][0x39c] ;  /* 0x00007380ff0677ac */ /* 0x000ea40008000800 */
[----:B--2---:R-:W-:-:S13]  /*46dc0*/  ISETP.GE.AND P0, PT, R8, UR6, PT ;  /* 0x0000000608007c0c */ /* 0x004fda000bf06270 */
[----:B------:R-:W-:Y:S05]  /*46dd0*/  @P0 EXIT ;  /* 0x000000000000094d */ /* 0x000fea0003800000 */
[----:B------:R2:W-:Y:S02]  /*46de0*/  STG.E.64 desc[UR4][R124.64+0x3100], RZ ;  /* 0x003100ff7c007986 */ /* 0x0005e4000c101b04 */
.L_x_3833:
[----:B------:R-:W-:Y:S05]  /*46df0*/  BSYNC.RECONVERGENT B2 ;  /* 0x0000000000027941 */ /* 0x000fea0003800200 */
.L_x_3814:
        /* <DEDUP_REMOVED lines=19> */
.L_x_3837:
[----:B------:R-:W-:Y:S05]  /*46f30*/  BSYNC.RECONVERGENT B3 ;  /* 0x0000000000037941 */ /* 0x000fea0003800200 */
.L_x_3836:
        /* <DEDUP_REMOVED lines=20> */
.L_x_3841:
[----:B------:R-:W-:Y:S05]  /*47080*/  BSYNC.RECONVERGENT B4 ;  /* 0x0000000000047941 */ /* 0x000fea0003800200 */
.L_x_3840:
[----:B------:R-:W-:-:S04]  /*47090*/  F2FP.BF16.F32.PACK_AB R9, RZ, R9 ;  /* 0x00000009ff09723e */ /* 0x000fc800000010ff */
[----:B------:R-:W-:Y:S01]  /*470a0*/  PRMT R8, R8, 0x5410, R9 ;  /* 0x0000541008087816 */ /* 0x000fe20000000009 */
[----:B------:R-:W-:Y:S06]  /*470b0*/  BRA `(.L_x_3842) ;  /* 0x0000000000047947 */ /* 0x000fec0003800000 */
.L_x_3839:
[----:B------:R-:W-:-:S07]  /*470c0*/  PRMT R8, R8, 0x5410, RZ ;  /* 0x0000541008087816 */ /* 0x000fce00000000ff */
.L_x_3842:
[----:B------:R-:W-:Y:S05]  /*470d0*/  BSYNC.RECONVERGENT B3 ;  /* 0x0000000000037941 */ /* 0x000fea0003800200 */
.L_x_3838:
        /* <DEDUP_REMOVED lines=19> */
.L_x_3846:
[----:B------:R-:W-:Y:S05]  /*47210*/  BSYNC.RECONVERGENT B4 ;  /* 0x0000000000047941 */ /* 0x000fea0003800200 */
.L_x_3845:
[----:B------:R-:W-:Y:S01]  /*47220*/  F2FP.BF16.F32.PACK_AB R9, RZ, R9 ;  /* 0x00000009ff09723e */ /* 0x000fe200000010ff */
[----:B------:R-:W-:Y:S06]  /*47230*/  BRA `(.L_x_3847) ;  /* 0x0000000000047947 */ /* 0x000fec0003800000 */
.L_x_3844:
[----:B------:R-:W-:-:S07]  /*47240*/  PRMT R9, RZ, 0x7610, R9 ;  /* 0x00007610ff097816 */ /* 0x000fce0000000009 */
.L_x_3847:
[----:B------:R-:W-:Y:S05]  /*47250*/  BSYNC.RECONVERGENT B3 ;  /* 0x0000000000037941 */ /* 0x000fea0003800200 */
.L_x_3843:
        /* <DEDUP_REMOVED lines=19> */
.L_x_3851:
[----:B------:R-:W-:Y:S05]  /*47390*/  BSYNC.RECONVERGENT B4 ;  /* 0x0000000000047941 */ /* 0x000fea0003800200 */
.L_x_3850:
[----:B------:R-:W-:-:S04]  /*473a0*/  F2FP.BF16.F32.PACK_AB R10, RZ, R10 ;  /* 0x0000000aff0a723e */ /* 0x000fc800000010ff */
[----:B------:R-:W-:Y:S01]  /*473b0*/  PRMT R126, R9, 0x5410, R10 ;  /* 0x00005410097e7816 */ /* 0x000fe2000000000a */
[----:B------:R-:W-:Y:S06]  /*473c0*/  BRA `(.L_x_3852) ;  /* 0x0000000000047947 */ /* 0x000fec0003800000 */
.L_x_3849:
[----:B------:R-:W-:-:S07]  /*473d0*/  PRMT R126, R9, 0x5410, RZ ;  /* 0x00005410097e7816 */ /* 0x000fce00000000ff */
.L_x_3852:
[----:B------:R-:W-:Y:S05]  /*473e0*/  BSYNC.RECONVERGENT B3 ;  /* 0x0000000000037941 */ /* 0x000fea0003800200 */
.L_x_3848:
[----:B------:R-:W-:-:S05]  /*473f0*/  MOV R9, R126 ;  /* 0x0000007e00097202 */ /* 0x000fca0000000f00 */
[----:B------:R2:W-:Y:S01]  /*47400*/  STG.E.64 desc[UR4][R124.64+0x3200], R8 ;  /* 0x003200087c007986 */ /* 0x0005e2000c101b04 */
[----:B------:R-:W-:Y:S05]  /*47410*/  BRA `(.L_x_3853) ;  /* 0x0000000000107947 */ /* 0x000fea0003800000 */
.L_x_3835:
[----:B------:R-:W2:Y:S02]  /*47420*/  LDCU UR6, c[0x0][0x39c] ;  /* 0x00007380ff0677ac */ /* 0x000ea40008000800 */
[----:B--2---:R-:W-:-:S13]  /*47430*/  ISETP.GE.AND P0, PT, R8, UR6, PT ;  /* 0x0000000608007c0c */ /* 0x004fda000bf06270 */
[----:B------:R-:W-:Y:S05]  /*47440*/  @P0 EXIT ;  /* 0x000000000000094d */ /* 0x000fea0003800000 */
[----:B------:R2:W-:Y:S02]  /*47450*/  STG.E.64 desc[UR4][R124.64+0x3200], RZ ;  /* 0x003200ff7c007986 */ /* 0x0005e4000c101b04 */
.L_x_3853:
[----:B------:R-:W-:Y:S05]  /*47460*/  BSYNC.RECONVERGENT B2 ;  /* 0x0000000000027941 */ /* 0x000fea0003800200 */
.L_x_3834:
        /* <DEDUP_REMOVED lines=19> */
.L_x_3857:
[----:B------:R-:W-:Y:S05]  /*475a0*/  BSYNC.RECONVERGENT B3 ;  /* 0x0000000000037941 */ /* 0x000fea0003800200 */
.L_x_3856:
        /* <DEDUP_REMOVED lines=20> */
.L_x_3861:
[----:B------:R-:W-:Y:S05]  /*476f0*/  BSYNC.RECONVERGENT B4 ;  /* 0x0000000000047941 */ /* 0x000fea0003800200 */
.L_x_3860:
[----:B------:R-:W-:-:S04]  /*47700*/  F2FP.BF16.F32.PACK_AB R9, RZ, R9 ;  /* 0x00000009ff09723e */ /* 0x000fc800000010ff */
[----:B------:R-:W-:Y:S01]  /*47710*/  PRMT R8, R8, 0x5410, R9 ;  /* 0x0000541008087816 */ /* 0x000fe20000000009 */
[----:B------:R-:W-:Y:S06]  /*47720*/  BRA `(.L_x_3862) ;  /* 0x0000000000047947 */ /* 0x000fec0003800000 */
.L_x_3859:
[----:B------:R-:W-:-:S07]  /*47730*/  PRMT R8, R8, 0x5410, RZ ;  /* 0x0000541008087816 */ /* 0x000fce00000000ff */
.L_x_3862:
[----:B------:R-:W-:Y:S05]  /*47740*/  BSYNC.RECONVERGENT B3 ;  /* 0x0000000000037941 */ /* 0x000fea0003800200 */
.L_x_3858:
        /* <DEDUP_REMOVED lines=19> */
.L_x_3866:
[----:B------:R-:W-:Y:S05]  /*47880*/  BSYNC.RECONVERGENT B4 ;  /* 0x0000000000047941 */ /* 0x000fea0003800200 */
.L_x_3865:
[----:B------:R-:W-:Y:S01]  /*47890*/  F2FP.BF16.F32.PACK_AB R9, RZ, R9 ;  /* 0x00000009ff09723e */ /* 0x000fe200000010ff */
[----:B------:R-:W-:Y:S06]  /*478a0*/  BRA `(.L_x_3867) ;  /* 0x0000000000047947 */ /* 0x000fec0003800000 */
.L_x_3864:
[----:B------:R-:W-:-:S07]  /*478b0*/  PRMT R9, RZ, 0x7610, R9 ;  /* 0x00007610ff097816 */ /* 0x000fce0000000009 */
.L_x_3867:
[----:B------:R-:W-:Y:S05]  /*478c0*/  BSYNC.RECONVERGENT B3 ;  /* 0x0000000000037941 */ /* 0x000fea0003800200 */
.L_x_3863:
        /* <DEDUP_REMOVED lines=19> */
.L_x_3871:
[----:B------:R-:W-:Y:S05]  /*47a00*/  BSYNC.RECONVERGENT B4 ;  /* 0x0000000000047941 */ /* 0x000fea0003800200 */
.L_x_3870:
[----:B------:R-:W-:-:S04]  /*47a10*/  F2FP.BF16.F32.PACK_AB R10, RZ, R10 ;  /* 0x0000000aff0a723e */ /* 0x000fc800000010ff */
[----:B------:R-:W-:Y:S01]  /*47a20*/  PRMT R126, R9, 0x5410, R10 ;  /* 0x00005410097e7816 */ /* 0x000fe2000000000a */
[----:B------:R-:W-:Y:S06]  /*47a30*/  BRA `(.L_x_3872) ;  /* 0x0000000000047947 */ /* 0x000fec0003800000 */
.L_x_3869:
[----:B------:R-:W-:-:S07]  /*47a40*/  PRMT R126, R9, 0x5410, RZ ;  /* 0x00005410097e7816 */ /* 0x000fce00000000ff */
.L_x_3872:
[----:B------:R-:W-:Y:S05]  /*47a50*/  BSYNC.RECONVERGENT B3 ;  /* 0x0000000000037941 */ /* 0x000fea0003800200 */
.L_x_3868:
[----:B------:R-:W-:-:S05]  /*47a60*/  IMAD.MOV.U32 R9, RZ, RZ, R126 ;  /* 0x000000ffff097224 */ /* 0x000fca00078e007e */
[----:B------:R2:W-:Y:S01]  /*47a70*/  STG.E.64 desc[UR4][R124.64+0x3300], R8 ;  /* 0x003300087c007986 */ /* 0x0005e2000c101b04 */
[----:B------:R-:W-:Y:S05]  /*47a80*/  BRA `(.L_x_3873) ;  /* 0x0000000000107947 */ /* 0x000fea0003800000 */
.L_x_3855:
[----:B------:R-:W2:Y:S02]  /*47a90*/  LDCU UR6, c[0x0][0x39c] ;  /* 0x00007380ff0677ac */ /* 0x000ea40008000800 */
[----:B--2---:R-:W-:-:S13]  /*47aa0*/  ISETP.GE.AND P0, PT, R8, UR6, PT ;  /* 0x0000000608007c0c */ /* 0x004fda000bf06270 */
[----:B------:R-:W-:Y:S05]  /*47ab0*/  @P0 EXIT ;  /* 0x000000000000094d */ /* 0x000fea0003800000 */
[----:B------:R2:W-:Y:S02]  /*47ac0*/  STG.E.64 desc[UR4][R124.64+0x3300], RZ ;  /* 0x003300ff7c007986 */ /* 0x0005e4000c101b04 */
.L_x_3873:
[----:B------:R-:W-:Y:S05]  /*47ad0*/  BSYNC.RECONVERGENT B2 ;  /* 0x0000000000027941 */ /* 0x000fea0003800200 */
.L_x_3854:
        /* <DEDUP_REMOVED lines=19> */
.L_x_3877:
[----:B------:R-:W-:Y:S05]  /*47c10*/  BSYNC.RECONVERGENT B3 ;  /* 0x0000000000037941 */ /* 0x000fea0003800200 */
.L_x_3876:
        /* <DEDUP_REMOVED lines=20> */
.L_x_3881:
[----:B------:R-:W-:Y:S05]  /*47d60*/  BSYNC.RECONVERGENT B4 ;  /* 0x0000000000047941 */ /* 0x000fea0003800200 */
.L_x_3880:
[----:B------:R-:W-:-:S04]  /*47d70*/  F2FP.BF16.F32.PACK_AB R9, RZ, R9 ;  /* 0x00000009ff09723e */ /* 0x000fc800000010ff */
[----:B------:R-:W-:Y:S01]  /*47d80*/  PRMT R8, R8, 0x5410, R9 ;  /* 0x0000541008087816 */ /* 0x000fe20000000009 */
[----:B------:R-:W-:Y:S06]  /*47d90*/  BRA `(.L_x_3882) ;  /* 0x0000000000047947 */ /* 0x000fec0003800000 */
.L_x_3879:
[----:B------:R-:W-:-:S07]  /*47da0*/  PRMT R8, R8, 0x5410, RZ ;  /* 0x0000541008087816 */ /* 0x000fce00000000ff */
.L_x_3882:
[----:B------:R-:W-:Y:S05]  /*47db0*/  BSYNC.RECONVERGENT B3 ;  /* 0x0000000000037941 */ /* 0x000fea0003800200 */
.L_x_3878:
        /* <DEDUP_REMOVED lines=19> */
.L_x_3886:
[----:B------:R-:W-:Y:S05]  /*47ef0*/  BSYNC.RECONVERGENT B4 ;  /* 0x0000000000047941 */ /* 0x000fea0003800200 */
.L_x_3885:
[----:B------:R-:W-:Y:S01]  /*47f00*/  F2FP.BF16.F32.PACK_AB R9, RZ, R9 ;  /* 0x00000009ff09723e */ /* 0x000fe200000010ff */
[----:B------:R-:W-:Y:S06]  /*47f10*/  BRA `(.L_x_3887) ;  /* 0x0000000000047947 */ /* 0x000fec0003800000 */
.L_x_3884:
[----:B------:R-:W-:-:S07]  /*47f20*/  PRMT R9, RZ, 0x7610, R9 ;  /* 0x00007610ff097816 */ /* 0x000fce0000000009 */
.L_x_3887:
[----:B------:R-:W-:Y:S05]  /*47f30*/  BSYNC.RECONVERGENT B3 ;  /* 0x0000000000037941 */ /* 0x000fea0003800200 */
.L_x_3883:
        /* <DEDUP_REMOVED lines=19> */
.L_x_3891:
[----:B------:R-:W-:Y:S05]  /*48070*/  BSYNC.RECONVERGENT B4 ;  /* 0x0000000000047941 */ /* 0x000fea0003800200 */
.L_x_3890:
[----:B------:R-:W-:-:S04]  /*48080*/  F2FP.BF16.F32.PACK_AB R10, RZ, R10 ;  /* 0x0000000aff0a723e */ /* 0x000fc800000010ff */
[----:B------:R-:W-:Y:S01]  /*48090*/  PRMT R126, R9, 0x5410, R10 ;  /* 0x00005410097e7816 */ /* 0x000fe2000000000a */
[----:B------:R-:W-:Y:S06]  /*480a0*/  BRA `(.L_x_3892) ;  /* 0x0000000000047947 */ /* 0x000fec0003800000 */
.L_x_3889:
[----:B------:R-:W-:-:S07]  /*480b0*/  PRMT R126, R9, 0x5410, RZ ;  /* 0x00005410097e7816 */ /* 0x000fce00000000ff */
.L_x_3892:
[----:B------:R-:W-:Y:S05]  /*480c0*/  BSYNC.RECONVERGENT B3 ;  /* 0x0000000000037941 */ /* 0x000fea0003800200 */
.L_x_3888:
[----:B------:R-:W-:-:S05]  /*480d0*/  MOV R9, R126 ;  /* 0x0000007e00097202 */ /* 0x000fca0000000f00 */
[----:B------:R2:W-:Y:S01]  /*480e0*/  STG.E.64 desc[UR4][R124.64+0x3400], R8 ;  /* 0x003400087c007986 */ /* 0x0005e2000c101b04 */
[----:B------:R-:W-:Y:S05]  /*480f0*/  BRA `(.L_x_3893) ;  /* 0x0000000000107947 */ /* 0x000fea0003800000 */
.L_x_3875:
[----:B------:R-:W2:Y:S02]  /*48100*/  LDCU UR6, c[0x0][0x39c] ;  /* 0x00007380ff0677ac */ /* 0x000ea40008000800 */
[----:B--2---:R-:W-:-:S13]  /*48110*/  ISETP.GE.AND P0, PT, R8, UR6, PT ;  /* 0x0000000608007c0c */ /* 0x004fda000bf06270 */
[----:B------:R-:W-:Y:S05]  /*48120*/  @P0 EXIT ;  /* 0x000000000000094d */ /* 0x000fea0003800000 */
[----:B------:R2:W-:Y:S02]  /*48130*/  STG.E.64 desc[UR4][R124.64+0x3400], RZ ;  /* 0x003400ff7c007986 */ /* 0x0005e4000c101b04 */
.L_x_3893:
[----:B------:R-:W-:Y:S05]  /*48140*/  BSYNC.RECONVERGENT B2 ;  /* 0x0000000000027941 */ /* 0x000fea0003800200 */
.L_x_3874:
        /* <DEDUP_REMOVED lines=19> */
.L_x_3897:
[----:B------:R-:W-:Y:S05]  /*48280*/  BSYNC.RECONVERGENT B3 ;  /* 0x0000000000037941 */ /* 0x000fea0003800200 */
.L_x_3896:
        /* <DEDUP_REMOVED lines=20> */
.L_x_3901:
[----:B------:R-:W-:Y:S05]  /*483d0*/  BSYNC.RECONVERGENT B4 ;  /* 0x0000000000047941 */ /* 0x000fea0003800200 */
.L_x_3900:
[----:B------:R-:W-:-:S04]  /*483e0*/  F2FP.BF16.F32.PACK_AB R9, RZ, R9 ;  /* 0x00000009ff09723e */ /* 0x000fc800000010ff */
[----:B------:R-:W-:Y:S01]  /*483f0*/  PRMT R8, R8, 0x5410, R9 ;  /* 0x0000541008087816 */ /* 0x000fe20000000009 */
[----:B------:R-:W-:Y:S06]  /*48400*/  BRA `(.L_x_3902) ;  /* 0x0000000000047947 */ /* 0x000fec0003800000 */
.L_x_3899:
[----:B------:R-:W-:-:S07]  /*48410*/  PRMT R8, R8, 0x5410, RZ ;  /* 0x0000541008087816 */ /* 0x000fce00000000ff */
.L_x_3902:
[----:B------:R-:W-:Y:S05]  /*48420*/  BSYNC.RECONVERGENT B3 ;  /* 0x0000000000037941 */ /* 0x000fea0003800200 */
.L_x_3898:
        /* <DEDUP_REMOVED lines=19> */
.L_x_3906:
[----:B------:R-:W-:Y:S05]  /*48560*/  BSYNC.RECONVERGENT B4 ;  /* 0x0000000000047941 */ /* 0x000fea0003800200 */
.L_x_3905:
[----:B------:R-:W-:Y:S01]  /*48570*/  F2FP.BF16.F32.PACK_AB R9, RZ, R9 ;  /* 0x00000009ff09723e */ /* 0x000fe200000010ff */
[----:B------:R-:W-:Y:S06]  /*48580*/  BRA `(.L_x_3907) ;  /* 0x0000000000047947 */ /* 0x000fec0003800000 */
.L_x_3904:
[----:B------:R-:W-:-:S07]  /*48590*/  PRMT R9, RZ, 0x7610, R9 ;  /* 0x00007610ff097816 */ /* 0x000fce0000000009 */
.L_x_3907:
[----:B------:R-:W-:Y:S05]  /*485a0*/  BSYNC.RECONVERGENT B3 ;  /* 0x0000000000037941 */ /* 0x000fea0003800200 */
.L_x_3903:
        /* <DEDUP_REMOVED lines=19> */
.L_x_3911:
[----:B------:R-:W-:Y:S05]  /*486e0*/  BSYNC.RECONVERGENT B4 ;  /* 0x0000000000047941 */ /* 0x000fea0003800200 */
.L_x_3910:
[----:B------:R-:W-:-:S04]  /*486f0*/  F2FP.BF16.F32.PACK_AB R10, RZ, R10 ;  /* 0x0000000aff0a723e */ /* 0x000fc800000010ff */
[----:B------:R-:W-:Y:S01]  /*48700*/  PRMT R126, R9, 0x5410, R10 ;  /* 0x00005410097e7816 */ /* 0x000fe2000000000a */
[----:B------:R-:W-:Y:S06]  /*48710*/  BRA `(.L_x_3912) ;  /* 0x0000000000047947 */ /* 0x000fec0003800000 */
.L_x_3909:
[----:B------:R-:W-:-:S07]  /*48720*/  PRMT R126, R9, 0x5410, RZ ;  /* 0x00005410097e7816 */ /* 0x000fce00000000ff */
.L_x_3912:
[----:B------:R-:W-:Y:S05]  /*48730*/  BSYNC.RECONVERGENT B3 ;  /* 0x0000000000037941 */ /* 0x000fea0003800200 */
.L_x_3908:
[----:B------:R-:W-:-:S05]  /*48740*/  MOV R9, R126 ;  /* 0x0000007e00097202 */ /* 0x000fca0000000f00 */
[----:B------:R2:W-:Y:S01]  /*48750*/  STG.E.64 desc[UR4][R124.64+0x3500], R8 ;  /* 0x003500087c007986 */ /* 0x0005e2000c101b04 */
[----:B------:R-:W-:Y:S05]  /*48760*/  BRA `(.L_x_3913) ;  /* 0x0000000000107947 */ /* 0x000fea0003800000 */
.L_x_3895:
[----:B------:R-:W2:Y:S02]  /*48770*/  LDCU UR6, c[0x0][0x39c] ;  /* 0x00007380ff0677ac */ /* 0x000ea40008000800 */
[----:B--2---:R-:W-:-:S13]  /*48780*/  ISETP.GE.AND P0, PT, R8, UR6, PT ;  /* 0x0000000608007c0c */ /* 0x004fda000bf06270 */
[----:B------:R-:W-:Y:S05]  /*48790*/  @P0 EXIT ;  /* 0x000000000000094d */ /* 0x000fea0003800000 */
[----:B------:R2:W-:Y:S02]  /*487a0*/  STG.E.64 desc[UR4][R124.64+0x3500], RZ ;  /* 0x003500ff7c007986 */ /* 0x0005e4000c101b04 */
.L_x_3913:
[----:B------:R-:W-:Y:S05]  /*487b0*/  BSYNC.RECONVERGENT B2 ;  /* 0x0000000000027941 */ /* 0x000fea0003800200 */
.L_x_3894:
        /* <DEDUP_REMOVED lines=19> */
.L_x_3917:
[----:B------:R-:W-:Y:S05]  /*488f0*/  BSYNC.RECONVERGENT B3 ;  /* 0x0000000000037941 */ /* 0x000fea0003800200 */
.L_x_3916:
        /* <DEDUP_REMOVED lines=20> */
.L_x_3921:
[----:B------:R-:W-:Y:S05]  /*48a40*/  BSYNC.RECONVERGENT B4 ;  /* 0x0000000000047941 */ /* 0x000fea0003800200 */
.L_x_3920:
[----:B------:R-:W-:-:S04]  /*48a50*/  F2FP.BF16.F32.PACK_AB R9, RZ, R9 ;  /* 0x00000009ff09723e */ /* 0x000fc800000010ff */
[----:B------:R-:W-:Y:S01]  /*48a60*/  PRMT R8, R8, 0x5410, R9 ;  /* 0x0000541008087816 */ /* 0x000fe20000000009 */
[----:B------:R-:W-:Y:S06]  /*48a70*/  BRA `(.L_x_3922) ;  /* 0x0000000000047947 */ /* 0x000fec0003800000 */
.L_x_3919:
[----:B------:R-:W-:-:S07]  /*48a80*/  PRMT R8, R8, 0x5410, RZ ;  /* 0x0000541008087816 */ /* 0x000fce00000000ff */
.L_x_3922:
[----:B------:R-:W-:Y:S05]  /*48a90*/  BSYNC.RECONVERGENT B3 ;  /* 0x0000000000037941 */ /* 0x000fea0003800200 */
.L_x_3918:
        /* <DEDUP_REMOVED lines=19> */
.L_x_3926:
[----:B------:R-:W-:Y:S05]  /*48bd0*/  BSYNC.RECONVERGENT B4 ;  /* 0x0000000000047941 */ /* 0x000fea0003800200 */
.L_x_3925:
[----:B------:R-:W-:Y:S01]  /*48be0*/  F2FP.BF16.F32.PACK_AB R9, RZ, R9 ;  /* 0x00000009ff09723e */ /* 0x000fe200000010ff */
[----:B------:R-:W-:Y:S06]  /*48bf0*/  BRA `(.L_x_3927) ;  /* 0x0000000000047947 */ /* 0x000fec0003800000 */
.L_x_3924:
[----:B------:R-:W-:-:S07]  /*48c00*/  PRMT R9, RZ, 0x7610, R9 ;  /* 0x00007610ff097816 */ /* 0x000fce0000000009 */
.L_x_3927:
[----:B------:R-:W-:Y:S05]  /*48c10*/  BSYNC.RECONVERGENT B3 ;  /* 0x0000000000037941 */ /* 0x000fea0003800200 */
.L_x_3923:
        /* <DEDUP_REMOVED lines=19> */
.L_x_3931:
[----:B------:R-:W-:Y:S05]  /*48d50*/  BSYNC.RECONVERGENT B4 ;  /* 0x0000000000047941 */ /* 0x000fea0003800200 */
.L_x_3930:
[----:B------:R-:W-:-:S04]  /*48d60*/  F2FP.BF16.F32.PACK_AB R10, RZ, R10 ;  /* 0x0000000aff0a723e */ /* 0x000fc800000010ff */
[----:B------:R-:W-:Y:S01]  /*48d70*/  PRMT R126, R9, 0x5410, R10 ;  /* 0x00005410097e7816 */ /* 0x000fe2000000000a */
[----:B------:R-:W-:Y:S06]  /*48d80*/  BRA `(.L_x_3932) ;  /* 0x0000000000047947 */ /* 0x000fec0003800000 */
.L_x_3929:
[----:B------:R-:W-:-:S07]  /*48d90*/  PRMT R126, R9, 0x5410, RZ ;  /* 0x00005410097e7816 */ /* 0x000fce00000000ff */
.L_x_3932:
[----:B------:R-:W-:Y:S05]  /*48da0*/  BSYNC.RECONVERGENT B3 ;  /* 0x0000000000037941 */ /* 0x000fea0003800200 */
.L_x_3928:
[----:B------:R-:W-:-:S05]  /*48db0*/  MOV R9, R126 ;  /* 0x0000007e00097202 */ /* 0x000fca0000000f00 */
[----:B------:R2:W-:Y:S01]  /*48dc0*/  STG.E.64 desc[UR4][R124.64+0x3600], R8 ;  /* 0x003600087c007986 */ /* 0x0005e2000c101b04 */
[----:B------:R-:W-:Y:S05]  /*48dd0*/  BRA `(.L_x_3933) ;  /* 0x0000000000107947 */ /* 0x000fea0003800000 */
.L_x_3915:
[----:B------:R-:W2:Y:S02]  /*48de0*/  LDCU UR6, c[0x0][0x39c] ;  /* 0x00007380ff0677ac */ /* 0x000ea40008000800 */
[----:B--2---:R-:W-:-:S13]  /*48df0*/  ISETP.GE.AND P0, PT, R8, UR6, PT ;  /* 0x0000000608007c0c */ /* 0x004fda000bf06270 */
[----:B------:R-:W-:Y:S05]  /*48e00*/  @P0 EXIT ;  /* 0x000000000000094d */ /* 0x000fea0003800000 */
[----:B------:R2:W-:Y:S02]  /*48e10*/  STG.E.64 desc[UR4][R124.64+0x3600], RZ ;  /* 0x003600ff7c007986 */ /* 0x0005e4000c101b04 */
.L_x_3933:
[----:B------:R-:W-:Y:S05]  /*48e20*/  BSYNC.RECONVERGENT B2 ;  /* 0x0000000000027941 */ /* 0x000fea0003800200 */
.L_x_3914:
        /* <DEDUP_REMOVED lines=19> */
.L_x_3937:
[----:B------:R-:W-:Y:S05]  /*48f60*/  BSYNC.RECONVERGENT B3 ;  /* 0x0000000000037941 */ /* 0x000fea0003800200 */
.L_x_3936:
        /* <DEDUP_REMOVED lines=20> */
.L_x_3941:
[----:B------:R-:W-:Y:S05]  /*490b0*/  BSYNC.RECONVERGENT B4 ;  /* 0x0000000000047941 */ /* 0x000fea0003800200 */
.L_x_3940:
[----:B------:R-:W-:-:S04]  /*490c0*/  F2FP.BF16.F32.PACK_AB R9, RZ, R9 ;  /* 0x00000009ff09723e */ /* 0x000fc800000010ff */
[----:B------:R-:W-:Y:S01]  /*490d0*/  PRMT R8, R8, 0x5410, R9 ;  /* 0x0000541008087816 */ /* 0x000fe20000000009 */
[----:B------:R-:W-:Y:S06]  /*490e0*/  BRA `(.L_x_3942) ;  /* 0x0000000000047947 */ /* 0x000fec0003800000 */
.L_x_3939:
[----:B------:R-:W-:-:S07]  /*490f0*/  PRMT R8, R8, 0x5410, RZ ;  /* 0x0000541008087816 */ /* 0x000fce00000000ff */
.L_x_3942:
[----:B------:R-:W-:Y:S05]  /*49100*/  BSYNC.RECONVERGENT B3 ;  /* 0x0000000000037941 */ /* 0x000fea0003800200 */
.L_x_3938:
        /* <DEDUP_REMOVED lines=19> */
.L_x_3946:
[----:B------:R-:W-:Y:S05]  /*49240*/  BSYNC.RECONVERGENT B4 ;  /* 0x0000000000047941 */ /* 0x000fea0003800200 */
.L_x_3945:
[----:B------:R-:W-:Y:S01]  /*49250*/  F2FP.BF16.F32.PACK_AB R9, RZ, R9 ;  /* 0x00000009ff09723e */ /* 0x000fe200000010ff */
[----:B------:R-:W-:Y:S06]  /*49260*/  BRA `(.L_x_3947) ;  /* 0x0000000000047947 */ /* 0x000fec0003800000 */
.L_x_3944:
[----:B------:R-:W-:-:S07]  /*49270*/  PRMT R9, RZ, 0x7610, R9 ;  /* 0x00007610ff097816 */ /* 0x000fce0000000009 */
.L_x_3947:
[----:B------:R-:W-:Y:S05]  /*49280*/  BSYNC.RECONVERGENT B3 ;  /* 0x0000000000037941 */ /* 0x000fea0003800200 */
.L_x_3943:
        /* <DEDUP_REMOVED lines=19> */
.L_x_3951:
[----:B------:R-:W-:Y:S05]  /*493c0*/  BSYNC.RECONVERGENT B4 ;  /* 0x0000000000047941 */ /* 0x000fea0003800200 */
.L_x_3950:
[----:B------:R-:W-:-:S04]  /*493d0*/  F2FP.BF16.F32.PACK_AB R10, RZ, R10 ;  /* 0x0000000aff0a723e */ /* 0x000fc800000010ff */
[----:B------:R-:W-:Y:S01]  /*493e0*/  PRMT R126, R9, 0x5410, R10 ;  /* 0x00005410097e7816 */ /* 0x000fe2000000000a */
[----:B------:R-:W-:Y:S06]  /*493f0*/  BRA `(.L_x_3952) ;  /* 0x0000000000047947 */ /* 0x000fec0003800000 */
.L_x_3949:
[----:B------:R-:W-:-:S07]  /*49400*/  PRMT R126, R9, 0x5410, RZ ;  /* 0x00005410097e7816 */ /* 0x000fce00000000ff */
.L_x_3952:
[----:B------:R-:W-:Y:S05]  /*49410*/  BSYNC.RECONVERGENT B3 ;  /* 0x0000000000037941 */ /* 0x000fea0003800200 */
.L_x_3948:
[----:B------:R-:W-:-:S05]  /*49420*/  IMAD.MOV.U32 R9, RZ, RZ, R126 ;  /* 0x000000ffff097224 */ /* 0x000fca00078e007e */
[----:B------:R2:W-:Y:S01]  /*49430*/  STG.E.64 desc[UR4][R124.64+0x3700], R8 ;  /* 0x003700087c007986 */ /* 0x0005e2000c101b04 */
[----:B------:R-:W-:Y:S05]  /*49440*/  BRA `(.L_x_3953) ;  /* 0x0000000000107947 */ /* 0x000fea0003800000 */
.L_x_3935:
[----:B------:R-:W2:Y:S02]  /*49450*/  LDCU UR6, c[0x0][0x39c] ;  /* 0x00007380ff0677ac */ /* 0x000ea40008000800 */
[----:B--2---:R-:W-:-:S13]  /*49460*/  ISETP.GE.AND P0, PT, R8, UR6, PT ;  /* 0x0000000608007c0c */ /* 0x004fda000bf06270 */
[----:B------:R-:W-:Y:S05]  /*49470*/  @P0 EXIT ;  /* 0x000000000000094d */ /* 0x000fea0003800000 */
[----:B------:R2:W-:Y:S02]  /*49480*/  STG.E.64 desc[UR4][R124.64+0x3700], RZ ;  /* 0x003700ff7c007986 */ /* 0x0005e4000c101b04 */
.L_x_3953:
[----:B------:R-:W-:Y:S05]  /*49490*/  BSYNC.RECONVERGENT B2 ;  /* 0x0000000000027941 */ /* 0x000fea0003800200 */
.L_x_3934:
        /* <DEDUP_REMOVED lines=19> */
.L_x_3957:
[----:B------:R-:W-:Y:S05]  /*495d0*/  BSYNC.RECONVERGENT B3 ;  /* 0x0000000000037941 */ /* 0x000fea0003800200 */
.L_x_3956:
        /* <DEDUP_REMOVED lines=20> */
.L_x_3961:
[----:B------:R-:W-:Y:S05]  /*49720*/  BSYNC.RECONVERGENT B4 ;  /* 0x0000000000047941 */ /* 0x000fea0003800200 */
.L_x_3960:
[----:B------:R-:W-:-:S04]  /*49730*/  F2FP.BF16.F32.PACK_AB R9, RZ, R9 ;  /* 0x00000009ff09723e */ /* 0x000fc800000010ff */
[----:B------:R-:W-:Y:S01]  /*49740*/  PRMT R8, R8, 0x5410, R9 ;  /* 0x0000541008087816 */ /* 0x000fe20000000009 */
[----:B------:R-:W-:Y:S06]  /*49750*/  BRA `(.L_x_3962) ;  /* 0x0000000000047947 */ /* 0x000fec0003800000 */
.L_x_3959:
[----:B------:R-:W-:-:S07]  /*49760*/  PRMT R8, R8, 0x5410, RZ ;  /* 0x0000541008087816 */ /* 0x000fce00000000ff */
.L_x_3962:
[----:B------:R-:W-:Y:S05]  /*49770*/  BSYNC.RECONVERGENT B3 ;  /* 0x0000000000037941 */ /* 0x000fea0003800200 */
.L_x_3958:
        /* <DEDUP_REMOVED lines=19> */
.L_x_3966:
[----:B------:R-:W-:Y:S05]  /*498b0*/  BSYNC.RECONVERGENT B4 ;  /* 0x0000000000047941 */ /* 0x000fea0003800200 */
.L_x_3965:
[----:B------:R-:W-:Y:S01]  /*498c0*/  F2FP.BF16.F32.PACK_AB R9, RZ, R9 ;  /* 0x00000009ff09723e */ /* 0x000fe200000010ff */
[----:B------:R-:W-:Y:S06]  /*498d0*/  BRA `(.L_x_3967) ;  /* 0x0000000000047947 */ /* 0x000fec0003800000 */
.L_x_3964:
[----:B------:R-:W-:-:S07]  /*498e0*/  PRMT R9, RZ, 0x7610, R9 ;  /* 0x00007610ff097816 */ /* 0x000fce0000000009 */
.L_x_3967:
[----:B------:R-:W-:Y:S05]  /*498f0*/  BSYNC.RECONVERGENT B3 ;  /* 0x0000000000037941 */ /* 0x000fea0003800200 */
.L_x_3963:
        /* <DEDUP_REMOVED lines=19> */
.L_x_3971:
[----:B------:R-:W-:Y:S05]  /*49a30*/  BSYNC.RECONVERGENT B4 ;  /* 0x0000000000047941 */ /* 0x000fea0003800200 */
.L_x_3970:
[----:B------:R-:W-:-:S04]  /*49a40*/  F2FP.BF16.F32.PACK_AB R10, RZ, R10 ;  /* 0x0000000aff0a723e */ /* 0x000fc800000010ff */
[----:B------:R-:W-:Y:S01]  /*49a50*/  PRMT R126, R9, 0x5410, R10 ;  /* 0x00005410097e7816 */ /* 0x000fe2000000000a */
[----:B------:R-:W-:Y:S06]  /*49a60*/  BRA `(.L_x_3972) ;  /* 0x0000000000047947 */ /* 0x000fec0003800000 */
.L_x_3969:
[----:B------:R-:W-:-:S07]  /*49a70*/  PRMT R126, R9, 0x5410, RZ ;  /* 0x00005410097e7816 */ /* 0x000fce00000000ff */
.L_x_3972:
[----:B------:R-:W-:Y:S05]  /*49a80*/  BSYNC.RECONVERGENT B3 ;  /* 0x0000000000037941 */ /* 0x000fea0003800200 */
.L_x_3968:
[----:B------:R-:W-:-:S05]  /*49a90*/  MOV R9, R126 ;  /* 0x0000007e00097202 */ /* 0x000fca0000000f00 */
[----:B------:R2:W-:Y:S01]  /*49aa0*/  STG.E.64 desc[UR4][R124.64+0x3800], R8 ;  /* 0x003800087c007986 */ /* 0x0005e2000c101b04 */
[----:B------:R-:W-:Y:S05]  /*49ab0*/  BRA `(.L_x_3973) ;  /* 0x0000000000107947 */ /* 0x000fea0003800000 */
.L_x_3955:
[----:B------:R-:W2:Y:S02]  /*49ac0*/  LDCU UR6, c[0x0][0x39c] ;  /* 0x00007380ff0677ac */ /* 0x000ea40008000800 */
[----:B--2---:R-:W-:-:S13]  /*49ad0*/  ISETP.GE.AND P0, PT, R8, UR6, PT ;  /* 0x0000000608007c0c */ /* 0x004fda000bf06270 */
[----:B------:R-:W-:Y:S05]  /*49ae0*/  @P0 EXIT ;  /* 0x000000000000094d */ /* 0x000fea0003800000 */
[----:B------:R2:W-:Y:S02]  /*49af0*/  STG.E.64 desc[UR4][R124.64+0x3800], RZ ;  /* 0x003800ff7c007986 */ /* 0x0005e4000c101b04 */
.L_x_3973:
[----:B------:R-:W-:Y:S05]  /*49b00*/  BSYNC.RECONVERGENT B2 ;  /* 0x0000000000027941 */ /* 0x000fea0003800200 */
.L_x_3954:
        /* <DEDUP_REMOVED lines=19> */
.L_x_3977:
[----:B------:R-:W-:Y:S05]  /*49c40*/  BSYNC.RECONVERGENT B3 ;  /* 0x0000000000037941 */ /* 0x000fea0003800200 */
.L_x_3976:
        /* <DEDUP_REMOVED lines=20> */
.L_x_3981:
[----:B------:R-:W-:Y:S05]  /*49d90*/  BSYNC.RECONVERGENT B4 ;  /* 0x0000000000047941 */ /* 0x000fea0003800200 */
.L_x_3980:
[----:B------:R-:W-:-:S04]  /*49da0*/  F2FP.BF16.F32.PACK_AB R9, RZ, R9 ;  /* 0x00000009ff09723e */ /* 0x000fc800000010ff */
[----:B------:R-:W-:Y:S01]  /*49db0*/  PRMT R8, R8, 0x5410, R9 ;  /* 0x0000541008087816 */ /* 0x000fe20000000009 */
[----:B------:R-:W-:Y:S06]  /*49dc0*/  BRA `(.L_x_3982) ;  /* 0x0000000000047947 */ /* 0x000fec0003800000 */
.L_x_3979:
[----:B------:R-:W-:-:S07]  /*49dd0*/  PRMT R8, R8, 0x5410, RZ ;  /* 0x0000541008087816 */ /* 0x000fce00000000ff */
.L_x_3982:
[----:B------:R-:W-:Y:S05]  /*49de0*/  BSYNC.RECONVERGENT B3 ;  /* 0x0000000000037941 */ /* 0x000fea0003800200 */
.L_x_3978:
        /* <DEDUP_REMOVED lines=19> */
.L_x_3986:
[----:B------:R-:W-:Y:S05]  /*49f20*/  BSYNC.RECONVERGENT B4 ;  /* 0x0000000000047941 */ /* 0x000fea0003800200 */
.L_x_3985:
[----:B------:R-:W-:Y:S01]  /*49f30*/  F2FP.BF16.F32.PACK_AB R9, RZ, R9 ;  /* 0x00000009ff09723e */ /* 0x000fe200000010ff */
[----:B------:R-:W-:Y:S06]  /*49f40*/  BRA `(.L_x_3987) ;  /* 0x0000000000047947 */ /* 0x000fec0003800000 */
.L_x_3984:
[----:B------:R-:W-:-:S07]  /*49f50*/  PRMT R9, RZ, 0x7610, R9 ;  /* 0x00007610ff097816 */ /* 0x000fce0000000009 */
.L_x_3987:
[----:B------:R-:W-:Y:S05]  /*49f60*/  BSYNC.RECONVERGENT B3 ;  /* 0x0000000000037941 */ /* 0x000fea0003800200 */
.L_x_3983:
        /* <DEDUP_REMOVED lines=19> */
.L_x_3991:
[----:B------:R-:W-:Y:S05]  /*4a0a0*/  BSYNC.RECONVERGENT B4 ;  /* 0x0000000000047941 */ /* 0x000fea0003800200 */
.L_x_3990:
[----:B------:R-:W-:-:S04]  /*4a0b0*/  F2FP.BF16.F32.PACK_AB R10, RZ, R10 ;  /* 0x0000000aff0a723e */ /* 0x000fc800000010ff */
[----:B------:R-:W-:Y:S01]  /*4a0c0*/  PRMT R126, R9, 0x5410, R10 ;  /* 0x00005410097e7816 */ /* 0x000fe2000000000a */
[----:B------:R-:W-:Y:S06]  /*4a0d0*/  BRA `(.L_x_3992) ;  /* 0x0000000000047947 */ /* 0x000fec0003800000 */
.L_x_3989:
[----:B------:R-:W-:-:S07]  /*4a0e0*/  PRMT R126, R9, 0x5410, RZ ;  /* 0x00005410097e7816 */ /* 0x000fce00000000ff */
.L_x_3992:
[----:B------:R-:W-:Y:S05]  /*4a0f0*/  BSYNC.RECONVERGENT B3 ;  /* 0x0000000000037941 */ /* 0x000fea0003800200 */
.L_x_3988:
[----:B------:R-:W-:-:S05]  /*4a100*/  MOV R9, R126 ;  /* 0x0000007e00097202 */ /* 0x000fca0000000f00 */
[----:B------:R2:W-:Y:S01]  /*4a110*/  STG.E.64 desc[UR4][R124.64+0x3900], R8 ;  /* 0x003900087c007986 */ /* 0x0005e2000c101b04 */
[----:B------:R-:W-:Y:S05]  /*4a120*/  BRA `(.L_x_3993) ;  /* 0x0000000000107947 */ /* 0x000fea0003800000 */
.L_x_3975:
[----:B------:R-:W2:Y:S02]  /*4a130*/  LDCU UR6, c[0x0][0x39c] ;  /* 0x00007380ff0677ac */ /* 0x000ea40008000800 */
[----:B--2---:R-:W-:-:S13]  /*4a140*/  ISETP.GE.AND P0, PT, R8, UR6, PT ;  /* 0x0000000608007c0c */ /* 0x004fda000bf06270 */
[----:B------:R-:W-:Y:S05]  /*4a150*/  @P0 EXIT ;  /* 0x000000000000094d */ /* 0x000fea0003800000 */
[----:B------:R2:W-:Y:S02]  /*4a160*/  STG.E.64 desc[UR4][R124.64+0x3900], RZ ;  /* 0x003900ff7c007986 */ /* 0x0005e4000c101b04 */
.L_x_3993:
[----:B------:R-:W-:Y:S05]  /*4a170*/  BSYNC.RECONVERGENT B2 ;  /* 0x0000000000027941 */ /* 0x000fea0003800200 */
.L_x_3974:
        /* <DEDUP_REMOVED lines=19> */
.L_x_3997:
[----:B------:R-:W-:Y:S05]  /*4a2b0*/  BSYNC.RECONVERGENT B3 ;  /* 0x0000000000037941 */ /* 0x000fea0003800200 */
.L_x_3996:
        /* <DEDUP_REMOVED lines=20> */
.L_x_4001:
[----:B------:R-:W-:Y:S05]  /*4a400*/  BSYNC.RECONVERGENT B4 ;  /* 0x0000000000047941 */ /* 0x000fea0003800200 */
.L_x_4000:
[----:B------:R-:W-:-:S04]  /*4a410*/  F2FP.BF16.F32.PACK_AB R9, RZ, R9 ;  /* 0x00000009ff09723e */ /* 0x000fc800000010ff */
[----:B------:R-:W-:Y:S01]  /*4a420*/  PRMT R8, R8, 0x5410, R9 ;  /* 0x0000541008087816 */ /* 0x000fe20000000009 */
[----:B------:R-:W-:Y:S06]  /*4a430*/  BRA `(.L_x_4002) ;  /* 0x0000000000047947 */ /* 0x000fec0003800000 */
.L_x_3999:
[----:B------:R-:W-:-:S07]  /*4a440*/  PRMT R8, R8, 0x5410, RZ ;  /* 0x0000541008087816 */ /* 0x000fce00000000ff */
.L_x_4002:
[----:B------:R-:W-:Y:S05]  /*4a450*/  BSYNC.RECONVERGENT B3 ;  /* 0x0000000000037941 */ /* 0x000fea0003800200 */
.L_x_3998:
        /* <DEDUP_REMOVED lines=19> */
.L_x_4006:
[----:B------:R-:W-:Y:S05]  /*4a590*/  BSYNC.RECONVERGENT B4 ;  /* 0x0000000000047941 */ /* 0x000fea0003800200 */
.L_x_4005:
[----:B------:R-:W-:Y:S01]  /*4a5a0*/  F2FP.BF16.F32.PACK_AB R9, RZ, R9 ;  /* 0x00000009ff09723e */ /* 0x000fe200000010ff */
[----:B------:R-:W-:Y:S06]  /*4a5b0*/  BRA `(.L_x_4007) ;  /* 0x0000000000047947 */ /* 0x000fec0003800000 */
.L_x_4004:
[----:B------:R-:W-:-:S07]  /*4a5c0*/  PRMT R9, RZ, 0x7610, R9 ;  /* 0x00007610ff097816 */ /* 0x000fce0000000009 */
.L_x_4007:
[----:B------:R-:W-:Y:S05]  /*4a5d0*/  BSYNC.RECONVERGENT B3 ;  /* 0x0000000000037941 */ /* 0x000fea0003800200 */
.L_x_4003:
        /* <DEDUP_REMOVED lines=19> */
.L_x_4011:
[----:B------:R-:W-:Y:S05]  /*4a710*/  BSYNC.RECONVERGENT B4 ;  /* 0x0000000000047941 */ /* 0x000fea0003800200 */
.L_x_4010:
[----:B------:R-:W-:-:S04]  /*4a720*/  F2FP.BF16.F32.PACK_AB R10, RZ, R10 ;  /* 0x0000000aff0a723e */ /* 0x000fc800000010ff */
[----:B------:R-:W-:Y:S01]  /*4a730*/  PRMT R126, R9, 0x5410, R10 ;  /* 0x00005410097e7816 */ /* 0x000fe2000000000a */
[----:B------:R-:W-:Y:S06]  /*4a740*/  BRA `(.L_x_4012) ;  /* 0x0000000000047947 */ /* 0x000fec0003800000 */
.L_x_4009:
[----:B------:R-:W-:-:S07]  /*4a750*/  PRMT R126, R9, 0x5410, RZ ;  /* 0x00005410097e7816 */ /* 0x000fce00000000ff */
.L_x_4012:
[----:B------:R-:W-:Y:S05]  /*4a760*/  BSYNC.RECONVERGENT B3 ;  /* 0x0000000000037941 */ /* 0x000fea0003800200 */
.L_x_4008:
[----:B------:R-:W-:-:S05]  /*4a770*/  MOV R9, R126 ;  /* 0x0000007e00097202 */ /* 0x000fca0000000f00 */
[----:B------:R2:W-:Y:S01]  /*4a780*/  STG.E.64 desc[UR4][R124.64+0x3a00], R8 ;  /* 0x003a00087c007986 */ /* 0x0005e2000c101b04 */
[----:B------:R-:W-:Y:S05]  /*4a790*/  BRA `(.L_x_4013) ;  /* 0x0000000000107947 */ /* 0x000fea0003800000 */
.L_x_3995:
[----:B------:R-:W2:Y:S02]  /*4a7a0*/  LDCU UR6, c[0x0][0x39c] ;  /* 0x00007380ff0677ac */ /* 0x000ea40008000800 */
[----:B--2---:R-:W-:-:S13]  /*4a7b0*/  ISETP.GE.AND P0, PT, R8, UR6, PT ;  /* 0x0000000608007c0c */ /* 0x004fda000bf06270 */
[----:B------:R-:W-:Y:S05]  /*4a7c0*/  @P0 EXIT ;  /* 0x000000000000094d */ /* 0x000fea0003800000 */
[----:B------:R2:W-:Y:S02]  /*4a7d0*/  STG.E.64 desc[UR4][R124.64+0x3a00], RZ ;  /* 0x003a00ff7c007986 */ /* 0x0005e4000c101b04 */
.L_x_4013:
[----:B------:R-:W-:Y:S05]  /*4a7e0*/  BSYNC.RECONVERGENT B2 ;  /* 0x0000000000027941 */ /* 0x000fea0003800200 */
.L_x_3994:
        /* <DEDUP_REMOVED lines=19> */
.L_x_4017:
[----:B------:R-:W-:Y:S05]  /*4a920*/  BSYNC.RECONVERGENT B3 ;  /* 0x0000000000037941 */ /* 0x000fea0003800200 */
.L_x_4016:
        /* <DEDUP_REMOVED lines=20> */
.L_x_4021:
[----:B------:R-:W-:Y:S05]  /*4aa70*/  BSYNC.RECONVERGENT B4 ;  /* 0x0000000000047941 */ /* 0x000fea0003800200 */
.L_x_4020:
[----:B------:R-:W-:-:S04]  /*4aa80*/  F2FP.BF16.F32.PACK_AB R9, RZ, R9 ;  /* 0x00000009ff09723e */ /* 0x000fc800000010ff */
[----:B------:R-:W-:Y:S01]  /*4aa90*/  PRMT R8, R8, 0x5410, R9 ;  /* 0x0000541008087816 */ /* 0x000fe20000000009 */
[----:B------:R-:W-:Y:S06]  /*4aaa0*/  BRA `(.L_x_4022) ;  /* 0x0000000000047947 */ /* 0x000fec0003800000 */
.L_x_4019:
[----:B------:R-:W-:-:S07]  /*4aab0*/  PRMT R8, R8, 0x5410, RZ ;  /* 0x0000541008087816 */ /* 0x000fce00000000ff */
.L_x_4022:
[----:B------:R-:W-:Y:S05]  /*4aac0*/  BSYNC.RECONVERGENT B3 ;  /* 0x0000000000037941 */ /* 0x000fea0003800200 */
.L_x_4018:
        /* <DEDUP_REMOVED lines=19> */
.L_x_4026:
[----:B------:R-:W-:Y:S05]  /*4ac00*/  BSYNC.RECONVERGENT B4 ;  /* 0x0000000000047941 */ /* 0x000fea0003800200 */
.L_x_4025:
[----:B------:R-:W-:Y:S01]  /*4ac10*/  F2FP.BF16.F32.PACK_AB R9, RZ, R9 ;  /* 0x00000009ff09723e */ /* 0x000fe200000010ff */
[----:B------:R-:W-:Y:S06]  /*4ac20*/  BRA `(.L_x_4027) ;  /* 0x0000000000047947 */ /* 0x000fec0003800000 */
.L_x_4024:
[----:B------:R-:W-:-:S07]  /*4ac30*/  PRMT R9, RZ, 0x7610, R9 ;  /* 0x00007610ff097816 */ /* 0x000fce0000000009 */
.L_x_4027:
[----:B------:R-:W-:Y:S05]  /*4ac40*/  BSYNC.RECONVERGENT B3 ;  /* 0x0000000000037941 */ /* 0x000fea0003800200 */
.L_x_4023:
        /* <DEDUP_REMOVED lines=19> */
.L_x_4031:
[----:B------:R-:W-:Y:S05]  /*4ad80*/  BSYNC.RECONVERGENT B4 ;  /* 0x0000000000047941 */ /* 0x000fea0003800200 */
.L_x_4030:
[----:B------:R-:W-:-:S04]  /*4ad90*/  F2FP.BF16.F32.PACK_AB R10, RZ, R10 ;  /* 0x0000000aff0a723e */ /* 0x000fc800000010ff */
[----:B------:R-:W-:Y:S01]  /*4ada0*/  PRMT R126, R9, 0x5410, R10 ;  /* 0x00005410097e7816 */ /* 0x000fe2000000000a */
[----:B------:R-:W-:Y:S06]  /*4adb0*/  BRA `(.L_x_4032) ;  /* 0x0000000000047947 */ /* 0x000fec0003800000 */
.L_x_4029:
[----:B------:R-:W-:-:S07]  /*4adc0*/  PRMT R126, R9, 0x5410, RZ ;  /* 0x00005410097e7816 */ /* 0x000fce00000000ff */
.L_x_4032:
[----:B------:R-:W-:Y:S05]  /*4add0*/  BSYNC.RECONVERGENT B3 ;  /* 0x0000000000037941 */ /* 0x000fea0003800200 */
.L_x_4028:
[----:B------:R-:W-:-:S05]  /*4ade0*/  IMAD.MOV.U32 R9, RZ, RZ, R126 ;  /* 0x000000ffff097224 */ /* 0x000fca00078e007e */
[----:B------:R2:W-:Y:S01]  /*4adf0*/  STG.E.64 desc[UR4][R124.64+0x3b00], R8 ;  /* 0x003b00087c007986 */ /* 0x0005e2000c101b04 */
[----:B------:R-:W-:Y:S05]  /*4ae00*/  BRA `(.L_x_4033) ;  /* 0x0000000000107947 */ /* 0x000fea0003800000 */
.L_x_4015:
[----:B------:R-:W2:Y:S02]  /*4ae10*/  LDCU UR6, c[0x0][0x39c] ;  /* 0x00007380ff0677ac */ /* 0x000ea40008000800 */
[----:B--2---:R-:W-:-:S13]  /*4ae20*/  ISETP.GE.AND P0, PT, R8, UR6, PT ;  /* 0x0000000608007c0c */ /* 0x004fda000bf06270 */
[----:B------:R-:W-:Y:S05]  /*4ae30*/  @P0 EXIT ;  /* 0x000000000000094d */ /* 0x000fea0003800000 */
[----:B------:R2:W-:Y:S02]  /*4ae40*/  STG.E.64 desc[UR4][R124.64+0x3b00], RZ ;  /* 0x003b00ff7c007986 */ /* 0x0005e4000c101b04 */
.L_x_4033:
[----:B------:R-:W-:Y:S05]  /*4ae50*/  BSYNC.RECONVERGENT B2 ;  /* 0x0000000000027941 */ /* 0x000fea0003800200 */
.L_x_4014:
        /* <DEDUP_REMOVED lines=19> */
.L_x_4037:
[----:B------:R-:W-:Y:S05]  /*4af90*/  BSYNC.RECONVERGENT B3 ;  /* 0x0000000000037941 */ /* 0x000fea0003800200 */
.L_x_4036:
        /* <DEDUP_REMOVED lines=20> */
.L_x_4041:
[----:B------:R-:W-:Y:S05]  /*4b0e0*/  BSYNC.RECONVERGENT B4 ;  /* 0x0000000000047941 */ /* 0x000fea0003800200 */
.L_x_4040:
[----:B------:R-:W-:-:S04]  /*4b0f0*/  F2FP.BF16.F32.PACK_AB R9, RZ, R9 ;  /* 0x00000009ff09723e */ /* 0x000fc800000010ff */
[----:B------:R-:W-:Y:S01]  /*4b100*/  PRMT R8, R8, 0x5410, R9 ;  /* 0x0000541008087816 */ /* 0x000fe20000000009 */
[----:B------:R-:W-:Y:S06]  /*4b110*/  BRA `(.L_x_4042) ;  /* 0x0000000000047947 */ /* 0x000fec0003800000 */
.L_x_4039:
[----:B------:R-:W-:-:S07]  /*4b120*/  PRMT R8, R8, 0x5410, RZ ;  /* 0x0000541008087816 */ /* 0x000fce00000000ff */
.L_x_4042:
[----:B------:R-:W-:Y:S05]  /*4b130*/  BSYNC.RECONVERGENT B3 ;  /* 0x0000000000037941 */ /* 0x000fea0003800200 */
.L_x_4038:
        /* <DEDUP_REMOVED lines=19> */
.L_x_4046:
[----:B------:R-:W-:Y:S05]  /*4b270*/  BSYNC.RECONVERGENT B4 ;  /* 0x0000000000047941 */ /* 0x000fea0003800200 */
.L_x_4045:
[----:B------:R-:W-:Y:S01]  /*4b280*/  F2FP.BF16.F32.PACK_AB R9, RZ, R9 ;  /* 0x00000009ff09723e */ /* 0x000fe200000010ff */
[----:B------:R-:W-:Y:S06]  /*4b290*/  BRA `(.L_x_4047) ;  /* 0x0000000000047947 */ /* 0x000fec0003800000 */
.L_x_4044:
[----:B------:R-:W-:-:S07]  /*4b2a0*/  PRMT R9, RZ, 0x7610, R9 ;  /* 0x00007610ff097816 */ /* 0x000fce0000000009 */
.L_x_4047:
[----:B------:R-:W-:Y:S05]  /*4b2b0*/  BSYNC.RECONVERGENT B3 ;  /* 0x0000000000037941 */ /* 0x000fea0003800200 */
.L_x_4043:
        /* <DEDUP_REMOVED lines=19> */
.L_x_4051:
[----:B------:R-:W-:Y:S05]  /*4b3f0*/  BSYNC.RECONVERGENT B4 ;  /* 0x0000000000047941 */ /* 0x000fea0003800200 */
.L_x_4050:
[----:B------:R-:W-:-:S04]  /*4b400*/  F2FP.BF16.F32.PACK_AB R10, RZ, R10 ;  /* 0x0000000aff0a723e */ /* 0x000fc800000010ff */
[----:B------:R-:W-:Y:S01]  /*4b410*/  PRMT R126, R9, 0x5410, R10 ;  /* 0x00005410097e7816 */ /* 0x000fe2000000000a */
[----:B------:R-:W-:Y:S06]  /*4b420*/  BRA `(.L_x_4052) ;  /* 0x0000000000047947 */ /* 0x000fec0003800000 */
.L_x_4049:
[----:B------:R-:W-:-:S07]  /*4b430*/  PRMT R126, R9, 0x5410, RZ ;  /* 0x00005410097e7816 */ /* 0x000fce00000000ff */
.L_x_4052:
[----:B------:R-:W-:Y:S05]  /*4b440*/  BSYNC.RECONVERGENT B3 ;  /* 0x0000000000037941 */ /* 0x000fea0003800200 */
.L_x_4048:
[----:B------:R-:W-:-:S05]  /*4b450*/  MOV R9, R126 ;  /* 0x0000007e00097202 */ /* 0x000fca0000000f00 */
[----:B------:R2:W-:Y:S01]  /*4b460*/  STG.E.64 desc[UR4][R124.64+0x3c00], R8 ;  /* 0x003c00087c007986 */ /* 0x0005e2000c101b04 */
[----:B------:R-:W-:Y:S05]  /*4b470*/  BRA `(.L_x_4053) ;  /* 0x0000000000107947 */ /* 0x000fea0003800000 */
.L_x_4035:
[----:B------:R-:W2:Y:S02]  /*4b480*/  LDCU UR6, c[0x0][0x39c] ;  /* 0x00007380ff0677ac */ /* 0x000ea40008000800 */
[----:B--2---:R-:W-:-:S13]  /*4b490*/  ISETP.GE.AND P0, PT, R8, UR6, PT ;  /* 0x0000000608007c0c */ /* 0x004fda000bf06270 */
[----:B------:R-:W-:Y:S05]  /*4b4a0*/  @P0 EXIT ;  /* 0x000000000000094d */ /* 0x000fea0003800000 */
[----:B------:R2:W-:Y:S02]  /*4b4b0*/  STG.E.64 desc[UR4][R124.64+0x3c00], RZ ;  /* 0x003c00ff7c007986 */ /* 0x0005e4000c101b04 */
.L_x_4053:
[----:B------:R-:W-:Y:S05]  /*4b4c0*/  BSYNC.RECONVERGENT B2 ;  /* 0x0000000000027941 */ /* 0x000fea0003800200 */
.L_x_4034:
        /* <DEDUP_REMOVED lines=19> */
.L_x_4057:
[----:B------:R-:W-:Y:S05]  /*4b600*/  BSYNC.RECONVERGENT B3 ;  /* 0x0000000000037941 */ /* 0x000fea0003800200 */
.L_x_4056:
        /* <DEDUP_REMOVED lines=20> */
.L_x_4061:
[----:B------:R-:W-:Y:S05]  /*4b750*/  BSYNC.RECONVERGENT B4 ;  /* 0x0000000000047941 */ /* 0x000fea0003800200 */
.L_x_4060:
[----:B------:R-:W-:-:S04]  /*4b760*/  F2FP.BF16.F32.PACK_AB R9, RZ, R9 ;  /* 0x00000009ff09723e */ /* 0x000fc800000010ff */
[----:B------:R-:W-:Y:S01]  /*4b770*/  PRMT R8, R8, 0x5410, R9 ;  /* 0x0000541008087816 */ /* 0x000fe20000000009 */
[----:B------:R-:W-:Y:S06]  /*4b780*/  BRA `(.L_x_4062) ;  /* 0x0000000000047947 */ /* 0x000fec0003800000 */
.L_x_4059:
[----:B------:R-:W-:-:S07]  /*4b790*/  PRMT R8, R8, 0x5410, RZ ;  /* 0x0000541008087816 */ /* 0x000fce00000000ff */
.L_x_4062:
[----:B------:R-:W-:Y:S05]  /*4b7a0*/  BSYNC.RECONVERGENT B3 ;  /* 0x0000000000037941 */ /* 0x000fea0003800200 */
.L_x_4058:
        /* <DEDUP_REMOVED lines=19> */
.L_x_4066:
[----:B------:R-:W-:Y:S05]  /*4b8e0*/  BSYNC.RECONVERGENT B4 ;  /* 0x0000000000047941 */ /* 0x000fea0003800200 */
.L_x_4065:
[----:B------:R-:W-:Y:S01]  /*4b8f0*/  F2FP.BF16.F32.PACK_AB R9, RZ, R9 ;  /* 0x00000009ff09723e */ /* 0x000fe200000010ff */
[----:B------:R-:W-:Y:S06]  /*4b900*/  BRA `(.L_x_4067) ;  /* 0x0000000000047947 */ /* 0x000fec0003800000 */
.L_x_4064:
[----:B------:R-:W-:-:S07]  /*4b910*/  PRMT R9, RZ, 0x7610, R9 ;  /* 0x00007610ff097816 */ /* 0x000fce0000000009 */
.L_x_4067:
[----:B------:R-:W-:Y:S05]  /*4b920*/  BSYNC.RECONVERGENT B3 ;  /* 0x0000000000037941 */ /* 0x000fea0003800200 */
.L_x_4063:
        /* <DEDUP_REMOVED lines=19> */
.L_x_4071:
[----:B------:R-:W-:Y:S05]  /*4ba60*/  BSYNC.RECONVERGENT B4 ;  /* 0x0000000000047941 */ /* 0x000fea0003800200 */
.L_x_4070:
[----:B------:R-:W-:-:S04]  /*4ba70*/  F2FP.BF16.F32.PACK_AB R10, RZ, R10 ;  /* 0x0000000aff0a723e */ /* 0x000fc800000010ff */
[----:B------:R-:W-:Y:S01]  /*4ba80*/  PRMT R126, R9, 0x5410, R10 ;  /* 0x00005410097e7816 */ /* 0x000fe2000000000a */
[----:B------:R-:W-:Y:S06]  /*4ba90*/  BRA `(.L_x_4072) ;  /* 0x0000000000047947 */ /* 0x000fec0003800000 */
.L_x_4069:
[----:B------:R-:W-:-:S07]  /*4baa0*/  PRMT R126, R9, 0x5410, RZ ;  /* 0x00005410097e7816 */ /* 0x000fce00000000ff */
.L_x_4072:
[----:B------:R-:W-:Y:S05]  /*4bab0*/  BSYNC.RECONVERGENT B3 ;  /* 0x0000000000037941 */ /* 0x000fea0003800200 */
.L_x_4068:
[----:B------:R-:W-:-:S05]  /*4bac0*/  MOV R9, R126 ;  /* 0x0000007e00097202 */ /* 0x000fca0000000f00 */
[----:B------:R2:W-:Y:S01]  /*4bad0*/  STG.E.64 desc[UR4][R124.64+0x3d00], R8 ;  /* 0x003d00087c007986 */ /* 0x0005e2000c101b04 */
[----:B------:R-:W-:Y:S05]  /*4bae0*/  BRA `(.L_x_4073) ;  /* 0x0000000000107947 */ /* 0x000fea0003800000 */
.L_x_4055:
[----:B------:R-:W2:Y:S02]  /*4baf0*/  LDCU UR6, c[0x0][0x39c] ;  /* 0x00007380ff0677ac */ /* 0x000ea40008000800 */
[----:B--2---:R-:W-:-:S13]  /*4bb00*/  ISETP.GE.AND P0, PT, R8, UR6, PT ;  /* 0x0000000608007c0c */ /* 0x004fda000bf06270 */
[----:B------:R-:W-:Y:S05]  /*4bb10*/  @P0 EXIT ;  /* 0x000000000000094d */ /* 0x000fea0003800000 */
[----:B------:R2:W-:Y:S02]  /*4bb20*/  STG.E.64 desc[UR4][R124.64+0x3d00], RZ ;  /* 0x003d00ff7c007986 */ /* 0x0005e4000c101b04 */
.L_x_4073:
[----:B------:R-:W-:Y:S05]  /*4bb30*/  BSYNC.RECONVERGENT B2 ;  /* 0x0000000000027941 */ /* 0x000fea0003800200 */
.L_x_4054:
        /* <DEDUP_REMOVED lines=19> */
.L_x_4077:
[----:B------:R-:W-:Y:S05]  /*4bc70*/  BSYNC.RECONVERGENT B3 ;  /* 0x0000000000037941 */ /* 0x000fea0003800200 */
.L_x_4076:
        /* <DEDUP_REMOVED lines=20> */
.L_x_4081:
[----:B------:R-:W-:Y:S05]  /*4bdc0*/  BSYNC.RECONVERGENT B4 ;  /* 0x0000000000047941 */ /* 0x000fea0003800200 */
.L_x_4080:
[----:B------:R-:W-:-:S04]  /*4bdd0*/  F2FP.BF16.F32.PACK_AB R9, RZ, R9 ;  /* 0x00000009ff09723e */ /* 0x000fc800000010ff */
[----:B------:R-:W-:Y:S01]  /*4bde0*/  PRMT R8, R8, 0x5410, R9 ;  /* 0x0000541008087816 */ /* 0x000fe20000000009 */
[----:B------:R-:W-:Y:S06]  /*4bdf0*/  BRA `(.L_x_4082) ;  /* 0x0000000000047947 */ /* 0x000fec0003800000 */
.L_x_4079:
[----:B------:R-:W-:-:S07]  /*4be00*/  PRMT R8, R8, 0x5410, RZ ;  /* 0x0000541008087816 */ /* 0x000fce00000000ff */
.L_x_4082:
[----:B------:R-:W-:Y:S05]  /*4be10*/  BSYNC.RECONVERGENT B3 ;  /* 0x0000000000037941 */ /* 0x000fea0003800200 */
.L_x_4078:
        /* <DEDUP_REMOVED lines=19> */
.L_x_4086:
[----:B------:R-:W-:Y:S05]  /*4bf50*/  BSYNC.RECONVERGENT B4 ;  /* 0x0000000000047941 */ /* 0x000fea0003800200 */
.L_x_4085:
[----:B------:R-:W-:Y:S01]  /*4bf60*/  F2FP.BF16.F32.PACK_AB R9, RZ, R9 ;  /* 0x00000009ff09723e */ /* 0x000fe200000010ff */
[----:B------:R-:W-:Y:S06]  /*4bf70*/  BRA `(.L_x_4087) ;  /* 0x0000000000047947 */ /* 0x000fec0003800000 */
.L_x_4084:
[----:B------:R-:W-:-:S07]  /*4bf80*/  PRMT R9, RZ, 0x7610, R9 ;  /* 0x00007610ff097816 */ /* 0x000fce0000000009 */
.L_x_4087:
[----:B------:R-:W-:Y:S05]  /*4bf90*/  BSYNC.RECONVERGENT B3 ;  /* 0x0000000000037941 */ /* 0x000fea0003800200 */
.L_x_4083:
        /* <DEDUP_REMOVED lines=19> */
.L_x_4091:
[----:B------:R-:W-:Y:S05]  /*4c0d0*/  BSYNC.RECONVERGENT B4 ;  /* 0x0000000000047941 */ /* 0x000fea0003800200 */
.L_x_4090:
[----:B------:R-:W-:-:S04]  /*4c0e0*/  F2FP.BF16.F32.PACK_AB R10, RZ, R10 ;  /* 0x0000000aff0a723e */ /* 0x000fc800000010ff */
[----:B------:R-:W-:Y:S01]  /*4c0f0*/  PRMT R126, R9, 0x5410, R10 ;  /* 0x00005410097e7816 */ /* 0x000fe2000000000a */
[----:B------:R-:W-:Y:S06]  /*4c100*/  BRA `(.L_x_4092) ;  /* 0x0000000000047947 */ /* 0x000fec0003800000 */
.L_x_4089:
[----:B------:R-:W-:-:S07]  /*4c110*/  PRMT R126, R9, 0x5410, RZ ;  /* 0x00005410097e7816 */ /* 0x000fce00000000ff */
.L_x_4092:
[----:B------:R-:W-:Y:S05]  /*4c120*/  BSYNC.RECONVERGENT B3 ;  /* 0x0000000000037941 */ /* 0x000fea0003800200 */
.L_x_4088:
[----:B------:R-:W-:-:S05]  /*4c130*/  MOV R9, R126 ;  /* 0x0000007e00097202 */ /* 0x000fca0000000f00 */
[----:B------:R2:W-:Y:S01]  /*4c140*/  STG.E.64 desc[UR4][R124.64+0x3e00], R8 ;  /* 0x003e00087c007986 */ /* 0x0005e2000c101b04 */
[----:B------:R-:W-:Y:S05]  /*4c150*/  BRA `(.L_x_4093) ;  /* 0x0000000000107947 */ /* 0x000fea0003800000 */
.L_x_4075:
[----:B------:R-:W2:Y:S02]  /*4c160*/  LDCU UR6, c[0x0][0x39c] ;  /* 0x00007380ff0677ac */ /* 0x000ea40008000800 */
[----:B--2---:R-:W-:-:S13]  /*4c170*/  ISETP.GE.AND P0, PT, R8, UR6, PT ;  /* 0x0000000608007c0c */ /* 0x004fda000bf06270 */
[----:B------:R-:W-:Y:S05]  /*4c180*/  @P0 EXIT ;  /* 0x000000000000094d */ /* 0x000fea0003800000 */
[----:B------:R2:W-:Y:S02]  /*4c190*/  STG.E.64 desc[UR4][R124.64+0x3e00], RZ ;  /* 0x003e00ff7c007986 */ /* 0x0005e4000c101b04 */
.L_x_4093:
[----:B------:R-:W-:Y:S05]  /*4c1a0*/  BSYNC.RECONVERGENT B2 ;  /* 0x0000000000027941 */ /* 0x000fea0003800200 */
.L_x_4074:
        /* <DEDUP_REMOVED lines=19> */
.L_x_4097:
[----:B------:R-:W-:Y:S05]  /*4c2e0*/  BSYNC.RECONVERGENT B3 ;  /* 0x0000000000037941 */ /* 0x000fea0003800200 */
.L_x_4096:
        /* <DEDUP_REMOVED lines=20> */
.L_x_4101:
[----:B------:R-:W-:Y:S05]  /*4c430*/  BSYNC.RECONVERGENT B4 ;  /* 0x0000000000047941 */ /* 0x000fea0003800200 */
.L_x_4100:
[----:B------:R-:W-:-:S04]  /*4c440*/  F2FP.BF16.F32.PACK_AB R9, RZ, R9 ;  /* 0x00000009ff09723e */ /* 0x000fc800000010ff */
[----:B------:R-:W-:Y:S01]  /*4c450*/  PRMT R8, R8, 0x5410, R9 ;  /* 0x0000541008087816 */ /* 0x000fe20000000009 */
[----:B------:R-:W-:Y:S06]  /*4c460*/  BRA `(.L_x_4102) ;  /* 0x0000000000047947 */ /* 0x000fec0003800000 */
.L_x_4099:
[----:B------:R-:W-:-:S07]  /*4c470*/  PRMT R8, R8, 0x5410, RZ ;  /* 0x0000541008087816 */ /* 0x000fce00000000ff */
.L_x_4102:
[----:B------:R-:W-:Y:S05]  /*4c480*/  BSYNC.RECONVERGENT B3 ;  /* 0x0000000000037941 */ /* 0x000fea0003800200 */
.L_x_4098:
        /* <DEDUP_REMOVED lines=19> */
.L_x_4106:
[----:B------:R-:W-:Y:S05]  /*4c5c0*/  BSYNC.RECONVERGENT B4 ;  /* 0x0000000000047941 */ /* 0x000fea0003800200 */
.L_x_4105:
[----:B------:R-:W-:Y:S01]  /*4c5d0*/  F2FP.BF16.F32.PACK_AB R9, RZ, R9 ;  /* 0x00000009ff09723e */ /* 0x000fe200000010ff */
[----:B------:R-:W-:Y:S06]  /*4c5e0*/  BRA `(.L_x_4107) ;  /* 0x0000000000047947 */ /* 0x000fec0003800000 */
.L_x_4104:
[----:B------:R-:W-:-:S07]  /*4c5f0*/  PRMT R9, RZ, 0x7610, R9 ;  /* 0x00007610ff097816 */ /* 0x000fce0000000009 */
.L_x_4107:
[----:B------:R-:W-:Y:S05]  /*4c600*/  BSYNC.RECONVERGENT B3 ;  /* 0x0000000000037941 */ /* 0x000fea0003800200 */
.L_x_4103:
        /* <DEDUP_REMOVED lines=19> */
.L_x_4111:
[----:B------:R-:W-:Y:S05]  /*4c740*/  BSYNC.RECONVERGENT B4 ;  /* 0x0000000000047941 */ /* 0x000fea0003800200 */
.L_x_4110:
[----:B------:R-:W-:-:S04]  /*4c750*/  F2FP.BF16.F32.PACK_AB R10, RZ, R10 ;  /* 0x0000000aff0a723e */ /* 0x000fc800000010ff */
[----:B------:R-:W-:Y:S01]  /*4c760*/  PRMT R126, R9, 0x5410, R10 ;  /* 0x00005410097e7816 */ /* 0x000fe2000000000a */
[----:B------:R-:W-:Y:S06]  /*4c770*/  BRA `(.L_x_4112) ;  /* 0x0000000000047947 */ /* 0x000fec0003800000 */
.L_x_4109:
[----:B------:R-:W-:-:S07]  /*4c780*/  PRMT R126, R9, 0x5410, RZ ;  /* 0x00005410097e7816 */ /* 0x000fce00000000ff */
.L_x_4112:
[----:B------:R-:W-:Y:S05]  /*4c790*/  BSYNC.RECONVERGENT B3 ;  /* 0x0000000000037941 */ /* 0x000fea0003800200 */
.L_x_4108:
[----:B------:R-:W-:-:S05]  /*4c7a0*/  IMAD.MOV.U32 R9, RZ, RZ, R126 ;  /* 0x000000ffff097224 */ /* 0x000fca00078e007e */
[----:B------:R2:W-:Y:S01]  /*4c7b0*/  STG.E.64 desc[UR4][R124.64+0x3f00], R8 ;  /* 0x003f00087c007986 */ /* 0x0005e2000c101b04 */
[----:B------:R-:W-:Y:S05]  /*4c7c0*/  BRA `(.L_x_4113) ;  /* 0x0000000000107947 */ /* 0x000fea0003800000 */
.L_x_4095:
[----:B------:R-:W2:Y:S02]  /*4c7d0*/  LDCU UR6, c[0x0][0x39c] ;  /* 0x00007380ff0677ac */ /* 0x000ea40008000800 */
[----:B--2---:R-:W-:-:S13]  /*4c7e0*/  ISETP.GE.AND P0, PT, R8, UR6, PT ;  /* 0x0000000608007c0c */ /* 0x004fda000bf06270 */
[----:B------:R-:W-:Y:S05]  /*4c7f0*/  @P0 EXIT ;  /* 0x000000000000094d */ /* 0x000fea0003800000 */
[----:B------:R2:W-:Y:S02]  /*4c800*/  STG.E.64 desc[UR4][R124.64+0x3f00], RZ ;  /* 0x003f00ff7c007986 */ /* 0x0005e4000c101b04 */
.L_x_4113:
[----:B------:R-:W-:Y:S05]  /*4c810*/  BSYNC.RECONVERGENT B2 ;  /* 0x0000000000027941 */ /* 0x000fea0003800200 */
.L_x_4094:
[----:B------:R-:W5:Y:S01]  /*4c820*/  S2R R10, SR_TID.X ;  /* 0x00000000000a7919 */ /* 0x000f620000002100 */
[----:B------:R-:W0:Y:S01]  /*4c830*/  S2UR UR6, SR_CTAID.X ;  /* 0x00000000000679c3 */ /* 0x000e220000002500 */
[----:B------:R-:W-:Y:S01]  /*4c840*/  BSSY.RECONVERGENT B2, `(.L_x_4114) ;  /* 0x000006c000027945 */ /* 0x000fe20003800200 */
[----:B-----5:R-:W-:-:S04]  /*4c850*/  SHF.L.U32 R10, R10, 0x2, RZ ;  /* 0x000000020a0a7819 */ /* 0x020fc800000006ff */
[----:B--2---:R-:W-:-:S04]  /*4c860*/  LOP3.LUT R8, R10, 0x2000, RZ, 0xfc, !PT ;  /* 0x000020000a087812 */ /* 0x004fc800078efcff */
        /* <DEDUP_REMOVED lines=14> */
[----:B-1-34-:R-:W-:Y:S05]  /*4c950*/  CALL.REL.NOINC `($__internal_0_$__cuda_sm3x_div_rn_noftz_f32_slowpath) ;  /* 0x0000017400e47944 */ /* 0x01afea0003c00000 */
[----:B------:R-:W-:-:S07]  /*4c960*/  MOV R8, R134 ;  /* 0x0000008600087202 */ /* 0x000fce0000000f00 */
.L_x_4117:
[----:B------:R-:W-:Y:S05]  /*4c970*/  BSYNC.RECONVERGENT B3 ;  /* 0x0000000000037941 */ /* 0x000fea0003800200 */
.L_x_4116:
[----:B------:R-:W0:Y:S01]  /*4c980*/  S2R R9, SR_TID.X ;  /* 0x0000000000097919 */ /* 0x000e220000002100 */
[----:B------:R-:W2:Y:S01]  /*4c990*/  S2UR UR6, SR_CTAID.X ;  /* 0x00000000000679c3 */ /* 0x000ea20000002500 */
[----:B------:R-:W-:Y:S01]  /*4c9a0*/  BSSY.RECONVERGENT B3, `(.L_x_4118) ;  /* 0x0000019000037945 */ /* 0x000fe20003800200 */
[----:B------:R-:W-:Y:S01]  /*4c9b0*/  F2FP.BF16.F32.PACK_AB R8, RZ, R8 ;  /* 0x00000008ff08723e */ /* 0x000fe200000010ff */
[----:B0-----:R-:W-:-:S05]  /*4c9c0*/  IMAD.SHL.U32 R9, R9, 0x4, RZ ;  /* 0x0000000409097824 */ /* 0x001fca00078e00ff */
[----:B------:R-:W-:-:S04]  /*4c9d0*/  LOP3.LUT R9, R9, 0x2001, RZ, 0xfc, !PT ;  /* 0x0000200109097812 */ /* 0x000fc800078efcff */
        /* <DEDUP_REMOVED lines=16> */
.L_x_4121:
[----:B------:R-:W-:Y:S05]  /*4cae0*/  BSYNC.RECONVERGENT B4 ;  /* 0x0000000000047941 */ /* 0x000fea0003800200 */
.L_x_4120:
[----:B------:R-:W-:-:S04]  /*4caf0*/  F2FP.BF16.F32.PACK_AB R9, RZ, R9 ;  /* 0x00000009ff09723e */ /* 0x000fc800000010ff */
[----:B------:R-:W-:Y:S01]  /*4cb00*/  PRMT R8, R8, 0x5410, R9 ;  /* 0x0000541008087816 */ /* 0x000fe20000000009 */
[----:B------:R-:W-:Y:S06]  /*4cb10*/  BRA `(.L_x_4122) ;  /* 0x0000000000047947 */ /* 0x000fec0003800000 */
.L_x_4119:
[----:B------:R-:W-:-:S07]  /*4cb20*/  PRMT R8, R8, 0x5410, RZ ;  /* 0x0000541008087816 */ /* 0x000fce00000000ff */
.L_x_4122:
[----:B------:R-:W-:Y:S05]  /*4cb30*/  BSYNC.RECONVERGENT B3 ;  /* 0x0000000000037941 */ /* 0x000fea0003800200 */
.L_x_4118:
[----:B------:R-:W0:Y:S01]  /*4cb40*/  S2R R9, SR_TID.X ;  /* 0x0000000000097919 */ /* 0x000e220000002100 */
[----:B------:R-:W2:Y:S01]  /*4cb50*/  S2UR UR6, SR_CTAID.X ;  /* 0x00000000000679c3 */ /* 0x000ea20000002500 */
[----:B------:R-:W-:Y:S01]  /*4cb60*/  BSSY.RECONVERGENT B3, `(.L_x_4123) ;  /* 0x0000017000037945 */ /* 0x000fe20003800200 */
[----:B0-----:R-:W-:-:S04]  /*4cb70*/  SHF.L.U32 R9, R9, 0x2, RZ ;  /* 0x0000000209097819 */ /* 0x001fc800000006ff */
        /* <DEDUP_REMOVED lines=15> */
[----:B-1-34-:R-:W-:Y:S05]  /*4cc70*/  CALL.REL.NOINC `($__internal_0_$__cuda_sm3x_div_rn_noftz_f32_slowpath) ;  /* 0x00000174001c7944 */ /* 0x01afea0003c00000 */
[----:B------:R-:W-:-:S07]  /*4cc80*/  MOV R9, R134 ;  /* 0x0000008600097202 */ /* 0x000fce0000000f00 */
.L_x_4126:
[----:B------:R-:W-:Y:S05]  /*4cc90*/  BSYNC.RECONVERGENT B4 ;  /* 0x0000000000047941 */ /* 0x000fea0003800200 */
.L_x_4125:
[----:B------:R-:W-:Y:S01]  /*4cca0*/  F2FP.BF16.F32.PACK_AB R9, RZ, R9 ;  /* 0x00000009ff09723e */ /* 0x000fe200000010ff */
[----:B------:R-:W-:Y:S06]  /*4ccb0*/  BRA `(.L_x_4127) ;  /* 0x0000000000047947 */ /* 0x000fec0003800000 */
.L_x_4124:
[----:B------:R-:W-:-:S07]  /*4ccc0*/  PRMT R9, RZ, 0x7610, R9 ;  /* 0x00007610ff097816 */ /* 0x000fce0000000009 */
.L_x_4127:
[----:B------:R-:W-:Y:S05]  /*4ccd0*/  BSYNC.RECONVERGENT B3 ;  /* 0x0000000000037941 */ /* 0x000fea0003800200 */
.L_x_4123:
        /* <DEDUP_REMOVED lines=20> */
[----:B------:R-:W-:-:S07]  /*4ce20*/  IMAD.MOV.U32 R11, RZ, RZ, R134 ;  /* 0x000000ffff0b7224 */ /* 0x000fce00078e0086 */
.L_x_4131:
[----:B------:R-:W-:Y:S05]  /*4ce30*/  BSYNC.RECONVERGENT B4 ;  /* 0x0000000000047941 */ /* 0x000fea0003800200 */
.L_x_4130:
[----:B------:R-:W-:-:S04]  /*4ce40*/  F2FP.BF16.F32.PACK_AB R11, RZ, R11 ;  /* 0x0000000bff0b723e */ /* 0x000fc800000010ff */
[----:B------:R-:W-:Y:S01]  /*4ce50*/  PRMT R126, R9, 0x5410, R11 ;  /* 0x00005410097e7816 */ /* 0x000fe2000000000b */
[----:B------:R-:W-:Y:S06]  /*4ce60*/  BRA `(.L_x_4132) ;  /* 0x0000000000047947 */ /* 0x000fec0003800000 */
.L_x_4129:
[----:B------:R-:W-:-:S07]  /*4ce70*/  PRMT R126, R9, 0x5410, RZ ;  /* 0x00005410097e7816 */ /* 0x000fce00000000ff */
.L_x_4132:
[----:B------:R-:W-:Y:S05]  /*4ce80*/  BSYNC.RECONVERGENT B3 ;  /* 0x0000000000037941 */ /* 0x000fea0003800200 */
.L_x_4128:
[----:B------:R-:W-:-:S05]  /*4ce90*/  MOV R9, R126 ;  /* 0x0000007e00097202 */ /* 0x000fca0000000f00 */
[----:B------:R0:W-:Y:S01]  /*4cea0*/  STG.E.64 desc[UR4][R124.64+0x4000], R8 ;  /* 0x004000087c007986 */ /* 0x0001e2000c101b04 */
[----:B------:R-:W-:Y:S05]  /*4ceb0*/  BRA `(.L_x_4133) ;  /* 0x0000000000107947 */ /* 0x000fea0003800000 */
.L_x_4115:
[----:B------:R-:W0:Y:S02]  /*4cec0*/  LDCU UR6, c[0x0][0x39c] ;  /* 0x00007380ff0677ac */ /* 0x000e240008000800 */
[----:B0-----:R-:W-:-:S13]  /*4ced0*/  ISETP.GE.AND P0, PT, R8, UR6, PT ;  /* 0x0000000608007c0c */ /* 0x001fda000bf06270 */
[----:B------:R-:W-:Y:S05]  /*4cee0*/  @P0 EXIT ;  /* 0x000000000000094d */ /* 0x000fea0003800000 */
[----:B------:R2:W-:Y:S02]  /*4cef0*/  STG.E.64 desc[UR4][R124.64+0x4000], RZ ;  /* 0x004000ff7c007986 */ /* 0x0005e4000c101b04 */
.L_x_4133:
[----:B------:R-:W-:Y:S05]  /*4cf00*/  BSYNC.RECONVERGENT B2 ;  /* 0x0000000000027941 */ /* 0x000fea0003800200 */
.L_x_4114:
[----:B------:R-:W5:Y:S01]  /*4cf10*/  S2UR UR6, SR_CTAID.X ;  /* 0x00000000000679c3 */ /* 0x000f620000002500 */
[----:B0-----:R-:W-:Y:S01]  /*4cf20*/  IADD3 R8, PT, PT, R10, 0x2080, RZ ;  /* 0x000020800a087810 */ /* 0x001fe20007ffe0ff */
[----:B------:R-:W-:Y:S03]  /*4cf30*/  BSSY.RECONVERGENT B2, `(.L_x_4134) ;  /* 0x0000064000027945 */ /* 0x000fe60003800200 */
[----:B-----5:R-:W-:-:S13]  /*4cf40*/  ISETP.GT.U32.AND P0, PT, R8, UR6, PT ;  /* 0x0000000608007c0c */ /* 0x020fda000bf04070 */
[----:B------:R-:W-:Y:S05]  /*4cf50*/  @P0 BRA `(.L_x_4135) ;  /* 0x0000000400740947 */ /* 0x000fea0003800000 */
[----:B------:R-:W5:Y:S01]  /*4cf60*/  LDL R12, [R1+0x42c] ;  /* 0x00042c00010c7983 */ /* 0x000f620000100800 */
[----:B------:R-:W0:Y:S01]  /*4cf70*/  MUFU.RCP R8, R133 ;  /* 0x0000008500087308 */ /* 0x000e220000001000 */
[----:B------:R-:W-:Y:S01]  /*4cf80*/  BSSY.RECONVERGENT B3, `(.L_x_4136) ;  /* 0x000000c000037945 */ /* 0x000fe20003800200 */
[----:B0-----:R-:W-:-:S04]  /*4cf90*/  FFMA R9, -R133, R8, 1 ;  /* 0x3f80000085097423 */ /* 0x001fc80000000108 */
[----:B------:R-:W-:Y:S02]  /*4cfa0*/  FFMA R8, R8, R9, R8 ;  /* 0x0000000908087223 */ /* 0x000fe40000000008 */
[----:B-----5:R-:W0:Y:S02]  /*4cfb0*/  FCHK P0, R12, R133 ;  /* 0x000000850c007302 */ /* 0x020e240000000000 */
[----:B------:R-:W-:-:S04]  /*4cfc0*/  FFMA R9, R8, R12, RZ ;  /* 0x0000000c08097223 */ /* 0x000fc800000000ff */
[----:B------:R-:W-:-:S04]  /*4cfd0*/  FFMA R11, -R133, R9, R12 ;  /* 0x00000009850b7223 */ /* 0x000fc8000000010c */
[----:B------:R-:W-:Y:S01]  /*4cfe0*/  FFMA R8, R8, R11, R9 ;  /* 0x0000000b08087223 */ /* 0x000fe20000000009 */
[----:B0-----:R-:W-:Y:S06]  /*4cff0*/  @!P0 BRA `(.L_x_4137) ;  /* 0x0000000000108947 */ /* 0x001fec0003800000 */
[----:B------:R-:W-:Y:S02]  /*4d000*/  MOV R126, R12 ;  /* 0x0000000c007e7202 */ /* 0x000fe40000000f00 */
[----:B------:R-:W-:-:S07]  /*4d010*/  MOV R127, 0x4d030 ;  /* 0x0004d030007f7802 */ /* 0x000fce0000000f00 */
[----:B-1234-:R-:W-:Y:S05]  /*4d020*/  CALL.REL.NOINC `($__internal_0_$__cuda_sm3x_div_rn_noftz_f32_slowpath) ;  /* 0x0000017000307944 */ /* 0x01efea0003c00000 */
[----:B------:R-:W-:-:S07]  /*4d030*/  IMAD.MOV.U32 R8, RZ, RZ, R134 ;  /* 0x000000ffff087224 */ /* 0x000fce00078e0086 */
.L_x_4137:
[----:B------:R-:W-:Y:S05]  /*4d040*/  BSYNC.RECONVERGENT B3 ;  /* 0x0000000000037941 */ /* 0x000fea0003800200 */
.L_x_4136:
[----:B------:R-:W0:Y:S01]  /*4d050*/  S2UR UR6, SR_CTAID.X ;  /* 0x00000000000679c3 */ /* 0x000e220000002500 */
[----:B------:R-:W-:Y:S01]  /*4d060*/  IADD3 R9, PT, PT, R10, 0x2081, RZ ;  /* 0x000020810a097810 */ /* 0x000fe20007ffe0ff */
[----:B------:R-:W-:Y:S01]  /*4d070*/  BSSY.RECONVERGENT B3, `(.L_x_4138) ;  /* 0x0000017000037945 */ /* 0x000fe20003800200 */
[----:B------:R-:W-:Y:S02]  /*4d080*/  F2FP.BF16.F32.PACK_AB R8, RZ, R8 ;  /* 0x00000008ff08723e */ /* 0x000fe400000010ff */
[----:B0-----:R-:W-:-:S13]  /*4d090*/  ISETP.GT.U32.AND P0, PT, R9, UR6, PT ;  /* 0x0000000609007c0c */ /* 0x001fda000bf04070 */
        /* <DEDUP_REMOVED lines=14> */
[----:B------:R-:W-:-:S07]  /*4d180*/  MOV R9, R134 ;  /* 0x0000008600097202 */ /* 0x000fce0000000f00 */
.L_x_4141:
[----:B------:R-:W-:Y:S05]  /*4d190*/  BSYNC.RECONVERGENT B4 ;  /* 0x0000000000047941 */ /* 0x000fea0003800200 */
.L_x_4140:
[----:B------:R-:W-:-:S04]  /*4d1a0*/  F2FP.BF16.F32.PACK_AB R9, RZ, R9 ;  /* 0x00000009ff09723e */ /* 0x000fc800000010ff */
[----:B------:R-:W-:Y:S01]  /*4d1b0*/  PRMT R8, R8, 0x5410, R9 ;  /* 0x0000541008087816 */ /* 0x000fe20000000009 */
[----:B------:R-:W-:Y:S06]  /*4d1c0*/  BRA `(.L_x_4142) ;  /* 0x0000000000047947 */ /* 0x000fec0003800000 */
.L_x_4139:
[----:B------:R-:W-:-:S07]  /*4d1d0*/  PRMT R8, R8, 0x5410, RZ ;  /* 0x0000541008087816 */ /* 0x000fce00000000ff */
.L_x_4142:
[----:B------:R-:W-:Y:S05]  /*4d1e0*/  BSYNC.RECONVERGENT B3 ;  /* 0x0000000000037941 */ /* 0x000fea0003800200 */
.L_x_4138:
[----:B------:R-:W0:Y:S01]  /*4d1f0*/  S2UR UR6, SR_CTAID.X ;  /* 0x00000000000679c3 */ /* 0x000e220000002500 */
[----:B------:R-:W-:Y:S01]  /*4d200*/  VIADD R9, R10, 0x2082 ;  /* 0x000020820a097836 */ /* 0x000fe20000000000 */
[----:B------:R-:W-:Y:S04]  /*4d210*/  BSSY.RECONVERGENT B3, `(.L_x_4143) ;  /* 0x0000015000037945 */ /* 0x000fe80003800200 */
        /* <DEDUP_REMOVED lines=16> */
.L_x_4146:
[----:B------:R-:W-:Y:S05]  /*4d320*/  BSYNC.RECONVERGENT B4 ;  /* 0x0000000000047941 */ /* 0x000fea0003800200 */
.L_x_4145:
[----:B------:R-:W-:Y:S01]  /*4d330*/  F2FP.BF16.F32.PACK_AB R9, RZ, R9 ;  /* 0x00000009ff09723e */ /* 0x000fe200000010ff */
[----:B------:R-:W-:Y:S06]  /*4d340*/  BRA `(.L_x_4147) ;  /* 0x0000000000047947 */ /* 0x000fec0003800000 */
.L_x_4144:
[----:B------:R-:W-:-:S07]  /*4d350*/  PRMT R9, RZ, 0x7610, R9 ;  /* 0x00007610ff097816 */ /* 0x000fce0000000009 */
.L_x_4147:
[----:B------:R-:W-:Y:S05]  /*4d360*/  BSYNC.RECONVERGENT B3 ;  /* 0x0000000000037941 */ /* 0x000fea0003800200 */
.L_x_4143:
[----:B------:R-:W0:Y:S01]  /*4d370*/  S2UR UR6, SR_CTAID.X ;  /* 0x00000000000679c3 */ /* 0x000e220000002500 */
[----:B------:R-:W-:Y:S01]  /*4d380*/  IADD3 R10, PT, PT, R10, 0x2083, RZ ;  /* 0x000020830a0a7810 */ /* 0x000fe20007ffe0ff */
[----:B------:R-:W-:Y:S03]  /*4d390*/  BSSY.RECONVERGENT B3, `(.L_x_4148) ;  /* 0x0000016000037945 */ /* 0x000fe60003800200 */
        /* <DEDUP_REMOVED lines=12> */
[----:B------:R-:W-:Y:S01]  /*4d460*/  IMAD.MOV.U32 R126, RZ, RZ, R13 ;  /* 0x000000ffff7e7224 */ /* 0x000fe200078e000d */
[----:B------:R-:W-:-:S07]  /*4d470*/  MOV R127, 0x4d490 ;  /* 0x0004d490007f7802 */ /* 0x000fce0000000f00 */
[----:B-1234-:R-:W-:Y:S05]  /*4d480*/  CALL.REL.NOINC `($__internal_0_$__cuda_sm3x_div_rn_noftz_f32_slowpath) ;  /* 0x0000016c00187944 */ /* 0x01efea0003c00000 */
[----:B------:R-:W-:-:S07]  /*4d490*/  MOV R10, R134 ;  /* 0x00000086000a7202 */ /* 0x000fce0000000f00 */
.L_x_4151:
[----:B------:R-:W-:Y:S05]  /*4d4a0*/  BSYNC.RECONVERGENT B4 ;  /* 0x0000000000047941 */ /* 0x000fea0003800200 */
.L_x_4150:
[----:B------:R-:W-:-:S04]  /*4d4b0*/  F2FP.BF16.F32.PACK_AB R10, RZ, R10 ;  /* 0x0000000aff0a723e */ /* 0x000fc800000010ff */
[----:B------:R-:W-:Y:S01]  /*4d4c0*/  PRMT R126, R9, 0x5410, R10 ;  /* 0x00005410097e7816 */ /* 0x000fe2000000000a */
[----:B------:R-:W-:Y:S06]  /*4d4d0*/  BRA `(.L_x_4152) ;  /* 0x0000000000047947 */ /* 0x000fec0003800000 */
.L_x_4149:
[----:B------:R-:W-:-:S07]  /*4d4e0*/  PRMT R126, R9, 0x5410, RZ ;  /* 0x00005410097e7816 */ /* 0x000fce00000000ff */
.L_x_4152:
[----:B------:R-:W-:Y:S05]  /*4d4f0*/  BSYNC.RECONVERGENT B3 ;  /* 0x0000000000037941 */ /* 0x000fea0003800200 */
.L_x_4148:
[----:B------:R-:W-:-:S05]  /*4d500*/  MOV R9, R126 ;  /* 0x0000007e00097202 */ /* 0x000fca0000000f00 */
[----:B------:R0:W-:Y:S01]  /*4d510*/  STG.E.64 desc[UR4][R124.64+0x4100], R8 ;  /* 0x004100087c007986 */ /* 0x0001e2000c101b04 */
[----:B------:R-:W-:Y:S05]  /*4d520*/  BRA `(.L_x_4153) ;  /* 0x0000000000107947 */ /* 0x000fea0003800000 */
.L_x_4135:
[----:B------:R-:W0:Y:S02]  /*4d530*/  LDCU UR6, c[0x0][0x39c] ;  /* 0x00007380ff0677ac */ /* 0x000e240008000800 */
[----:B0-----:R-:W-:-:S13]  /*4d540*/  ISETP.GE.AND P0, PT, R8, UR6, PT ;  /* 0x0000000608007c0c */ /* 0x001fda000bf06270 */
[----:B------:R-:W-:Y:S05]  /*4d550*/  @P0 EXIT ;  /* 0x000000000000094d */ /* 0x000fea0003800000 */
[----:B------:R0:W-:Y:S02]  /*4d560*/  STG.E.64 desc[UR4][R124.64+0x4100], RZ ;  /* 0x004100ff7c007986 */ /* 0x0001e4000c101b04 */
.L_x_4153:
[----:B------:R-:W-:Y:S05]  /*4d570*/  BSYNC.RECONVERGENT B2 ;  /* 0x0000000000027941 */ /* 0x000fea0003800200 */
.L_x_4134:
[----:B------:R-:W5:Y:S01]  /*4d580*/  S2R R10, SR_TID.X ;  /* 0x00000000000a7919 */ /* 0x000f620000002100 */
[----:B------:R-:W1:Y:S01]  /*4d590*/  S2UR UR6, SR_CTAID.X ;  /* 0x00000000000679c3 */ /* 0x000e620000002500 */
[----:B------:R-:W-:Y:S01]  /*4d5a0*/  BSSY.RECONVERGENT B2, `(.L_x_4154) ;  /* 0x0000061000027945 */ /* 0x000fe20003800200 */
[----:B-----5:R-:W-:-:S05]  /*4d5b0*/  SHF.L.U32 R10, R10, 0x2, RZ ;  /* 0x000000020a0a7819 */ /* 0x020fca00000006ff */
[----:B0-----:R-:W-:-:S05]  /*4d5c0*/  VIADD R8, R10, 0x2100 ;  /* 0x000021000a087836 */ /* 0x001fca0000000000 */
[----:B-1----:R-:W-:-:S13]  /*4d5d0*/  ISETP.GT.U32.AND P0, PT, R8, UR6, PT ;  /* 0x0000000608007c0c */ /* 0x002fda000bf04070 */
        /* <DEDUP_REMOVED lines=13> */
[----:B--234-:R-:W-:Y:S05]  /*4d6b0*/  CALL.REL.NOINC `($__internal_0_$__cuda_sm3x_div_rn_noftz_f32_slowpath) ;  /* 0x00000168008c7944 */ /* 0x01cfea0003c00000 */
[----:B------:R-:W-:-:S07]  /*4d6c0*/  MOV R8, R134 ;  /* 0x0000008600087202 */ /* 0x000fce0000000f00 */
.L_x_4157:
[----:B------:R-:W-:Y:S05]  /*4d6d0*/  BSYNC.RECONVERGENT B3 ;  /* 0x0000000000037941 */ /* 0x000fea0003800200 */
.L_x_4156:
[----:B------:R-:W-:Y:S01]  /*4d6e0*/  IADD3 R9, PT, PT, R10, 0x2101, RZ ;  /* 0x000021010a097810 */ /* 0x000fe20007ffe0ff */
[----:B------:R-:W-:Y:S01]  /*4d6f0*/  BSSY.RECONVERGENT B3, `(.L_x_4158) ;  /* 0x0000017000037945 */ /* 0x000fe20003800200 */
[----:B------:R-:W-:Y:S02]  /*4d700*/  F2FP.BF16.F32.PACK_AB R8, RZ, R8 ;  /* 0x00000008ff08723e */ /* 0x000fe400000010ff */
[----:B------:R-:W-:-:S13]  /*4d710*/  ISETP.GT.U32.AND P0, PT, R9, UR6, PT ;  /* 0x0000000609007c0c */ /* 0x000fda000bf04070 */
        /* <DEDUP_REMOVED lines=13> */
[----:B--234-:R-:W-:Y:S05]  /*4d7f0*/  CALL.REL.NOINC `($__internal_0_$__cuda_sm3x_div_rn_noftz_f32_slowpath) ;  /* 0x00000168003c7944 */ /* 0x01cfea0003c00000 */
[----:B------:R-:W-:-:S07]  /*4d800*/  MOV R9, R134 ;  /* 0x0000008600097202 */ /* 0x000fce0000000f00 */
.L_x_4161:
[----:B------:R-:W-:Y:S05]  /*4d810*/  BSYNC.RECONVERGENT B4 ;  /* 0x0000000000047941 */ /* 0x000fea0003800200 */
.L_x_4160:
[----:B------:R-:W-:-:S04]  /*4d820*/  F2FP.BF16.F32.PACK_AB R9, RZ, R9 ;  /* 0x00000009ff09723e */ /* 0x000fc800000010ff */
[----:B------:R-:W-:Y:S01]  /*4d830*/  PRMT R8, R8, 0x5410, R9 ;  /* 0x0000541008087816 */ /* 0x000fe20000000009 */
[----:B------:R-:W-:Y:S06]  /*4d840*/  BRA `(.L_x_4162) ;  /* 0x0000000000047947 */ /* 0x000fec0003800000 */
.L_x_4159:
[----:B------:R-:W-:-:S07]  /*4d850*/  PRMT R8, R8, 0x5410, RZ ;  /* 0x0000541008087816 */ /* 0x000fce00000000ff */
.L_x_4162:
[----:B------:R-:W-:Y:S05]  /*4d860*/  BSYNC.RECONVERGENT B3 ;  /* 0x0000000000037941 */ /* 0x000fea0003800200 */
.L_x_4158:
[----:B------:R-:W-:Y:S01]  /*4d870*/  IADD3 R9, PT, PT, R10, 0x2102, RZ ;  /* 0x000021020a097810 */ /* 0x000fe20007ffe0ff */
[----:B------:R-:W-:Y:S03]  /*4d880*/  BSSY.RECONVERGENT B3, `(.L_x_4163) ;  /* 0x0000014000037945 */ /* 0x000fe60003800200 */
        /* <DEDUP_REMOVED lines=15> */
.L_x_4166:
[----:B------:R-:W-:Y:S05]  /*4d980*/  BSYNC.RECONVERGENT B4 ;  /* 0x0000000000047941 */ /* 0x000fea0003800200 */
.L_x_4165:
[----:B------:R-:W-:Y:S01]  /*4d990*/  F2FP.BF16.F32.PACK_AB R9, RZ, R134 ;  /* 0x00000086ff09723e */ /* 0x000fe200000010ff */
[----:B------:R-:W-:Y:S06]  /*4d9a0*/  BRA `(.L_x_4167) ;  /* 0x0000000000047947 */ /* 0x000fec0003800000 */
.L_x_4164:
[----:B------:R-:W-:-:S07]  /*4d9b0*/  PRMT R9, RZ, 0x7610, R9 ;  /* 0x00007610ff097816 */ /* 0x000fce0000000009 */
.L_x_4167:
[----:B------:R-:W-:Y:S05]  /*4d9c0*/  BSYNC.RECONVERGENT B3 ;  /* 0x0000000000037941 */ /* 0x000fea0003800200 */
.L_x_4163:
[----:B------:R-:W-:Y:S01]  /*4d9d0*/  VIADD R11, R10, 0x2103 ;  /* 0x000021030a0b7836 */ /* 0x000fe20000000000 */
[----:B------:R-:W-:Y:S04]  /*4d9e0*/  BSSY.RECONVERGENT B3, `(.L_x_4168) ;  /* 0x0000015000037945 */ /* 0x000fe80003800200 */
        /* <DEDUP_REMOVED lines=15> */
.L_x_4171:
[----:B------:R-:W-:Y:S05]  /*4dae0*/  BSYNC.RECONVERGENT B4 ;  /* 0x0000000000047941 */ /* 0x000fea0003800200 */
.L_x_4170:
[----:B------:R-:W-:-:S04]  /*4daf0*/  F2FP.BF16.F32.PACK_AB R134, RZ, R134 ;  /* 0x00000086ff86723e */ /* 0x000fc800000010ff */
[----:B------:R-:W-:Y:S01]  /*4db00*/  PRMT R126, R9, 0x5410, R134 ;  /* 0x00005410097e7816 */ /* 0x000fe20000000086 */
[----:B------:R-:W-:Y:S06]  /*4db10*/  BRA `(.L_x_4172) ;  /* 0x0000000000047947 */ /* 0x000fec0003800000 */
.L_x_4169:
[----:B------:R-:W-:-:S07]  /*4db20*/  PRMT R126, R9, 0x5410, RZ ;  /* 0x00005410097e7816 */ /* 0x000fce00000000ff */
.L_x_4172:
[----:B------:R-:W-:Y:S05]  /*4db30*/  BSYNC.RECONVERGENT B3 ;  /* 0x0000000000037941 */ /* 0x000fea0003800200 */
.L_x_4168:
[----:B------:R-:W-:-:S05]  /*4db40*/  MOV R9, R126 ;  /* 0x0000007e00097202 */ /* 0x000fca0000000f00 */
[----:B------:R0:W-:Y:S01]  /*4db50*/  STG.E.64 desc[UR4][R124.64+0x4200], R8 ;  /* 0x004200087c007986 */ /* 0x0001e2000c101b04 */
[----:B------:R-:W-:Y:S05]  /*4db60*/  BRA `(.L_x_4173) ;  /* 0x0000000000107947 */ /* 0x000fea0003800000 */
.L_x_4155:
[----:B------:R-:W0:Y:S02]  /*4db70*/  LDCU UR7, c[0x0][0x39c] ;  /* 0x00007380ff0777ac */ /* 0x000e240008000800 */
[----:B0-----:R-:W-:-:S13]  /*4db80*/  ISETP.GE.AND P0, PT, R8, UR7, PT ;  /* 0x0000000708007c0c */ /* 0x001fda000bf06270 */
[----:B------:R-:W-:Y:S05]  /*4db90*/  @P0 EXIT ;  /* 0x000000000000094d */ /* 0x000fea0003800000 */
[----:B------:R1:W-:Y:S02]  /*4dba0*/  STG.E.64 desc[UR4][R124.64+0x4200], RZ ;  /* 0x004200ff7c007986 */ /* 0x0003e4000c101b04 */
.L_x_4173:
[----:B------:R-:W-:Y:S05]  /*4dbb0*/  BSYNC.RECONVERGENT B2 ;  /* 0x0000000000027941 */ /* 0x000fea0003800200 */
.L_x_4154:
[----:B0-----:R-:W-:Y:S01]  /*4dbc0*/  IADD3 R8, PT, PT, R10, 0x2180, RZ ;  /* 0x000021800a087810 */ /* 0x001fe20007ffe0ff */
        /* <DEDUP_REMOVED lines=16> */
.L_x_4177:
[----:B------:R-:W-:Y:S05]  /*4dcd0*/  BSYNC.RECONVERGENT B3 ;  /* 0x0000000000037941 */ /* 0x000fea0003800200 */
.L_x_4176:
[----:B------:R-:W-:Y:S01]  /*4dce0*/  IADD3 R8, PT, PT, R10, 0x2181, RZ ;  /* 0x000021810a087810 */ /* 0x000fe20007ffe0ff */
[----:B------:R-:W-:Y:S03]  /*4dcf0*/  BSSY.RECONVERGENT B3, `(.L_x_4178) ;  /* 0x0000016000037945 */ /* 0x000fe60003800200 */
[----:B------:R-:W-:Y:S02]  /*4dd00*/  ISETP.GT.U32.AND P0, PT, R8, UR6, PT ;  /* 0x0000000608007c0c */ /* 0x000fe4000bf04070 */
[----:B------:R-:W-:-:S11]  /*4dd10*/  F2FP.BF16.F32.PACK_AB R8, RZ, R134 ;  /* 0x00000086ff08723e */ /* 0x000fd600000010ff */
        /* <DEDUP_REMOVED lines=14> */
.L_x_4181:
[----:B------:R-:W-:Y:S05]  /*4de00*/  BSYNC.RECONVERGENT B4 ;  /* 0x0000000000047941 */ /* 0x000fea0003800200 */
.L_x_4180:
[----:B------:R-:W-:-:S04]  /*4de10*/  F2FP.BF16.F32.PACK_AB R134, RZ, R134 ;  /* 0x00000086ff86723e */ /* 0x000fc800000010ff */
[----:B------:R-:W-:Y:S01]  /*4de20*/  PRMT R8, R8, 0x5410, R134 ;  /* 0x0000541008087816 */ /* 0x000fe20000000086 */
[----:B------:R-:W-:Y:S06]  /*4de30*/  BRA `(.L_x_4182) ;  /* 0x0000000000047947 */ /* 0x000fec0003800000 */
.L_x_4179:
[----:B------:R-:W-:-:S07]  /*4de40*/  PRMT R8, R8, 0x5410, RZ ;  /* 0x0000541008087816 */ /* 0x000fce00000000ff */
.L_x_4182:
[----:B------:R-:W-:Y:S05]  /*4de50*/  BSYNC.RECONVERGENT B3 ;  /* 0x0000000000037941 */ /* 0x000fea0003800200 */
.L_x_4178:
        /* <DEDUP_REMOVED lines=17> */
.L_x_4186:
[----:B------:R-:W-:Y:S05]  /*4df70*/  BSYNC.RECONVERGENT B4 ;  /* 0x0000000000047941 */ /* 0x000fea0003800200 */
.L_x_4185:
[----:B------:R-:W-:Y:S01]  /*4df80*/  F2FP.BF16.F32.PACK_AB R9, RZ, R134 ;  /* 0x00000086ff09723e */ /* 0x000fe200000010ff */
[----:B------:R-:W-:Y:S06]  /*4df90*/  BRA `(.L_x_4187) ;  /* 0x0000000000047947 */ /* 0x000fec0003800000 */
.L_x_4184:
[----:B------:R-:W-:-:S07]  /*4dfa0*/  PRMT R9, RZ, 0x7610, R9 ;  /* 0x00007610ff097816 */ /* 0x000fce0000000009 */
.L_x_4187:
[----:B------:R-:W-:Y:S05]  /*4dfb0*/  BSYNC.RECONVERGENT B3 ;  /* 0x0000000000037941 */ /* 0x000fea0003800200 */
.L_x_4183:
        /* <DEDUP_REMOVED lines=17> */
.L_x_4191:
[----:B------:R-:W-:Y:S05]  /*4e0d0*/  BSYNC.RECONVERGENT B4 ;  /* 0x0000000000047941 */ /* 0x000fea0003800200 */
.L_x_4190:
[----:B------:R-:W-:-:S04]  /*4e0e0*/  F2FP.BF16.F32.PACK_AB R134, RZ, R134 ;  /* 0x00000086ff86723e */ /* 0x000fc800000010ff */
[----:B------:R-:W-:Y:S01]  /*4e0f0*/  PRMT R126, R9, 0x5410, R134 ;  /* 0x00005410097e7816 */ /* 0x000fe20000000086 */
[----:B------:R-:W-:Y:S06]  /*4e100*/  BRA `(.L_x_4192) ;  /* 0x0000000000047947 */ /* 0x000fec0003800000 */
.L_x_4189:
[----:B------:R-:W-:-:S07]  /*4e110*/  PRMT R126, R9, 0x5410, RZ ;  /* 0x00005410097e7816 */ /* 0x000fce00000000ff */
.L_x_4192:
[----:B------:R-:W-:Y:S05]  /*4e120*/  BSYNC.RECONVERGENT B3 ;  /* 0x0000000000037941 */ /* 0x000fea0003800200 */
.L_x_4188:
[----:B------:R-:W-:-:S05]  /*4e130*/  MOV R9, R126 ;  /* 0x0000007e00097202 */ /* 0x000fca0000000f00 */
[----:B------:R0:W-:Y:S01]  /*4e140*/  STG.E.64 desc[UR4][R124.64+0x4300], R8 ;  /* 0x004300087c007986 */ /* 0x0001e2000c101b04 */
[----:B------:R-:W-:Y:S05]  /*4e150*/  BRA `(.L_x_4193) ;  /* 0x0000000000107947 */ /* 0x000fea0003800000 */
.L_x_4175:
[----:B------:R-:W0:Y:S02]  /*4e160*/  LDCU UR7, c[0x0][0x39c] ;  /* 0x00007380ff0777ac */ /* 0x000e240008000800 */
[----:B0-----:R-:W-:-:S13]  /*4e170*/  ISETP.GE.AND P0, PT, R8, UR7, PT ;  /* 0x0000000708007c0c */ /* 0x001fda000bf06270 */
[----:B------:R-:W-:Y:S05]  /*4e180*/  @P0 EXIT ;  /* 0x000000000000094d */ /* 0x000fea0003800000 */
[----:B------:R0:W-:Y:S02]  /*4e190*/  STG.E.64 desc[UR4][R124.64+0x4300], RZ ;  /* 0x004300ff7c007986 */ /* 0x0001e4000c101b04 */
.L_x_4193:
[----:B------:R-:W-:Y:S05]  /*4e1a0*/  BSYNC.RECONVERGENT B2 ;  /* 0x0000000000027941 */ /* 0x000fea0003800200 */
.L_x_4174:
[----:B0-----:R-:W-:Y:S01]  /*4e1b0*/  VIADD R8, R10, 0x2200 ;  /* 0x000022000a087836 */ /* 0x001fe20000000000 */
        /* <DEDUP_REMOVED lines=16> */
.L_x_4197:
[----:B------:R-:W-:Y:S05]  /*4e2c0*/  BSYNC.RECONVERGENT B3 ;  /* 0x0000000000037941 */ /* 0x000fea0003800200 */
.L_x_4196:
        /* <DEDUP_REMOVED lines=18> */
.L_x_4201:
[----:B------:R-:W-:Y:S05]  /*4e3f0*/  BSYNC.RECONVERGENT B4 ;  /* 0x0000000000047941 */ /* 0x000fea0003800200 */
.L_x_4200:
[----:B------:R-:W-:-:S04]  /*4e400*/  F2FP.BF16.F32.PACK_AB R134, RZ, R134 ;  /* 0x00000086ff86723e */ /* 0x000fc800000010ff */
[----:B------:R-:W-:Y:S01]  /*4e410*/  PRMT R8, R8, 0x5410, R134 ;  /* 0x0000541008087816 */ /* 0x000fe20000000086 */
[----:B------:R-:W-:Y:S06]  /*4e420*/  BRA `(.L_x_4202) ;  /* 0x0000000000047947 */ /* 0x000fec0003800000 */
.L_x_4199:
[----:B------:R-:W-:-:S07]  /*4e430*/  PRMT R8, R8, 0x5410, RZ ;  /* 0x0000541008087816 */ /* 0x000fce00000000ff */
.L_x_4202:
[----:B------:R-:W-:Y:S05]  /*4e440*/  BSYNC.RECONVERGENT B3 ;  /* 0x0000000000037941 */ /* 0x000fea0003800200 */
.L_x_4198:
        /* <DEDUP_REMOVED lines=17> */
.L_x_4206:
[----:B------:R-:W-:Y:S05]  /*4e560*/  BSYNC.RECONVERGENT B4 ;  /* 0x0000000000047941 */ /* 0x000fea0003800200 */
.L_x_4205:
[----:B------:R-:W-:Y:S01]  /*4e570*/  F2FP.BF16.F32.PACK_AB R9, RZ, R134 ;  /* 0x00000086ff09723e */ /* 0x000fe200000010ff */
[----:B------:R-:W-:Y:S06]  /*4e580*/  BRA `(.L_x_4207) ;  /* 0x0000000000047947 */ /* 0x000fec0003800000 */
.L_x_4204:
[----:B------:R-:W-:-:S07]  /*4e590*/  PRMT R9, RZ, 0x7610, R9 ;  /* 0x00007610ff097816 */ /* 0x000fce0000000009 */
.L_x_4207:
[----:B------:R-:W-:Y:S05]  /*4e5a0*/  BSYNC.RECONVERGENT B3 ;  /* 0x0000000000037941 */ /* 0x000fea0003800200 */
.L_x_4203:
        /* <DEDUP_REMOVED lines=17> */
.L_x_4211:
[----:B------:R-:W-:Y:S05]  /*4e6c0*/  BSYNC.RECONVERGENT B4 ;  /* 0x0000000000047941 */ /* 0x000fea0003800200 */
.L_x_4210:
[----:B------:R-:W-:-:S04]  /*4e6d0*/  F2FP.BF16.F32.PACK_AB R134, RZ, R134 ;  /* 0x00000086ff86723e */ /* 0x000fc800000010ff */
[----:B------:R-:W-:Y:S01]  /*4e6e0*/  PRMT R126, R9, 0x5410, R134 ;  /* 0x00005410097e7816 */ /* 0x000fe20000000086 */
[----:B------:R-:W-:Y:S06]  /*4e6f0*/  BRA `(.L_x_4212) ;  /* 0x0000000000047947 */ /* 0x000fec0003800000 */
.L_x_4209:
[----:B------:R-:W-:-:S07]  /*4e700*/  PRMT R126, R9, 0x5410, RZ ;  /* 0x00005410097e7816 */ /* 0x000fce00000000ff */
.L_x_4212:
[----:B------:R-:W-:Y:S05]  /*4e710*/  BSYNC.RECONVERGENT B3 ;  /* 0x0000000000037941 */ /* 0x000fea0003800200 */
.L_x_4208:
[----:B------:R-:W-:-:S05]  /*4e720*/  IMAD.MOV.U32 R9, RZ, RZ, R126 ;  /* 0x000000ffff097224 */ /* 0x000fca00078e007e */
[----:B------:R0:W-:Y:S01]  /*4e730*/  STG.E.64 desc[UR4][R124.64+0x4400], R8 ;  /* 0x004400087c007986 */ /* 0x0001e2000c101b04 */
[----:B------:R-:W-:Y:S05]  /*4e740*/  BRA `(.L_x_4213) ;  /* 0x0000000000107947 */ /* 0x000fea0003800000 */
.L_x_4195:
[----:B------:R-:W0:Y:S02]  /*4e750*/  LDCU UR7, c[0x0][0x39c] ;  /* 0x00007380ff0777ac */ /* 0x000e240008000800 */
[----:B0-----:R-:W-:-:S13]  /*4e760*/  ISETP.GE.AND P0, PT, R8, UR7, PT ;  /* 0x0000000708007c0c */ /* 0x001fda000bf06270 */
[----:B------:R-:W-:Y:S05]  /*4e770*/  @P0 EXIT ;  /* 0x000000000000094d */ /* 0x000fea0003800000 */
[----:B------:R0:W-:Y:S02]  /*4e780*/  STG.E.64 desc[UR4][R124.64+0x4400], RZ ;  /* 0x004400ff7c007986 */ /* 0x0001e4000c101b04 */
.L_x_4213:
[----:B------:R-:W-:Y:S05]  /*4e790*/  BSYNC.RECONVERGENT B2 ;  /* 0x0000000000027941 */ /* 0x000fea0003800200 */
.L_x_4194:
        /* <DEDUP_REMOVED lines=17> */
.L_x_4217:
[----:B------:R-:W-:Y:S05]  /*4e8b0*/  BSYNC.RECONVERGENT B3 ;  /* 0x0000000000037941 */ /* 0x000fea0003800200 */
.L_x_4216:
        /* <DEDUP_REMOVED lines=18> */
.L_x_4221:
[----:B------:R-:W-:Y:S05]  /*4e9e0*/  BSYNC.RECONVERGENT B4 ;  /* 0x0000000000047941 */ /* 0x000fea0003800200 */
.L_x_4220:
[----:B------:R-:W-:-:S04]  /*4e9f0*/  F2FP.BF16.F32.PACK_AB R134, RZ, R134 ;  /* 0x00000086ff86723e */ /* 0x000fc800000010ff */
[----:B------:R-:W-:Y:S01]  /*4ea00*/  PRMT R8, R8, 0x5410, R134 ;  /* 0x0000541008087816 */ /* 0x000fe20000000086 */
[----:B------:R-:W-:Y:S06]  /*4ea10*/  BRA `(.L_x_4222) ;  /* 0x0000000000047947 */ /* 0x000fec0003800000 */
.L_x_4219:
[----:B------:R-:W-:-:S07]  /*4ea20*/  PRMT R8, R8, 0x5410, RZ ;  /* 0x0000541008087816 */ /* 0x000fce00000000ff */
.L_x_4222:
[----:B------:R-:W-:Y:S05]  /*4ea30*/  BSYNC.RECONVERGENT B3 ;  /* 0x0000000000037941 */ /* 0x000fea0003800200 */
.L_x_4218:
        /* <DEDUP_REMOVED lines=17> */
.L_x_4226:
[----:B------:R-:W-:Y:S05]  /*4eb50*/  BSYNC.RECONVERGENT B4 ;  /* 0x0000000000047941 */ /* 0x000fea0003800200 */
.L_x_4225:
[----:B------:R-:W-:Y:S01]  /*4eb60*/  F2FP.BF16.F32.PACK_AB R9, RZ, R134 ;  /* 0x00000086ff09723e */ /* 0x000fe200000010ff */
[----:B------:R-:W-:Y:S06]  /*4eb70*/  BRA `(.L_x_4227) ;  /* 0x0000000000047947 */ /* 0x000fec0003800000 */
.L_x_4224:
[----:B------:R-:W-:-:S07]  /*4eb80*/  PRMT R9, RZ, 0x7610, R9 ;  /* 0x00007610ff097816 */ /* 0x000fce0000000009 */
.L_x_4227:
[----:B------:R-:W-:Y:S05]  /*4eb90*/  BSYNC.RECONVERGENT B3 ;  /* 0x0000000000037941 */ /* 0x000fea0003800200 */
.L_x_4223:
        /* <DEDUP_REMOVED lines=17> */
.L_x_4231:
[----:B------:R-:W-:Y:S05]  /*4ecb0*/  BSYNC.RECONVERGENT B4 ;  /* 0x0000000000047941 */ /* 0x000fea0003800200 */
.L_x_4230:
[----:B------:R-:W-:-:S04]  /*4ecc0*/  F2FP.BF16.F32.PACK_AB R134, RZ, R134 ;  /* 0x00000086ff86723e */ /* 0x000fc800000010ff */
[----:B------:R-:W-:Y:S01]  /*4ecd0*/  PRMT R126, R9, 0x5410, R134 ;  /* 0x00005410097e7816 */ /* 0x000fe20000000086 */
[----:B------:R-:W-:Y:S06]  /*4ece0*/  BRA `(.L_x_4232) ;  /* 0x0000000000047947 */ /* 0x000fec0003800000 */
.L_x_4229:
[----:B------:R-:W-:-:S07]  /*4ecf0*/  PRMT R126, R9, 0x5410, RZ ;  /* 0x00005410097e7816 */ /* 0x000fce00000000ff */
.L_x_4232:
[----:B------:R-:W-:Y:S05]  /*4ed00*/  BSYNC.RECONVERGENT B3 ;  /* 0x0000000000037941 */ /* 0x000fea0003800200 */
.L_x_4228:
[----:B------:R-:W-:-:S05]  /*4ed10*/  MOV R9, R126 ;  /* 0x0000007e00097202 */ /* 0x000fca0000000f00 */
[----:B------:R0:W-:Y:S01]  /*4ed20*/  STG.E.64 desc[UR4][R124.64+0x4500], R8 ;  /* 0x004500087c007986 */ /* 0x0001e2000c101b04 */
[----:B------:R-:W-:Y:S05]  /*4ed30*/  BRA `(.L_x_4233) ;  /* 0x0000000000107947 */ /* 0x000fea0003800000 */
.L_x_4215:
[----:B------:R-:W0:Y:S02]  /*4ed40*/  LDCU UR7, c[0x0][0x39c] ;  /* 0x00007380ff0777ac */ /* 0x000e240008000800 */
[----:B0-----:R-:W-:-:S13]  /*4ed50*/  ISETP.GE.AND P0, PT, R8, UR7, PT ;  /* 0x0000000708007c0c */ /* 0x001fda000bf06270 */
[----:B------:R-:W-:Y:S05]  /*4ed60*/  @P0 EXIT ;  /* 0x000000000000094d */ /* 0x000fea0003800000 */
[----:B------:R0:W-:Y:S02]  /*4ed70*/  STG.E.64 desc[UR4][R124.64+0x4500], RZ ;  /* 0x004500ff7c007986 */ /* 0x0001e4000c101b04 */
.L_x_4233:
[----:B------:R-:W-:Y:S05]  /*4ed80*/  BSYNC.RECONVERGENT B2 ;  /* 0x0000000000027941 */ /* 0x000fea0003800200 */
.L_x_4214:
        /* <DEDUP_REMOVED lines=17> */
.L_x_4237:
[----:B------:R-:W-:Y:S05]  /*4eea0*/  BSYNC.RECONVERGENT B3 ;  /* 0x0000000000037941 */ /* 0x000fea0003800200 */
.L_x_4236:
[----:B------:R-:W-:Y:S01]  /*4eeb0*/  VIADD R8, R10, 0x2301 ;  /* 0x000023010a087836 */ /* 0x000fe20000000000 */
[----:B------:R-:W-:Y:S04]  /*4eec0*/  BSSY.RECONVERGENT B3, `(.L_x_4238) ;  /* 0x0000016000037945 */ /* 0x000fe80003800200 */
        /* <DEDUP_REMOVED lines=16> */
.L_x_4241:
[----:B------:R-:W-:Y:S05]  /*4efd0*/  BSYNC.RECONVERGENT B4 ;  /* 0x0000000000047941 */ /* 0x000fea0003800200 */
.L_x_4240:
[----:B------:R-:W-:-:S04]  /*4efe0*/  F2FP.BF16.F32.PACK_AB R134, RZ, R134 ;  /* 0x00000086ff86723e */ /* 0x000fc800000010ff */
[----:B------:R-:W-:Y:S01]  /*4eff0*/  PRMT R8, R8, 0x5410, R134 ;  /* 0x0000541008087816 */ /* 0x000fe20000000086 */
[----:B------:R-:W-:Y:S06]  /*4f000*/  BRA `(.L_x_4242) ;  /* 0x0000000000047947 */ /* 0x000fec0003800000 */
.L_x_4239:
[----:B------:R-:W-:-:S07]  /*4f010*/  PRMT R8, R8, 0x5410, RZ ;  /* 0x0000541008087816 */ /* 0x000fce00000000ff */
.L_x_4242:
[----:B------:R-:W-:Y:S05]  /*4f020*/  BSYNC.RECONVERGENT B3 ;  /* 0x0000000000037941 */ /* 0x000fea0003800200 */
.L_x_4238:
        /* <DEDUP_REMOVED lines=17> */
.L_x_4246:
[----:B------:R-:W-:Y:S05]  /*4f140*/  BSYNC.RECONVERGENT B4 ;  /* 0x0000000000047941 */ /* 0x000fea0003800200 */
.L_x_4245:
[----:B------:R-:W-:Y:S01]  /*4f150*/  F2FP.BF16.F32.PACK_AB R9, RZ, R134 ;  /* 0x00000086ff09723e */ /* 0x000fe200000010ff */
[----:B------:R-:W-:Y:S06]  /*4f160*/  BRA `(.L_x_4247) ;  /* 0x0000000000047947 */ /* 0x000fec0003800000 */
.L_x_4244:
[----:B------:R-:W-:-:S07]  /*4f170*/  PRMT R9, RZ, 0x7610, R9 ;  /* 0x00007610ff097816 */ /* 0x000fce0000000009 */
.L_x_4247:
[----:B------:R-:W-:Y:S05]  /*4f180*/  BSYNC.RECONVERGENT B3 ;  /* 0x0000000000037941 */ /* 0x000fea0003800200 */
.L_x_4243:
        /* <DEDUP_REMOVED lines=17> */
.L_x_4251:
[----:B------:R-:W-:Y:S05]  /*4f2a0*/  BSYNC.RECONVERGENT B4 ;  /* 0x0000000000047941 */ /* 0x000fea0003800200 */
.L_x_4250:
[----:B------:R-:W-:-:S04]  /*4f2b0*/  F2FP.BF16.F32.PACK_AB R134, RZ, R134 ;  /* 0x00000086ff86723e */ /* 0x000fc800000010ff */
[----:B------:R-:W-:Y:S01]  /*4f2c0*/  PRMT R126, R9, 0x5410, R134 ;  /* 0x00005410097e7816 */ /* 0x000fe20000000086 */
[----:B------:R-:W-:Y:S06]  /*4f2d0*/  BRA `(.L_x_4252) ;  /* 0x0000000000047947 */ /* 0x000fec0003800000 */
.L_x_4249:
[----:B------:R-:W-:-:S07]  /*4f2e0*/  PRMT R126, R9, 0x5410, RZ ;  /* 0x00005410097e7816 */ /* 0x000fce00000000ff */
.L_x_4252:
[----:B------:R-:W-:Y:S05]  /*4f2f0*/  BSYNC.RECONVERGENT B3 ;  /* 0x0000000000037941 */ /* 0x000fea0003800200 */
.L_x_4248:
[----:B------:R-:W-:-:S05]  /*4f300*/  MOV R9, R126 ;  /* 0x0000007e00097202 */ /* 0x000fca0000000f00 */
[----:B------:R0:W-:Y:S01]  /*4f310*/  STG.E.64 desc[UR4][R124.64+0x4600], R8 ;  /* 0x004600087c007986 */ /* 0x0001e2000c101b04 */
[----:B------:R-:W-:Y:S05]  /*4f320*/  BRA `(.L_x_4253) ;  /* 0x0000000000107947 */ /* 0x000fea0003800000 */
.L_x_4235:
[----:B------:R-:W0:Y:S02]  /*4f330*/  LDCU UR7, c[0x0][0x39c] ;  /* 0x00007380ff0777ac */ /* 0x000e240008000800 */
[----:B0-----:R-:W-:-:S13]  /*4f340*/  ISETP.GE.AND P0, PT, R8, UR7, PT ;  /* 0x0000000708007c0c */ /* 0x001fda000bf06270 */
[----:B------:R-:W-:Y:S05]  /*4f350*/  @P0 EXIT ;  /* 0x000000000000094d */ /* 0x000fea0003800000 */
[----:B------:R0:W-:Y:S02]  /*4f360*/  STG.E.64 desc[UR4][R124.64+0x4600], RZ ;  /* 0x004600ff7c007986 */ /* 0x0001e4000c101b04 */
.L_x_4253:
[----:B------:R-:W-:Y:S05]  /*4f370*/  BSYNC.RECONVERGENT B2 ;  /* 0x0000000000027941 */ /* 0x000fea0003800200 */
.L_x_4234:
        /* <DEDUP_REMOVED lines=17> */
.L_x_4257:
[----:B------:R-:W-:Y:S05]  /*4f490*/  BSYNC.RECONVERGENT B3 ;  /* 0x0000000000037941 */ /* 0x000fea0003800200 */
.L_x_4256:
        /* <DEDUP_REMOVED lines=18> */
.L_x_4261:
[----:B------:R-:W-:Y:S05]  /*4f5c0*/  BSYNC.RECONVERGENT B4 ;  /* 0x0000000000047941 */ /* 0x000fea0003800200 */
.L_x_4260:
[----:B------:R-:W-:-:S04]  /*4f5d0*/  F2FP.BF16.F32.PACK_AB R134, RZ, R134 ;  /* 0x00000086ff86723e */ /* 0x000fc800000010ff */
[----:B------:R-:W-:Y:S01]  /*4f5e0*/  PRMT R8, R8, 0x5410, R134 ;  /* 0x0000541008087816 */ /* 0x000fe20000000086 */
[----:B------:R-:W-:Y:S06]  /*4f5f0*/  BRA `(.L_x_4262) ;  /* 0x0000000000047947 */ /* 0x000fec0003800000 */
.L_x_4259:
[----:B------:R-:W-:-:S07]  /*4f600*/  PRMT R8, R8, 0x5410, RZ ;  /* 0x0000541008087816 */ /* 0x000fce00000000ff */
.L_x_4262:
[----:B------:R-:W-:Y:S05]  /*4f610*/  BSYNC.RECONVERGENT B3 ;  /* 0x0000000000037941 */ /* 0x000fea0003800200 */
.L_x_4258:
        /* <DEDUP_REMOVED lines=17> */
.L_x_4266:
[----:B------:R-:W-:Y:S05]  /*4f730*/  BSYNC.RECONVERGENT B4 ;  /* 0x0000000000047941 */ /* 0x000fea0003800200 */
.L_x_4265:
[----:B------:R-:W-:Y:S01]  /*4f740*/  F2FP.BF16.F32.PACK_AB R9, RZ, R134 ;  /* 0x00000086ff09723e */ /* 0x000fe200000010ff */
[----:B------:R-:W-:Y:S06]  /*4f750*/  BRA `(.L_x_4267) ;  /* 0x0000000000047947 */ /* 0x000fec0003800000 */
.L_x_4264:
[----:B------:R-:W-:-:S07]  /*4f760*/  PRMT R9, RZ, 0x7610, R9 ;  /* 0x00007610ff097816 */ /* 0x000fce0000000009 */
.L_x_4267:
[----:B------:R-:W-:Y:S05]  /*4f770*/  BSYNC.RECONVERGENT B3 ;  /* 0x0000000000037941 */ /* 0x000fea0003800200 */
.L_x_4263:
        /* <DEDUP_REMOVED lines=17> */
.L_x_4271:
[----:B------:R-:W-:Y:S05]  /*4f890*/  BSYNC.RECONVERGENT B4 ;  /* 0x0000000000047941 */ /* 0x000fea0003800200 */
.L_x_4270:
[----:B------:R-:W-:-:S04]  /*4f8a0*/  F2FP.BF16.F32.PACK_AB R134, RZ, R134 ;  /* 0x00000086ff86723e */ /* 0x000fc800000010ff */
[----:B------:R-:W-:Y:S01]  /*4f8b0*/  PRMT R126, R9, 0x5410, R134 ;  /* 0x00005410097e7816 */ /* 0x000fe20000000086 */
[----:B------:R-:W-:Y:S06]  /*4f8c0*/  BRA `(.L_x_4272) ;  /* 0x0000000000047947 */ /* 0x000fec0003800000 */
.L_x_4269:
[----:B------:R-:W-:-:S07]  /*4f8d0*/  PRMT R126, R9, 0x5410, RZ ;  /* 0x00005410097e7816 */ /* 0x000fce00000000ff */
.L_x_4272:
[----:B------:R-:W-:Y:S05]  /*4f8e0*/  BSYNC.RECONVERGENT B3 ;  /* 0x0000000000037941 */ /* 0x000fea0003800200 */
.L_x_4268:
[----:B------:R-:W-:-:S05]  /*4f8f0*/  MOV R9, R126 ;  /* 0x0000007e00097202 */ /* 0x000fca0000000f00 */
[----:B------:R0:W-:Y:S01]  /*4f900*/  STG.E.64 desc[UR4][R124.64+0x4700], R8 ;  /* 0x004700087c007986 */ /* 0x0001e2000c101b04 */
[----:B------:R-:W-:Y:S05]  /*4f910*/  BRA `(.L_x_4273) ;  /* 0x0000000000107947 */ /* 0x000fea0003800000 */
.L_x_4255:
[----:B------:R-:W0:Y:S02]  /*4f920*/  LDCU UR7, c[0x0][0x39c] ;  /* 0x00007380ff0777ac */ /* 0x000e240008000800 */
[----:B0-----:R-:W-:-:S13]  /*4f930*/  ISETP.GE.AND P0, PT, R8, UR7, PT ;  /* 0x0000000708007c0c */ /* 0x001fda000bf06270 */
[----:B------:R-:W-:Y:S05]  /*4f940*/  @P0 EXIT ;  /* 0x000000000000094d */ /* 0x000fea0003800000 */
[----:B------:R0:W-:Y:S02]  /*4f950*/  STG.E.64 desc[UR4][R124.64+0x4700], RZ ;  /* 0x004700ff7c007986 */ /* 0x0001e4000c101b04 */
.L_x_4273:
[----:B------:R-:W-:Y:S05]  /*4f960*/  BSYNC.RECONVERGENT B2 ;  /* 0x0000000000027941 */ /* 0x000fea0003800200 */
.L_x_4254:
        /* <DEDUP_REMOVED lines=17> */
.L_x_4277:
[----:B------:R-:W-:Y:S05]  /*4fa80*/  BSYNC.RECONVERGENT B3 ;  /* 0x0000000000037941 */ /* 0x000fea0003800200 */
.L_x_4276:
        /* <DEDUP_REMOVED lines=18> */
.L_x_4281:
[----:B------:R-:W-:Y:S05]  /*4fbb0*/  BSYNC.RECONVERGENT B4 ;  /* 0x0000000000047941 */ /* 0x000fea0003800200 */
.L_x_4280:
[----:B------:R-:W-:-:S04]  /*4fbc0*/  F2FP.BF16.F32.PACK_AB R134, RZ, R134 ;  /* 0x00000086ff86723e */ /* 0x000fc800000010ff */
[----:B------:R-:W-:Y:S01]  /*4fbd0*/  PRMT R8, R8, 0x5410, R134 ;  /* 0x0000541008087816 */ /* 0x000fe20000000086 */
[----:B------:R-:W-:Y:S06]  /*4fbe0*/  BRA `(.L_x_4282) ;  /* 0x0000000000047947 */ /* 0x000fec0003800000 */
.L_x_4279:
[----:B------:R-:W-:-:S07]  /*4fbf0*/  PRMT R8, R8, 0x5410, RZ ;  /* 0x0000541008087816 */ /* 0x000fce00000000ff */
.L_x_4282:
[----:B------:R-:W-:Y:S05]  /*4fc00*/  BSYNC.RECONVERGENT B3 ;  /* 0x0000000000037941 */ /* 0x000fea0003800200 */
.L_x_4278:
        /* <DEDUP_REMOVED lines=17> */
.L_x_4286:
[----:B------:R-:W-:Y:S05]  /*4fd20*/  BSYNC.RECONVERGENT B4 ;  /* 0x0000000000047941 */ /* 0x000fea0003800200 */
.L_x_4285:
[----:B------:R-:W-:Y:S01]  /*4fd30*/  F2FP.BF16.F32.PACK_AB R9, RZ, R134 ;  /* 0x00000086ff09723e */ /* 0x000fe200000010ff */
[----:B------:R-:W-:Y:S06]  /*4fd40*/  BRA `(.L_x_4287) ;  /* 0x0000000000047947 */ /* 0x000fec0003800000 */
.L_x_4284:
[----:B------:R-:W-:-:S07]  /*4fd50*/  PRMT R9, RZ, 0x7610, R9 ;  /* 0x00007610ff097816 */ /* 0x000fce0000000009 */
.L_x_4287:
[----:B------:R-:W-:Y:S05]  /*4fd60*/  BSYNC.RECONVERGENT B3 ;  /* 0x0000000000037941 */ /* 0x000fea0003800200 */
.L_x_4283:
        /* <DEDUP_REMOVED lines=17> */
.L_x_4291:
[----:B------:R-:W-:Y:S05]  /*4fe80*/  BSYNC.RECONVERGENT B4 ;  /* 0x0000000000047941 */ /* 0x000fea0003800200 */
.L_x_4290:
[----:B------:R-:W-:-:S04]  /*4fe90*/  F2FP.BF16.F32.PACK_AB R134, RZ, R134 ;  /* 0x00000086ff86723e */ /* 0x000fc800000010ff */
[----:B------:R-:W-:Y:S01]  /*4fea0*/  PRMT R126, R9, 0x5410, R134 ;  /* 0x00005410097e7816 */ /* 0x000fe20000000086 */
[----:B------:R-:W-:Y:S06]  /*4feb0*/  BRA `(.L_x_4292) ;  /* 0x0000000000047947 */ /* 0x000fec0003800000 */
.L_x_4289:
[----:B------:R-:W-:-:S07]  /*4fec0*/  PRMT R126, R9, 0x5410, RZ ;  /* 0x00005410097e7816 */ /* 0x000fce00000000ff */
.L_x_4292:
[----:B------:R-:W-:Y:S05]  /*4fed0*/  BSYNC.RECONVERGENT B3 ;  /* 0x0000000000037941 */ /* 0x000fea0003800200 */
.L_x_4288:
[----:B------:R-:W-:-:S05]  /*4fee0*/  IMAD.MOV.U32 R9, RZ, RZ, R126 ;  /* 0x000000ffff097224 */ /* 0x000fca00078e007e */
[----:B------:R0:W-:Y:S01]  /*4fef0*/  STG.E.64 desc[UR4][R124.64+0x4800], R8 ;  /* 0x004800087c007986 */ /* 0x0001e2000c101b04 */
[----:B------:R-:W-:Y:S05]  /*4ff00*/  BRA `(.L_x_4293) ;  /* 0x0000000000107947 */ /* 0x000fea0003800000 */
.L_x_4275:
[----:B------:R-:W0:Y:S02]  /*4ff10*/  LDCU UR7, c[0x0][0x39c] ;  /* 0x00007380ff0777ac */ /* 0x000e240008000800 */
[----:B0-----:R-:W-:-:S13]  /*4ff20*/  ISETP.GE.AND P0, PT, R8, UR7, PT ;  /* 0x0000000708007c0c */ /* 0x001fda000bf06270 */
[----:B------:R-:W-:Y:S05]  /*4ff30*/  @P0 EXIT ;  /* 0x000000000000094d */ /* 0x000fea0003800000 */
[----:B------:R0:W-:Y:S02]  /*4ff40*/  STG.E.64 desc[UR4][R124.64+0x4800], RZ ;  /* 0x004800ff7c007986 */ /* 0x0001e4000c101b04 */
.L_x_4293:
[----:B------:R-:W-:Y:S05]  /*4ff50*/  BSYNC.RECONVERGENT B2 ;  /* 0x0000000000027941 */ /* 0x000fea0003800200 */
.L_x_4274:
        /* <DEDUP_REMOVED lines=17> */
.L_x_4297:
[----:B------:R-:W-:Y:S05]  /*50070*/  BSYNC.RECONVERGENT B3 ;  /* 0x0000000000037941 */ /* 0x000fea0003800200 */
.L_x_4296:
        /* <DEDUP_REMOVED lines=18> */
.L_x_4301:
[----:B------:R-:W-:Y:S05]  /*501a0*/  BSYNC.RECONVERGENT B4 ;  /* 0x0000000000047941 */ /* 0x000fea0003800200 */
.L_x_4300:
[----:B------:R-:W-:-:S04]  /*501b0*/  F2FP.BF16.F32.PACK_AB R134, RZ, R134 ;  /* 0x00000086ff86723e */ /* 0x000fc800000010ff */
[----:B------:R-:W-:Y:S01]  /*501c0*/  PRMT R8, R8, 0x5410, R134 ;  /* 0x0000541008087816 */ /* 0x000fe20000000086 */
[----:B------:R-:W-:Y:S06]  /*501d0*/  BRA `(.L_x_4302) ;  /* 0x0000000000047947 */ /* 0x000fec0003800000 */
.L_x_4299:
[----:B------:R-:W-:-:S07]  /*501e0*/  PRMT R8, R8, 0x5410, RZ ;  /* 0x0000541008087816 */ /* 0x000fce00000000ff */
.L_x_4302:
[----:B------:R-:W-:Y:S05]  /*501f0*/  BSYNC.RECONVERGENT B3 ;  /* 0x0000000000037941 */ /* 0x000fea0003800200 */
.L_x_4298:
        /* <DEDUP_REMOVED lines=17> */
.L_x_4306:
[----:B------:R-:W-:Y:S05]  /*50310*/  BSYNC.RECONVERGENT B4 ;  /* 0x0000000000047941 */ /* 0x000fea0003800200 */
.L_x_4305:
[----:B------:R-:W-:Y:S01]  /*50320*/  F2FP.BF16.F32.PACK_AB R9, RZ, R134 ;  /* 0x00000086ff09723e */ /* 0x000fe200000010ff */
[----:B------:R-:W-:Y:S06]  /*50330*/  BRA `(.L_x_4307) ;  /* 0x0000000000047947 */ /* 0x000fec0003800000 */
.L_x_4304:
[----:B------:R-:W-:-:S07]  /*50340*/  PRMT R9, RZ, 0x7610, R9 ;  /* 0x00007610ff097816 */ /* 0x000fce0000000009 */
.L_x_4307:
[----:B------:R-:W-:Y:S05]  /*50350*/  BSYNC.RECONVERGENT B3 ;  /* 0x0000000000037941 */ /* 0x000fea0003800200 */
.L_x_4303:
        /* <DEDUP_REMOVED lines=17> */
.L_x_4311:
[----:B------:R-:W-:Y:S05]  /*50470*/  BSYNC.RECONVERGENT B4 ;  /* 0x0000000000047941 */ /* 0x000fea0003800200 */
.L_x_4310:
[----:B------:R-:W-:-:S04]  /*50480*/  F2FP.BF16.F32.PACK_AB R134, RZ, R134 ;  /* 0x00000086ff86723e */ /* 0x000fc800000010ff */
[----:B------:R-:W-:Y:S01]  /*50490*/  PRMT R126, R9, 0x5410, R134 ;  /* 0x00005410097e7816 */ /* 0x000fe20000000086 */
[----:B------:R-:W-:Y:S06]  /*504a0*/  BRA `(.L_x_4312) ;  /* 0x0000000000047947 */ /* 0x000fec0003800000 */
.L_x_4309:
[----:B------:R-:W-:-:S07]  /*504b0*/  PRMT R126, R9, 0x5410, RZ ;  /* 0x00005410097e7816 */ /* 0x000fce00000000ff */
.L_x_4312:
[----:B------:R-:W-:Y:S05]  /*504c0*/  BSYNC.RECONVERGENT B3 ;  /* 0x0000000000037941 */ /* 0x000fea0003800200 */
.L_x_4308:
[----:B------:R-:W-:-:S05]  /*504d0*/  MOV R9, R126 ;  /* 0x0000007e00097202 */ /* 0x000fca0000000f00 */
[----:B------:R0:W-:Y:S01]  /*504e0*/  STG.E.64 desc[UR4][R124.64+0x4900], R8 ;  /* 0x004900087c007986 */ /* 0x0001e2000c101b04 */
[----:B------:R-:W-:Y:S05]  /*504f0*/  BRA `(.L_x_4313) ;  /* 0x0000000000107947 */ /* 0x000fea0003800000 */
.L_x_4295:
[----:B------:R-:W0:Y:S02]  /*50500*/  LDCU UR7, c[0x0][0x39c] ;  /* 0x00007380ff0777ac */ /* 0x000e240008000800 */
[----:B0-----:R-:W-:-:S13]  /*50510*/  ISETP.GE.AND P0, PT, R8, UR7, PT ;  /* 0x0000000708007c0c */ /* 0x001fda000bf06270 */
[----:B------:R-:W-:Y:S05]  /*50520*/  @P0 EXIT ;  /* 0x000000000000094d */ /* 0x000fea0003800000 */
[----:B------:R0:W-:Y:S02]  /*50530*/  STG.E.64 desc[UR4][R124.64+0x4900], RZ ;  /* 0x004900ff7c007986 */ /* 0x0001e4000c101b04 */
.L_x_4313:
[----:B------:R-:W-:Y:S05]  /*50540*/  BSYNC.RECONVERGENT B2 ;  /* 0x0000000000027941 */ /* 0x000fea0003800200 */
.L_x_4294:
        /* <DEDUP_REMOVED lines=17> */
.L_x_4317:
[----:B------:R-:W-:Y:S05]  /*50660*/  BSYNC.RECONVERGENT B3 ;  /* 0x0000000000037941 */ /* 0x000fea0003800200 */
.L_x_4316:
        /* <DEDUP_REMOVED lines=18> */
.L_x_4321:
[----:B------:R-:W-:Y:S05]  /*50790*/  BSYNC.RECONVERGENT B4 ;  /* 0x0000000000047941 */ /* 0x000fea0003800200 */
.L_x_4320:
[----:B------:R-:W-:-:S04]  /*507a0*/  F2FP.BF16.F32.PACK_AB R134, RZ, R134 ;  /* 0x00000086ff86723e */ /* 0x000fc800000010ff */
[----:B------:R-:W-:Y:S01]  /*507b0*/  PRMT R8, R8, 0x5410, R134 ;  /* 0x0000541008087816 */ /* 0x000fe20000000086 */
[----:B------:R-:W-:Y:S06]  /*507c0*/  BRA `(.L_x_4322) ;  /* 0x0000000000047947 */ /* 0x000fec0003800000 */
.L_x_4319:
[----:B------:R-:W-:-:S07]  /*507d0*/  PRMT R8, R8, 0x5410, RZ ;  /* 0x0000541008087816 */ /* 0x000fce00000000ff */
.L_x_4322:
[----:B------:R-:W-:Y:S05]  /*507e0*/  BSYNC.RECONVERGENT B3 ;  /* 0x0000000000037941 */ /* 0x000fea0003800200 */
.L_x_4318:
        /* <DEDUP_REMOVED lines=17> */
.L_x_4326:
[----:B------:R-:W-:Y:S05]  /*50900*/  BSYNC.RECONVERGENT B4 ;  /* 0x0000000000047941 */ /* 0x000fea0003800200 */
.L_x_4325:
[----:B------:R-:W-:Y:S01]  /*50910*/  F2FP.BF16.F32.PACK_AB R9, RZ, R134 ;  /* 0x00000086ff09723e */ /* 0x000fe200000010ff */
[----:B------:R-:W-:Y:S06]  /*50920*/  BRA `(.L_x_4327) ;  /* 0x0000000000047947 */ /* 0x000fec0003800000 */
.L_x_4324:
[----:B------:R-:W-:-:S07]  /*50930*/  PRMT R9, RZ, 0x7610, R9 ;  /* 0x00007610ff097816 */ /* 0x000fce0000000009 */
.L_x_4327:
[----:B------:R-:W-:Y:S05]  /*50940*/  BSYNC.RECONVERGENT B3 ;  /* 0x0000000000037941 */ /* 0x000fea0003800200 */
.L_x_4323:
        /* <DEDUP_REMOVED lines=17> */
.L_x_4331:
[----:B------:R-:W-:Y:S05]  /*50a60*/  BSYNC.RECONVERGENT B4 ;  /* 0x0000000000047941 */ /* 0x000fea0003800200 */
.L_x_4330:
[----:B------:R-:W-:-:S04]  /*50a70*/  F2FP.BF16.F32.PACK_AB R134, RZ, R134 ;  /* 0x00000086ff86723e */ /* 0x000fc800000010ff */
[----:B------:R-:W-:Y:S01]  /*50a80*/  PRMT R126, R9, 0x5410, R134 ;  /* 0x00005410097e7816 */ /* 0x000fe20000000086 */
[----:B------:R-:W-:Y:S06]  /*50a90*/  BRA `(.L_x_4332) ;  /* 0x0000000000047947 */ /* 0x000fec0003800000 */
.L_x_4329:
[----:B------:R-:W-:-:S07]  /*50aa0*/  PRMT R126, R9, 0x5410, RZ ;  /* 0x00005410097e7816 */ /* 0x000fce00000000ff */
.L_x_4332:
[----:B------:R-:W-:Y:S05]  /*50ab0*/  BSYNC.RECONVERGENT B3 ;  /* 0x0000000000037941 */ /* 0x000fea0003800200 */
.L_x_4328:
[----:B------:R-:W-:-:S05]  /*50ac0*/  MOV R9, R126 ;  /* 0x0000007e00097202 */ /* 0x000fca0000000f00 */
[----:B------:R0:W-:Y:S01]  /*50ad0*/  STG.E.64 desc[UR4][R124.64+0x4a00], R8 ;  /* 0x004a00087c007986 */ /* 0x0001e2000c101b04 */
[----:B------:R-:W-:Y:S05]  /*50ae0*/  BRA `(.L_x_4333) ;  /* 0x0000000000107947 */ /* 0x000fea0003800000 */
.L_x_4315:
[----:B------:R-:W0:Y:S02]  /*50af0*/  LDCU UR7, c[0x0][0x39c] ;  /* 0x00007380ff0777ac */ /* 0x000e240008000800 */
[----:B0-----:R-:W-:-:S13]  /*50b00*/  ISETP.GE.AND P0, PT, R8, UR7, PT ;  /* 0x0000000708007c0c */ /* 0x001fda000bf06270 */
[----:B------:R-:W-:Y:S05]  /*50b10*/  @P0 EXIT ;  /* 0x000000000000094d */ /* 0x000fea0003800000 */
[----:B------:R0:W-:Y:S02]  /*50b20*/  STG.E.64 desc[UR4][R124.64+0x4a00], RZ ;  /* 0x004a00ff7c007986 */ /* 0x0001e4000c101b04 */
.L_x_4333:
[----:B------:R-:W-:Y:S05]  /*50b30*/  BSYNC.RECONVERGENT B2 ;  /* 0x0000000000027941 */ /* 0x000fea0003800200 */
.L_x_4314:
        /* <DEDUP_REMOVED lines=17> */
.L_x_4337:
[----:B------:R-:W-:Y:S05]  /*50c50*/  BSYNC.RECONVERGENT B3 ;  /* 0x0000000000037941 */ /* 0x000fea0003800200 */
.L_x_4336:
        /* <DEDUP_REMOVED lines=18> */
.L_x_4341:
[----:B------:R-:W-:Y:S05]  /*50d80*/  BSYNC.RECONVERGENT B4 ;  /* 0x0000000000047941 */ /* 0x000fea0003800200 */
.L_x_4340:
[----:B------:R-:W-:-:S04]  /*50d90*/  F2FP.BF16.F32.PACK_AB R134, RZ, R134 ;  /* 0x00000086ff86723e */ /* 0x000fc800000010ff */
[----:B------:R-:W-:Y:S01]  /*50da0*/  PRMT R8, R8, 0x5410, R134 ;  /* 0x0000541008087816 */ /* 0x000fe20000000086 */
[----:B------:R-:W-:Y:S06]  /*50db0*/  BRA `(.L_x_4342) ;  /* 0x0000000000047947 */ /* 0x000fec0003800000 */
.L_x_4339:
[----:B------:R-:W-:-:S07]  /*50dc0*/  PRMT R8, R8, 0x5410, RZ ;  /* 0x0000541008087816 */ /* 0x000fce00000000ff */
.L_x_4342:
[----:B------:R-:W-:Y:S05]  /*50dd0*/  BSYNC.RECONVERGENT B3 ;  /* 0x0000000000037941 */ /* 0x000fea0003800200 */
.L_x_4338:
        /* <DEDUP_REMOVED lines=17> */
.L_x_4346:
[----:B------:R-:W-:Y:S05]  /*50ef0*/  BSYNC.RECONVERGENT B4 ;  /* 0x0000000000047941 */ /* 0x000fea0003800200 */
.L_x_4345:
[----:B------:R-:W-:Y:S01]  /*50f00*/  F2FP.BF16.F32.PACK_AB R9, RZ, R134 ;  /* 0x00000086ff09723e */ /* 0x000fe200000010ff */
[----:B------:R-:W-:Y:S06]  /*50f10*/  BRA `(.L_x_4347) ;  /* 0x0000000000047947 */ /* 0x000fec0003800000 */
.L_x_4344:
[----:B------:R-:W-:-:S07]  /*50f20*/  PRMT R9, RZ, 0x7610, R9 ;  /* 0x00007610ff097816 */ /* 0x000fce0000000009 */
.L_x_4347:
[----:B------:R-:W-:Y:S05]  /*50f30*/  BSYNC.RECONVERGENT B3 ;  /* 0x0000000000037941 */ /* 0x000fea0003800200 */
.L_x_4343:
        /* <DEDUP_REMOVED lines=17> */
.L_x_4351:
[----:B------:R-:W-:Y:S05]  /*51050*/  BSYNC.RECONVERGENT B4 ;  /* 0x0000000000047941 */ /* 0x000fea0003800200 */
.L_x_4350:
[----:B------:R-:W-:-:S04]  /*51060*/  F2FP.BF16.F32.PACK_AB R134, RZ, R134 ;  /* 0x00000086ff86723e */ /* 0x000fc800000010ff */
[----:B------:R-:W-:Y:S01]  /*51070*/  PRMT R126, R9, 0x5410, R134 ;  /* 0x00005410097e7816 */ /* 0x000fe20000000086 */
[----:B------:R-:W-:Y:S06]  /*51080*/  BRA `(.L_x_4352) ;  /* 0x0000000000047947 */ /* 0x000fec0003800000 */
.L_x_4349:
[----:B------:R-:W-:-:S07]  /*51090*/  PRMT R126, R9, 0x5410, RZ ;  /* 0x00005410097e7816 */ /* 0x000fce00000000ff */
.L_x_4352:
[----:B------:R-:W-:Y:S05]  /*510a0*/  BSYNC.RECONVERGENT B3 ;  /* 0x0000000000037941 */ /* 0x000fea0003800200 */
.L_x_4348:
[----:B------:R-:W-:-:S05]  /*510b0*/  MOV R9, R126 ;  /* 0x0000007e00097202 */ /* 0x000fca0000000f00 */
[----:B------:R0:W-:Y:S01]  /*510c0*/  STG.E.64 desc[UR4][R124.64+0x4b00], R8 ;  /* 0x004b00087c007986 */ /* 0x0001e2000c101b04 */
[----:B------:R-:W-:Y:S05]  /*510d0*/  BRA `(.L_x_4353) ;  /* 0x0000000000107947 */ /* 0x000fea0003800000 */
.L_x_4335:
[----:B------:R-:W0:Y:S02]  /*510e0*/  LDCU UR7, c[0x0][0x39c] ;  /* 0x00007380ff0777ac */ /* 0x000e240008000800 */
[----:B0-----:R-:W-:-:S13]  /*510f0*/  ISETP.GE.AND P0, PT, R8, UR7, PT ;  /* 0x0000000708007c0c */ /* 0x001fda000bf06270 */
[----:B------:R-:W-:Y:S05]  /*51100*/  @P0 EXIT ;  /* 0x000000000000094d */ /* 0x000fea0003800000 */
[----:B------:R0:W-:Y:S02]  /*51110*/  STG.E.64 desc[UR4][R124.64+0x4b00], RZ ;  /* 0x004b00ff7c007986 */ /* 0x0001e4000c101b04 */
.L_x_4353:
[----:B------:R-:W-:Y:S05]  /*51120*/  BSYNC.RECONVERGENT B2 ;  /* 0x0000000000027941 */ /* 0x000fea0003800200 */
.L_x_4334:
        /* <DEDUP_REMOVED lines=17> */
.L_x_4357:
[----:B------:R-:W-:Y:S05]  /*51240*/  BSYNC.RECONVERGENT B3 ;  /* 0x0000000000037941 */ /* 0x000fea0003800200 */
.L_x_4356:
        /* <DEDUP_REMOVED lines=18> */
.L_x_4361:
[----:B------:R-:W-:Y:S05]  /*51370*/  BSYNC.RECONVERGENT B4 ;  /* 0x0000000000047941 */ /* 0x000fea0003800200 */
.L_x_4360:
[----:B------:R-:W-:-:S04]  /*51380*/  F2FP.BF16.F32.PACK_AB R134, RZ, R134 ;  /* 0x00000086ff86723e */ /* 0x000fc800000010ff */
[----:B------:R-:W-:Y:S01]  /*51390*/  PRMT R8, R8, 0x5410, R134 ;  /* 0x0000541008087816 */ /* 0x000fe20000000086 */
[----:B------:R-:W-:Y:S06]  /*513a0*/  BRA `(.L_x_4362) ;  /* 0x0000000000047947 */ /* 0x000fec0003800000 */
.L_x_4359:
[----:B------:R-:W-:-:S07]  /*513b0*/  PRMT R8, R8, 0x5410, RZ ;  /* 0x0000541008087816 */ /* 0x000fce00000000ff */
.L_x_4362:
[----:B------:R-:W-:Y:S05]  /*513c0*/  BSYNC.RECONVERGENT B3 ;  /* 0x0000000000037941 */ /* 0x000fea0003800200 */
.L_x_4358:
        /* <DEDUP_REMOVED lines=17> */
.L_x_4366:
[----:B------:R-:W-:Y:S05]  /*514e0*/  BSYNC.RECONVERGENT B4 ;  /* 0x0000000000047941 */ /* 0x000fea0003800200 */
.L_x_4365:
[----:B------:R-:W-:Y:S01]  /*514f0*/  F2FP.BF16.F32.PACK_AB R9, RZ, R134 ;  /* 0x00000086ff09723e */ /* 0x000fe200000010ff */
[----:B------:R-:W-:Y:S06]  /*51500*/  BRA `(.L_x_4367) ;  /* 0x0000000000047947 */ /* 0x000fec0003800000 */
.L_x_4364:
[----:B------:R-:W-:-:S07]  /*51510*/  PRMT R9, RZ, 0x7610, R9 ;  /* 0x00007610ff097816 */ /* 0x000fce0000000009 */
.L_x_4367:
[----:B------:R-:W-:Y:S05]  /*51520*/  BSYNC.RECONVERGENT B3 ;  /* 0x0000000000037941 */ /* 0x000fea0003800200 */
.L_x_4363:
        /* <DEDUP_REMOVED lines=17> */
.L_x_4371:
[----:B------:R-:W-:Y:S05]  /*51640*/  BSYNC.RECONVERGENT B4 ;  /* 0x0000000000047941 */ /* 0x000fea0003800200 */
.L_x_4370:
[----:B------:R-:W-:-:S04]  /*51650*/  F2FP.BF16.F32.PACK_AB R134, RZ, R134 ;  /* 0x00000086ff86723e */ /* 0x000fc800000010ff */
[----:B------:R-:W-:Y:S01]  /*51660*/  PRMT R126, R9, 0x5410, R134 ;  /* 0x00005410097e7816 */ /* 0x000fe20000000086 */
[----:B------:R-:W-:Y:S06]  /*51670*/  BRA `(.L_x_4372) ;  /* 0x0000000000047947 */ /* 0x000fec0003800000 */
.L_x_4369:
[----:B------:R-:W-:-:S07]  /*51680*/  PRMT R126, R9, 0x5410, RZ ;  /* 0x00005410097e7816 */ /* 0x000fce00000000ff */
.L_x_4372:
[----:B------:R-:W-:Y:S05]  /*51690*/  BSYNC.RECONVERGENT B3 ;  /* 0x0000000000037941 */ /* 0x000fea0003800200 */
.L_x_4368:
[----:B------:R-:W-:-:S05]  /*516a0*/  IMAD.MOV.U32 R9, RZ, RZ, R126 ;  /* 0x000000ffff097224 */ /* 0x000fca00078e007e */
[----:B------:R0:W-:Y:S01]  /*516b0*/  STG.E.64 desc[UR4][R124.64+0x4c00], R8 ;  /* 0x004c00087c007986 */ /* 0x0001e2000c101b04 */
[----:B------:R-:W-:Y:S05]  /*516c0*/  BRA `(.L_x_4373) ;  /* 0x0000000000107947 */ /* 0x000fea0003800000 */
.L_x_4355:
[----:B------:R-:W0:Y:S02]  /*516d0*/  LDCU UR7, c[0x0][0x39c] ;  /* 0x00007380ff0777ac */ /* 0x000e240008000800 */
[----:B0-----:R-:W-:-:S13]  /*516e0*/  ISETP.GE.AND P0, PT, R8, UR7, PT ;  /* 0x0000000708007c0c */ /* 0x001fda000bf06270 */
[----:B------:R-:W-:Y:S05]  /*516f0*/  @P0 EXIT ;  /* 0x000000000000094d */ /* 0x000fea0003800000 */
[----:B------:R0:W-:Y:S02]  /*51700*/  STG.E.64 desc[UR4][R124.64+0x4c00], RZ ;  /* 0x004c00ff7c007986 */ /* 0x0001e4000c101b04 */
.L_x_4373:
[----:B------:R-:W-:Y:S05]  /*51710*/  BSYNC.RECONVERGENT B2 ;  /* 0x0000000000027941 */ /* 0x000fea0003800200 */
.L_x_4354:
        /* <DEDUP_REMOVED lines=17> */
.L_x_4377:
[----:B------:R-:W-:Y:S05]  /*51830*/  BSYNC.RECONVERGENT B3 ;  /* 0x0000000000037941 */ /* 0x000fea0003800200 */
.L_x_4376:
        /* <DEDUP_REMOVED lines=18> */
.L_x_4381:
[----:B------:R-:W-:Y:S05]  /*51960*/  BSYNC.RECONVERGENT B4 ;  /* 0x0000000000047941 */ /* 0x000fea0003800200 */
.L_x_4380:
[----:B------:R-:W-:-:S04]  /*51970*/  F2FP.BF16.F32.PACK_AB R134, RZ, R134 ;  /* 0x00000086ff86723e */ /* 0x000fc800000010ff */
[----:B------:R-:W-:Y:S01]  /*51980*/  PRMT R8, R8, 0x5410, R134 ;  /* 0x0000541008087816 */ /* 0x000fe20000000086 */
[----:B------:R-:W-:Y:S06]  /*51990*/  BRA `(.L_x_4382) ;  /* 0x0000000000047947 */ /* 0x000fec0003800000 */
.L_x_4379:
[----:B------:R-:W-:-:S07]  /*519a0*/  PRMT R8, R8, 0x5410, RZ ;  /* 0x0000541008087816 */ /* 0x000fce00000000ff */
.L_x_4382:
[----:B------:R-:W-:Y:S05]  /*519b0*/  BSYNC.RECONVERGENT B3 ;  /* 0x0000000000037941 */ /* 0x000fea0003800200 */
.L_x_4378:
        /* <DEDUP_REMOVED lines=17> */
.L_x_4386:
[----:B------:R-:W-:Y:S05]  /*51ad0*/  BSYNC.RECONVERGENT B4 ;  /* 0x0000000000047941 */ /* 0x000fea0003800200 */
.L_x_4385:
[----:B------:R-:W-:Y:S01]  /*51ae0*/  F2FP.BF16.F32.PACK_AB R9, RZ, R134 ;  /* 0x00000086ff09723e */ /* 0x000fe200000010ff */
[----:B------:R-:W-:Y:S06]  /*51af0*/  BRA `(.L_x_4387) ;  /* 0x0000000000047947 */ /* 0x000fec0003800000 */
.L_x_4384:
[----:B------:R-:W-:-:S07]  /*51b00*/  PRMT R9, RZ, 0x7610, R9 ;  /* 0x00007610ff097816 */ /* 0x000fce0000000009 */
.L_x_4387:
[----:B------:R-:W-:Y:S05]  /*51b10*/  BSYNC.RECONVERGENT B3 ;  /* 0x0000000000037941 */ /* 0x000fea0003800200 */
.L_x_4383:
        /* <DEDUP_REMOVED lines=17> */
.L_x_4391:
[----:B------:R-:W-:Y:S05]  /*51c30*/  BSYNC.RECONVERGENT B4 ;  /* 0x0000000000047941 */ /* 0x000fea0003800200 */
.L_x_4390:
[----:B------:R-:W-:-:S04]  /*51c40*/  F2FP.BF16.F32.PACK_AB R134, RZ, R134 ;  /* 0x00000086ff86723e */ /* 0x000fc800000010ff */
[----:B------:R-:W-:Y:S01]  /*51c50*/  PRMT R126, R9, 0x5410, R134 ;  /* 0x00005410097e7816 */ /* 0x000fe20000000086 */
[----:B------:R-:W-:Y:S06]  /*51c60*/  BRA `(.L_x_4392) ;  /* 0x0000000000047947 */ /* 0x000fec0003800000 */
.L_x_4389:
[----:B------:R-:W-:-:S07]  /*51c70*/  PRMT R126, R9, 0x5410, RZ ;  /* 0x00005410097e7816 */ /* 0x000fce00000000ff */
.L_x_4392:
[----:B------:R-:W-:Y:S05]  /*51c80*/  BSYNC.RECONVERGENT B3 ;  /* 0x0000000000037941 */ /* 0x000fea0003800200 */
.L_x_4388:
[----:B------:R-:W-:-:S05]  /*51c90*/  MOV R9, R126 ;  /* 0x0000007e00097202 */ /* 0x000fca0000000f00 */
[----:B------:R0:W-:Y:S01]  /*51ca0*/  STG.E.64 desc[UR4][R124.64+0x4d00], R8 ;  /* 0x004d00087c007986 */ /* 0x0001e2000c101b04 */
[----:B------:R-:W-:Y:S05]  /*51cb0*/  BRA `(.L_x_4393) ;  /* 0x0000000000107947 */ /* 0x000fea0003800000 */
.L_x_4375:
[----:B------:R-:W0:Y:S02]  /*51cc0*/  LDCU UR7, c[0x0][0x39c] ;  /* 0x00007380ff0777ac */ /* 0x000e240008000800 */
[----:B0-----:R-:W-:-:S13]  /*51cd0*/  ISETP.GE.AND P0, PT, R8, UR7, PT ;  /* 0x0000000708007c0c */ /* 0x001fda000bf06270 */
[----:B------:R-:W-:Y:S05]  /*51ce0*/  @P0 EXIT ;  /* 0x000000000000094d */ /* 0x000fea0003800000 */
[----:B------:R0:W-:Y:S02]  /*51cf0*/  STG.E.64 desc[UR4][R124.64+0x4d00], RZ ;  /* 0x004d00ff7c007986 */ /* 0x0001e4000c101b04 */
.L_x_4393:
[----:B------:R-:W-:Y:S05]  /*51d00*/  BSYNC.RECONVERGENT B2 ;  /* 0x0000000000027941 */ /* 0x000fea0003800200 */
.L_x_4374:
        /* <DEDUP_REMOVED lines=17> */
.L_x_4397:
[----:B------:R-:W-:Y:S05]  /*51e20*/  BSYNC.RECONVERGENT B3 ;  /* 0x0000000000037941 */ /* 0x000fea0003800200 */
.L_x_4396:
        /* <DEDUP_REMOVED lines=18> */
.L_x_4401:
[----:B------:R-:W-:Y:S05]  /*51f50*/  BSYNC.RECONVERGENT B4 ;  /* 0x0000000000047941 */ /* 0x000fea0003800200 */
.L_x_4400:
[----:B------:R-:W-:-:S04]  /*51f60*/  F2FP.BF16.F32.PACK_AB R134, RZ, R134 ;  /* 0x00000086ff86723e */ /* 0x000fc800000010ff */
[----:B------:R-:W-:Y:S01]  /*51f70*/  PRMT R8, R8, 0x5410, R134 ;  /* 0x0000541008087816 */ /* 0x000fe20000000086 */
[----:B------:R-:W-:Y:S06]  /*51f80*/  BRA `(.L_x_4402) ;  /* 0x0000000000047947 */ /* 0x000fec0003800000 */
.L_x_4399:
[----:B------:R-:W-:-:S07]  /*51f90*/  PRMT R8, R8, 0x5410, RZ ;  /* 0x0000541008087816 */ /* 0x000fce00000000ff */
.L_x_4402:
[----:B------:R-:W-:Y:S05]  /*51fa0*/  BSYNC.RECONVERGENT B3 ;  /* 0x0000000000037941 */ /* 0x000fea0003800200 */
.L_x_4398:
        /* <DEDUP_REMOVED lines=17> */
.L_x_4406:
[----:B------:R-:W-:Y:S05]  /*520c0*/  BSYNC.RECONVERGENT B4 ;  /* 0x0000000000047941 */ /* 0x000fea0003800200 */
.L_x_4405:
[----:B------:R-:W-:Y:S01]  /*520d0*/  F2FP.BF16.F32.PACK_AB R9, RZ, R134 ;  /* 0x00000086ff09723e */ /* 0x000fe200000010ff */
[----:B------:R-:W-:Y:S06]  /*520e0*/  BRA `(.L_x_4407) ;  /* 0x0000000000047947 */ /* 0x000fec0003800000 */
.L_x_4404:
[----:B------:R-:W-:-:S07]  /*520f0*/  PRMT R9, RZ, 0x7610, R9 ;  /* 0x00007610ff097816 */ /* 0x000fce0000000009 */
.L_x_4407:
[----:B------:R-:W-:Y:S05]  /*52100*/  BSYNC.RECONVERGENT B3 ;  /* 0x0000000000037941 */ /* 0x000fea0003800200 */
.L_x_4403:
        /* <DEDUP_REMOVED lines=17> */
.L_x_4411:
[----:B------:R-:W-:Y:S05]  /*52220*/  BSYNC.RECONVERGENT B4 ;  /* 0x0000000000047941 */ /* 0x000fea0003800200 */
.L_x_4410:
[----:B------:R-:W-:-:S04]  /*52230*/  F2FP.BF16.F32.PACK_AB R134, RZ, R134 ;  /* 0x00000086ff86723e */ /* 0x000fc800000010ff */
[----:B------:R-:W-:Y:S01]  /*52240*/  PRMT R126, R9, 0x5410, R134 ;  /* 0x00005410097e7816 */ /* 0x000fe20000000086 */
[----:B------:R-:W-:Y:S06]  /*52250*/  BRA `(.L_x_4412) ;  /* 0x0000000000047947 */ /* 0x000fec0003800000 */
.L_x_4409:
[----:B------:R-:W-:-:S07]  /*52260*/  PRMT R126, R9, 0x5410, RZ ;  /* 0x00005410097e7816 */ /* 0x000fce00000000ff */
.L_x_4412:
[----:B------:R-:W-:Y:S05]  /*52270*/  BSYNC.RECONVERGENT B3 ;  /* 0x0000000000037941 */ /* 0x000fea0003800200 */
.L_x_4408:
[----:B------:R-:W-:-:S05]  /*52280*/  MOV R9, R126 ;  /* 0x0000007e00097202 */ /* 0x000fca0000000f00 */
[----:B------:R0:W-:Y:S01]  /*52290*/  STG.E.64 desc[UR4][R124.64+0x4e00], R8 ;  /* 0x004e00087c007986 */ /* 0x0001e2000c101b04 */
[----:B------:R-:W-:Y:S05]  /*522a0*/  BRA `(.L_x_4413) ;  /* 0x0000000000107947 */ /* 0x000fea0003800000 */
.L_x_4395:
[----:B------:R-:W0:Y:S02]  /*522b0*/  LDCU UR7, c[0x0][0x39c] ;  /* 0x00007380ff0777ac */ /* 0x000e240008000800 */
[----:B0-----:R-:W-:-:S13]  /*522c0*/  ISETP.GE.AND P0, PT, R8, UR7, PT ;  /* 0x0000000708007c0c */ /* 0x001fda000bf06270 */
[----:B------:R-:W-:Y:S05]  /*522d0*/  @P0 EXIT ;  /* 0x000000000000094d */ /* 0x000fea0003800000 */
[----:B------:R0:W-:Y:S02]  /*522e0*/  STG.E.64 desc[UR4][R124.64+0x4e00], RZ ;  /* 0x004e00ff7c007986 */ /* 0x0001e4000c101b04 */
.L_x_4413:
[----:B------:R-:W-:Y:S05]  /*522f0*/  BSYNC.RECONVERGENT B2 ;  /* 0x0000000000027941 */ /* 0x000fea0003800200 */
.L_x_4394:
        /* <DEDUP_REMOVED lines=17> */
.L_x_4417:
[----:B------:R-:W-:Y:S05]  /*52410*/  BSYNC.RECONVERGENT B3 ;  /* 0x0000000000037941 */ /* 0x000fea0003800200 */
.L_x_4416:
        /* <DEDUP_REMOVED lines=18> */
.L_x_4421:
[----:B------:R-:W-:Y:S05]  /*52540*/  BSYNC.RECONVERGENT B4 ;  /* 0x0000000000047941 */ /* 0x000fea0003800200 */
.L_x_4420:
[----:B------:R-:W-:-:S04]  /*52550*/  F2FP.BF16.F32.PACK_AB R134, RZ, R134 ;  /* 0x00000086ff86723e */ /* 0x000fc800000010ff */
[----:B------:R-:W-:Y:S01]  /*52560*/  PRMT R8, R8, 0x5410, R134 ;  /* 0x0000541008087816 */ /* 0x000fe20000000086 */
[----:B------:R-:W-:Y:S06]  /*52570*/  BRA `(.L_x_4422) ;  /* 0x0000000000047947 */ /* 0x000fec0003800000 */
.L_x_4419:
[----:B------:R-:W-:-:S07]  /*52580*/  PRMT R8, R8, 0x5410, RZ ;  /* 0x0000541008087816 */ /* 0x000fce00000000ff */
.L_x_4422:
[----:B------:R-:W-:Y:S05]  /*52590*/  BSYNC.RECONVERGENT B3 ;  /* 0x0000000000037941 */ /* 0x000fea0003800200 */
.L_x_4418:
        /* <DEDUP_REMOVED lines=17> */
.L_x_4426:
[----:B------:R-:W-:Y:S05]  /*526b0*/  BSYNC.RECONVERGENT B4 ;  /* 0x0000000000047941 */ /* 0x000fea0003800200 */
.L_x_4425:
[----:B------:R-:W-:Y:S01]  /*526c0*/  F2FP.BF16.F32.PACK_AB R9, RZ, R134 ;  /* 0x00000086ff09723e */ /* 0x000fe200000010ff */
[----:B------:R-:W-:Y:S06]  /*526d0*/  BRA `(.L_x_4427) ;  /* 0x0000000000047947 */ /* 0x000fec0003800000 */
.L_x_4424:
[----:B------:R-:W-:-:S07]  /*526e0*/  PRMT R9, RZ, 0x7610, R9 ;  /* 0x00007610ff097816 */ /* 0x000fce0000000009 */
.L_x_4427:
[----:B------:R-:W-:Y:S05]  /*526f0*/  BSYNC.RECONVERGENT B3 ;  /* 0x0000000000037941 */ /* 0x000fea0003800200 */
.L_x_4423:
        /* <DEDUP_REMOVED lines=17> */
.L_x_4431:
[----:B------:R-:W-:Y:S05]  /*52810*/  BSYNC.RECONVERGENT B4 ;  /* 0x0000000000047941 */ /* 0x000fea0003800200 */
.L_x_4430:
[----:B------:R-:W-:-:S04]  /*52820*/  F2FP.BF16.F32.PACK_AB R134, RZ, R134 ;  /* 0x00000086ff86723e */ /* 0x000fc800000010ff */
[----:B------:R-:W-:Y:S01]  /*52830*/  PRMT R126, R9, 0x5410, R134 ;  /* 0x00005410097e7816 */ /* 0x000fe20000000086 */
[----:B------:R-:W-:Y:S06]  /*52840*/  BRA `(.L_x_4432) ;  /* 0x0000000000047947 */ /* 0x000fec0003800000 */
.L_x_4429:
[----:B------:R-:W-:-:S07]  /*52850*/  PRMT R126, R9, 0x5410, RZ ;  /* 0x00005410097e7816 */ /* 0x000fce00000000ff */
.L_x_4432:
[----:B------:R-:W-:Y:S05]  /*52860*/  BSYNC.RECONVERGENT B3 ;  /* 0x0000000000037941 */ /* 0x000fea0003800200 */
.L_x_4428:
[----:B------:R-:W-:-:S05]  /*52870*/  MOV R9, R126 ;  /* 0x0000007e00097202 */ /* 0x000fca0000000f00 */
[----:B------:R0:W-:Y:S01]  /*52880*/  STG.E.64 desc[UR4][R124.64+0x4f00], R8 ;  /* 0x004f00087c007986 */ /* 0x0001e2000c101b04 */
[----:B------:R-:W-:Y:S05]  /*52890*/  BRA `(.L_x_4433) ;  /* 0x0000000000107947 */ /* 0x000fea0003800000 */
.L_x_4415:
[----:B------:R-:W0:Y:S02]  /*528a0*/  LDCU UR7, c[0x0][0x39c] ;  /* 0x00007380ff0777ac */ /* 0x000e240008000800 */
[----:B0-----:R-:W-:-:S13]  /*528b0*/  ISETP.GE.AND P0, PT, R8, UR7, PT ;  /* 0x0000000708007c0c */ /* 0x001fda000bf06270 */
[----:B------:R-:W-:Y:S05]  /*528c0*/  @P0 EXIT ;  /* 0x000000000000094d */ /* 0x000fea0003800000 */
[----:B------:R0:W-:Y:S02]  /*528d0*/  STG.E.64 desc[UR4][R124.64+0x4f00], RZ ;  /* 0x004f00ff7c007986 */ /* 0x0001e4000c101b04 */
.L_x_4433:
[----:B------:R-:W-:Y:S05]  /*528e0*/  BSYNC.RECONVERGENT B2 ;  /* 0x0000000000027941 */ /* 0x000fea0003800200 */
.L_x_4414:
        /* <DEDUP_REMOVED lines=17> */
.L_x_4437:
[----:B------:R-:W-:Y:S05]  /*52a00*/  BSYNC.RECONVERGENT B3 ;  /* 0x0000000000037941 */ /* 0x000fea0003800200 */
.L_x_4436:
        /* <DEDUP_REMOVED lines=18> */
.L_x_4441:
[----:B------:R-:W-:Y:S05]  /*52b30*/  BSYNC.RECONVERGENT B4 ;  /* 0x0000000000047941 */ /* 0x000fea0003800200 */
.L_x_4440:
[----:B------:R-:W-:-:S04]  /*52b40*/  F2FP.BF16.F32.PACK_AB R134, RZ, R134 ;  /* 0x00000086ff86723e */ /* 0x000fc800000010ff */
[----:B------:R-:W-:Y:S01]  /*52b50*/  PRMT R9, R9, 0x5410, R134 ;  /* 0x0000541009097816 */ /* 0x000fe20000000086 */
[----:B------:R-:W-:Y:S06]  /*52b60*/  BRA `(.L_x_4442) ;  /* 0x0000000000047947 */ /* 0x000fec0003800000 */
.L_x_4439:
[----:B------:R-:W-:-:S07]  /*52b70*/  PRMT R9, R9, 0x5410, RZ ;  /* 0x0000541009097816 */ /* 0x000fce00000000ff */
.L_x_4442:
[----:B------:R-:W-:Y:S05]  /*52b80*/  BSYNC.RECONVERGENT B3 ;  /* 0x0000000000037941 */ /* 0x000fea0003800200 */
.L_x_4438:
        /* <DEDUP_REMOVED lines=17> */
.L_x_4446:
[----:B------:R-:W-:Y:S05]  /*52ca0*/  BSYNC.RECONVERGENT B4 ;  /* 0x0000000000047941 */ /* 0x000fea0003800200 */
.L_x_4445:
[----:B------:R-:W-:Y:S01]  /*52cb0*/  F2FP.BF16.F32.PACK_AB R11, RZ, R134 ;  /* 0x00000086ff0b723e */ /* 0x000fe200000010ff */
[----:B------:R-:W-:Y:S06]  /*52cc0*/  BRA `(.L_x_4447) ;  /* 0x0000000000047947 */ /* 0x000fec0003800000 */
.L_x_4444:
[----:B------:R-:W-:-:S07]  /*52cd0*/  PRMT R11, RZ, 0x7610, R11 ;  /* 0x00007610ff0b7816 */ /* 0x000fce000000000b */
.L_x_4447:
[----:B------:R-:W-:Y:S05]  /*52ce0*/  BSYNC.RECONVERGENT B3 ;  /* 0x0000000000037941 */ /* 0x000fea0003800200 */
.L_x_4443:
        /* <DEDUP_REMOVED lines=17> */
.L_x_4451:
[----:B------:R-:W-:Y:S05]  /*52e00*/  BSYNC.RECONVERGENT B4 ;  /* 0x0000000000047941 */ /* 0x000fea0003800200 */
.L_x_4450:
[----:B------:R-:W-:-:S04]  /*52e10*/  F2FP.BF16.F32.PACK_AB R134, RZ, R134 ;  /* 0x00000086ff86723e */ /* 0x000fc800000010ff */
[----:B------:R-:W-:Y:S01]  /*52e20*/  PRMT R126, R11, 0x5410, R134 ;  /* 0x000054100b7e7816 */ /* 0x000fe20000000086 */
[----:B------:R-:W-:Y:S06]  /*52e30*/  BRA `(.L_x_4452) ;  /* 0x0000000000047947 */ /* 0x000fec0003800000 */
.L_x_4449:
[----:B------:R-:W-:-:S07]  /*52e40*/  PRMT R126, R11, 0x5410, RZ ;  /* 0x000054100b7e7816 */ /* 0x000fce00000000ff */
.L_x_4452:
[----:B------:R-:W-:Y:S05]  /*52e50*/  BSYNC.RECONVERGENT B3 ;  /* 0x0000000000037941 */ /* 0x000fea0003800200 */
.L_x_4448:
[----:B------:R-:W-:Y:S01]  /*52e60*/  IMAD.MOV.U32 R8, RZ, RZ, R9 ;  /* 0x000000ffff087224 */ /* 0x000fe200078e0009 */
[----:B------:R-:W-:-:S05]  /*52e70*/  MOV R9, R126 ;  /* 0x0000007e00097202 */ /* 0x000fca0000000f00 */
[----:B------:R0:W-:Y:S01]  /*52e80*/  STG.E.64 desc[UR4][R124.64+0x5000], R8 ;  /* 0x005000087c007986 */ /* 0x0001e2000c101b04 */
[----:B------:R-:W-:Y:S05]  /*52e90*/  BRA `(.L_x_4453) ;  /* 0x0000000000107947 */ /* 0x000fea0003800000 */
.L_x_4435:
[----:B------:R-:W0:Y:S02]  /*52ea0*/  LDCU UR7, c[0x0][0x39c] ;  /* 0x00007380ff0777ac */ /* 0x000e240008000800 */
[----:B0-----:R-:W-:-:S13]  /*52eb0*/  ISETP.GE.AND P0, PT, R8, UR7, PT ;  /* 0x0000000708007c0c */ /* 0x001fda000bf06270 */
[----:B------:R-:W-:Y:S05]  /*52ec0*/  @P0 EXIT ;  /* 0x000000000000094d */ /* 0x000fea0003800000 */
[----:B------:R0:W-:Y:S02]  /*52ed0*/  STG.E.64 desc[UR4][R124.64+0x5000], RZ ;  /* 0x005000ff7c007986 */ /* 0x0001e4000c101b04 */
.L_x_4453:
[----:B------:R-:W-:Y:S05]  /*52ee0*/  BSYNC.RECONVERGENT B2 ;  /* 0x0000000000027941 */ /* 0x000fea0003800200 */
.L_x_4434:
        /* <DEDUP_REMOVED lines=17> */
.L_x_4457:
[----:B------:R-:W-:Y:S05]  /*53000*/  BSYNC.RECONVERGENT B3 ;  /* 0x0000000000037941 */ /* 0x000fea0003800200 */
.L_x_4456:
[----:B------:R-:W-:Y:S01]  /*53010*/  VIADD R8, R10, 0x2881 ;  /* 0x000028810a087836 */ /* 0x000fe20000000000 */
[----:B------:R-:W-:Y:S01]  /*53020*/  BSSY.RECONVERGENT B3, `(.L_x_4458) ;  /* 0x0000016000037945 */ /* 0x000fe20003800200 */
[----:B------:R-:W-:-:S03]  /*53030*/  F2FP.BF16.F32.PACK_AB R9, RZ, R134 ;  /* 0x00000086ff09723e */ /* 0x000fc600000010ff */
        /* <DEDUP_REMOVED lines=15> */
.L_x_4461:
[----:B------:R-:W-:Y:S05]  /*53130*/  BSYNC.RECONVERGENT B4 ;  /* 0x0000000000047941 */ /* 0x000fea0003800200 */
.L_x_4460:
[----:B------:R-:W-:-:S04]  /*53140*/  F2FP.BF16.F32.PACK_AB R134, RZ, R134 ;  /* 0x00000086ff86723e */ /* 0x000fc800000010ff */
[----:B------:R-:W-:Y:S01]  /*53150*/  PRMT R9, R9, 0x5410, R134 ;  /* 0x0000541009097816 */ /* 0x000fe20000000086 */
[----:B------:R-:W-:Y:S06]  /*53160*/  BRA `(.L_x_4462) ;  /* 0x0000000000047947 */ /* 0x000fec0003800000 */
.L_x_4459:
[----:B------:R-:W-:-:S07]  /*53170*/  PRMT R9, R9, 0x5410, RZ ;  /* 0x0000541009097816 */ /* 0x000fce00000000ff */
.L_x_4462:
[----:B------:R-:W-:Y:S05]  /*53180*/  BSYNC.RECONVERGENT B3 ;  /* 0x0000000000037941 */ /* 0x000fea0003800200 */
.L_x_4458:
        /* <DEDUP_REMOVED lines=17> */
.L_x_4466:
[----:B------:R-:W-:Y:S05]  /*532a0*/  BSYNC.RECONVERGENT B4 ;  /* 0x0000000000047941 */ /* 0x000fea0003800200 */
.L_x_4465:
[----:B------:R-:W-:Y:S01]  /*532b0*/  F2FP.BF16.F32.PACK_AB R11, RZ, R134 ;  /* 0x00000086ff0b723e */ /* 0x000fe200000010ff */
[----:B------:R-:W-:Y:S06]  /*532c0*/  BRA `(.L_x_4467) ;  /* 0x0000000000047947 */ /* 0x000fec0003800000 */
.L_x_4464:
[----:B------:R-:W-:-:S07]  /*532d0*/  PRMT R11, RZ, 0x7610, R11 ;  /* 0x00007610ff0b7816 */ /* 0x000fce000000000b */
.L_x_4467:
[----:B------:R-:W-:Y:S05]  /*532e0*/  BSYNC.RECONVERGENT B3 ;  /* 0x0000000000037941 */ /* 0x000fea0003800200 */
.L_x_4463:
        /* <DEDUP_REMOVED lines=17> */
.L_x_4471:
[----:B------:R-:W-:Y:S05]  /*53400*/  BSYNC.RECONVERGENT B4 ;  /* 0x0000000000047941 */ /* 0x000fea0003800200 */
.L_x_4470:
[----:B------:R-:W-:-:S04]  /*53410*/  F2FP.BF16.F32.PACK_AB R134, RZ, R134 ;  /* 0x00000086ff86723e */ /* 0x000fc800000010ff */
[----:B------:R-:W-:Y:S01]  /*53420*/  PRMT R126, R11, 0x5410, R134 ;  /* 0x000054100b7e7816 */ /* 0x000fe20000000086 */
[----:B------:R-:W-:Y:S06]  /*53430*/  BRA `(.L_x_4472) ;  /* 0x0000000000047947 */ /* 0x000fec0003800000 */
.L_x_4469:
[----:B------:R-:W-:-:S07]  /*53440*/  PRMT R126, R11, 0x5410, RZ ;  /* 0x000054100b7e7816 */ /* 0x000fce00000000ff */
.L_x_4472:
[----:B------:R-:W-:Y:S05]  /*53450*/  BSYNC.RECONVERGENT B3 ;  /* 0x0000000000037941 */ /* 0x000fea0003800200 */
.L_x_4468:
[----:B------:R-:W-:Y:S02]  /*53460*/  MOV R8, R9 ;  /* 0x0000000900087202 */ /* 0x000fe40000000f00 */
[----:B------:R-:W-:-:S05]  /*53470*/  MOV R9, R126 ;  /* 0x0000007e00097202 */ /* 0x000fca0000000f00 */
[----:B------:R0:W-:Y:S01]  /*53480*/  STG.E.64 desc[UR4][R124.64+0x5100], R8 ;  /* 0x005100087c007986 */ /* 0x0001e2000c101b04 */
[----:B------:R-:W-:Y:S05]  /*53490*/  BRA `(.L_x_4473) ;  /* 0x0000000000107947 */ /* 0x000fea0003800000 */
.L_x_4455:
[----:B------:R-:W0:Y:S02]  /*534a0*/  LDCU UR7, c[0x0][0x39c] ;  /* 0x00007380ff0777ac */ /* 0x000e240008000800 */
[----:B0-----:R-:W-:-:S13]  /*534b0*/  ISETP.GE.AND P0, PT, R8, UR7, PT ;  /* 0x0000000708007c0c */ /* 0x001fda000bf06270 */
[----:B------:R-:W-:Y:S05]  /*534c0*/  @P0 EXIT ;  /* 0x000000000000094d */ /* 0x000fea0003800000 */
[----:B------:R0:W-:Y:S02]  /*534d0*/  STG.E.64 desc[UR4][R124.64+0x5100], RZ ;  /* 0x005100ff7c007986 */ /* 0x0001e4000c101b04 */
.L_x_4473:
[----:B------:R-:W-:Y:S05]  /*534e0*/  BSYNC.RECONVERGENT B2 ;  /* 0x0000000000027941 */ /* 0x000fea0003800200 */
.L_x_4454:
        /* <DEDUP_REMOVED lines=17> */
.L_x_4477:
[----:B------:R-:W-:Y:S05]  /*53600*/  BSYNC.RECONVERGENT B3 ;  /* 0x0000000000037941 */ /* 0x000fea0003800200 */
.L_x_4476:
        /* <DEDUP_REMOVED lines=18> */
.L_x_4481:
[----:B------:R-:W-:Y:S05]  /*53730*/  BSYNC.RECONVERGENT B4 ;  /* 0x0000000000047941 */ /* 0x000fea0003800200 */
.L_x_4480:
[----:B------:R-:W-:-:S04]  /*53740*/  F2FP.BF16.F32.PACK_AB R134, RZ, R134 ;  /* 0x00000086ff86723e */ /* 0x000fc800000010ff */
[----:B------:R-:W-:Y:S01]  /*53750*/  PRMT R9, R67, 0x5410, R134 ;  /* 0x0000541043097816 */ /* 0x000fe20000000086 */
[----:B------:R-:W-:Y:S06]  /*53760*/  BRA `(.L_x_4482) ;  /* 0x0000000000047947 */ /* 0x000fec0003800000 */
.L_x_4479:
[----:B------:R-:W-:-:S07]  /*53770*/  PRMT R9, R67, 0x5410, RZ ;  /* 0x0000541043097816 */ /* 0x000fce00000000ff */
.L_x_4482:
[----:B------:R-:W-:Y:S05]  /*53780*/  BSYNC.RECONVERGENT B3 ;  /* 0x0000000000037941 */ /* 0x000fea0003800200 */
.L_x_4478:
        /* <DEDUP_REMOVED lines=17> */
.L_x_4486:
[----:B------:R-:W-:Y:S05]  /*538a0*/  BSYNC.RECONVERGENT B4 ;  /* 0x0000000000047941 */ /* 0x000fea0003800200 */
.L_x_4485:
[----:B------:R-:W-:Y:S01]  /*538b0*/  F2FP.BF16.F32.PACK_AB R11, RZ, R134 ;  /* 0x00000086ff0b723e */ /* 0x000fe200000010ff */
[----:B------:R-:W-:Y:S06]  /*538c0*/  BRA `(.L_x_4487) ;  /* 0x0000000000047947 */ /* 0x000fec0003800000 */
.L_x_4484:
[----:B------:R-:W-:-:S07]  /*538d0*/  PRMT R11, RZ, 0x7610, R11 ;  /* 0x00007610ff0b7816 */ /* 0x000fce000000000b */
.L_x_4487:
[----:B------:R-:W-:Y:S05]  /*538e0*/  BSYNC.RECONVERGENT B3 ;  /* 0x0000000000037941 */ /* 0x000fea0003800200 */
.L_x_4483:
        /* <DEDUP_REMOVED lines=17> */
.L_x_4491:
[----:B------:R-:W-:Y:S05]  /*53a00*/  BSYNC.RECONVERGENT B4 ;  /* 0x0000000000047941 */ /* 0x000fea0003800200 */
.L_x_4490:
[----:B------:R-:W-:-:S04]  /*53a10*/  F2FP.BF16.F32.PACK_AB R134, RZ, R134 ;  /* 0x00000086ff86723e */ /* 0x000fc800000010ff */
[----:B------:R-:W-:Y:S01]  /*53a20*/  PRMT R126, R11, 0x5410, R134 ;  /* 0x000054100b7e7816 */ /* 0x000fe20000000086 */
[----:B------:R-:W-:Y:S06]  /*53a30*/  BRA `(.L_x_4492) ;  /* 0x0000000000047947 */ /* 0x000fec0003800000 */
.L_x_4489:
[----:B------:R-:W-:-:S07]  /*53a40*/  PRMT R126, R11, 0x5410, RZ ;  /* 0x000054100b7e7816 */ /* 0x000fce00000000ff */
.L_x_4492:
[----:B------:R-:W-:Y:S05]  /*53a50*/  BSYNC.RECONVERGENT B3 ;  /* 0x0000000000037941 */ /* 0x000fea0003800200 */
.L_x_4488:
[----:B------:R-:W-:Y:S01]  /*53a60*/  IMAD.MOV.U32 R8, RZ, RZ, R9 ;  /* 0x000000ffff087224 */ /* 0x000fe200078e0009 */
[----:B------:R-:W-:-:S05]  /*53a70*/  MOV R9, R126 ;  /* 0x0000007e00097202 */ /* 0x000fca0000000f00 */
[----:B------:R0:W-:Y:S01]  /*53a80*/  STG.E.64 desc[UR4][R124.64+0x5200], R8 ;  /* 0x005200087c007986 */ /* 0x0001e2000c101b04 */
[----:B------:R-:W-:Y:S05]  /*53a90*/  BRA `(.L_x_4493) ;  /* 0x0000000000107947 */ /* 0x000fea0003800000 */
.L_x_4475:
[----:B------:R-:W0:Y:S02]  /*53aa0*/  LDCU UR7, c[0x0][0x39c] ;  /* 0x00007380ff0777ac */ /* 0x000e240008000800 */
[----:B0-----:R-:W-:-:S13]  /*53ab0*/  ISETP.GE.AND P0, PT, R8, UR7, PT ;  /* 0x0000000708007c0c */ /* 0x001fda000bf06270 */
[----:B------:R-:W-:Y:S05]  /*53ac0*/  @P0 EXIT ;  /* 0x000000000000094d */ /* 0x000fea0003800000 */
[----:B------:R0:W-:Y:S02]  /*53ad0*/  STG.E.64 desc[UR4][R124.64+0x5200], RZ ;  /* 0x005200ff7c007986 */ /* 0x0001e4000c101b04 */
.L_x_4493:
[----:B------:R-:W-:Y:S05]  /*53ae0*/  BSYNC.RECONVERGENT B2 ;  /* 0x0000000000027941 */ /* 0x000fea0003800200 */
.L_x_4474:
        /* <DEDUP_REMOVED lines=17> */
.L_x_4497:
[----:B------:R-:W-:Y:S05]  /*53c00*/  BSYNC.RECONVERGENT B3 ;  /* 0x0000000000037941 */ /* 0x000fea0003800200 */
.L_x_4496:
        /* <DEDUP_REMOVED lines=18> */
.L_x_4501:
[----:B------:R-:W-:Y:S05]  /*53d30*/  BSYNC.RECONVERGENT B4 ;  /* 0x0000000000047941 */ /* 0x000fea0003800200 */
.L_x_4500:
[----:B------:R-:W-:-:S04]  /*53d40*/  F2FP.BF16.F32.PACK_AB R134, RZ, R134 ;  /* 0x00000086ff86723e */ /* 0x000fc800000010ff */
[----:B------:R-:W-:Y:S01]  /*53d50*/  PRMT R9, R67, 0x5410, R134 ;  /* 0x0000541043097816 */ /* 0x000fe20000000086 */
[----:B------:R-:W-:Y:S06]  /*53d60*/  BRA `(.L_x_4502) ;  /* 0x0000000000047947 */ /* 0x000fec0003800000 */
.L_x_4499:
[----:B------:R-:W-:-:S07]  /*53d70*/  PRMT R9, R67, 0x5410, RZ ;  /* 0x0000541043097816 */ /* 0x000fce00000000ff */
.L_x_4502:
[----:B------:R-:W-:Y:S05]  /*53d80*/  BSYNC.RECONVERGENT B3 ;  /* 0x0000000000037941 */ /* 0x000fea0003800200 */
.L_x_4498:
        /* <DEDUP_REMOVED lines=17> */
.L_x_4506:
[----:B------:R-:W-:Y:S05]  /*53ea0*/  BSYNC.RECONVERGENT B4 ;  /* 0x0000000000047941 */ /* 0x000fea0003800200 */
.L_x_4505:
[----:B------:R-:W-:Y:S01]  /*53eb0*/  F2FP.BF16.F32.PACK_AB R11, RZ, R134 ;  /* 0x00000086ff0b723e */ /* 0x000fe200000010ff */
[----:B------:R-:W-:Y:S06]  /*53ec0*/  BRA `(.L_x_4507) ;  /* 0x0000000000047947 */ /* 0x000fec0003800000 */
.L_x_4504:
[----:B------:R-:W-:-:S07]  /*53ed0*/  PRMT R11, RZ, 0x7610, R11 ;  /* 0x00007610ff0b7816 */ /* 0x000fce000000000b */
.L_x_4507:
[----:B------:R-:W-:Y:S05]  /*53ee0*/  BSYNC.RECONVERGENT B3 ;  /* 0x0000000000037941 */ /* 0x000fea0003800200 */
.L_x_4503:
[----:B------:R-:W-:Y:S01]  /*53ef0*/  VIADD R8, R10, 0x2983 ;  /* 0x000029830a087836 */ /* 0x000fe20000000000 */
[----:B------:R-:W-:Y:S04]  /*53f00*/  BSSY.RECONVERGENT B3, `(.L_x_4508) ;  /* 0x0000014000037945 */ /* 0x000fe80003800200 */
[----:B------:R-:W-:-:S13]  /*53f10*/  ISETP.GT.U32.AND P0, PT, R8, UR6, PT ;  /* 0x0000000608007c0c */ /* 0x000fda000bf04070 */
[----:B------:R-:W-:Y:S05]  /*53f20*/  @P0 BRA `(.L_x_4509) ;  /* 0x0000000000400947 */ /* 0x000fea0003800000 */
[----:B------:R-:W0:Y:S01]  /*53f30*/  MUFU.RCP R8, R133 ;  /* 0x0000008500087308 */ /* 0x000e220000001000 */
[----:B------:R-:W-:Y:S07]  /*53f40*/  BSSY.RECONVERGENT B4, `(.L_x_4510) ;  /* 0x000000b000047945 */ /* 0x000fee0003800200 */
[----:B------:R-:W5:Y:S01]  /*53f50*/  FCHK P0, R7, R133 ;  /* 0x0000008507007302 */ /* 0x000f620000000000 */
[----:B0-----:R-:W-:-:S04]  /*53f60*/  FFMA R13, -R133, R8, 1 ;  /* 0x3f800000850d7423 */ /* 0x001fc80000000108 */
[----:B------:R-:W-:-:S04]  /*53f70*/  FFMA R8, R8, R13, R8 ;  /* 0x0000000d08087223 */ /* 0x000fc80000000008 */
[----:B------:R-:W-:-:S04]  /*53f80*/  FFMA R12, R8, R7, RZ ;  /* 0x00000007080c7223 */ /* 0x000fc800000000ff */
[----:B------:R-:W-:-:S04]  /*53f90*/  FFMA R13, -R133, R12, R7 ;  /* 0x0000000c850d7223 */ /* 0x000fc80000000107 */
[----:B------:R-:W-:Y:S01]  /*53fa0*/  FFMA R134, R8, R13, R12 ;  /* 0x0000000d08867223 */ /* 0x000fe2000000000c */
[----:B-----5:R-:W-:Y:S06]  /*53fb0*/  @!P0 BRA `(.L_x_4511) ;  /* 0x00000000000c8947 */ /* 0x020fec0003800000 */
[----:B------:R-:W-:Y:S02]  /*53fc0*/  MOV R126, R7 ;  /* 0x00000007007e7202 */ /* 0x000fe40000000f00 */
[----:B------:R-:W-:-:S07]  /*53fd0*/  MOV R127, 0x53ff0 ;  /* 0x00053ff0007f7802 */ /* 0x000fce0000000f00 */
[----:B-1234-:R-:W-:Y:S05]  /*53fe0*/  CALL.REL.NOINC `($__internal_0_$__cuda_sm3x_div_rn_noftz_f32_slowpath) ;  /* 0x0000010000407944 */ /* 0x01efea0003c00000 */
.L_x_4511:
[----:B------:R-:W-:Y:S05]  /*53ff0*/  BSYNC.RECONVERGENT B4 ;  /* 0x0000000000047941 */ /* 0x000fea0003800200 */
.L_x_4510:
[----:B------:R-:W-:-:S04]  /*54000*/  F2FP.BF16.F32.PACK_AB R134, RZ, R134 ;  /* 0x00000086ff86723e */ /* 0x000fc800000010ff */
[----:B------:R-:W-:Y:S01]  /*54010*/  PRMT R126, R11, 0x5410, R134 ;  /* 0x000054100b7e7816 */ /* 0x000fe20000000086 */
[----:B------:R-:W-:Y:S06]  /*54020*/  BRA `(.L_x_4512) ;  /* 0x0000000000047947 */ /* 0x000fec0003800000 */
.L_x_4509:
[----:B------:R-:W-:-:S07]  /*54030*/  PRMT R126, R11, 0x5410, RZ ;  /* 0x000054100b7e7816 */ /* 0x000fce00000000ff */
.L_x_4512:
[----:B------:R-:W-:Y:S05]  /*54040*/  BSYNC.RECONVERGENT B3 ;  /* 0x0000000000037941 */ /* 0x000fea0003800200 */
.L_x_4508:
[----:B------:R-:W-:Y:S02]  /*54050*/  MOV R8, R9 ;  /* 0x0000000900087202 */ /* 0x000fe40000000f00 */
[----:B------:R-:W-:-:S05]  /*54060*/  MOV R9, R126 ;  /* 0x0000007e00097202 */ /* 0x000fca0000000f00 */
[----:B------:R0:W-:Y:S01]  /*54070*/  STG.E.64 desc[UR4][R124.64+0x5300], R8 ;  /* 0x005300087c007986 */ /* 0x0001e2000c101b04 */
[----:B------:R-:W-:Y:S05]  /*54080*/  BRA `(.L_x_4513) ;  /* 0x0000000000107947 */ /* 0x000fea0003800000 */
.L_x_4495:
[----:B------:R-:W0:Y:S02]  /*54090*/  LDCU UR7, c[0x0][0x39c] ;  /* 0x00007380ff0777ac */ /* 0x000e240008000800 */
[----:B0-----:R-:W-:-:S13]  /*540a0*/  ISETP.GE.AND P0, PT, R8, UR7, PT ;  /* 0x0000000708007c0c */ /* 0x001fda000bf06270 */
[----:B------:R-:W-:Y:S05]  /*540b0*/  @P0 EXIT ;  /* 0x000000000000094d */ /* 0x000fea0003800000 */
[----:B------:R0:W-:Y:S02]  /*540c0*/  STG.E.64 desc[UR4][R124.64+0x5300], RZ ;  /* 0x005300ff7c007986 */ /* 0x0001e4000c101b04 */
.L_x_4513:
[----:B------:R-:W-:Y:S05]  /*540d0*/  BSYNC.RECONVERGENT B2 ;  /* 0x0000000000027941 */ /* 0x000fea0003800200 */
.L_x_4494:
[----:B------:R-:W-:Y:S01]  /*540e0*/  VIADD R7, R10, 0x2a00 ;  /* 0x00002a000a077836 */ /* 0x000fe20000000000 */
[----:B------:R-:W-:Y:S04]  /*540f0*/  BSSY.RECONVERGENT B2, `(.L_x_4514) ;  /* 0x000005d000027945 */ /* 0x000fe80003800200 */
[----:B------:R-:W-:-:S13]  /*54100*/  ISETP.GT.U32.AND P0, PT, R7, UR6, PT ;  /* 0x0000000607007c0c */ /* 0x000fda000bf04070 */
[----:B------:R-:W-:Y:S05]  /*54110*/  @P0 BRA `(.L_x_4515) ;  /* 0x0000000400580947 */ /* 0x000fea0003800000 */
[----:B------:R-:W5:Y:S01]  /*54120*/  LDL R11, [R1+0x3c4] ;  /* 0x0003c400010b7983 */ /* 0x000f620000100800 */
[----:B0-----:R-:W0:Y:S01]  /*54130*/  MUFU.RCP R8, R133 ;  /* 0x0000008500087308 */ /* 0x001e220000001000 */
        /* <DEDUP_REMOVED lines=11> */
.L_x_4517:
[----:B------:R-:W-:Y:S05]  /*541f0*/  BSYNC.RECONVERGENT B3 ;  /* 0x0000000000037941 */ /* 0x000fea0003800200 */
.L_x_4516:
        /* <DEDUP_REMOVED lines=18> */
.L_x_4521:
[----:B------:R-:W-:Y:S05]  /*54320*/  BSYNC.RECONVERGENT B4 ;  /* 0x0000000000047941 */ /* 0x000fea0003800200 */
.L_x_4520:
[----:B------:R-:W-:-:S04]  /*54330*/  F2FP.BF16.F32.PACK_AB R134, RZ, R134 ;  /* 0x00000086ff86723e */ /* 0x000fc800000010ff */
[----:B------:R-:W-:Y:S01]  /*54340*/  PRMT R67, R67, 0x5410, R134 ;  /* 0x0000541043437816 */ /* 0x000fe20000000086 */
[----:B------:R-:W-:Y:S06]  /*54350*/  BRA `(.L_x_4522) ;  /* 0x0000000000047947 */ /* 0x000fec0003800000 */
.L_x_4519:
[----:B------:R-:W-:-:S07]  /*54360*/  PRMT R67, R67, 0x5410, RZ ;  /* 0x0000541043437816 */ /* 0x000fce00000000ff */
.L_x_4522:
[----:B------:R-:W-:Y:S05]  /*54370*/  BSYNC.RECONVERGENT B3 ;  /* 0x0000000000037941 */ /* 0x000fea0003800200 */
.L_x_4518:
        /* <DEDUP_REMOVED lines=17> */
.L_x_4526:
[----:B------:R-:W-:Y:S05]  /*54490*/  BSYNC.RECONVERGENT B4 ;  /* 0x0000000000047941 */ /* 0x000fea0003800200 */
.L_x_4525:
[----:B------:R-:W-:Y:S01]  /*544a0*/  F2FP.BF16.F32.PACK_AB R8, RZ, R134 ;  /* 0x00000086ff08723e */ /* 0x000fe200000010ff */
[----:B------:R-:W-:Y:S06]  /*544b0*/  BRA `(.L_x_4527) ;  /* 0x0000000000047947 */ /* 0x000fec0003800000 */
.L_x_4524:
[----:B------:R-:W-:-:S07]  /*544c0*/  PRMT R8, RZ, 0x7610, R8 ;  /* 0x00007610ff087816 */ /* 0x000fce0000000008 */
.L_x_4527:
[----:B------:R-:W-:Y:S05]  /*544d0*/  BSYNC.RECONVERGENT B3 ;  /* 0x0000000000037941 */ /* 0x000fea0003800200 */
.L_x_4523:
[----:B------:R-:W-:Y:S01]  /*544e0*/  IADD3 R7, PT, PT, R10, 0x2a03, RZ ;  /* 0x00002a030a077810 */ /* 0x000fe20007ffe0ff */
[----:B------:R-:W-:Y:S03]  /*544f0*/  BSSY.RECONVERGENT B3, `(.L_x_4528) ;  /* 0x0000014000037945 */ /* 0x000fe60003800200 */
        /* <DEDUP_REMOVED lines=14> */
.L_x_4531:
[----:B------:R-:W-:Y:S05]  /*545e0*/  BSYNC.RECONVERGENT B4 ;  /* 0x0000000000047941 */ /* 0x000fea0003800200 */
.L_x_4530:
[----:B------:R-:W-:-:S04]  /*545f0*/  F2FP.BF16.F32.PACK_AB R134, RZ, R134 ;  /* 0x00000086ff86723e */ /* 0x000fc800000010ff */
[----:B------:R-:W-:Y:S01]  /*54600*/  PRMT R126, R8, 0x5410, R134 ;  /* 0x00005410087e7816 */ /* 0x000fe20000000086 */
[----:B------:R-:W-:Y:S06]  /*54610*/  BRA `(.L_x_4532) ;  /* 0x0000000000047947 */ /* 0x000fec0003800000 */
.L_x_4529:
[----:B------:R-:W-:-:S07]  /*54620*/  PRMT R126, R8, 0x5410, RZ ;  /* 0x00005410087e7816 */ /* 0x000fce00000000ff */
.L_x_4532:
[----:B------:R-:W-:Y:S05]  /*54630*/  BSYNC.RECONVERGENT B3 ;  /* 0x0000000000037941 */ /* 0x000fea0003800200 */
.L_x_4528:
[----:B------:R-:W-:Y:S01]  /*54640*/  IMAD.MOV.U32 R6, RZ, RZ, R67 ;  /* 0x000000ffff067224 */ /* 0x000fe200078e0043 */
[----:B------:R-:W-:-:S05]  /*54650*/  MOV R7, R126 ;  /* 0x0000007e00077202 */ /* 0x000fca0000000f00 */
[----:B------:R0:W-:Y:S01]  /*54660*/  STG.E.64 desc[UR4][R124.64+0x5400], R6 ;  /* 0x005400067c007986 */ /* 0x0001e2000c101b04 */
[----:B------:R-:W-:Y:S05]  /*54670*/  BRA `(.L_x_4533) ;  /* 0x0000000000107947 */ /* 0x000fea0003800000 */
.L_x_4515:
[----:B------:R-:W5:Y:S02]  /*54680*/  LDCU UR7, c[0x0][0x39c] ;  /* 0x00007380ff0777ac */ /* 0x000f640008000800 */
[----:B-----5:R-:W-:-:S13]  /*54690*/  ISETP.GE.AND P0, PT, R7, UR7, PT ;  /* 0x0000000707007c0c */ /* 0x020fda000bf06270 */
[----:B------:R-:W-:Y:S05]  /*546a0*/  @P0 EXIT ;  /* 0x000000000000094d */ /* 0x000fea0003800000 */
[----:B------:R0:W-:Y:S02]  /*546b0*/  STG.E.64 desc[UR4][R124.64+0x5400], RZ ;  /* 0x005400ff7c007986 */ /* 0x0001e4000c101b04 */
.L_x_4533:
[----:B------:R-:W-:Y:S05]  /*546c0*/  BSYNC.RECONVERGENT B2 ;  /* 0x0000000000027941 */ /* 0x000fea0003800200 */
.L_x_4514:
        /* <DEDUP_REMOVED lines=17> */
.L_x_4537:
[----:B------:R-:W-:Y:S05]  /*547e0*/  BSYNC.RECONVERGENT B3 ;  /* 0x0000000000037941 */ /* 0x000fea0003800200 */
.L_x_4536:
        /* <DEDUP_REMOVED lines=18> */
.L_x_4541:
[----:B------:R-:W-:Y:S05]  /*54910*/  BSYNC.RECONVERGENT B4 ;  /* 0x0000000000047941 */ /* 0x000fea0003800200 */
.L_x_4540:
[----:B------:R-:W-:-:S04]  /*54920*/  F2FP.BF16.F32.PACK_AB R134, RZ, R134 ;  /* 0x00000086ff86723e */ /* 0x000fc800000010ff */
[----:B------:R-:W-:Y:S01]  /*54930*/  PRMT R67, R67, 0x5410, R134 ;  /* 0x0000541043437816 */ /* 0x000fe20000000086 */
[----:B------:R-:W-:Y:S06]  /*54940*/  BRA `(.L_x_4542) ;  /* 0x0000000000047947 */ /* 0x000fec0003800000 */
.L_x_4539:
[----:B------:R-:W-:-:S07]  /*54950*/  PRMT R67, R67, 0x5410, RZ ;  /* 0x0000541043437816 */ /* 0x000fce00000000ff */
.L_x_4542:
[----:B------:R-:W-:Y:S05]  /*54960*/  BSYNC.RECONVERGENT B3 ;  /* 0x0000000000037941 */ /* 0x000fea0003800200 */
.L_x_4538:
        /* <DEDUP_REMOVED lines=17> */
.L_x_4546:
[----:B------:R-:W-:Y:S05]  /*54a80*/  BSYNC.RECONVERGENT B4 ;  /* 0x0000000000047941 */ /* 0x000fea0003800200 */
.L_x_4545:
[----:B------:R-:W-:Y:S01]  /*54a90*/  F2FP.BF16.F32.PACK_AB R7, RZ, R134 ;  /* 0x00000086ff07723e */ /* 0x000fe200000010ff */
[----:B------:R-:W-:Y:S06]  /*54aa0*/  BRA `(.L_x_4547) ;  /* 0x0000000000047947 */ /* 0x000fec0003800000 */
.L_x_4544:
[----:B------:R-:W-:-:S07]  /*54ab0*/  PRMT R7, RZ, 0x7610, R7 ;  /* 0x00007610ff077816 */ /* 0x000fce0000000007 */
.L_x_4547:
[----:B------:R-:W-:Y:S05]  /*54ac0*/  BSYNC.RECONVERGENT B3 ;  /* 0x0000000000037941 */ /* 0x000fea0003800200 */
.L_x_4543:
        /* <DEDUP_REMOVED lines=16> */
.L_x_4551:
[----:B------:R-:W-:Y:S05]  /*54bd0*/  BSYNC.RECONVERGENT B4 ;  /* 0x0000000000047941 */ /* 0x000fea0003800200 */
.L_x_4550:
[----:B------:R-:W-:-:S04]  /*54be0*/  F2FP.BF16.F32.PACK_AB R134, RZ, R134 ;  /* 0x00000086ff86723e */ /* 0x000fc800000010ff */
[----:B------:R-:W-:Y:S01]  /*54bf0*/  PRMT R126, R7, 0x5410, R134 ;  /* 0x00005410077e7816 */ /* 0x000fe20000000086 */
[----:B------:R-:W-:Y:S06]  /*54c00*/  BRA `(.L_x_4552) ;  /* 0x0000000000047947 */ /* 0x000fec0003800000 */
.L_x_4549:
[----:B------:R-:W-:-:S07]  /*54c10*/  PRMT R126, R7, 0x5410, RZ ;  /* 0x00005410077e7816 */ /* 0x000fce00000000ff */
.L_x_4552:
[----:B------:R-:W-:Y:S05]  /*54c20*/  BSYNC.RECONVERGENT B3 ;  /* 0x0000000000037941 */ /* 0x000fea0003800200 */
.L_x_4548:
[----:B------:R-:W-:Y:S02]  /*54c30*/  MOV R6, R67 ;  /* 0x0000004300067202 */ /* 0x000fe40000000f00 */
[----:B------:R-:W-:-:S05]  /*54c40*/  MOV R7, R126 ;  /* 0x0000007e00077202 */ /* 0x000fca0000000f00 */
[----:B------:R0:W-:Y:S01]  /*54c50*/  STG.E.64 desc[UR4][R124.64+0x5500], R6 ;  /* 0x005500067c007986 */ /* 0x0001e2000c101b04 */
[----:B------:R-:W-:Y:S05]  /*54c60*/  BRA `(.L_x_4553) ;  /* 0x0000000000107947 */ /* 0x000fea0003800000 */
.L_x_4535:
[----:B------:R-:W0:Y:S02]  /*54c70*/  LDCU UR7, c[0x0][0x39c] ;  /* 0x00007380ff0777ac */ /* 0x000e240008000800 */
[----:B0-----:R-:W-:-:S13]  /*54c80*/  ISETP.GE.AND P0, PT, R6, UR7, PT ;  /* 0x0000000706007c0c */ /* 0x001fda000bf06270 */
[----:B------:R-:W-:Y:S05]  /*54c90*/  @P0 EXIT ;  /* 0x000000000000094d */ /* 0x000fea0003800000 */
[----:B------:R0:W-:Y:S02]  /*54ca0*/  STG.E.64 desc[UR4][R124.64+0x5500], RZ ;  /* 0x005500ff7c007986 */ /* 0x0001e4000c101b04 */
.L_x_4553:
[----:B------:R-:W-:Y:S05]  /*54cb0*/  BSYNC.RECONVERGENT B2 ;  /* 0x0000000000027941 */ /* 0x000fea0003800200 */
.L_x_4534:
        /* <DEDUP_REMOVED lines=17> */
.L_x_4557:
[----:B------:R-:W-:Y:S05]  /*54dd0*/  BSYNC.RECONVERGENT B3 ;  /* 0x0000000000037941 */ /* 0x000fea0003800200 */
.L_x_4556:
        /* <DEDUP_REMOVED lines=18> */
.L_x_4561:
[----:B------:R-:W-:Y:S05]  /*54f00*/  BSYNC.RECONVERGENT B4 ;  /* 0x0000000000047941 */ /* 0x000fea0003800200 */
.L_x_4560:
[----:B------:R-:W-:-:S04]  /*54f10*/  F2FP.BF16.F32.PACK_AB R134, RZ, R134 ;  /* 0x00000086ff86723e */ /* 0x000fc800000010ff */
[----:B------:R-:W-:Y:S01]  /*54f20*/  PRMT R67, R67, 0x5410, R134 ;  /* 0x0000541043437816 */ /* 0x000fe20000000086 */
[----:B------:R-:W-:Y:S06]  /*54f30*/  BRA `(.L_x_4562) ;  /* 0x0000000000047947 */ /* 0x000fec0003800000 */
.L_x_4559:
[----:B------:R-:W-:-:S07]  /*54f40*/  PRMT R67, R67, 0x5410, RZ ;  /* 0x0000541043437816 */ /* 0x000fce00000000ff */
.L_x_4562:
[----:B------:R-:W-:Y:S05]  /*54f50*/  BSYNC.RECONVERGENT B3 ;  /* 0x0000000000037941 */ /* 0x000fea0003800200 */
.L_x_4558:
        /* <DEDUP_REMOVED lines=17> */
.L_x_4566:
[----:B------:R-:W-:Y:S05]  /*55070*/  BSYNC.RECONVERGENT B4 ;  /* 0x0000000000047941 */ /* 0x000fea0003800200 */
.L_x_4565:
[----:B------:R-:W-:Y:S01]  /*55080*/  F2FP.BF16.F32.PACK_AB R6, RZ, R134 ;  /* 0x00000086ff06723e */ /* 0x000fe200000010ff */
[----:B------:R-:W-:Y:S06]  /*55090*/  BRA `(.L_x_4567) ;  /* 0x0000000000047947 */ /* 0x000fec0003800000 */
.L_x_4564:
[----:B------:R-:W-:-:S07]  /*550a0*/  PRMT R6, RZ, 0x7610, R6 ;  /* 0x00007610ff067816 */ /* 0x000fce0000000006 */
.L_x_4567:
[----:B------:R-:W-:Y:S05]  /*550b0*/  BSYNC.RECONVERGENT B3 ;  /* 0x0000000000037941 */ /* 0x000fea0003800200 */
.L_x_4563:
        /* <DEDUP_REMOVED lines=16> */
.L_x_4571:
[----:B------:R-:W-:Y:S05]  /*551c0*/  BSYNC.RECONVERGENT B4 ;  /* 0x0000000000047941 */ /* 0x000fea0003800200 */
.L_x_4570:
[----:B------:R-:W-:-:S04]  /*551d0*/  F2FP.BF16.F32.PACK_AB R134, RZ, R134 ;  /* 0x00000086ff86723e */ /* 0x000fc800000010ff */
[----:B------:R-:W-:Y:S01]  /*551e0*/  PRMT R126, R6, 0x5410, R134 ;  /* 0x00005410067e7816 */ /* 0x000fe20000000086 */
[----:B------:R-:W-:Y:S06]  /*551f0*/  BRA `(.L_x_4572) ;  /* 0x0000000000047947 */ /* 0x000fec0003800000 */
.L_x_4569:
[----:B------:R-:W-:-:S07]  /*55200*/  PRMT R126, R6, 0x5410, RZ ;  /* 0x00005410067e7816 */ /* 0x000fce00000000ff */
.L_x_4572:
[----:B------:R-:W-:Y:S05]  /*55210*/  BSYNC.RECONVERGENT B3 ;  /* 0x0000000000037941 */ /* 0x000fea0003800200 */
.L_x_4568:
[----:B------:R-:W-:Y:S01]  /*55220*/  IMAD.MOV.U32 R4, RZ, RZ, R67 ;  /* 0x000000ffff047224 */ /* 0x000fe200078e0043 */
[----:B------:R-:W-:-:S05]  /*55230*/  MOV R5, R126 ;  /* 0x0000007e00057202 */ /* 0x000fca0000000f00 */
[----:B------:R0:W-:Y:S01]  /*55240*/  STG.E.64 desc[UR4][R124.64+0x5600], R4 ;  /* 0x005600047c007986 */ /* 0x0001e2000c101b04 */
[----:B------:R-:W-:Y:S05]  /*55250*/  BRA `(.L_x_4573) ;  /* 0x0000000000107947 */ /* 0x000fea0003800000 */
.L_x_4555:
[----:B------:R-:W5:Y:S02]  /*55260*/  LDCU UR7, c[0x0][0x39c] ;  /* 0x00007380ff0777ac */ /* 0x000f640008000800 */
[----:B-----5:R-:W-:-:S13]  /*55270*/  ISETP.GE.AND P0, PT, R5, UR7, PT ;  /* 0x0000000705007c0c */ /* 0x020fda000bf06270 */
[----:B------:R-:W-:Y:S05]  /*55280*/  @P0 EXIT ;  /* 0x000000000000094d */ /* 0x000fea0003800000 */
[----:B------:R0:W-:Y:S02]  /*55290*/  STG.E.64 desc[UR4][R124.64+0x5600], RZ ;  /* 0x005600ff7c007986 */ /* 0x0001e4000c101b04 */
.L_x_4573:
[----:B------:R-:W-:Y:S05]  /*552a0*/  BSYNC.RECONVERGENT B2 ;  /* 0x0000000000027941 */ /* 0x000fea0003800200 */
.L_x_4554:
        /* <DEDUP_REMOVED lines=17> */
.L_x_4577:
[----:B------:R-:W-:Y:S05]  /*553c0*/  BSYNC.RECONVERGENT B3 ;  /* 0x0000000000037941 */ /* 0x000fea0003800200 */
.L_x_4576:
        /* <DEDUP_REMOVED lines=18> */
.L_x_4581:
[----:B------:R-:W-:Y:S05]  /*554f0*/  BSYNC.RECONVERGENT B4 ;  /* 0x0000000000047941 */ /* 0x000fea0003800200 */
.L_x_4580:
[----:B------:R-:W-:-:S04]  /*55500*/  F2FP.BF16.F32.PACK_AB R134, RZ, R134 ;  /* 0x00000086ff86723e */ /* 0x000fc800000010ff */
[----:B------:R-:W-:Y:S01]  /*55510*/  PRMT R67, R67, 0x5410, R134 ;  /* 0x0000541043437816 */ /* 0x000fe20000000086 */
[----:B------:R-:W-:Y:S06]  /*55520*/  BRA `(.L_x_4582) ;  /* 0x0000000000047947 */ /* 0x000fec0003800000 */
.L_x_4579:
[----:B------:R-:W-:-:S07]  /*55530*/  PRMT R67, R67, 0x5410, RZ ;  /* 0x0000541043437816 */ /* 0x000fce00000000ff */
.L_x_4582:
[----:B------:R-:W-:Y:S05]  /*55540*/  BSYNC.RECONVERGENT B3 ;  /* 0x0000000000037941 */ /* 0x000fea0003800200 */
.L_x_4578:
        /* <DEDUP_REMOVED lines=17> */
.L_x_4586:
[----:B------:R-:W-:Y:S05]  /*55660*/  BSYNC.RECONVERGENT B4 ;  /* 0x0000000000047941 */ /* 0x000fea0003800200 */
.L_x_4585:
[----:B------:R-:W-:Y:S01]  /*55670*/  F2FP.BF16.F32.PACK_AB R5, RZ, R134 ;  /* 0x00000086ff05723e */ /* 0x000fe200000010ff */
[----:B------:R-:W-:Y:S06]  /*55680*/  BRA `(.L_x_4587) ;  /* 0x0000000000047947 */ /* 0x000fec0003800000 */
.L_x_4584:
[----:B------:R-:W-:-:S07]  /*55690*/  PRMT R5, RZ, 0x7610, R5 ;  /* 0x00007610ff057816 */ /* 0x000fce0000000005 */
.L_x_4587:
[----:B------:R-:W-:Y:S05]  /*556a0*/  BSYNC.RECONVERGENT B3 ;  /* 0x0000000000037941 */ /* 0x000fea0003800200 */
.L_x_4583:
        /* <DEDUP_REMOVED lines=16> */
.L_x_4591:
[----:B------:R-:W-:Y:S05]  /*557b0*/  BSYNC.RECONVERGENT B4 ;  /* 0x0000000000047941 */ /* 0x000fea0003800200 */
.L_x_4590:
[----:B------:R-:W-:-:S04]  /*557c0*/  F2FP.BF16.F32.PACK_AB R134, RZ, R134 ;  /* 0x00000086ff86723e */ /* 0x000fc800000010ff */
[----:B------:R-:W-:Y:S01]  /*557d0*/  PRMT R126, R5, 0x5410, R134 ;  /* 0x00005410057e7816 */ /* 0x000fe20000000086 */
[----:B------:R-:W-:Y:S06]  /*557e0*/  BRA `(.L_x_4592) ;  /* 0x0000000000047947 */ /* 0x000fec0003800000 */
.L_x_4589:
[----:B------:R-:W-:-:S07]  /*557f0*/  PRMT R126, R5, 0x5410, RZ ;  /* 0x00005410057e7816 */ /* 0x000fce00000000ff */
.L_x_4592:
[----:B------:R-:W-:Y:S05]  /*55800*/  BSYNC.RECONVERGENT B3 ;  /* 0x0000000000037941 */ /* 0x000fea0003800200 */
.L_x_4588:
[----:B------:R-:W-:Y:S02]  /*55810*/  MOV R4, R67 ;  /* 0x0000004300047202 */ /* 0x000fe40000000f00 */
[----:B------:R-:W-:-:S05]  /*55820*/  MOV R5, R126 ;  /* 0x0000007e00057202 */ /* 0x000fca0000000f00 */
[----:B------:R0:W-:Y:S01]  /*55830*/  STG.E.64 desc[UR4][R124.64+0x5700], R4 ;  /* 0x005700047c007986 */ /* 0x0001e2000c101b04 */
[----:B------:R-:W-:Y:S05]  /*55840*/  BRA `(.L_x_4593) ;  /* 0x0000000000107947 */ /* 0x000fea0003800000 */
.L_x_4575:
[----:B------:R-:W0:Y:S02]  /*55850*/  LDCU UR7, c[0x0][0x39c] ;  /* 0x00007380ff0777ac */ /* 0x000e240008000800 */
[----:B0-----:R-:W-:-:S13]  /*55860*/  ISETP.GE.AND P0, PT, R4, UR7, PT ;  /* 0x0000000704007c0c */ /* 0x001fda000bf06270 */
[----:B------:R-:W-:Y:S05]  /*55870*/  @P0 EXIT ;  /* 0x000000000000094d */ /* 0x000fea0003800000 */
[----:B------:R0:W-:Y:S02]  /*55880*/  STG.E.64 desc[UR4][R124.64+0x5700], RZ ;  /* 0x005700ff7c007986 */ /* 0x0001e4000c101b04 */
.L_x_4593:
[----:B------:R-:W-:Y:S05]  /*55890*/  BSYNC.RECONVERGENT B2 ;  /* 0x0000000000027941 */ /* 0x000fea0003800200 */
.L_x_4574:
        /* <DEDUP_REMOVED lines=17> */
.L_x_4597:
[----:B------:R-:W-:Y:S05]  /*559b0*/  BSYNC.RECONVERGENT B3 ;  /* 0x0000000000037941 */ /* 0x000fea0003800200 */
.L_x_4596:
[----:B------:R-:W-:Y:S01]  /*559c0*/  IADD3 R3, PT, PT, R10, 0x2c01, RZ ;  /* 0x00002c010a037810 */ /* 0x000fe20007ffe0ff */
[----:B------:R-:W-:Y:S01]  /*559d0*/  BSSY.RECONVERGENT B3, `(.L_x_4598) ;  /* 0x0000015000037945 */ /* 0x000fe20003800200 */
[----:B------:R-:W-:Y:S02]  /*559e0*/  F2FP.BF16.F32.PACK_AB R67, RZ, R134 ;  /* 0x00000086ff43723e */ /* 0x000fe400000010ff */
        /* <DEDUP_REMOVED lines=14> */
.L_x_4601:
[----:B------:R-:W-:Y:S05]  /*55ad0*/  BSYNC.RECONVERGENT B4 ;  /* 0x0000000000047941 */ /* 0x000fea0003800200 */
.L_x_4600:
[----:B------:R-:W-:-:S04]  /*55ae0*/  F2FP.BF16.F32.PACK_AB R134, RZ, R134 ;  /* 0x00000086ff86723e */ /* 0x000fc800000010ff */
[----:B------:R-:W-:Y:S01]  /*55af0*/  PRMT R67, R67, 0x5410, R134 ;  /* 0x0000541043437816 */ /* 0x000fe20000000086 */
[----:B------:R-:W-:Y:S06]  /*55b00*/  BRA `(.L_x_4602) ;  /* 0x0000000000047947 */ /* 0x000fec0003800000 */
.L_x_4599:
[----:B------:R-:W-:-:S07]  /*55b10*/  PRMT R67, R67, 0x5410, RZ ;  /* 0x0000541043437816 */ /* 0x000fce00000000ff */
.L_x_4602:
[----:B------:R-:W-:Y:S05]  /*55b20*/  BSYNC.RECONVERGENT B3 ;  /* 0x0000000000037941 */ /* 0x000fea0003800200 */
.L_x_4598:
        /* <DEDUP_REMOVED lines=16> */
.L_x_4606:
[----:B------:R-:W-:Y:S05]  /*55c30*/  BSYNC.RECONVERGENT B4 ;  /* 0x0000000000047941 */ /* 0x000fea0003800200 */
.L_x_4605:
[----:B------:R-:W-:Y:S01]  /*55c40*/  F2FP.BF16.F32.PACK_AB R0, RZ, R134 ;  /* 0x00000086ff00723e */ /* 0x000fe200000010ff */
[----:B------:R-:W-:Y:S06]  /*55c50*/  BRA `(.L_x_4607) ;  /* 0x0000000000047947 */ /* 0x000fec0003800000 */
.L_x_4604:
[----:B------:R-:W-:-:S07]  /*55c60*/  PRMT R0, RZ, 0x7610, R0 ;  /* 0x00007610ff007816 */ /* 0x000fce0000000000 */
.L_x_4607:
[----:B------:R-:W-:Y:S05]  /*55c70*/  BSYNC.RECONVERGENT B3 ;  /* 0x0000000000037941 */ /* 0x000fea0003800200 */
.L_x_4603:
        /* <DEDUP_REMOVED lines=16> */
.L_x_4611:
[----:B------:R-:W-:Y:S05]  /*55d80*/  BSYNC.RECONVERGENT B4 ;  /* 0x0000000000047941 */ /* 0x000fea0003800200 */
.L_x_4610:
[----:B------:R-:W-:-:S04]  /*55d90*/  F2FP.BF16.F32.PACK_AB R134, RZ, R134 ;  /* 0x00000086ff86723e */ /* 0x000fc800000010ff */
[----:B------:R-:W-:Y:S01]  /*55da0*/  PRMT R126, R0, 0x5410, R134 ;  /* 0x00005410007e7816 */ /* 0x000fe20000000086 */
[----:B------:R-:W-:Y:S06]  /*55db0*/  BRA `(.L_x_4612) ;  /* 0x0000000000047947 */ /* 0x000fec0003800000 */
.L_x_4609:
[----:B------:R-:W-:-:S07]  /*55dc0*/  PRMT R126, R0, 0x5410, RZ ;  /* 0x00005410007e7816 */ /* 0x000fce00000000ff */
.L_x_4612:
[----:B------:R-:W-:Y:S05]  /*55dd0*/  BSYNC.RECONVERGENT B3 ;  /* 0x0000000000037941 */ /* 0x000fea0003800200 */
.L_x_4608:
[----:B------:R-:W-:Y:S01]  /*55de0*/  IMAD.MOV.U32 R2, RZ, RZ, R67 ;  /* 0x000000ffff027224 */ /* 0x000fe200078e0043 */
[----:B------:R-:W-:-:S05]  /*55df0*/  MOV R3, R126 ;  /* 0x0000007e00037202 */ /* 0x000fca0000000f00 */
[----:B------:R0:W-:Y:S01]  /*55e00*/  STG.E.64 desc[UR4][R124.64+0x5800], R2 ;  /* 0x005800027c007986 */ /* 0x0001e2000c101b04 */
[----:B------:R-:W-:Y:S05]  /*55e10*/  BRA `(.L_x_4613) ;  /* 0x0000000000107947 */ /* 0x000fea0003800000 */
.L_x_4595:
[----:B------:R-:W5:Y:S02]  /*55e20*/  LDCU UR7, c[0x0][0x39c] ;  /* 0x00007380ff0777ac */ /* 0x000f640008000800 */
[----:B-----5:R-:W-:-:S13]  /*55e30*/  ISETP.GE.AND P0, PT, R3, UR7, PT ;  /* 0x0000000703007c0c */ /* 0x020fda000bf06270 */
[----:B------:R-:W-:Y:S05]  /*55e40*/  @P0 EXIT ;  /* 0x000000000000094d */ /* 0x000fea0003800000 */
[----:B------:R0:W-:Y:S02]  /*55e50*/  STG.E.64 desc[UR4][R124.64+0x5800], RZ ;  /* 0x005800ff7c007986 */ /* 0x0001e4000c101b04 */
.L_x_4613:
[----:B------:R-:W-:Y:S05]  /*55e60*/  BSYNC.RECONVERGENT B2 ;  /* 0x0000000000027941 */ /* 0x000fea0003800200 */
.L_x_4594:
[----:B------:R-:W-:Y:S01]  /*55e70*/  IADD3 R0, PT, PT, R10, 0x2c80, RZ ;  /* 0x00002c800a007810 */ /* 0x000fe20007ffe0ff */
[----:B------:R-:W-:Y:S03]  /*55e80*/  BSSY.RECONVERGENT B2, `(.L_x_4614) ;  /* 0x000005b000027945 */ /* 0x000fe60003800200 */
[----:B------:R-:W-:-:S13]  /*55e90*/  ISETP.GT.U32.AND P0, PT, R0, UR6, PT ;  /* 0x0000000600007c0c */ /* 0x000fda000bf04070 */
[----:B------:R-:W-:Y:S05]  /*55ea0*/  @P0 BRA `(.L_x_4615) ;  /* 0x0000000400500947 */ /* 0x000fea0003800000 */
[----:B0-----:R-:W5:Y:S01]  /*55eb0*/  LDL R4, [R1+0x3a4] ;  /* 0x0003a40001047983 */ /* 0x001f620000100800 */
        /* <DEDUP_REMOVED lines=12> */
.L_x_4617:
[----:B------:R-:W-:Y:S05]  /*55f80*/  BSYNC.RECONVERGENT B3 ;  /* 0x0000000000037941 */ /* 0x000fea0003800200 */
.L_x_4616:
[----:B------:R-:W-:Y:S01]  /*55f90*/  VIADD R0, R10, 0x2c81 ;  /* 0x00002c810a007836 */ /* 0x000fe20000000000 */
[----:B------:R-:W-:Y:S01]  /*55fa0*/  BSSY.RECONVERGENT B3, `(.L_x_4618) ;  /* 0x0000015000037945 */ /* 0x000fe20003800200 */
[----:B------:R-:W-:-:S03]  /*55fb0*/  F2FP.BF16.F32.PACK_AB R67, RZ, R134 ;  /* 0x00000086ff43723e */ /* 0x000fc600000010ff */
        /* <DEDUP_REMOVED lines=14> */
.L_x_4621:
[----:B------:R-:W-:Y:S05]  /*560a0*/  BSYNC.RECONVERGENT B4 ;  /* 0x0000000000047941 */ /* 0x000fea0003800200 */
.L_x_4620:
[----:B------:R-:W-:-:S04]  /*560b0*/  F2FP.BF16.F32.PACK_AB R134, RZ, R134 ;  /* 0x00000086ff86723e */ /* 0x000fc800000010ff */
[----:B------:R-:W-:Y:S01]  /*560c0*/  PRMT R67, R67, 0x5410, R134 ;  /* 0x0000541043437816 */ /* 0x000fe20000000086 */
[----:B------:R-:W-:Y:S06]  /*560d0*/  BRA `(.L_x_4622) ;  /* 0x0000000000047947 */ /* 0x000fec0003800000 */
.L_x_4619:
[----:B------:R-:W-:-:S07]  /*560e0*/  PRMT R67, R67, 0x5410, RZ ;  /* 0x0000541043437816 */ /* 0x000fce00000000ff */
.L_x_4622:
[----:B------:R-:W-:Y:S05]  /*560f0*/  BSYNC.RECONVERGENT B3 ;  /* 0x0000000000037941 */ /* 0x000fea0003800200 */
.L_x_4618:
        /* <DEDUP_REMOVED lines=16> */
.L_x_4626:
[----:B------:R-:W-:Y:S05]  /*56200*/  BSYNC.RECONVERGENT B4 ;  /* 0x0000000000047941 */ /* 0x000fea0003800200 */
.L_x_4625:
[----:B------:R-:W-:Y:S01]  /*56210*/  F2FP.BF16.F32.PACK_AB R2, RZ, R134 ;  /* 0x00000086ff02723e */ /* 0x000fe200000010ff */
[----:B------:R-:W-:Y:S06]  /*56220*/  BRA `(.L_x_4627) ;  /* 0x0000000000047947 */ /* 0x000fec0003800000 */
.L_x_4624:
[----:B------:R-:W-:-:S07]  /*56230*/  PRMT R2, RZ, 0x7610, R2 ;  /* 0x00007610ff027816 */ /* 0x000fce0000000002 */
.L_x_4627:
[----:B------:R-:W-:Y:S05]  /*56240*/  BSYNC.RECONVERGENT B3 ;  /* 0x0000000000037941 */ /* 0x000fea0003800200 */
.L_x_4623:
        /* <DEDUP_REMOVED lines=16> */
.L_x_4631:
[----:B------:R-:W-:Y:S05]  /*56350*/  BSYNC.RECONVERGENT B4 ;  /* 0x0000000000047941 */ /* 0x000fea0003800200 */
.L_x_4630:
[----:B------:R-:W-:-:S04]  /*56360*/  F2FP.BF16.F32.PACK_AB R134, RZ, R134 ;  /* 0x00000086ff86723e */ /* 0x000fc800000010ff */
[----:B------:R-:W-:Y:S01]  /*56370*/  PRMT R126, R2, 0x5410, R134 ;  /* 0x00005410027e7816 */ /* 0x000fe20000000086 */
[----:B------:R-:W-:Y:S06]  /*56380*/  BRA `(.L_x_4632) ;  /* 0x0000000000047947 */ /* 0x000fec0003800000 */
.L_x_4629:
[----:B------:R-:W-:-:S07]  /*56390*/  PRMT R126, R2, 0x5410, RZ ;  /* 0x00005410027e7816 */ /* 0x000fce00000000ff */
.L_x_4632:
[----:B------:R-:W-:Y:S05]  /*563a0*/  BSYNC.RECONVERGENT B3 ;  /* 0x0000000000037941 */ /* 0x000fea0003800200 */
.L_x_4628:
[----:B------:R-:W-:Y:S02]  /*563b0*/  MOV R2, R67 ;  /* 0x0000004300027202 */ /* 0x000fe40000000f00 */
[----:B------:R-:W-:-:S05]  /*563c0*/  MOV R3, R126 ;  /* 0x0000007e00037202 */ /* 0x000fca0000000f00 */
[----:B------:R0:W-:Y:S01]  /*563d0*/  STG.E.64 desc[UR4][R124.64+0x5900], R2 ;  /* 0x005900027c007986 */ /* 0x0001e2000c101b04 */
[----:B------:R-:W-:Y:S05]  /*563e0*/  BRA `(.L_x_4633) ;  /* 0x0000000000107947 */ /* 0x000fea0003800000 */
.L_x_4615:
[----:B------:R-:W5:Y:S02]  /*563f0*/  LDCU UR7, c[0x0][0x39c] ;  /* 0x00007380ff0777ac */ /* 0x000f640008000800 */
[----:B-----5:R-:W-:-:S13]  /*56400*/  ISETP.GE.AND P0, PT, R0, UR7, PT ;  /* 0x0000000700007c0c */ /* 0x020fda000bf06270 */
[----:B------:R-:W-:Y:S05]  /*56410*/  @P0 EXIT ;  /* 0x000000000000094d */ /* 0x000fea0003800000 */
[----:B------:R0:W-:Y:S02]  /*56420*/  STG.E.64 desc[UR4][R124.64+0x5900], RZ ;  /* 0x005900ff7c007986 */ /* 0x0001e4000c101b04 */
.L_x_4633:
[----:B------:R-:W-:Y:S05]  /*56430*/  BSYNC.RECONVERGENT B2 ;  /* 0x0000000000027941 */ /* 0x000fea0003800200 */
.L_x_4614:
[----:B------:R-:W-:Y:S01]  /*56440*/  VIADD R0, R10, 0x2d00 ;  /* 0x00002d000a007836 */ /* 0x000fe20000000000 */
[----:B------:R-:W-:Y:S04]  /*56450*/  BSSY.RECONVERGENT B2, `(.L_x_4634) ;  /* 0x000005b000027945 */ /* 0x000fe80003800200 */
        /* <DEDUP_REMOVED lines=15> */
.L_x_4637:
[----:B------:R-:W-:Y:S05]  /*56550*/  BSYNC.RECONVERGENT B3 ;  /* 0x0000000000037941 */ /* 0x000fea0003800200 */
.L_x_4636:
        /* <DEDUP_REMOVED lines=17> */
.L_x_4641:
[----:B------:R-:W-:Y:S05]  /*56670*/  BSYNC.RECONVERGENT B4 ;  /* 0x0000000000047941 */ /* 0x000fea0003800200 */
.L_x_4640:
[----:B------:R-:W-:-:S04]  /*56680*/  F2FP.BF16.F32.PACK_AB R134, RZ, R134 ;  /* 0x00000086ff86723e */ /* 0x000fc800000010ff */
[----:B------:R-:W-:Y:S01]  /*56690*/  PRMT R67, R67, 0x5410, R134 ;  /* 0x0000541043437816 */ /* 0x000fe20000000086 */
[----:B------:R-:W-:Y:S06]  /*566a0*/  BRA `(.L_x_4642) ;  /* 0x0000000000047947 */ /* 0x000fec0003800000 */
.L_x_4639:
[----:B------:R-:W-:-:S07]  /*566b0*/  PRMT R67, R67, 0x5410, RZ ;  /* 0x0000541043437816 */ /* 0x000fce00000000ff */
.L_x_4642:
[----:B------:R-:W-:Y:S05]  /*566c0*/  BSYNC.RECONVERGENT B3 ;  /* 0x0000000000037941 */ /* 0x000fea0003800200 */
.L_x_4638:
        /* <DEDUP_REMOVED lines=16> */
.L_x_4646:
[----:B------:R-:W-:Y:S05]  /*567d0*/  BSYNC.RECONVERGENT B4 ;  /* 0x0000000000047941 */ /* 0x000fea0003800200 */
.L_x_4645:
[----:B------:R-:W-:Y:S01]  /*567e0*/  F2FP.BF16.F32.PACK_AB R0, RZ, R134 ;  /* 0x00000086ff00723e */ /* 0x000fe200000010ff */
[----:B------:R-:W-:Y:S06]  /*567f0*/  BRA `(.L_x_4647) ;  /* 0x0000000000047947 */ /* 0x000fec0003800000 */
.L_x_4644:
[----:B------:R-:W-:-:S07]  /*56800*/  PRMT R0, RZ, 0x7610, R0 ;  /* 0x00007610ff007816 */ /* 0x000fce0000000000 */
.L_x_4647:
[----:B------:R-:W-:Y:S05]  /*56810*/  BSYNC.RECONVERGENT B3 ;  /* 0x0000000000037941 */ /* 0x000fea0003800200 */
.L_x_4643:
        /* <DEDUP_REMOVED lines=16> */
.L_x_4651:
[----:B------:R-:W-:Y:S05]  /*56920*/  BSYNC.RECONVERGENT B4 ;  /* 0x0000000000047941 */ /* 0x000fea0003800200 */
.L_x_4650:
[----:B------:R-:W-:-:S04]  /*56930*/  F2FP.BF16.F32.PACK_AB R134, RZ, R134 ;  /* 0x00000086ff86723e */ /* 0x000fc800000010ff */
[----:B------:R-:W-:Y:S01]  /*56940*/  PRMT R126, R0, 0x5410, R134 ;  /* 0x00005410007e7816 */ /* 0x000fe20000000086 */
[----:B------:R-:W-:Y:S06]  /*56950*/  BRA `(.L_x_4652) ;  /* 0x0000000000047947 */ /* 0x000fec0003800000 */
.L_x_4649:
[----:B------:R-:W-:-:S07]  /*56960*/  PRMT R126, R0, 0x5410, RZ ;  /* 0x00005410007e7816 */ /* 0x000fce00000000ff */
.L_x_4652:
[----:B------:R-:W-:Y:S05]  /*56970*/  BSYNC.RECONVERGENT B3 ;  /* 0x0000000000037941 */ /* 0x000fea0003800200 */
.L_x_4648:
[----:B------:R-:W-:Y:S01]  /*56980*/  IMAD.MOV.U32 R2, RZ, RZ, R67 ;  /* 0x000000ffff027224 */ /* 0x000fe200078e0043 */
[----:B------:R-:W-:-:S05]  /*56990*/  MOV R3, R126 ;  /* 0x0000007e00037202 */ /* 0x000fca0000000f00 */
[----:B------:R0:W-:Y:S01]  /*569a0*/  STG.E.64 desc[UR4][R124.64+0x5a00], R2 ;  /* 0x005a00027c007986 */ /* 0x0001e2000c101b04 */
[----:B------:R-:W-:Y:S05]  /*569b0*/  BRA `(.L_x_4653) ;  /* 0x0000000000107947 */ /* 0x000fea0003800000 */
.L_x_4635:
[----:B------:R-:W5:Y:S02]  /*569c0*/  LDCU UR7, c[0x0][0x39c] ;  /* 0x00007380ff0777ac */ /* 0x000f640008000800 */
[----:B-----5:R-:W-:-:S13]  /*569d0*/  ISETP.GE.AND P0, PT, R0, UR7, PT ;  /* 0x0000000700007c0c */ /* 0x020fda000bf06270 */
[----:B------:R-:W-:Y:S05]  /*569e0*/  @P0 EXIT ;  /* 0x000000000000094d */ /* 0x000fea0003800000 */
[----:B------:R0:W-:Y:S02]  /*569f0*/  STG.E.64 desc[UR4][R124.64+0x5a00], RZ ;  /* 0x005a00ff7c007986 */ /* 0x0001e4000c101b04 */
.L_x_4653:
[----:B------:R-:W-:Y:S05]  /*56a00*/  BSYNC.RECONVERGENT B2 ;  /* 0x0000000000027941 */ /* 0x000fea0003800200 */
.L_x_4634:
        /* <DEDUP_REMOVED lines=17> */
.L_x_4657:
[----:B------:R-:W-:Y:S05]  /*56b20*/  BSYNC.RECONVERGENT B3 ;  /* 0x0000000000037941 */ /* 0x000fea0003800200 */
.L_x_4656:
        /* <DEDUP_REMOVED lines=17> */
.L_x_4661:
[----:B------:R-:W-:Y:S05]  /*56c40*/  BSYNC.RECONVERGENT B4 ;  /* 0x0000000000047941 */ /* 0x000fea0003800200 */
.L_x_4660:
[----:B------:R-:W-:-:S04]  /*56c50*/  F2FP.BF16.F32.PACK_AB R134, RZ, R134 ;  /* 0x00000086ff86723e */ /* 0x000fc800000010ff */
[----:B------:R-:W-:Y:S01]  /*56c60*/  PRMT R67, R67, 0x5410, R134 ;  /* 0x0000541043437816 */ /* 0x000fe20000000086 */
[----:B------:R-:W-:Y:S06]  /*56c70*/  BRA `(.L_x_4662) ;  /* 0x0000000000047947 */ /* 0x000fec0003800000 */
.L_x_4659:
[----:B------:R-:W-:-:S07]  /*56c80*/  PRMT R67, R67, 0x5410, RZ ;  /* 0x0000541043437816 */ /* 0x000fce00000000ff */
.L_x_4662:
[----:B------:R-:W-:Y:S05]  /*56c90*/  BSYNC.RECONVERGENT B3 ;  /* 0x0000000000037941 */ /* 0x000fea0003800200 */
.L_x_4658:
        /* <DEDUP_REMOVED lines=16> */
.L_x_4666:
[----:B------:R-:W-:Y:S05]  /*56da0*/  BSYNC.RECONVERGENT B4 ;  /* 0x0000000000047941 */ /* 0x000fea0003800200 */
.L_x_4665:
[----:B------:R-:W-:Y:S01]  /*56db0*/  F2FP.BF16.F32.PACK_AB R2, RZ, R134 ;  /* 0x00000086ff02723e */ /* 0x000fe200000010ff */
[----:B------:R-:W-:Y:S06]  /*56dc0*/  BRA `(.L_x_4667) ;  /* 0x0000000000047947 */ /* 0x000fec0003800000 */
.L_x_4664:
[----:B------:R-:W-:-:S07]  /*56dd0*/  PRMT R2, RZ, 0x7610, R2 ;  /* 0x00007610ff027816 */ /* 0x000fce0000000002 */
.L_x_4667:
[----:B------:R-:W-:Y:S05]  /*56de0*/  BSYNC.RECONVERGENT B3 ;  /* 0x0000000000037941 */ /* 0x000fea0003800200 */
.L_x_4663:
        /* <DEDUP_REMOVED lines=16> */
.L_x_4671:
[----:B------:R-:W-:Y:S05]  /*56ef0*/  BSYNC.RECONVERGENT B4 ;  /* 0x0000000000047941 */ /* 0x000fea0003800200 */
.L_x_4670:
[----:B------:R-:W-:-:S04]  /*56f00*/  F2FP.BF16.F32.PACK_AB R134, RZ, R134 ;  /* 0x00000086ff86723e */ /* 0x000fc800000010ff */
[----:B------:R-:W-:Y:S01]  /*56f10*/  PRMT R126, R2, 0x5410, R134 ;  /* 0x00005410027e7816 */ /* 0x000fe20000000086 */
[----:B------:R-:W-:Y:S06]  /*56f20*/  BRA `(.L_x_4672) ;  /* 0x0000000000047947 */ /* 0x000fec0003800000 */
.L_x_4669:
[----:B------:R-:W-:-:S07]  /*56f30*/  PRMT R126, R2, 0x5410, RZ ;  /* 0x00005410027e7816 */ /* 0x000fce00000000ff */
.L_x_4672:
[----:B------:R-:W-:Y:S05]  /*56f40*/  BSYNC.RECONVERGENT B3 ;  /* 0x0000000000037941 */ /* 0x000fea0003800200 */
.L_x_4668:
[----:B------:R-:W-:Y:S02]  /*56f50*/  MOV R2, R67 ;  /* 0x0000004300027202 */ /* 0x000fe40000000f00 */
[----:B------:R-:W-:-:S05]  /*56f60*/  MOV R3, R126 ;  /* 0x0000007e00037202 */ /* 0x000fca0000000f00 */
[----:B------:R0:W-:Y:S01]  /*56f70*/  STG.E.64 desc[UR4][R124.64+0x5b00], R2 ;  /* 0x005b00027c007986 */ /* 0x0001e2000c101b04 */
[----:B------:R-:W-:Y:S05]  /*56f80*/  BRA `(.L_x_4673) ;  /* 0x0000000000107947 */ /* 0x000fea0003800000 */
.L_x_4655:
[----:B------:R-:W5:Y:S02]  /*56f90*/  LDCU UR7, c[0x0][0x39c] ;  /* 0x00007380ff0777ac */ /* 0x000f640008000800 */
[----:B-----5:R-:W-:-:S13]  /*56fa0*/  ISETP.GE.AND P0, PT, R0, UR7, PT ;  /* 0x0000000700007c0c */ /* 0x020fda000bf06270 */
[----:B------:R-:W-:Y:S05]  /*56fb0*/  @P0 EXIT ;  /* 0x000000000000094d */ /* 0x000fea0003800000 */
[----:B------:R0:W-:Y:S02]  /*56fc0*/  STG.E.64 desc[UR4][R124.64+0x5b00], RZ ;  /* 0x005b00ff7c007986 */ /* 0x0001e4000c101b04 */
.L_x_4673:
[----:B------:R-:W-:Y:S05]  /*56fd0*/  BSYNC.RECONVERGENT B2 ;  /* 0x0000000000027941 */ /* 0x000fea0003800200 */
.L_x_4654:
        /* <DEDUP_REMOVED lines=17> */
.L_x_4677:
[----:B------:R-:W-:Y:S05]  /*570f0*/  BSYNC.RECONVERGENT B3 ;  /* 0x0000000000037941 */ /* 0x000fea0003800200 */
.L_x_4676:
        /* <DEDUP_REMOVED lines=17> */
.L_x_4681:
[----:B------:R-:W-:Y:S05]  /*57210*/  BSYNC.RECONVERGENT B4 ;  /* 0x0000000000047941 */ /* 0x000fea0003800200 */
.L_x_4680:
[----:B------:R-:W-:-:S04]  /*57220*/  F2FP.BF16.F32.PACK_AB R134, RZ, R134 ;  /* 0x00000086ff86723e */ /* 0x000fc800000010ff */
[----:B------:R-:W-:Y:S01]  /*57230*/  PRMT R67, R67, 0x5410, R134 ;  /* 0x0000541043437816 */ /* 0x000fe20000000086 */
[----:B------:R-:W-:Y:S06]  /*57240*/  BRA `(.L_x_4682) ;  /* 0x0000000000047947 */ /* 0x000fec0003800000 */
.L_x_4679:
[----:B------:R-:W-:-:S07]  /*57250*/  PRMT R67, R67, 0x5410, RZ ;  /* 0x0000541043437816 */ /* 0x000fce00000000ff */
.L_x_4682:
[----:B------:R-:W-:Y:S05]  /*57260*/  BSYNC.RECONVERGENT B3 ;  /* 0x0000000000037941 */ /* 0x000fea0003800200 */
.L_x_4678:
        /* <DEDUP_REMOVED lines=16> */
.L_x_4686:
[----:B------:R-:W-:Y:S05]  /*57370*/  BSYNC.RECONVERGENT B4 ;  /* 0x0000000000047941 */ /* 0x000fea0003800200 */
.L_x_4685:
[----:B------:R-:W-:Y:S01]  /*57380*/  F2FP.BF16.F32.PACK_AB R0, RZ, R134 ;  /* 0x00000086ff00723e */ /* 0x000fe200000010ff */
[----:B------:R-:W-:Y:S06]  /*57390*/  BRA `(.L_x_4687) ;  /* 0x0000000000047947 */ /* 0x000fec0003800000 */
.L_x_4684:
[----:B------:R-:W-:-:S07]  /*573a0*/  PRMT R0, RZ, 0x7610, R0 ;  /* 0x00007610ff007816 */ /* 0x000fce0000000000 */
.L_x_4687:
[----:B------:R-:W-:Y:S05]  /*573b0*/  BSYNC.RECONVERGENT B3 ;  /* 0x0000000000037941 */ /* 0x000fea0003800200 */
.L_x_4683:
        /* <DEDUP_REMOVED lines=16> */
.L_x_4691:
[----:B------:R-:W-:Y:S05]  /*574c0*/  BSYNC.RECONVERGENT B4 ;  /* 0x0000000000047941 */ /* 0x000fea0003800200 */
.L_x_4690:
[----:B------:R-:W-:-:S04]  /*574d0*/  F2FP.BF16.F32.PACK_AB R134, RZ, R134 ;  /* 0x00000086ff86723e */ /* 0x000fc800000010ff */
[----:B------:R-:W-:Y:S01]  /*574e0*/  PRMT R126, R0, 0x5410, R134 ;  /* 0x00005410007e7816 */ /* 0x000fe20000000086 */
[----:B------:R-:W-:Y:S06]  /*574f0*/  BRA `(.L_x_4692) ;  /* 0x0000000000047947 */ /* 0x000fec0003800000 */
.L_x_4689:
[----:B------:R-:W-:-:S07]  /*57500*/  PRMT R126, R0, 0x5410, RZ ;  /* 0x00005410007e7816 */ /* 0x000fce00000000ff */
.L_x_4692:
[----:B------:R-:W-:Y:S05]  /*57510*/  BSYNC.RECONVERGENT B3 ;  /* 0x0000000000037941 */ /* 0x000fea0003800200 */
.L_x_4688:
[----:B------:R-:W-:Y:S01]  /*57520*/  IMAD.MOV.U32 R2, RZ, RZ, R67 ;  /* 0x000000ffff027224 */ /* 0x000fe200078e0043 */
[----:B------:R-:W-:-:S05]  /*57530*/  MOV R3, R126 ;  /* 0x0000007e00037202 */ /* 0x000fca0000000f00 */
[----:B------:R0:W-:Y:S01]  /*57540*/  STG.E.64 desc[UR4][R124.64+0x5c00], R2 ;  /* 0x005c00027c007986 */ /* 0x0001e2000c101b04 */
[----:B------:R-:W-:Y:S05]  /*57550*/  BRA `(.L_x_4693) ;  /* 0x0000000000107947 */ /* 0x000fea0003800000 */
.L_x_4675:
[----:B------:R-:W5:Y:S02]  /*57560*/  LDCU UR7, c[0x0][0x39c] ;  /* 0x00007380ff0777ac */ /* 0x000f640008000800 */
[----:B-----5:R-:W-:-:S13]  /*57570*/  ISETP.GE.AND P0, PT, R0, UR7, PT ;  /* 0x0000000700007c0c */ /* 0x020fda000bf06270 */
[----:B------:R-:W-:Y:S05]  /*57580*/  @P0 EXIT ;  /* 0x000000000000094d */ /* 0x000fea0003800000 */
[----:B------:R0:W-:Y:S02]  /*57590*/  STG.E.64 desc[UR4][R124.64+0x5c00], RZ ;  /* 0x005c00ff7c007986 */ /* 0x0001e4000c101b04 */
.L_x_4693:
[----:B------:R-:W-:Y:S05]  /*575a0*/  BSYNC.RECONVERGENT B2 ;  /* 0x0000000000027941 */ /* 0x000fea0003800200 */
.L_x_4674:
        /* <DEDUP_REMOVED lines=17> */
.L_x_4697:
[----:B------:R-:W-:Y:S05]  /*576c0*/  BSYNC.RECONVERGENT B3 ;  /* 0x0000000000037941 */ /* 0x000fea0003800200 */
.L_x_4696:
        /* <DEDUP_REMOVED lines=17> */
.L_x_4701:
[----:B------:R-:W-:Y:S05]  /*577e0*/  BSYNC.RECONVERGENT B4 ;  /* 0x0000000000047941 */ /* 0x000fea0003800200 */
.L_x_4700:
[----:B------:R-:W-:-:S04]  /*577f0*/  F2FP.BF16.F32.PACK_AB R134, RZ, R134 ;  /* 0x00000086ff86723e */ /* 0x000fc800000010ff */
[----:B------:R-:W-:Y:S01]  /*57800*/  PRMT R67, R67, 0x5410, R134 ;  /* 0x0000541043437816 */ /* 0x000fe20000000086 */
[----:B------:R-:W-:Y:S06]  /*57810*/  BRA `(.L_x_4702) ;  /* 0x0000000000047947 */ /* 0x000fec0003800000 */
.L_x_4699:
[----:B------:R-:W-:-:S07]  /*57820*/  PRMT R67, R67, 0x5410, RZ ;  /* 0x0000541043437816 */ /* 0x000fce00000000ff */
.L_x_4702:
[----:B------:R-:W-:Y:S05]  /*57830*/  BSYNC.RECONVERGENT B3 ;  /* 0x0000000000037941 */ /* 0x000fea0003800200 */
.L_x_4698:
        /* <DEDUP_REMOVED lines=16> */
.L_x_4706:
[----:B------:R-:W-:Y:S05]  /*57940*/  BSYNC.RECONVERGENT B4 ;  /* 0x0000000000047941 */ /* 0x000fea0003800200 */
.L_x_4705:
[----:B------:R-:W-:Y:S01]  /*57950*/  F2FP.BF16.F32.PACK_AB R2, RZ, R134 ;  /* 0x00000086ff02723e */ /* 0x000fe200000010ff */
[----:B------:R-:W-:Y:S06]  /*57960*/  BRA `(.L_x_4707) ;  /* 0x0000000000047947 */ /* 0x000fec0003800000 */
.L_x_4704:
[----:B------:R-:W-:-:S07]  /*57970*/  PRMT R2, RZ, 0x7610, R2 ;  /* 0x00007610ff027816 */ /* 0x000fce0000000002 */
.L_x_4707:
[----:B------:R-:W-:Y:S05]  /*57980*/  BSYNC.RECONVERGENT B3 ;  /* 0x0000000000037941 */ /* 0x000fea0003800200 */
.L_x_4703:
        /* <DEDUP_REMOVED lines=16> */
.L_x_4711:
[----:B------:R-:W-:Y:S05]  /*57a90*/  BSYNC.RECONVERGENT B4 ;  /* 0x0000000000047941 */ /* 0x000fea0003800200 */
.L_x_4710:
[----:B------:R-:W-:-:S04]  /*57aa0*/  F2FP.BF16.F32.PACK_AB R134, RZ, R134 ;  /* 0x00000086ff86723e */ /* 0x000fc800000010ff */
[----:B------:R-:W-:Y:S01]  /*57ab0*/  PRMT R126, R2, 0x5410, R134 ;  /* 0x00005410027e7816 */ /* 0x000fe20000000086 */
[----:B------:R-:W-:Y:S06]  /*57ac0*/  BRA `(.L_x_4712) ;  /* 0x0000000000047947 */ /* 0x000fec0003800000 */
.L_x_4709:
[----:B------:R-:W-:-:S07]  /*57ad0*/  PRMT R126, R2, 0x5410, RZ ;  /* 0x00005410027e7816 */ /* 0x000fce00000000ff */
.L_x_4712:
[----:B------:R-:W-:Y:S05]  /*57ae0*/  BSYNC.RECONVERGENT B3 ;  /* 0x0000000000037941 */ /* 0x000fea0003800200 */
.L_x_4708:
[----:B------:R-:W-:Y:S02]  /*57af0*/  MOV R2, R67 ;  /* 0x0000004300027202 */ /* 0x000fe40000000f00 */
[----:B------:R-:W-:-:S05]  /*57b00*/  MOV R3, R126 ;  /* 0x0000007e00037202 */ /* 0x000fca0000000f00 */
[----:B------:R0:W-:Y:S01]  /*57b10*/  STG.E.64 desc[UR4][R124.64+0x5d00], R2 ;  /* 0x005d00027c007986 */ /* 0x0001e2000c101b04 */
[----:B------:R-:W-:Y:S05]  /*57b20*/  BRA `(.L_x_4713) ;  /* 0x0000000000107947 */ /* 0x000fea0003800000 */
.L_x_4695:
[----:B------:R-:W5:Y:S02]  /*57b30*/  LDCU UR7, c[0x0][0x39c] ;  /* 0x00007380ff0777ac */ /* 0x000f640008000800 */
[----:B-----5:R-:W-:-:S13]  /*57b40*/  ISETP.GE.AND P0, PT, R0, UR7, PT ;  /* 0x0000000700007c0c */ /* 0x020fda000bf06270 */
[----:B------:R-:W-:Y:S05]  /*57b50*/  @P0 EXIT ;  /* 0x000000000000094d */ /* 0x000fea0003800000 */
[----:B------:R0:W-:Y:S02]  /*57b60*/  STG.E.64 desc[UR4][R124.64+0x5d00], RZ ;  /* 0x005d00ff7c007986 */ /* 0x0001e4000c101b04 */
.L_x_4713:
[----:B------:R-:W-:Y:S05]  /*57b70*/  BSYNC.RECONVERGENT B2 ;  /* 0x0000000000027941 */ /* 0x000fea0003800200 */
.L_x_4694:
        /* <DEDUP_REMOVED lines=17> */
.L_x_4717:
[----:B------:R-:W-:Y:S05]  /*57c90*/  BSYNC.RECONVERGENT B3 ;  /* 0x0000000000037941 */ /* 0x000fea0003800200 */
.L_x_4716:
        /* <DEDUP_REMOVED lines=17> */
.L_x_4721:
[----:B------:R-:W-:Y:S05]  /*57db0*/  BSYNC.RECONVERGENT B4 ;  /* 0x0000000000047941 */ /* 0x000fea0003800200 */
.L_x_4720:
[----:B------:R-:W-:-:S04]  /*57dc0*/  F2FP.BF16.F32.PACK_AB R134, RZ, R134 ;  /* 0x00000086ff86723e */ /* 0x000fc800000010ff */
[----:B------:R-:W-:Y:S01]  /*57dd0*/  PRMT R67, R67, 0x5410, R134 ;  /* 0x0000541043437816 */ /* 0x000fe20000000086 */
[----:B------:R-:W-:Y:S06]  /*57de0*/  BRA `(.L_x_4722) ;  /* 0x0000000000047947 */ /* 0x000fec0003800000 */
.L_x_4719:
[----:B------:R-:W-:-:S07]  /*57df0*/  PRMT R67, R67, 0x5410, RZ ;  /* 0x0000541043437816 */ /* 0x000fce00000000ff */
.L_x_4722:
[----:B------:R-:W-:Y:S05]  /*57e00*/  BSYNC.RECONVERGENT B3 ;  /* 0x0000000000037941 */ /* 0x000fea0003800200 */
.L_x_4718:
        /* <DEDUP_REMOVED lines=16> */
.L_x_4726:
[----:B------:R-:W-:Y:S05]  /*57f10*/  BSYNC.RECONVERGENT B4 ;  /* 0x0000000000047941 */ /* 0x000fea0003800200 */
.L_x_4725:
[----:B------:R-:W-:Y:S01]  /*57f20*/  F2FP.BF16.F32.PACK_AB R0, RZ, R134 ;  /* 0x00000086ff00723e */ /* 0x000fe200000010ff */
[----:B------:R-:W-:Y:S06]  /*57f30*/  BRA `(.L_x_4727) ;  /* 0x0000000000047947 */ /* 0x000fec0003800000 */
.L_x_4724:
[----:B------:R-:W-:-:S07]  /*57f40*/  PRMT R0, RZ, 0x7610, R0 ;  /* 0x00007610ff007816 */ /* 0x000fce0000000000 */
.L_x_4727:
[----:B------:R-:W-:Y:S05]  /*57f50*/  BSYNC.RECONVERGENT B3 ;  /* 0x0000000000037941 */ /* 0x000fea0003800200 */
.L_x_4723:
        /* <DEDUP_REMOVED lines=16> */
.L_x_4731:
[----:B------:R-:W-:Y:S05]  /*58060*/  BSYNC.RECONVERGENT B4 ;  /* 0x0000000000047941 */ /* 0x000fea0003800200 */
.L_x_4730:
[----:B------:R-:W-:-:S04]  /*58070*/  F2FP.BF16.F32.PACK_AB R134, RZ, R134 ;  /* 0x00000086ff86723e */ /* 0x000fc800000010ff */
[----:B------:R-:W-:Y:S01]  /*58080*/  PRMT R126, R0, 0x5410, R134 ;  /* 0x00005410007e7816 */ /* 0x000fe20000000086 */
[----:B------:R-:W-:Y:S06]  /*58090*/  BRA `(.L_x_4732) ;  /* 0x0000000000047947 */ /* 0x000fec0003800000 */
.L_x_4729:
[----:B------:R-:W-:-:S07]  /*580a0*/  PRMT R126, R0, 0x5410, RZ ;  /* 0x00005410007e7816 */ /* 0x000fce00000000ff */
.L_x_4732:
[----:B------:R-:W-:Y:S05]  /*580b0*/  BSYNC.RECONVERGENT B3 ;  /* 0x0000000000037941 */ /* 0x000fea0003800200 */
.L_x_4728:
[----:B------:R-:W-:Y:S01]  /*580c0*/  IMAD.MOV.U32 R2, RZ, RZ, R67 ;  /* 0x000000ffff027224 */ /* 0x000fe200078e0043 */
[----:B------:R-:W-:-:S05]  /*580d0*/  MOV R3, R126 ;  /* 0x0000007e00037202 */ /* 0x000fca0000000f00 */
[----:B------:R0:W-:Y:S01]  /*580e0*/  STG.E.64 desc[UR4][R124.64+0x5e00], R2 ;  /* 0x005e00027c007986 */ /* 0x0001e2000c101b04 */
[----:B------:R-:W-:Y:S05]  /*580f0*/  BRA `(.L_x_4733) ;  /* 0x0000000000107947 */ /* 0x000fea0003800000 */
.L_x_4715:
[----:B------:R-:W5:Y:S02]  /*58100*/  LDCU UR7, c[0x0][0x39c] ;  /* 0x00007380ff0777ac */ /* 0x000f640008000800 */
[----:B-----5:R-:W-:-:S13]  /*58110*/  ISETP.GE.AND P0, PT, R0, UR7, PT ;  /* 0x0000000700007c0c */ /* 0x020fda000bf06270 */
[----:B------:R-:W-:Y:S05]  /*58120*/  @P0 EXIT ;  /* 0x000000000000094d */ /* 0x000fea0003800000 */
[----:B------:R0:W-:Y:S02]  /*58130*/  STG.E.64 desc[UR4][R124.64+0x5e00], RZ ;  /* 0x005e00ff7c007986 */ /* 0x0001e4000c101b04 */
.L_x_4733:
[----:B------:R-:W-:Y:S05]  /*58140*/  BSYNC.RECONVERGENT B2 ;  /* 0x0000000000027941 */ /* 0x000fea0003800200 */
.L_x_4714:
        /* <DEDUP_REMOVED lines=17> */
.L_x_4737:
[----:B------:R-:W-:Y:S05]  /*58260*/  BSYNC.RECONVERGENT B3 ;  /* 0x0000000000037941 */ /* 0x000fea0003800200 */
.L_x_4736:
        /* <DEDUP_REMOVED lines=17> */
.L_x_4741:
[----:B------:R-:W-:Y:S05]  /*58380*/  BSYNC.RECONVERGENT B4 ;  /* 0x0000000000047941 */ /* 0x000fea0003800200 */
.L_x_4740:
[----:B------:R-:W-:-:S04]  /*58390*/  F2FP.BF16.F32.PACK_AB R134, RZ, R134 ;  /* 0x00000086ff86723e */ /* 0x000fc800000010ff */
[----:B------:R-:W-:Y:S01]  /*583a0*/  PRMT R67, R67, 0x5410, R134 ;  /* 0x0000541043437816 */ /* 0x000fe20000000086 */
[----:B------:R-:W-:Y:S06]  /*583b0*/  BRA `(.L_x_4742) ;  /* 0x0000000000047947 */ /* 0x000fec0003800000 */
.L_x_4739:
[----:B------:R-:W-:-:S07]  /*583c0*/  PRMT R67, R67, 0x5410, RZ ;  /* 0x0000541043437816 */ /* 0x000fce00000000ff */
.L_x_4742:
[----:B------:R-:W-:Y:S05]  /*583d0*/  BSYNC.RECONVERGENT B3 ;  /* 0x0000000000037941 */ /* 0x000fea0003800200 */
.L_x_4738:
        /* <DEDUP_REMOVED lines=16> */
.L_x_4746:
[----:B------:R-:W-:Y:S05]  /*584e0*/  BSYNC.RECONVERGENT B4 ;  /* 0x0000000000047941 */ /* 0x000fea0003800200 */
.L_x_4745:
[----:B------:R-:W-:Y:S01]  /*584f0*/  F2FP.BF16.F32.PACK_AB R2, RZ, R134 ;  /* 0x00000086ff02723e */ /* 0x000fe200000010ff */
[----:B------:R-:W-:Y:S06]  /*58500*/  BRA `(.L_x_4747) ;  /* 0x0000000000047947 */ /* 0x000fec0003800000 */
.L_x_4744:
[----:B------:R-:W-:-:S07]  /*58510*/  PRMT R2, RZ, 0x7610, R2 ;  /* 0x00007610ff027816 */ /* 0x000fce0000000002 */
.L_x_4747:
[----:B------:R-:W-:Y:S05]  /*58520*/  BSYNC.RECONVERGENT B3 ;  /* 0x0000000000037941 */ /* 0x000fea0003800200 */
.L_x_4743:
        /* <DEDUP_REMOVED lines=16> */
.L_x_4751:
[----:B------:R-:W-:Y:S05]  /*58630*/  BSYNC.RECONVERGENT B4 ;  /* 0x0000000000047941 */ /* 0x000fea0003800200 */
.L_x_4750:
[----:B------:R-:W-:-:S04]  /*58640*/  F2FP.BF16.F32.PACK_AB R134, RZ, R134 ;  /* 0x00000086ff86723e */ /* 0x000fc800000010ff */
[----:B------:R-:W-:Y:S01]  /*58650*/  PRMT R126, R2, 0x5410, R134 ;  /* 0x00005410027e7816 */ /* 0x000fe20000000086 */
[----:B------:R-:W-:Y:S06]  /*58660*/  BRA `(.L_x_4752) ;  /* 0x0000000000047947 */ /* 0x000fec0003800000 */
.L_x_4749:
[----:B------:R-:W-:-:S07]  /*58670*/  PRMT R126, R2, 0x5410, RZ ;  /* 0x00005410027e7816 */ /* 0x000fce00000000ff */
.L_x_4752:
[----:B------:R-:W-:Y:S05]  /*58680*/  BSYNC.RECONVERGENT B3 ;  /* 0x0000000000037941 */ /* 0x000fea0003800200 */
.L_x_4748:
[----:B------:R-:W-:Y:S02]  /*58690*/  MOV R2, R67 ;  /* 0x0000004300027202 */ /* 0x000fe40000000f00 */
[----:B------:R-:W-:-:S05]  /*586a0*/  MOV R3, R126 ;  /* 0x0000007e00037202 */ /* 0x000fca0000000f00 */
[----:B------:R0:W-:Y:S01]  /*586b0*/  STG.E.64 desc[UR4][R124.64+0x5f00], R2 ;  /* 0x005f00027c007986 */ /* 0x0001e2000c101b04 */
[----:B------:R-:W-:Y:S05]  /*586c0*/  BRA `(.L_x_4753) ;  /* 0x0000000000107947 */ /* 0x000fea0003800000 */
.L_x_4735:
[----:B------:R-:W5:Y:S02]  /*586d0*/  LDCU UR7, c[0x0][0x39c] ;  /* 0x00007380ff0777ac */ /* 0x000f640008000800 */
[----:B-----5:R-:W-:-:S13]  /*586e0*/  ISETP.GE.AND P0, PT, R0, UR7, PT ;  /* 0x0000000700007c0c */ /* 0x020fda000bf06270 */
[----:B------:R-:W-:Y:S05]  /*586f0*/  @P0 EXIT ;  /* 0x000000000000094d */ /* 0x000fea0003800000 */
[----:B------:R0:W-:Y:S02]  /*58700*/  STG.E.64 desc[UR4][R124.64+0x5f00], RZ ;  /* 0x005f00ff7c007986 */ /* 0x0001e4000c101b04 */
.L_x_4753:
[----:B------:R-:W-:Y:S05]  /*58710*/  BSYNC.RECONVERGENT B2 ;  /* 0x0000000000027941 */ /* 0x000fea0003800200 */
.L_x_4734:
[----:B------:R-:W-:Y:S01]  /*58720*/  LOP3.LUT R0, R10, 0x3000, RZ, 0xfc, !PT ;  /* 0x000030000a007812 */ /* 0x000fe200078efcff */
        /* <DEDUP_REMOVED lines=16> */
.L_x_4757:
[----:B------:R-:W-:Y:S05]  /*58830*/  BSYNC.RECONVERGENT B3 ;  /* 0x0000000000037941 */ /* 0x000fea0003800200 */
.L_x_4756:
        /* <DEDUP_REMOVED lines=17> */
.L_x_4761:
[----:B------:R-:W-:Y:S05]  /*58950*/  BSYNC.RECONVERGENT B4 ;  /* 0x0000000000047941 */ /* 0x000fea0003800200 */
.L_x_4760:
[----:B------:R-:W-:-:S04]  /*58960*/  F2FP.BF16.F32.PACK_AB R134, RZ, R134 ;  /* 0x00000086ff86723e */ /* 0x000fc800000010ff */
[----:B------:R-:W-:Y:S01]  /*58970*/  PRMT R67, R67, 0x5410, R134 ;  /* 0x0000541043437816 */ /* 0x000fe20000000086 */
[----:B------:R-:W-:Y:S06]  /*58980*/  BRA `(.L_x_4762) ;  /* 0x0000000000047947 */ /* 0x000fec0003800000 */
.L_x_4759:
[----:B------:R-:W-:-:S07]  /*58990*/  PRMT R67, R67, 0x5410, RZ ;  /* 0x0000541043437816 */ /* 0x000fce00000000ff */
.L_x_4762:
[----:B------:R-:W-:Y:S05]  /*589a0*/  BSYNC.RECONVERGENT B3 ;  /* 0x0000000000037941 */ /* 0x000fea0003800200 */
.L_x_4758:
        /* <DEDUP_REMOVED lines=13> */
[----:B------:R-:W-:Y:S01]  /*58a80*/  IMAD.MOV.U32 R126, RZ, RZ, R154 ;  /* 0x000000ffff7e7224 */ /* 0x000fe200078e009a */
[----:B------:R-:W-:-:S07]  /*58a90*/  MOV R127, 0x58ab0 ;  /* 0x00058ab0007f7802 */ /* 0x000fce0000000f00 */
[----:B-1234-:R-:W-:Y:S05]  /*58aa0*/  CALL.REL.NOINC `($__internal_0_$__cuda_sm3x_div_rn_noftz_f32_slowpath) ;  /* 0x000000b400907944 */ /* 0x01efea0003c00000 */
.L_x_4766:
[----:B------:R-:W-:Y:S05]  /*58ab0*/  BSYNC.RECONVERGENT B4 ;  /* 0x0000000000047941 */ /* 0x000fea0003800200 */
.L_x_4765:
[----:B------:R-:W-:Y:S01]  /*58ac0*/  F2FP.BF16.F32.PACK_AB R0, RZ, R134 ;  /* 0x00000086ff00723e */ /* 0x000fe200000010ff */
[----:B------:R-:W-:Y:S06]  /*58ad0*/  BRA `(.L_x_4767) ;  /* 0x0000000000047947 */ /* 0x000fec0003800000 */
.L_x_4764:
[----:B------:R-:W-:-:S07]  /*58ae0*/  PRMT R0, RZ, 0x7610, R0 ;  /* 0x00007610ff007816 */ /* 0x000fce0000000000 */
.L_x_4767:
[----:B------:R-:W-:Y:S05]  /*58af0*/  BSYNC.RECONVERGENT B3 ;  /* 0x0000000000037941 */ /* 0x000fea0003800200 */
.L_x_4763:
        /* <DEDUP_REMOVED lines=16> */
.L_x_4771:
[----:B------:R-:W-:Y:S05]  /*58c00*/  BSYNC.RECONVERGENT B4 ;  /* 0x0000000000047941 */ /* 0x000fea0003800200 */
.L_x_4770:
[----:B------:R-:W-:-:S04]  /*58c10*/  F2FP.BF16.F32.PACK_AB R134, RZ, R134 ;  /* 0x00000086ff86723e */ /* 0x000fc800000010ff */
[----:B------:R-:W-:Y:S01]  /*58c20*/  PRMT R126, R0, 0x5410, R134 ;  /* 0x00005410007e7816 */ /* 0x000fe20000000086 */
[----:B------:R-:W-:Y:S06]  /*58c30*/  BRA `(.L_x_4772) ;  /* 0x0000000000047947 */ /* 0x000fec0003800000 */
.L_x_4769:
[----:B------:R-:W-:-:S07]  /*58c40*/  PRMT R126, R0, 0x5410, RZ ;  /* 0x00005410007e7816 */ /* 0x000fce00000000ff */
.L_x_4772:
[----:B------:R-:W-:Y:S05]  /*58c50*/  BSYNC.RECONVERGENT B3 ;  /* 0x0000000000037941 */ /* 0x000fea0003800200 */
.L_x_4768:
[----:B------:R-:W-:Y:S01]  /*58c60*/  MOV R2, R67 ;  /* 0x0000004300027202 */ /* 0x000fe20000000f00 */
[----:B------:R-:W-:-:S05]  /*58c70*/  IMAD.MOV.U32 R3, RZ, RZ, R126 ;  /* 0x000000ffff037224 */ /* 0x000fca00078e007e */
[----:B------:R0:W-:Y:S01]  /*58c80*/  STG.E.64 desc[UR4][R124.64+0x6000], R2 ;  /* 0x006000027c007986 */ /* 0x0001e2000c101b04 */
[----:B------:R-:W-:Y:S05]  /*58c90*/  BRA `(.L_x_4773) ;  /* 0x0000000000107947 */ /* 0x000fea0003800000 */
.L_x_4755:
[----:B------:R-:W5:Y:S02]  /*58ca0*/  LDCU UR7, c[0x0][0x39c] ;  /* 0x00007380ff0777ac */ /* 0x000f640008000800 */
[----:B-----5:R-:W-:-:S13]  /*58cb0*/  ISETP.GE.AND P0, PT, R0, UR7, PT ;  /* 0x0000000700007c0c */ /* 0x020fda000bf06270 */
[----:B------:R-:W-:Y:S05]  /*58cc0*/  @P0 EXIT ;  /* 0x000000000000094d */ /* 0x000fea0003800000 */
[----:B------:R0:W-:Y:S02]  /*58cd0*/  STG.E.64 desc[UR4][R124.64+0x6000], RZ ;  /* 0x006000ff7c007986 */ /* 0x0001e4000c101b04 */
.L_x_4773:
[----:B------:R-:W-:Y:S05]  /*58ce0*/  BSYNC.RECONVERGENT B2 ;  /* 0x0000000000027941 */ /* 0x000fea0003800200 */
.L_x_4754:
        /* <DEDUP_REMOVED lines=17> */
.L_x_4777:
[----:B------:R-:W-:Y:S05]  /*58e00*/  BSYNC.RECONVERGENT B3 ;  /* 0x0000000000037941 */ /* 0x000fea0003800200 */
.L_x_4776:
        /* <DEDUP_REMOVED lines=17> */
.L_x_4781:
[----:B------:R-:W-:Y:S05]  /*58f20*/  BSYNC.RECONVERGENT B4 ;  /* 0x0000000000047941 */ /* 0x000fea0003800200 */
.L_x_4780:
[----:B------:R-:W-:-:S04]  /*58f30*/  F2FP.BF16.F32.PACK_AB R134, RZ, R134 ;  /* 0x00000086ff86723e */ /* 0x000fc800000010ff */
[----:B------:R-:W-:Y:S01]  /*58f40*/  PRMT R67, R67, 0x5410, R134 ;  /* 0x0000541043437816 */ /* 0x000fe20000000086 */
[----:B------:R-:W-:Y:S06]  /*58f50*/  BRA `(.L_x_4782) ;  /* 0x0000000000047947 */ /* 0x000fec0003800000 */
.L_x_4779:
[----:B------:R-:W-:-:S07]  /*58f60*/  PRMT R67, R67, 0x5410, RZ ;  /* 0x0000541043437816 */ /* 0x000fce00000000ff */
.L_x_4782:
[----:B------:R-:W-:Y:S05]  /*58f70*/  BSYNC.RECONVERGENT B3 ;  /* 0x0000000000037941 */ /* 0x000fea0003800200 */
.L_x_4778:
        /* <DEDUP_REMOVED lines=16> */
.L_x_4786:
[----:B------:R-:W-:Y:S05]  /*59080*/  BSYNC.RECONVERGENT B4 ;  /* 0x0000000000047941 */ /* 0x000fea0003800200 */
.L_x_4785:
[----:B------:R-:W-:Y:S01]  /*59090*/  F2FP.BF16.F32.PACK_AB R2, RZ, R134 ;  /* 0x00000086ff02723e */ /* 0x000fe200000010ff */
[----:B------:R-:W-:Y:S06]  /*590a0*/  BRA `(.L_x_4787) ;  /* 0x0000000000047947 */ /* 0x000fec0003800000 */
.L_x_4784:
[----:B------:R-:W-:-:S07]  /*590b0*/  PRMT R2, RZ, 0x7610, R2 ;  /* 0x00007610ff027816 */ /* 0x000fce0000000002 */
.L_x_4787:
[----:B------:R-:W-:Y:S05]  /*590c0*/  BSYNC.RECONVERGENT B3 ;  /* 0x0000000000037941 */ /* 0x000fea0003800200 */
.L_x_4783:
        /* <DEDUP_REMOVED lines=16> */
.L_x_4791:
[----:B------:R-:W-:Y:S05]  /*591d0*/  BSYNC.RECONVERGENT B4 ;  /* 0x0000000000047941 */ /* 0x000fea0003800200 */
.L_x_4790:
[----:B------:R-:W-:-:S04]  /*591e0*/  F2FP.BF16.F32.PACK_AB R134, RZ, R134 ;  /* 0x00000086ff86723e */ /* 0x000fc800000010ff */
[----:B------:R-:W-:Y:S01]  /*591f0*/  PRMT R126, R2, 0x5410, R134 ;  /* 0x00005410027e7816 */ /* 0x000fe20000000086 */
[----:B------:R-:W-:Y:S06]  /*59200*/  BRA `(.L_x_4792) ;  /* 0x0000000000047947 */ /* 0x000fec0003800000 */
.L_x_4789:
[----:B------:R-:W-:-:S07]  /*59210*/  PRMT R126, R2, 0x5410, RZ ;  /* 0x00005410027e7816 */ /* 0x000fce00000000ff */
.L_x_4792:
[----:B------:R-:W-:Y:S05]  /*59220*/  BSYNC.RECONVERGENT B3 ;  /* 0x0000000000037941 */ /* 0x000fea0003800200 */
.L_x_4788:
[----:B------:R-:W-:Y:S02]  /*59230*/  MOV R2, R67 ;  /* 0x0000004300027202 */ /* 0x000fe40000000f00 */
[----:B------:R-:W-:-:S05]  /*59240*/  MOV R3, R126 ;  /* 0x0000007e00037202 */ /* 0x000fca0000000f00 */
[----:B------:R0:W-:Y:S01]  /*59250*/  STG.E.64 desc[UR4][R124.64+0x6100], R2 ;  /* 0x006100027c007986 */ /* 0x0001e2000c101b04 */
[----:B------:R-:W-:Y:S05]  /*59260*/  BRA `(.L_x_4793) ;  /* 0x0000000000107947 */ /* 0x000fea0003800000 */
.L_x_4775:
[----:B------:R-:W5:Y:S02]  /*59270*/  LDCU UR7, c[0x0][0x39c] ;  /* 0x00007380ff0777ac */ /* 0x000f640008000800 */
[----:B-----5:R-:W-:-:S13]  /*59280*/  ISETP.GE.AND P0, PT, R0, UR7, PT ;  /* 0x0000000700007c0c */ /* 0x020fda000bf06270 */
[----:B------:R-:W-:Y:S05]  /*59290*/  @P0 EXIT ;  /* 0x000000000000094d */ /* 0x000fea0003800000 */
[----:B------:R0:W-:Y:S02]  /*592a0*/  STG.E.64 desc[UR4][R124.64+0x6100], RZ ;  /* 0x006100ff7c007986 */ /* 0x0001e4000c101b04 */
.L_x_4793:
[----:B------:R-:W-:Y:S05]  /*592b0*/  BSYNC.RECONVERGENT B2 ;  /* 0x0000000000027941 */ /* 0x000fea0003800200 */
.L_x_4774:
        /* <DEDUP_REMOVED lines=17> */
.L_x_4797:
[----:B------:R-:W-:Y:S05]  /*593d0*/  BSYNC.RECONVERGENT B3 ;  /* 0x0000000000037941 */ /* 0x000fea0003800200 */
.L_x_4796:
        /* <DEDUP_REMOVED lines=17> */
.L_x_4801:
[----:B------:R-:W-:Y:S05]  /*594f0*/  BSYNC.RECONVERGENT B4 ;  /* 0x0000000000047941 */ /* 0x000fea0003800200 */
.L_x_4800:
[----:B------:R-:W-:-:S04]  /*59500*/  F2FP.BF16.F32.PACK_AB R134, RZ, R134 ;  /* 0x00000086ff86723e */ /* 0x000fc800000010ff */
[----:B------:R-:W-:Y:S01]  /*59510*/  PRMT R67, R67, 0x5410, R134 ;  /* 0x0000541043437816 */ /* 0x000fe20000000086 */
[----:B------:R-:W-:Y:S06]  /*59520*/  BRA `(.L_x_4802) ;  /* 0x0000000000047947 */ /* 0x000fec0003800000 */
.L_x_4799:
[----:B------:R-:W-:-:S07]  /*59530*/  PRMT R67, R67, 0x5410, RZ ;  /* 0x0000541043437816 */ /* 0x000fce00000000ff */
.L_x_4802:
[----:B------:R-:W-:Y:S05]  /*59540*/  BSYNC.RECONVERGENT B3 ;  /* 0x0000000000037941 */ /* 0x000fea0003800200 */
.L_x_4798:
        /* <DEDUP_REMOVED lines=16> */
.L_x_4806:
[----:B------:R-:W-:Y:S05]  /*59650*/  BSYNC.RECONVERGENT B4 ;  /* 0x0000000000047941 */ /* 0x000fea0003800200 */
.L_x_4805:
[----:B------:R-:W-:Y:S01]  /*59660*/  F2FP.BF16.F32.PACK_AB R0, RZ, R134 ;  /* 0x00000086ff00723e */ /* 0x000fe200000010ff */
[----:B------:R-:W-:Y:S06]  /*59670*/  BRA `(.L_x_4807) ;  /* 0x0000000000047947 */ /* 0x000fec0003800000 */
.L_x_4804:
[----:B------:R-:W-:-:S07]  /*59680*/  PRMT R0, RZ, 0x7610, R0 ;  /* 0x00007610ff007816 */ /* 0x000fce0000000000 */
.L_x_4807:
[----:B------:R-:W-:Y:S05]  /*59690*/  BSYNC.RECONVERGENT B3 ;  /* 0x0000000000037941 */ /* 0x000fea0003800200 */
.L_x_4803:
        /* <DEDUP_REMOVED lines=16> */
.L_x_4811:
[----:B------:R-:W-:Y:S05]  /*597a0*/  BSYNC.RECONVERGENT B4 ;  /* 0x0000000000047941 */ /* 0x000fea0003800200 */
.L_x_4810:
[----:B------:R-:W-:-:S04]  /*597b0*/  F2FP.BF16.F32.PACK_AB R134, RZ, R134 ;  /* 0x00000086ff86723e */ /* 0x000fc800000010ff */
[----:B------:R-:W-:Y:S01]  /*597c0*/  PRMT R126, R0, 0x5410, R134 ;  /* 0x00005410007e7816 */ /* 0x000fe20000000086 */
[----:B------:R-:W-:Y:S06]  /*597d0*/  BRA `(.L_x_4812) ;  /* 0x0000000000047947 */ /* 0x000fec0003800000 */
.L_x_4809:
[----:B------:R-:W-:-:S07]  /*597e0*/  PRMT R126, R0, 0x5410, RZ ;  /* 0x00005410007e7816 */ /* 0x000fce00000000ff */
.L_x_4812:
[----:B------:R-:W-:Y:S05]  /*597f0*/  BSYNC.RECONVERGENT B3 ;  /* 0x0000000000037941 */ /* 0x000fea0003800200 */
.L_x_4808:
[----:B------:R-:W-:Y:S01]  /*59800*/  MOV R2, R67 ;  /* 0x0000004300027202 */ /* 0x000fe20000000f00 */
[----:B------:R-:W-:-:S05]  /*59810*/  IMAD.MOV.U32 R3, RZ, RZ, R126 ;  /* 0x000000ffff037224 */ /* 0x000fca00078e007e */
[----:B------:R0:W-:Y:S01]  /*59820*/  STG.E.64 desc[UR4][R124.64+0x6200], R2 ;  /* 0x006200027c007986 */ /* 0x0001e2000c101b04 */
[----:B------:R-:W-:Y:S05]  /*59830*/  BRA `(.L_x_4813) ;  /* 0x0000000000107947 */ /* 0x000fea0003800000 */
.L_x_4795:
[----:B------:R-:W5:Y:S02]  /*59840*/  LDCU UR7, c[0x0][0x39c] ;  /* 0x00007380ff0777ac */ /* 0x000f640008000800 */
[----:B-----5:R-:W-:-:S13]  /*59850*/  ISETP.GE.AND P0, PT, R0, UR7, PT ;  /* 0x0000000700007c0c */ /* 0x020fda000bf06270 */
[----:B------:R-:W-:Y:S05]  /*59860*/  @P0 EXIT ;  /* 0x000000000000094d */ /* 0x000fea0003800000 */
[----:B------:R0:W-:Y:S02]  /*59870*/  STG.E.64 desc[UR4][R124.64+0x6200], RZ ;  /* 0x006200ff7c007986 */ /* 0x0001e4000c101b04 */
.L_x_4813:
[----:B------:R-:W-:Y:S05]  /*59880*/  BSYNC.RECONVERGENT B2 ;  /* 0x0000000000027941 */ /* 0x000fea0003800200 */
.L_x_4794:
        /* <DEDUP_REMOVED lines=17> */
.L_x_4817:
[----:B------:R-:W-:Y:S05]  /*599a0*/  BSYNC.RECONVERGENT B3 ;  /* 0x0000000000037941 */ /* 0x000fea0003800200 */
.L_x_4816:
        /* <DEDUP_REMOVED lines=17> */
.L_x_4821:
[----:B------:R-:W-:Y:S05]  /*59ac0*/  BSYNC.RECONVERGENT B4 ;  /* 0x0000000000047941 */ /* 0x000fea0003800200 */
.L_x_4820:
[----:B------:R-:W-:-:S04]  /*59ad0*/  F2FP.BF16.F32.PACK_AB R134, RZ, R134 ;  /* 0x00000086ff86723e */ /* 0x000fc800000010ff */
[----:B------:R-:W-:Y:S01]  /*59ae0*/  PRMT R67, R67, 0x5410, R134 ;  /* 0x0000541043437816 */ /* 0x000fe20000000086 */
[----:B------:R-:W-:Y:S06]  /*59af0*/  BRA `(.L_x_4822) ;  /* 0x0000000000047947 */ /* 0x000fec0003800000 */
.L_x_4819:
[----:B------:R-:W-:-:S07]  /*59b00*/  PRMT R67, R67, 0x5410, RZ ;  /* 0x0000541043437816 */ /* 0x000fce00000000ff */
.L_x_4822:
[----:B------:R-:W-:Y:S05]  /*59b10*/  BSYNC.RECONVERGENT B3 ;  /* 0x0000000000037941 */ /* 0x000fea0003800200 */
.L_x_4818:
        /* <DEDUP_REMOVED lines=16> */
.L_x_4826:
[----:B------:R-:W-:Y:S05]  /*59c20*/  BSYNC.RECONVERGENT B4 ;  /* 0x0000000000047941 */ /* 0x000fea0003800200 */
.L_x_4825:
[----:B------:R-:W-:Y:S01]  /*59c30*/  F2FP.BF16.F32.PACK_AB R2, RZ, R134 ;  /* 0x00000086ff02723e */ /* 0x000fe200000010ff */
[----:B------:R-:W-:Y:S06]  /*59c40*/  BRA `(.L_x_4827) ;  /* 0x0000000000047947 */ /* 0x000fec0003800000 */
.L_x_4824:
[----:B------:R-:W-:-:S07]  /*59c50*/  PRMT R2, RZ, 0x7610, R2 ;  /* 0x00007610ff027816 */ /* 0x000fce0000000002 */
.L_x_4827:
[----:B------:R-:W-:Y:S05]  /*59c60*/  BSYNC.RECONVERGENT B3 ;  /* 0x0000000000037941 */ /* 0x000fea0003800200 */
.L_x_4823:
        /* <DEDUP_REMOVED lines=16> */
.L_x_4831:
[----:B------:R-:W-:Y:S05]  /*59d70*/  BSYNC.RECONVERGENT B4 ;  /* 0x0000000000047941 */ /* 0x000fea0003800200 */
.L_x_4830:
[----:B------:R-:W-:-:S04]  /*59d80*/  F2FP.BF16.F32.PACK_AB R134, RZ, R134 ;  /* 0x00000086ff86723e */ /* 0x000fc800000010ff */
[----:B------:R-:W-:Y:S01]  /*59d90*/  PRMT R126, R2, 0x5410, R134 ;  /* 0x00005410027e7816 */ /* 0x000fe20000000086 */
[----:B------:R-:W-:Y:S06]  /*59da0*/  BRA `(.L_x_4832) ;  /* 0x0000000000047947 */ /* 0x000fec0003800000 */
.L_x_4829:
[----:B------:R-:W-:-:S07]  /*59db0*/  PRMT R126, R2, 0x5410, RZ ;  /* 0x00005410027e7816 */ /* 0x000fce00000000ff */
.L_x_4832:
[----:B------:R-:W-:Y:S05]  /*59dc0*/  BSYNC.RECONVERGENT B3 ;  /* 0x0000000000037941 */ /* 0x000fea0003800200 */
.L_x_4828:
[----:B------:R-:W-:Y:S02]  /*59dd0*/  MOV R2, R67 ;  /* 0x0000004300027202 */ /* 0x000fe40000000f00 */
[----:B------:R-:W-:-:S05]  /*59de0*/  MOV R3, R126 ;  /* 0x0000007e00037202 */ /* 0x000fca0000000f00 */
[----:B------:R0:W-:Y:S01]  /*59df0*/  STG.E.64 desc[UR4][R124.64+0x6300], R2 ;  /* 0x006300027c007986 */ /* 0x0001e2000c101b04 */
[----:B------:R-:W-:Y:S05]  /*59e00*/  BRA `(.L_x_4833) ;  /* 0x0000000000107947 */ /* 0x000fea0003800000 */
.L_x_4815:
[----:B------:R-:W5:Y:S02]  /*59e10*/  LDCU UR7, c[0x0][0x39c] ;  /* 0x00007380ff0777ac */ /* 0x000f640008000800 */
[----:B-----5:R-:W-:-:S13]  /*59e20*/  ISETP.GE.AND P0, PT, R0, UR7, PT ;  /* 0x0000000700007c0c */ /* 0x020fda000bf06270 */
[----:B------:R-:W-:Y:S05]  /*59e30*/  @P0 EXIT ;  /* 0x000000000000094d */ /* 0x000fea0003800000 */
[----:B------:R0:W-:Y:S02]  /*59e40*/  STG.E.64 desc[UR4][R124.64+0x6300], RZ ;  /* 0x006300ff7c007986 */ /* 0x0001e4000c101b04 */
.L_x_4833:
[----:B------:R-:W-:Y:S05]  /*59e50*/  BSYNC.RECONVERGENT B2 ;  /* 0x0000000000027941 */ /* 0x000fea0003800200 */
.L_x_4814:
        /* <DEDUP_REMOVED lines=17> */
.L_x_4837:
[----:B------:R-:W-:Y:S05]  /*59f70*/  BSYNC.RECONVERGENT B3 ;  /* 0x0000000000037941 */ /* 0x000fea0003800200 */
.L_x_4836:
        /* <DEDUP_REMOVED lines=17> */
.L_x_4841:
[----:B------:R-:W-:Y:S05]  /*5a090*/  BSYNC.RECONVERGENT B4 ;  /* 0x0000000000047941 */ /* 0x000fea0003800200 */
.L_x_4840:
[----:B------:R-:W-:-:S04]  /*5a0a0*/  F2FP.BF16.F32.PACK_AB R134, RZ, R134 ;  /* 0x00000086ff86723e */ /* 0x000fc800000010ff */
[----:B------:R-:W-:Y:S01]  /*5a0b0*/  PRMT R67, R67, 0x5410, R134 ;  /* 0x0000541043437816 */ /* 0x000fe20000000086 */
[----:B------:R-:W-:Y:S06]  /*5a0c0*/  BRA `(.L_x_4842) ;  /* 0x0000000000047947 */ /* 0x000fec0003800000 */
.L_x_4839:
[----:B------:R-:W-:-:S07]  /*5a0d0*/  PRMT R67, R67, 0x5410, RZ ;  /* 0x0000541043437816 */ /* 0x000fce00000000ff */
.L_x_4842:
[----:B------:R-:W-:Y:S05]  /*5a0e0*/  BSYNC.RECONVERGENT B3 ;  /* 0x0000000000037941 */ /* 0x000fea0003800200 */
.L_x_4838:
        /* <DEDUP_REMOVED lines=16> */
.L_x_4846:
[----:B------:R-:W-:Y:S05]  /*5a1f0*/  BSYNC.RECONVERGENT B4 ;  /* 0x0000000000047941 */ /* 0x000fea0003800200 */
.L_x_4845:
[----:B------:R-:W-:Y:S01]  /*5a200*/  F2FP.BF16.F32.PACK_AB R0, RZ, R134 ;  /* 0x00000086ff00723e */ /* 0x000fe200000010ff */
[----:B------:R-:W-:Y:S06]  /*5a210*/  BRA `(.L_x_4847) ;  /* 0x0000000000047947 */ /* 0x000fec0003800000 */
.L_x_4844:
[----:B------:R-:W-:-:S07]  /*5a220*/  PRMT R0, RZ, 0x7610, R0 ;  /* 0x00007610ff007816 */ /* 0x000fce0000000000 */
.L_x_4847:
[----:B------:R-:W-:Y:S05]  /*5a230*/  BSYNC.RECONVERGENT B3 ;  /* 0x0000000000037941 */ /* 0x000fea0003800200 */
.L_x_4843:
        /* <DEDUP_REMOVED lines=16> */
.L_x_4851:
[----:B------:R-:W-:Y:S05]  /*5a340*/  BSYNC.RECONVERGENT B4 ;  /* 0x0000000000047941 */ /* 0x000fea0003800200 */
.L_x_4850:
[----:B------:R-:W-:-:S04]  /*5a350*/  F2FP.BF16.F32.PACK_AB R134, RZ, R134 ;  /* 0x00000086ff86723e */ /* 0x000fc800000010ff */
[----:B------:R-:W-:Y:S01]  /*5a360*/  PRMT R126, R0, 0x5410, R134 ;  /* 0x00005410007e7816 */ /* 0x000fe20000000086 */
[----:B------:R-:W-:Y:S06]  /*5a370*/  BRA `(.L_x_4852) ;  /* 0x0000000000047947 */ /* 0x000fec0003800000 */
.L_x_4849:
[----:B------:R-:W-:-:S07]  /*5a380*/  PRMT R126, R0, 0x5410, RZ ;  /* 0x00005410007e7816 */ /* 0x000fce00000000ff */
.L_x_4852:
[----:B------:R-:W-:Y:S05]  /*5a390*/  BSYNC.RECONVERGENT B3 ;  /* 0x0000000000037941 */ /* 0x000fea0003800200 */
.L_x_4848:
[----:B------:R-:W-:Y:S01]  /*5a3a0*/  MOV R2, R67 ;  /* 0x0000004300027202 */ /* 0x000fe20000000f00 */
[----:B------:R-:W-:-:S05]  /*5a3b0*/  IMAD.MOV.U32 R3, RZ, RZ, R126 ;  /* 0x000000ffff037224 */ /* 0x000fca00078e007e */
[----:B------:R0:W-:Y:S01]  /*5a3c0*/  STG.E.64 desc[UR4][R124.64+0x6400], R2 ;  /* 0x006400027c007986 */ /* 0x0001e2000c101b04 */
[----:B------:R-:W-:Y:S05]  /*5a3d0*/  BRA `(.L_x_4853) ;  /* 0x0000000000107947 */ /* 0x000fea0003800000 */
.L_x_4835:
[----:B------:R-:W5:Y:S02]  /*5a3e0*/  LDCU UR7, c[0x0][0x39c] ;  /* 0x00007380ff0777ac */ /* 0x000f640008000800 */
[----:B-----5:R-:W-:-:S13]  /*5a3f0*/  ISETP.GE.AND P0, PT, R0, UR7, PT ;  /* 0x0000000700007c0c */ /* 0x020fda000bf06270 */
[----:B------:R-:W-:Y:S05]  /*5a400*/  @P0 EXIT ;  /* 0x000000000000094d */ /* 0x000fea0003800000 */
[----:B------:R0:W-:Y:S02]  /*5a410*/  STG.E.64 desc[UR4][R124.64+0x6400], RZ ;  /* 0x006400ff7c007986 */ /* 0x0001e4000c101b04 */
.L_x_4853:
[----:B------:R-:W-:Y:S05]  /*5a420*/  BSYNC.RECONVERGENT B2 ;  /* 0x0000000000027941 */ /* 0x000fea0003800200 */
.L_x_4834:
        /* <DEDUP_REMOVED lines=17> */
.L_x_4857:
[----:B------:R-:W-:Y:S05]  /*5a540*/  BSYNC.RECONVERGENT B3 ;  /* 0x0000000000037941 */ /* 0x000fea0003800200 */
.L_x_4856:
        /* <DEDUP_REMOVED lines=17> */
.L_x_4861:
[----:B------:R-:W-:Y:S05]  /*5a660*/  BSYNC.RECONVERGENT B4 ;  /* 0x0000000000047941 */ /* 0x000fea0003800200 */
.L_x_4860:
[----:B------:R-:W-:-:S04]  /*5a670*/  F2FP.BF16.F32.PACK_AB R134, RZ, R134 ;  /* 0x00000086ff86723e */ /* 0x000fc800000010ff */
[----:B------:R-:W-:Y:S01]  /*5a680*/  PRMT R67, R67, 0x5410, R134 ;  /* 0x0000541043437816 */ /* 0x000fe20000000086 */
[----:B------:R-:W-:Y:S06]  /*5a690*/  BRA `(.L_x_4862) ;  /* 0x0000000000047947 */ /* 0x000fec0003800000 */
.L_x_4859:
[----:B------:R-:W-:-:S07]  /*5a6a0*/  PRMT R67, R67, 0x5410, RZ ;  /* 0x0000541043437816 */ /* 0x000fce00000000ff */
.L_x_4862:
[----:B------:R-:W-:Y:S05]  /*5a6b0*/  BSYNC.RECONVERGENT B3 ;  /* 0x0000000000037941 */ /* 0x000fea0003800200 */
.L_x_4858:
        /* <DEDUP_REMOVED lines=16> */
.L_x_4866:
[----:B------:R-:W-:Y:S05]  /*5a7c0*/  BSYNC.RECONVERGENT B4 ;  /* 0x0000000000047941 */ /* 0x000fea0003800200 */
.L_x_4865:
[----:B------:R-:W-:Y:S01]  /*5a7d0*/  F2FP.BF16.F32.PACK_AB R2, RZ, R134 ;  /* 0x00000086ff02723e */ /* 0x000fe200000010ff */
[----:B------:R-:W-:Y:S06]  /*5a7e0*/  BRA `(.L_x_4867) ;  /* 0x0000000000047947 */ /* 0x000fec0003800000 */
.L_x_4864:
[----:B------:R-:W-:-:S07]  /*5a7f0*/  PRMT R2, RZ, 0x7610, R2 ;  /* 0x00007610ff027816 */ /* 0x000fce0000000002 */
.L_x_4867:
[----:B------:R-:W-:Y:S05]  /*5a800*/  BSYNC.RECONVERGENT B3 ;  /* 0x0000000000037941 */ /* 0x000fea0003800200 */
.L_x_4863:
        /* <DEDUP_REMOVED lines=16> */
.L_x_4871:
[----:B------:R-:W-:Y:S05]  /*5a910*/  BSYNC.RECONVERGENT B4 ;  /* 0x0000000000047941 */ /* 0x000fea0003800200 */
.L_x_4870:
[----:B------:R-:W-:-:S04]  /*5a920*/  F2FP.BF16.F32.PACK_AB R134, RZ, R134 ;  /* 0x00000086ff86723e */ /* 0x000fc800000010ff */
[----:B------:R-:W-:Y:S01]  /*5a930*/  PRMT R126, R2, 0x5410, R134 ;  /* 0x00005410027e7816 */ /* 0x000fe20000000086 */
[----:B------:R-:W-:Y:S06]  /*5a940*/  BRA `(.L_x_4872) ;  /* 0x0000000000047947 */ /* 0x000fec0003800000 */
.L_x_4869:
[----:B------:R-:W-:-:S07]  /*5a950*/  PRMT R126, R2, 0x5410, RZ ;  /* 0x00005410027e7816 */ /* 0x000fce00000000ff */
.L_x_4872:
[----:B------:R-:W-:Y:S05]  /*5a960*/  BSYNC.RECONVERGENT B3 ;  /* 0x0000000000037941 */ /* 0x000fea0003800200 */
.L_x_4868:
[----:B------:R-:W-:Y:S02]  /*5a970*/  MOV R2, R67 ;  /* 0x0000004300027202 */ /* 0x000fe40000000f00 */
[----:B------:R-:W-:-:S05]  /*5a980*/  MOV R3, R126 ;  /* 0x0000007e00037202 */ /* 0x000fca0000000f00 */
[----:B------:R0:W-:Y:S01]  /*5a990*/  STG.E.64 desc[UR4][R124.64+0x6500], R2 ;  /* 0x006500027c007986 */ /* 0x0001e2000c101b04 */
[----:B------:R-:W-:Y:S05]  /*5a9a0*/  BRA `(.L_x_4873) ;  /* 0x0000000000107947 */ /* 0x000fea0003800000 */
.L_x_4855:
[----:B------:R-:W5:Y:S02]  /*5a9b0*/  LDCU UR7, c[0x0][0x39c] ;  /* 0x00007380ff0777ac */ /* 0x000f640008000800 */
[----:B-----5:R-:W-:-:S13]  /*5a9c0*/  ISETP.GE.AND P0, PT, R0, UR7, PT ;  /* 0x0000000700007c0c */ /* 0x020fda000bf06270 */
[----:B------:R-:W-:Y:S05]  /*5a9d0*/  @P0 EXIT ;  /* 0x000000000000094d */ /* 0x000fea0003800000 */
[----:B------:R0:W-:Y:S02]  /*5a9e0*/  STG.E.64 desc[UR4][R124.64+0x6500], RZ ;  /* 0x006500ff7c007986 */ /* 0x0001e4000c101b04 */
.L_x_4873:
[----:B------:R-:W-:Y:S05]  /*5a9f0*/  BSYNC.RECONVERGENT B2 ;  /* 0x0000000000027941 */ /* 0x000fea0003800200 */
.L_x_4854:
        /* <DEDUP_REMOVED lines=17> */
.L_x_4877:
[----:B------:R-:W-:Y:S05]  /*5ab10*/  BSYNC.RECONVERGENT B3 ;  /* 0x0000000000037941 */ /* 0x000fea0003800200 */
.L_x_4876:
        /* <DEDUP_REMOVED lines=17> */
.L_x_4881:
[----:B------:R-:W-:Y:S05]  /*5ac30*/  BSYNC.RECONVERGENT B4 ;  /* 0x0000000000047941 */ /* 0x000fea0003800200 */
.L_x_4880:
[----:B------:R-:W-:-:S04]  /*5ac40*/  F2FP.BF16.F32.PACK_AB R134, RZ, R134 ;  /* 0x00000086ff86723e */ /* 0x000fc800000010ff */
[----:B------:R-:W-:Y:S01]  /*5ac50*/  PRMT R67, R67, 0x5410, R134 ;  /* 0x0000541043437816 */ /* 0x000fe20000000086 */
[----:B------:R-:W-:Y:S06]  /*5ac60*/  BRA `(.L_x_4882) ;  /* 0x0000000000047947 */ /* 0x000fec0003800000 */
.L_x_4879:
[----:B------:R-:W-:-:S07]  /*5ac70*/  PRMT R67, R67, 0x5410, RZ ;  /* 0x0000541043437816 */ /* 0x000fce00000000ff */
.L_x_4882:
[----:B------:R-:W-:Y:S05]  /*5ac80*/  BSYNC.RECONVERGENT B3 ;  /* 0x0000000000037941 */ /* 0x000fea0003800200 */
.L_x_4878:
        /* <DEDUP_REMOVED lines=16> */
.L_x_4886:
[----:B------:R-:W-:Y:S05]  /*5ad90*/  BSYNC.RECONVERGENT B4 ;  /* 0x0000000000047941 */ /* 0x000fea0003800200 */
.L_x_4885:
[----:B------:R-:W-:Y:S01]  /*5ada0*/  F2FP.BF16.F32.PACK_AB R0, RZ, R134 ;  /* 0x00000086ff00723e */ /* 0x000fe200000010ff */
[----:B------:R-:W-:Y:S06]  /*5adb0*/  BRA `(.L_x_4887) ;  /* 0x0000000000047947 */ /* 0x000fec0003800000 */
.L_x_4884:
[----:B------:R-:W-:-:S07]  /*5adc0*/  PRMT R0, RZ, 0x7610, R0 ;  /* 0x00007610ff007816 */ /* 0x000fce0000000000 */
.L_x_4887:
[----:B------:R-:W-:Y:S05]  /*5add0*/  BSYNC.RECONVERGENT B3 ;  /* 0x0000000000037941 */ /* 0x000fea0003800200 */
.L_x_4883:
        /* <DEDUP_REMOVED lines=16> */
.L_x_4891:
[----:B------:R-:W-:Y:S05]  /*5aee0*/  BSYNC.RECONVERGENT B4 ;  /* 0x0000000000047941 */ /* 0x000fea0003800200 */
.L_x_4890:
[----:B------:R-:W-:-:S04]  /*5aef0*/  F2FP.BF16.F32.PACK_AB R134, RZ, R134 ;  /* 0x00000086ff86723e */ /* 0x000fc800000010ff */
[----:B------:R-:W-:Y:S01]  /*5af00*/  PRMT R126, R0, 0x5410, R134 ;  /* 0x00005410007e7816 */ /* 0x000fe20000000086 */
[----:B------:R-:W-:Y:S06]  /*5af10*/  BRA `(.L_x_4892) ;  /* 0x0000000000047947 */ /* 0x000fec0003800000 */
.L_x_4889:
[----:B------:R-:W-:-:S07]  /*5af20*/  PRMT R126, R0, 0x5410, RZ ;  /* 0x00005410007e7816 */ /* 0x000fce00000000ff */
.L_x_4892:
[----:B------:R-:W-:Y:S05]  /*5af30*/  BSYNC.RECONVERGENT B3 ;  /* 0x0000000000037941 */ /* 0x000fea0003800200 */
.L_x_4888:
[----:B------:R-:W-:Y:S01]  /*5af40*/  MOV R2, R67 ;  /* 0x0000004300027202 */ /* 0x000fe20000000f00 */
[----:B------:R-:W-:-:S05]  /*5af50*/  IMAD.MOV.U32 R3, RZ, RZ, R126 ;  /* 0x000000ffff037224 */ /* 0x000fca00078e007e */
[----:B------:R0:W-:Y:S01]  /*5af60*/  STG.E.64 desc[UR4][R124.64+0x6600], R2 ;  /* 0x006600027c007986 */ /* 0x0001e2000c101b04 */
[----:B------:R-:W-:Y:S05]  /*5af70*/  BRA `(.L_x_4893) ;  /* 0x0000000000107947 */ /* 0x000fea0003800000 */
.L_x_4875:
[----:B------:R-:W5:Y:S02]  /*5af80*/  LDCU UR7, c[0x0][0x39c] ;  /* 0x00007380ff0777ac */ /* 0x000f640008000800 */
[----:B-----5:R-:W-:-:S13]  /*5af90*/  ISETP.GE.AND P0, PT, R0, UR7, PT ;  /* 0x0000000700007c0c */ /* 0x020fda000bf06270 */
[----:B------:R-:W-:Y:S05]  /*5afa0*/  @P0 EXIT ;  /* 0x000000000000094d */ /* 0x000fea0003800000 */
[----:B------:R0:W-:Y:S02]  /*5afb0*/  STG.E.64 desc[UR4][R124.64+0x6600], RZ ;  /* 0x006600ff7c007986 */ /* 0x0001e4000c101b04 */
.L_x_4893:
[----:B------:R-:W-:Y:S05]  /*5afc0*/  BSYNC.RECONVERGENT B2 ;  /* 0x0000000000027941 */ /* 0x000fea0003800200 */
.L_x_4874:
        /* <DEDUP_REMOVED lines=17> */
.L_x_4897:
[----:B------:R-:W-:Y:S05]  /*5b0e0*/  BSYNC.RECONVERGENT B3 ;  /* 0x0000000000037941 */ /* 0x000fea0003800200 */
.L_x_4896:
        /* <DEDUP_REMOVED lines=17> */
.L_x_4901:
[----:B------:R-:W-:Y:S05]  /*5b200*/  BSYNC.RECONVERGENT B4 ;  /* 0x0000000000047941 */ /* 0x000fea0003800200 */
.L_x_4900:
[----:B------:R-:W-:-:S04]  /*5b210*/  F2FP.BF16.F32.PACK_AB R134, RZ, R134 ;  /* 0x00000086ff86723e */ /* 0x000fc800000010ff */
[----:B------:R-:W-:Y:S01]  /*5b220*/  PRMT R67, R67, 0x5410, R134 ;  /* 0x0000541043437816 */ /* 0x000fe20000000086 */
[----:B------:R-:W-:Y:S06]  /*5b230*/  BRA `(.L_x_4902) ;  /* 0x0000000000047947 */ /* 0x000fec0003800000 */
.L_x_4899:
[----:B------:R-:W-:-:S07]  /*5b240*/  PRMT R67, R67, 0x5410, RZ ;  /* 0x0000541043437816 */ /* 0x000fce00000000ff */
.L_x_4902:
[----:B------:R-:W-:Y:S05]  /*5b250*/  BSYNC.RECONVERGENT B3 ;  /* 0x0000000000037941 */ /* 0x000fea0003800200 */
.L_x_4898:
        /* <DEDUP_REMOVED lines=16> */
.L_x_4906:
[----:B------:R-:W-:Y:S05]  /*5b360*/  BSYNC.RECONVERGENT B4 ;  /* 0x0000000000047941 */ /* 0x000fea0003800200 */
.L_x_4905:
[----:B------:R-:W-:Y:S01]  /*5b370*/  F2FP.BF16.F32.PACK_AB R2, RZ, R134 ;  /* 0x00000086ff02723e */ /* 0x000fe200000010ff */
[----:B------:R-:W-:Y:S06]  /*5b380*/  BRA `(.L_x_4907) ;  /* 0x0000000000047947 */ /* 0x000fec0003800000 */
.L_x_4904:
[----:B------:R-:W-:-:S07]  /*5b390*/  PRMT R2, RZ, 0x7610, R2 ;  /* 0x00007610ff027816 */ /* 0x000fce0000000002 */
.L_x_4907:
[----:B------:R-:W-:Y:S05]  /*5b3a0*/  BSYNC.RECONVERGENT B3 ;  /* 0x0000000000037941 */ /* 0x000fea0003800200 */
.L_x_4903:
        /* <DEDUP_REMOVED lines=16> */
.L_x_4911:
[----:B------:R-:W-:Y:S05]  /*5b4b0*/  BSYNC.RECONVERGENT B4 ;  /* 0x0000000000047941 */ /* 0x000fea0003800200 */
.L_x_4910:
[----:B------:R-:W-:-:S04]  /*5b4c0*/  F2FP.BF16.F32.PACK_AB R134, RZ, R134 ;  /* 0x00000086ff86723e */ /* 0x000fc800000010ff */
[----:B------:R-:W-:Y:S01]  /*5b4d0*/  PRMT R126, R2, 0x5410, R134 ;  /* 0x00005410027e7816 */ /* 0x000fe20000000086 */
[----:B------:R-:W-:Y:S06]  /*5b4e0*/  BRA `(.L_x_4912) ;  /* 0x0000000000047947 */ /* 0x000fec0003800000 */
.L_x_4909:
[----:B------:R-:W-:-:S07]  /*5b4f0*/  PRMT R126, R2, 0x5410, RZ ;  /* 0x00005410027e7816 */ /* 0x000fce00000000ff */
.L_x_4912:
[----:B------:R-:W-:Y:S05]  /*5b500*/  BSYNC.RECONVERGENT B3 ;  /* 0x0000000000037941 */ /* 0x000fea0003800200 */
.L_x_4908:
[----:B------:R-:W-:Y:S02]  /*5b510*/  MOV R2, R67 ;  /* 0x0000004300027202 */ /* 0x000fe40000000f00 */
[----:B------:R-:W-:-:S05]  /*5b520*/  MOV R3, R126 ;  /* 0x0000007e00037202 */ /* 0x000fca0000000f00 */
[----:B------:R0:W-:Y:S01]  /*5b530*/  STG.E.64 desc[UR4][R124.64+0x6700], R2 ;  /* 0x006700027c007986 */ /* 0x0001e2000c101b04 */
[----:B------:R-:W-:Y:S05]  /*5b540*/  BRA `(.L_x_4913) ;  /* 0x0000000000107947 */ /* 0x000fea0003800000 */
.L_x_4895:
[----:B------:R-:W5:Y:S02]  /*5b550*/  LDCU UR7, c[0x0][0x39c] ;  /* 0x00007380ff0777ac */ /* 0x000f640008000800 */
[----:B-----5:R-:W-:-:S13]  /*5b560*/  ISETP.GE.AND P0, PT, R0, UR7, PT ;  /* 0x0000000700007c0c */ /* 0x020fda000bf06270 */
[----:B------:R-:W-:Y:S05]  /*5b570*/  @P0 EXIT ;  /* 0x000000000000094d */ /* 0x000fea0003800000 */
[----:B------:R0:W-:Y:S02]  /*5b580*/  STG.E.64 desc[UR4][R124.64+0x6700], RZ ;  /* 0x006700ff7c007986 */ /* 0x0001e4000c101b04 */
.L_x_4913:
[----:B------:R-:W-:Y:S05]  /*5b590*/  BSYNC.RECONVERGENT B2 ;  /* 0x0000000000027941 */ /* 0x000fea0003800200 */
.L_x_4894:
        /* <DEDUP_REMOVED lines=17> */
.L_x_4917:
[----:B------:R-:W-:Y:S05]  /*5b6b0*/  BSYNC.RECONVERGENT B3 ;  /* 0x0000000000037941 */ /* 0x000fea0003800200 */
.L_x_4916:
        /* <DEDUP_REMOVED lines=17> */
.L_x_4921:
[----:B------:R-:W-:Y:S05]  /*5b7d0*/  BSYNC.RECONVERGENT B4 ;  /* 0x0000000000047941 */ /* 0x000fea0003800200 */
.L_x_4920:
[----:B------:R-:W-:-:S04]  /*5b7e0*/  F2FP.BF16.F32.PACK_AB R134, RZ, R134 ;  /* 0x00000086ff86723e */ /* 0x000fc800000010ff */
[----:B------:R-:W-:Y:S01]  /*5b7f0*/  PRMT R67, R67, 0x5410, R134 ;  /* 0x0000541043437816 */ /* 0x000fe20000000086 */
[----:B------:R-:W-:Y:S06]  /*5b800*/  BRA `(.L_x_4922) ;  /* 0x0000000000047947 */ /* 0x000fec0003800000 */
.L_x_4919:
[----:B------:R-:W-:-:S07]  /*5b810*/  PRMT R67, R67, 0x5410, RZ ;  /* 0x0000541043437816 */ /* 0x000fce00000000ff */
.L_x_4922:
[----:B------:R-:W-:Y:S05]  /*5b820*/  BSYNC.RECONVERGENT B3 ;  /* 0x0000000000037941 */ /* 0x000fea0003800200 */
.L_x_4918:
        /* <DEDUP_REMOVED lines=16> */
.L_x_4926:
[----:B------:R-:W-:Y:S05]  /*5b930*/  BSYNC.RECONVERGENT B4 ;  /* 0x0000000000047941 */ /* 0x000fea0003800200 */
.L_x_4925:
[----:B------:R-:W-:Y:S01]  /*5b940*/  F2FP.BF16.F32.PACK_AB R0, RZ, R134 ;  /* 0x00000086ff00723e */ /* 0x000fe200000010ff */
[----:B------:R-:W-:Y:S06]  /*5b950*/  BRA `(.L_x_4927) ;  /* 0x0000000000047947 */ /* 0x000fec0003800000 */
.L_x_4924:
[----:B------:R-:W-:-:S07]  /*5b960*/  PRMT R0, RZ, 0x7610, R0 ;  /* 0x00007610ff007816 */ /* 0x000fce0000000000 */
.L_x_4927:
[----:B------:R-:W-:Y:S05]  /*5b970*/  BSYNC.RECONVERGENT B3 ;  /* 0x0000000000037941 */ /* 0x000fea0003800200 */
.L_x_4923:
        /* <DEDUP_REMOVED lines=16> */
.L_x_4931:
[----:B------:R-:W-:Y:S05]  /*5ba80*/  BSYNC.RECONVERGENT B4 ;  /* 0x0000000000047941 */ /* 0x000fea0003800200 */
.L_x_4930:
[----:B------:R-:W-:-:S04]  /*5ba90*/  F2FP.BF16.F32.PACK_AB R134, RZ, R134 ;  /* 0x00000086ff86723e */ /* 0x000fc800000010ff */
[----:B------:R-:W-:Y:S01]  /*5baa0*/  PRMT R126, R0, 0x5410, R134 ;  /* 0x00005410007e7816 */ /* 0x000fe20000000086 */
[----:B------:R-:W-:Y:S06]  /*5bab0*/  BRA `(.L_x_4932) ;  /* 0x0000000000047947 */ /* 0x000fec0003800000 */
.L_x_4929:
[----:B------:R-:W-:-:S07]  /*5bac0*/  PRMT R126, R0, 0x5410, RZ ;  /* 0x00005410007e7816 */ /* 0x000fce00000000ff */
.L_x_4932:
[----:B------:R-:W-:Y:S05]  /*5bad0*/  BSYNC.RECONVERGENT B3 ;  /* 0x0000000000037941 */ /* 0x000fea0003800200 */
.L_x_4928:
[----:B------:R-:W-:Y:S01]  /*5bae0*/  MOV R2, R67 ;  /* 0x0000004300027202 */ /* 0x000fe20000000f00 */
[----:B------:R-:W-:-:S05]  /*5baf0*/  IMAD.MOV.U32 R3, RZ, RZ, R126 ;  /* 0x000000ffff037224 */ /* 0x000fca00078e007e */
[----:B------:R0:W-:Y:S01]  /*5bb00*/  STG.E.64 desc[UR4][R124.64+0x6800], R2 ;  /* 0x006800027c007986 */ /* 0x0001e2000c101b04 */
[----:B------:R-:W-:Y:S05]  /*5bb10*/  BRA `(.L_x_4933) ;  /* 0x0000000000107947 */ /* 0x000fea0003800000 */
.L_x_4915:
[----:B------:R-:W5:Y:S02]  /*5bb20*/  LDCU UR7, c[0x0][0x39c] ;  /* 0x00007380ff0777ac */ /* 0x000f640008000800 */
[----:B-----5:R-:W-:-:S13]  /*5bb30*/  ISETP.GE.AND P0, PT, R0, UR7, PT ;  /* 0x0000000700007c0c */ /* 0x020fda000bf06270 */
[----:B------:R-:W-:Y:S05]  /*5bb40*/  @P0 EXIT ;  /* 0x000000000000094d */ /* 0x000fea0003800000 */
[----:B------:R0:W-:Y:S02]  /*5bb50*/  STG.E.64 desc[UR4][R124.64+0x6800], RZ ;  /* 0x006800ff7c007986 */ /* 0x0001e4000c101b04 */
.L_x_4933:
[----:B------:R-:W-:Y:S05]  /*5bb60*/  BSYNC.RECONVERGENT B2 ;  /* 0x0000000000027941 */ /* 0x000fea0003800200 */
.L_x_4914:
        /* <DEDUP_REMOVED lines=17> */
.L_x_4937:
[----:B------:R-:W-:Y:S05]  /*5bc80*/  BSYNC.RECONVERGENT B3 ;  /* 0x0000000000037941 */ /* 0x000fea0003800200 */
.L_x_4936:
        /* <DEDUP_REMOVED lines=17> */
.L_x_4941:
[----:B------:R-:W-:Y:S05]  /*5bda0*/  BSYNC.RECONVERGENT B4 ;  /* 0x0000000000047941 */ /* 0x000fea0003800200 */
.L_x_4940:
[----:B------:R-:W-:-:S04]  /*5bdb0*/  F2FP.BF16.F32.PACK_AB R134, RZ, R134 ;  /* 0x00000086ff86723e */ /* 0x000fc800000010ff */
[----:B------:R-:W-:Y:S01]  /*5bdc0*/  PRMT R67, R67, 0x5410, R134 ;  /* 0x0000541043437816 */ /* 0x000fe20000000086 */
[----:B------:R-:W-:Y:S06]  /*5bdd0*/  BRA `(.L_x_4942) ;  /* 0x0000000000047947 */ /* 0x000fec0003800000 */
.L_x_4939:
[----:B------:R-:W-:-:S07]  /*5bde0*/  PRMT R67, R67, 0x5410, RZ ;  /* 0x0000541043437816 */ /* 0x000fce00000000ff */
.L_x_4942:
[----:B------:R-:W-:Y:S05]  /*5bdf0*/  BSYNC.RECONVERGENT B3 ;  /* 0x0000000000037941 */ /* 0x000fea0003800200 */
.L_x_4938:
        /* <DEDUP_REMOVED lines=16> */
.L_x_4946:
[----:B------:R-:W-:Y:S05]  /*5bf00*/  BSYNC.RECONVERGENT B4 ;  /* 0x0000000000047941 */ /* 0x000fea0003800200 */
.L_x_4945:
[----:B------:R-:W-:Y:S01]  /*5bf10*/  F2FP.BF16.F32.PACK_AB R2, RZ, R134 ;  /* 0x00000086ff02723e */ /* 0x000fe200000010ff */
[----:B------:R-:W-:Y:S06]  /*5bf20*/  BRA `(.L_x_4947) ;  /* 0x0000000000047947 */ /* 0x000fec0003800000 */
.L_x_4944:
[----:B------:R-:W-:-:S07]  /*5bf30*/  PRMT R2, RZ, 0x7610, R2 ;  /* 0x00007610ff027816 */ /* 0x000fce0000000002 */
.L_x_4947:
[----:B------:R-:W-:Y:S05]  /*5bf40*/  BSYNC.RECONVERGENT B3 ;  /* 0x0000000000037941 */ /* 0x000fea0003800200 */
.L_x_4943:
        /* <DEDUP_REMOVED lines=16> */
.L_x_4951:
[----:B------:R-:W-:Y:S05]  /*5c050*/  BSYNC.RECONVERGENT B4 ;  /* 0x0000000000047941 */ /* 0x000fea0003800200 */
.L_x_4950:
[----:B------:R-:W-:-:S04]  /*5c060*/  F2FP.BF16.F32.PACK_AB R134, RZ, R134 ;  /* 0x00000086ff86723e */ /* 0x000fc800000010ff */
[----:B------:R-:W-:Y:S01]  /*5c070*/  PRMT R126, R2, 0x5410, R134 ;  /* 0x00005410027e7816 */ /* 0x000fe20000000086 */
[----:B------:R-:W-:Y:S06]  /*5c080*/  BRA `(.L_x_4952) ;  /* 0x0000000000047947 */ /* 0x000fec0003800000 */
.L_x_4949:
[----:B------:R-:W-:-:S07]  /*5c090*/  PRMT R126, R2, 0x5410, RZ ;  /* 0x00005410027e7816 */ /* 0x000fce00000000ff */
.L_x_4952:
[----:B------:R-:W-:Y:S05]  /*5c0a0*/  BSYNC.RECONVERGENT B3 ;  /* 0x0000000000037941 */ /* 0x000fea0003800200 */
.L_x_4948:
[----:B------:R-:W-:Y:S02]  /*5c0b0*/  MOV R2, R67 ;  /* 0x0000004300027202 */ /* 0x000fe40000000f00 */
[----:B------:R-:W-:-:S05]  /*5c0c0*/  MOV R3, R126 ;  /* 0x0000007e00037202 */ /* 0x000fca0000000f00 */
[----:B------:R0:W-:Y:S01]  /*5c0d0*/  STG.E.64 desc[UR4][R124.64+0x6900], R2 ;  /* 0x006900027c007986 */ /* 0x0001e2000c101b04 */
[----:B------:R-:W-:Y:S05]  /*5c0e0*/  BRA `(.L_x_4953) ;  /* 0x0000000000107947 */ /* 0x000fea0003800000 */
.L_x_4935:
[----:B------:R-:W5:Y:S02]  /*5c0f0*/  LDCU UR7, c[0x0][0x39c] ;  /* 0x00007380ff0777ac */ /* 0x000f640008000800 */
[----:B-----5:R-:W-:-:S13]  /*5c100*/  ISETP.GE.AND P0, PT, R0, UR7, PT ;  /* 0x0000000700007c0c */ /* 0x020fda000bf06270 */
[----:B------:R-:W-:Y:S05]  /*5c110*/  @P0 EXIT ;  /* 0x000000000000094d */ /* 0x000fea0003800000 */
[----:B------:R0:W-:Y:S02]  /*5c120*/  STG.E.64 desc[UR4][R124.64+0x6900], RZ ;  /* 0x006900ff7c007986 */ /* 0x0001e4000c101b04 */
.L_x_4953:
[----:B------:R-:W-:Y:S05]  /*5c130*/  BSYNC.RECONVERGENT B2 ;  /* 0x0000000000027941 */ /* 0x000fea0003800200 */
.L_x_4934:
        /* <DEDUP_REMOVED lines=17> */
.L_x_4957:
[----:B------:R-:W-:Y:S05]  /*5c250*/  BSYNC.RECONVERGENT B3 ;  /* 0x0000000000037941 */ /* 0x000fea0003800200 */
.L_x_4956:
        /* <DEDUP_REMOVED lines=17> */
.L_x_4961:
[----:B------:R-:W-:Y:S05]  /*5c370*/  BSYNC.RECONVERGENT B4 ;  /* 0x0000000000047941 */ /* 0x000fea0003800200 */
.L_x_4960:
[----:B------:R-:W-:-:S04]  /*5c380*/  F2FP.BF16.F32.PACK_AB R134, RZ, R134 ;  /* 0x00000086ff86723e */ /* 0x000fc800000010ff */
[----:B------:R-:W-:Y:S01]  /*5c390*/  PRMT R67, R67, 0x5410, R134 ;  /* 0x0000541043437816 */ /* 0x000fe20000000086 */
[----:B------:R-:W-:Y:S06]  /*5c3a0*/  BRA `(.L_x_4962) ;  /* 0x0000000000047947 */ /* 0x000fec0003800000 */
.L_x_4959:
[----:B------:R-:W-:-:S07]  /*5c3b0*/  PRMT R67, R67, 0x5410, RZ ;  /* 0x0000541043437816 */ /* 0x000fce00000000ff */
.L_x_4962:
[----:B------:R-:W-:Y:S05]  /*5c3c0*/  BSYNC.RECONVERGENT B3 ;  /* 0x0000000000037941 */ /* 0x000fea0003800200 */
.L_x_4958:
        /* <DEDUP_REMOVED lines=16> */
.L_x_4966:
[----:B------:R-:W-:Y:S05]  /*5c4d0*/  BSYNC.RECONVERGENT B4 ;  /* 0x0000000000047941 */ /* 0x000fea0003800200 */
.L_x_4965:
[----:B------:R-:W-:Y:S01]  /*5c4e0*/  F2FP.BF16.F32.PACK_AB R0, RZ, R134 ;  /* 0x00000086ff00723e */ /* 0x000fe200000010ff */
[----:B------:R-:W-:Y:S06]  /*5c4f0*/  BRA `(.L_x_4967) ;  /* 0x0000000000047947 */ /* 0x000fec0003800000 */
.L_x_4964:
[----:B------:R-:W-:-:S07]  /*5c500*/  PRMT R0, RZ, 0x7610, R0 ;  /* 0x00007610ff007816 */ /* 0x000fce0000000000 */
.L_x_4967:
[----:B------:R-:W-:Y:S05]  /*5c510*/  BSYNC.RECONVERGENT B3 ;  /* 0x0000000000037941 */ /* 0x000fea0003800200 */
.L_x_4963:
        /* <DEDUP_REMOVED lines=16> */
.L_x_4971:
[----:B------:R-:W-:Y:S05]  /*5c620*/  BSYNC.RECONVERGENT B4 ;  /* 0x0000000000047941 */ /* 0x000fea0003800200 */
.L_x_4970:
[----:B------:R-:W-:-:S04]  /*5c630*/  F2FP.BF16.F32.PACK_AB R134, RZ, R134 ;  /* 0x00000086ff86723e */ /* 0x000fc800000010ff */
[----:B------:R-:W-:Y:S01]  /*5c640*/  PRMT R126, R0, 0x5410, R134 ;  /* 0x00005410007e7816 */ /* 0x000fe20000000086 */
[----:B------:R-:W-:Y:S06]  /*5c650*/  BRA `(.L_x_4972) ;  /* 0x0000000000047947 */ /* 0x000fec0003800000 */
.L_x_4969:
[----:B------:R-:W-:-:S07]  /*5c660*/  PRMT R126, R0, 0x5410, RZ ;  /* 0x00005410007e7816 */ /* 0x000fce00000000ff */
.L_x_4972:
[----:B------:R-:W-:Y:S05]  /*5c670*/  BSYNC.RECONVERGENT B3 ;  /* 0x0000000000037941 */ /* 0x000fea0003800200 */
.L_x_4968:
[----:B------:R-:W-:Y:S01]  /*5c680*/  MOV R2, R67 ;  /* 0x0000004300027202 */ /* 0x000fe20000000f00 */
[----:B------:R-:W-:-:S05]  /*5c690*/  IMAD.MOV.U32 R3, RZ, RZ, R126 ;  /* 0x000000ffff037224 */ /* 0x000fca00078e007e */
[----:B------:R0:W-:Y:S01]  /*5c6a0*/  STG.E.64 desc[UR4][R124.64+0x6a00], R2 ;  /* 0x006a00027c007986 */ /* 0x0001e2000c101b04 */
[----:B------:R-:W-:Y:S05]  /*5c6b0*/  BRA `(.L_x_4973) ;  /* 0x0000000000107947 */ /* 0x000fea0003800000 */
.L_x_4955:
[----:B------:R-:W5:Y:S02]  /*5c6c0*/  LDCU UR7, c[0x0][0x39c] ;  /* 0x00007380ff0777ac */ /* 0x000f640008000800 */
[----:B-----5:R-:W-:-:S13]  /*5c6d0*/  ISETP.GE.AND P0, PT, R0, UR7, PT ;  /* 0x0000000700007c0c */ /* 0x020fda000bf06270 */
[----:B------:R-:W-:Y:S05]  /*5c6e0*/  @P0 EXIT ;  /* 0x000000000000094d */ /* 0x000fea0003800000 */
[----:B------:R0:W-:Y:S02]  /*5c6f0*/  STG.E.64 desc[UR4][R124.64+0x6a00], RZ ;  /* 0x006a00ff7c007986 */ /* 0x0001e4000c101b04 */
.L_x_4973:
[----:B------:R-:W-:Y:S05]  /*5c700*/  BSYNC.RECONVERGENT B2 ;  /* 0x0000000000027941 */ /* 0x000fea0003800200 */
.L_x_4954:
        /* <DEDUP_REMOVED lines=17> */
.L_x_4977:
[----:B------:R-:W-:Y:S05]  /*5c820*/  BSYNC.RECONVERGENT B3 ;  /* 0x0000000000037941 */ /* 0x000fea0003800200 */
.L_x_4976:
        /* <DEDUP_REMOVED lines=17> */
.L_x_4981:
[----:B------:R-:W-:Y:S05]  /*5c940*/  BSYNC.RECONVERGENT B4 ;  /* 0x0000000000047941 */ /* 0x000fea0003800200 */
.L_x_4980:
[----:B------:R-:W-:-:S04]  /*5c950*/  F2FP.BF16.F32.PACK_AB R134, RZ, R134 ;  /* 0x00000086ff86723e */ /* 0x000fc800000010ff */
[----:B------:R-:W-:Y:S01]  /*5c960*/  PRMT R67, R67, 0x5410, R134 ;  /* 0x0000541043437816 */ /* 0x000fe20000000086 */
[----:B------:R-:W-:Y:S06]  /*5c970*/  BRA `(.L_x_4982) ;  /* 0x0000000000047947 */ /* 0x000fec0003800000 */
.L_x_4979:
[----:B------:R-:W-:-:S07]  /*5c980*/  PRMT R67, R67, 0x5410, RZ ;  /* 0x0000541043437816 */ /* 0x000fce00000000ff */
.L_x_4982:
[----:B------:R-:W-:Y:S05]  /*5c990*/  BSYNC.RECONVERGENT B3 ;  /* 0x0000000000037941 */ /* 0x000fea0003800200 */
.L_x_4978:
        /* <DEDUP_REMOVED lines=16> */
.L_x_4986:
[----:B------:R-:W-:Y:S05]  /*5caa0*/  BSYNC.RECONVERGENT B4 ;  /* 0x0000000000047941 */ /* 0x000fea0003800200 */
.L_x_4985:
[----:B------:R-:W-:Y:S01]  /*5cab0*/  F2FP.BF16.F32.PACK_AB R2, RZ, R134 ;  /* 0x00000086ff02723e */ /* 0x000fe200000010ff */
[----:B------:R-:W-:Y:S06]  /*5cac0*/  BRA `(.L_x_4987) ;  /* 0x0000000000047947 */ /* 0x000fec0003800000 */
.L_x_4984:
[----:B------:R-:W-:-:S07]  /*5cad0*/  PRMT R2, RZ, 0x7610, R2 ;  /* 0x00007610ff027816 */ /* 0x000fce0000000002 */
.L_x_4987:
[----:B------:R-:W-:Y:S05]  /*5cae0*/  BSYNC.RECONVERGENT B3 ;  /* 0x0000000000037941 */ /* 0x000fea0003800200 */
.L_x_4983:
        /* <DEDUP_REMOVED lines=16> */
.L_x_4991:
[----:B------:R-:W-:Y:S05]  /*5cbf0*/  BSYNC.RECONVERGENT B4 ;  /* 0x0000000000047941 */ /* 0x000fea0003800200 */
.L_x_4990:
[----:B------:R-:W-:-:S04]  /*5cc00*/  F2FP.BF16.F32.PACK_AB R134, RZ, R134 ;  /* 0x00000086ff86723e */ /* 0x000fc800000010ff */
[----:B------:R-:W-:Y:S01]  /*5cc10*/  PRMT R126, R2, 0x5410, R134 ;  /* 0x00005410027e7816 */ /* 0x000fe20000000086 */
[----:B------:R-:W-:Y:S06]  /*5cc20*/  BRA `(.L_x_4992) ;  /* 0x0000000000047947 */ /* 0x000fec0003800000 */
.L_x_4989:
[----:B------:R-:W-:-:S07]  /*5cc30*/  PRMT R126, R2, 0x5410, RZ ;  /* 0x00005410027e7816 */ /* 0x000fce00000000ff */
.L_x_4992:
[----:B------:R-:W-:Y:S05]  /*5cc40*/  BSYNC.RECONVERGENT B3 ;  /* 0x0000000000037941 */ /* 0x000fea0003800200 */
.L_x_4988:
[----:B------:R-:W-:Y:S02]  /*5cc50*/  MOV R2, R67 ;  /* 0x0000004300027202 */ /* 0x000fe40000000f00 */
[----:B------:R-:W-:-:S05]  /*5cc60*/  MOV R3, R126 ;  /* 0x0000007e00037202 */ /* 0x000fca0000000f00 */
[----:B------:R0:W-:Y:S01]  /*5cc70*/  STG.E.64 desc[UR4][R124.64+0x6b00], R2 ;  /* 0x006b00027c007986 */ /* 0x0001e2000c101b04 */
[----:B------:R-:W-:Y:S05]  /*5cc80*/  BRA `(.L_x_4993) ;  /* 0x0000000000107947 */ /* 0x000fea0003800000 */
.L_x_4975:
[----:B------:R-:W5:Y:S02]  /*5cc90*/  LDCU UR7, c[0x0][0x39c] ;  /* 0x00007380ff0777ac */ /* 0x000f640008000800 */
[----:B-----5:R-:W-:-:S13]  /*5cca0*/  ISETP.GE.AND P0, PT, R0, UR7, PT ;  /* 0x0000000700007c0c */ /* 0x020fda000bf06270 */
[----:B------:R-:W-:Y:S05]  /*5ccb0*/  @P0 EXIT ;  /* 0x000000000000094d */ /* 0x000fea0003800000 */
[----:B------:R0:W-:Y:S02]  /*5ccc0*/  STG.E.64 desc[UR4][R124.64+0x6b00], RZ ;  /* 0x006b00ff7c007986 */ /* 0x0001e4000c101b04 */
.L_x_4993:
[----:B------:R-:W-:Y:S05]  /*5ccd0*/  BSYNC.RECONVERGENT B2 ;  /* 0x0000000000027941 */ /* 0x000fea0003800200 */
.L_x_4974:
        /* <DEDUP_REMOVED lines=17> */
.L_x_4997:
[----:B------:R-:W-:Y:S05]  /*5cdf0*/  BSYNC.RECONVERGENT B3 ;  /* 0x0000000000037941 */ /* 0x000fea0003800200 */
.L_x_4996:
        /* <DEDUP_REMOVED lines=17> */
.L_x_5001:
[----:B------:R-:W-:Y:S05]  /*5cf10*/  BSYNC.RECONVERGENT B4 ;  /* 0x0000000000047941 */ /* 0x000fea0003800200 */
.L_x_5000:
[----:B------:R-:W-:-:S04]  /*5cf20*/  F2FP.BF16.F32.PACK_AB R134, RZ, R134 ;  /* 0x00000086ff86723e */ /* 0x000fc800000010ff */
[----:B------:R-:W-:Y:S01]  /*5cf30*/  PRMT R67, R67, 0x5410, R134 ;  /* 0x0000541043437816 */ /* 0x000fe20000000086 */
[----:B------:R-:W-:Y:S06]  /*5cf40*/  BRA `(.L_x_5002) ;  /* 0x0000000000047947 */ /* 0x000fec0003800000 */
.L_x_4999:
[----:B------:R-:W-:-:S07]  /*5cf50*/  PRMT R67, R67, 0x5410, RZ ;  /* 0x0000541043437816 */ /* 0x000fce00000000ff */
.L_x_5002:
[----:B------:R-:W-:Y:S05]  /*5cf60*/  BSYNC.RECONVERGENT B3 ;  /* 0x0000000000037941 */ /* 0x000fea0003800200 */
.L_x_4998:
        /* <DEDUP_REMOVED lines=16> */
.L_x_5006:
[----:B------:R-:W-:Y:S05]  /*5d070*/  BSYNC.RECONVERGENT B4 ;  /* 0x0000000000047941 */ /* 0x000fea0003800200 */
.L_x_5005:
[----:B------:R-:W-:Y:S01]  /*5d080*/  F2FP.BF16.F32.PACK_AB R0, RZ, R134 ;  /* 0x00000086ff00723e */ /* 0x000fe200000010ff */
[----:B------:R-:W-:Y:S06]  /*5d090*/  BRA `(.L_x_5007) ;  /* 0x0000000000047947 */ /* 0x000fec0003800000 */
.L_x_5004:
[----:B------:R-:W-:-:S07]  /*5d0a0*/  PRMT R0, RZ, 0x7610, R0 ;  /* 0x00007610ff007816 */ /* 0x000fce0000000000 */
.L_x_5007:
[----:B------:R-:W-:Y:S05]  /*5d0b0*/  BSYNC.RECONVERGENT B3 ;  /* 0x0000000000037941 */ /* 0x000fea0003800200 */
.L_x_5003:
        /* <DEDUP_REMOVED lines=16> */
.L_x_5011:
[----:B------:R-:W-:Y:S05]  /*5d1c0*/  BSYNC.RECONVERGENT B4 ;  /* 0x0000000000047941 */ /* 0x000fea0003800200 */
.L_x_5010:
[----:B------:R-:W-:-:S04]  /*5d1d0*/  F2FP.BF16.F32.PACK_AB R134, RZ, R134 ;  /* 0x00000086ff86723e */ /* 0x000fc800000010ff */
[----:B------:R-:W-:Y:S01]  /*5d1e0*/  PRMT R126, R0, 0x5410, R134 ;  /* 0x00005410007e7816 */ /* 0x000fe20000000086 */
[----:B------:R-:W-:Y:S06]  /*5d1f0*/  BRA `(.L_x_5012) ;  /* 0x0000000000047947 */ /* 0x000fec0003800000 */
.L_x_5009:
[----:B------:R-:W-:-:S07]  /*5d200*/  PRMT R126, R0, 0x5410, RZ ;  /* 0x00005410007e7816 */ /* 0x000fce00000000ff */
.L_x_5012:
[----:B------:R-:W-:Y:S05]  /*5d210*/  BSYNC.RECONVERGENT B3 ;  /* 0x0000000000037941 */ /* 0x000fea0003800200 */
.L_x_5008:
[----:B------:R-:W-:Y:S01]  /*5d220*/  MOV R2, R67 ;  /* 0x0000004300027202 */ /* 0x000fe20000000f00 */
[----:B------:R-:W-:-:S05]  /*5d230*/  IMAD.MOV.U32 R3, RZ, RZ, R126 ;  /* 0x000000ffff037224 */ /* 0x000fca00078e007e */
[----:B------:R0:W-:Y:S01]  /*5d240*/  STG.E.64 desc[UR4][R124.64+0x6c00], R2 ;  /* 0x006c00027c007986 */ /* 0x0001e2000c101b04 */
[----:B------:R-:W-:Y:S05]  /*5d250*/  BRA `(.L_x_5013) ;  /* 0x0000000000107947 */ /* 0x000fea0003800000 */
.L_x_4995:
[----:B------:R-:W5:Y:S02]  /*5d260*/  LDCU UR7, c[0x0][0x39c] ;  /* 0x00007380ff0777ac */ /* 0x000f640008000800 */
[----:B-----5:R-:W-:-:S13]  /*5d270*/  ISETP.GE.AND P0, PT, R0, UR7, PT ;  /* 0x0000000700007c0c */ /* 0x020fda000bf06270 */
[----:B------:R-:W-:Y:S05]  /*5d280*/  @P0 EXIT ;  /* 0x000000000000094d */ /* 0x000fea0003800000 */
[----:B------:R0:W-:Y:S02]  /*5d290*/  STG.E.64 desc[UR4][R124.64+0x6c00], RZ ;  /* 0x006c00ff7c007986 */ /* 0x0001e4000c101b04 */
.L_x_5013:
[----:B------:R-:W-:Y:S05]  /*5d2a0*/  BSYNC.RECONVERGENT B2 ;  /* 0x0000000000027941 */ /* 0x000fea0003800200 */
.L_x_4994:
        /* <DEDUP_REMOVED lines=17> */
.L_x_5017:
[----:B------:R-:W-:Y:S05]  /*5d3c0*/  BSYNC.RECONVERGENT B3 ;  /* 0x0000000000037941 */ /* 0x000fea0003800200 */
.L_x_5016:
        /* <DEDUP_REMOVED lines=17> */
.L_x_5021:
[----:B------:R-:W-:Y:S05]  /*5d4e0*/  BSYNC.RECONVERGENT B4 ;  /* 0x0000000000047941 */ /* 0x000fea0003800200 */
.L_x_5020:
[----:B------:R-:W-:-:S04]  /*5d4f0*/  F2FP.BF16.F32.PACK_AB R134, RZ, R134 ;  /* 0x00000086ff86723e */ /* 0x000fc800000010ff */
[----:B------:R-:W-:Y:S01]  /*5d500*/  PRMT R67, R67, 0x5410, R134 ;  /* 0x0000541043437816 */ /* 0x000fe20000000086 */
[----:B------:R-:W-:Y:S06]  /*5d510*/  BRA `(.L_x_5022) ;  /* 0x0000000000047947 */ /* 0x000fec0003800000 */
.L_x_5019:
[----:B------:R-:W-:-:S07]  /*5d520*/  PRMT R67, R67, 0x5410, RZ ;  /* 0x0000541043437816 */ /* 0x000fce00000000ff */
.L_x_5022:
[----:B------:R-:W-:Y:S05]  /*5d530*/  BSYNC.RECONVERGENT B3 ;  /* 0x0000000000037941 */ /* 0x000fea0003800200 */
.L_x_5018:
        /* <DEDUP_REMOVED lines=16> */
.L_x_5026:
[----:B------:R-:W-:Y:S05]  /*5d640*/  BSYNC.RECONVERGENT B4 ;  /* 0x0000000000047941 */ /* 0x000fea0003800200 */
.L_x_5025:
[----:B------:R-:W-:Y:S01]  /*5d650*/  F2FP.BF16.F32.PACK_AB R2, RZ, R134 ;  /* 0x00000086ff02723e */ /* 0x000fe200000010ff */
[----:B------:R-:W-:Y:S06]  /*5d660*/  BRA `(.L_x_5027) ;  /* 0x0000000000047947 */ /* 0x000fec0003800000 */
.L_x_5024:
[----:B------:R-:W-:-:S07]  /*5d670*/  PRMT R2, RZ, 0x7610, R2 ;  /* 0x00007610ff027816 */ /* 0x000fce0000000002 */
.L_x_5027:
[----:B------:R-:W-:Y:S05]  /*5d680*/  BSYNC.RECONVERGENT B3 ;  /* 0x0000000000037941 */ /* 0x000fea0003800200 */
.L_x_5023:
        /* <DEDUP_REMOVED lines=16> */
.L_x_5031:
[----:B------:R-:W-:Y:S05]  /*5d790*/  BSYNC.RECONVERGENT B4 ;  /* 0x0000000000047941 */ /* 0x000fea0003800200 */
.L_x_5030:
[----:B------:R-:W-:-:S04]  /*5d7a0*/  F2FP.BF16.F32.PACK_AB R134, RZ, R134 ;  /* 0x00000086ff86723e */ /* 0x000fc800000010ff */
[----:B------:R-:W-:Y:S01]  /*5d7b0*/  PRMT R126, R2, 0x5410, R134 ;  /* 0x00005410027e7816 */ /* 0x000fe20000000086 */
[----:B------:R-:W-:Y:S06]  /*5d7c0*/  BRA `(.L_x_5032) ;  /* 0x0000000000047947 */ /* 0x000fec0003800000 */
.L_x_5029:
[----:B------:R-:W-:-:S07]  /*5d7d0*/  PRMT R126, R2, 0x5410, RZ ;  /* 0x00005410027e7816 */ /* 0x000fce00000000ff */
.L_x_5032:
[----:B------:R-:W-:Y:S05]  /*5d7e0*/  BSYNC.RECONVERGENT B3 ;  /* 0x0000000000037941 */ /* 0x000fea0003800200 */
.L_x_5028:
[----:B------:R-:W-:Y:S02]  /*5d7f0*/  MOV R2, R67 ;  /* 0x0000004300027202 */ /* 0x000fe40000000f00 */
[----:B------:R-:W-:-:S05]  /*5d800*/  MOV R3, R126 ;  /* 0x0000007e00037202 */ /* 0x000fca0000000f00 */
[----:B------:R0:W-:Y:S01]  /*5d810*/  STG.E.64 desc[UR4][R124.64+0x6d00], R2 ;  /* 0x006d00027c007986 */ /* 0x0001e2000c101b04 */
[----:B------:R-:W-:Y:S05]  /*5d820*/  BRA `(.L_x_5033) ;  /* 0x0000000000107947 */ /* 0x000fea0003800000 */
.L_x_5015:
[----:B------:R-:W5:Y:S02]  /*5d830*/  LDCU UR7, c[0x0][0x39c] ;  /* 0x00007380ff0777ac */ /* 0x000f640008000800 */
[----:B-----5:R-:W-:-:S13]  /*5d840*/  ISETP.GE.AND P0, PT, R0, UR7, PT ;  /* 0x0000000700007c0c */ /* 0x020fda000bf06270 */
[----:B------:R-:W-:Y:S05]  /*5d850*/  @P0 EXIT ;  /* 0x000000000000094d */ /* 0x000fea0003800000 */
[----:B------:R0:W-:Y:S02]  /*5d860*/  STG.E.64 desc[UR4][R124.64+0x6d00], RZ ;  /* 0x006d00ff7c007986 */ /* 0x0001e4000c101b04 */
.L_x_5033:
[----:B------:R-:W-:Y:S05]  /*5d870*/  BSYNC.RECONVERGENT B2 ;  /* 0x0000000000027941 */ /* 0x000fea0003800200 */
.L_x_5014:
        /* <DEDUP_REMOVED lines=17> */
.L_x_5037:
[----:B------:R-:W-:Y:S05]  /*5d990*/  BSYNC.RECONVERGENT B3 ;  /* 0x0000000000037941 */ /* 0x000fea0003800200 */
.L_x_5036:
        /* <DEDUP_REMOVED lines=17> */
.L_x_5041:
[----:B------:R-:W-:Y:S05]  /*5dab0*/  BSYNC.RECONVERGENT B4 ;  /* 0x0000000000047941 */ /* 0x000fea0003800200 */
.L_x_5040:
[----:B------:R-:W-:-:S04]  /*5dac0*/  F2FP.BF16.F32.PACK_AB R134, RZ, R134 ;  /* 0x00000086ff86723e */ /* 0x000fc800000010ff */
[----:B------:R-:W-:Y:S01]  /*5dad0*/  PRMT R67, R67, 0x5410, R134 ;  /* 0x0000541043437816 */ /* 0x000fe20000000086 */
[----:B------:R-:W-:Y:S06]  /*5dae0*/  BRA `(.L_x_5042) ;  /* 0x0000000000047947 */ /* 0x000fec0003800000 */
.L_x_5039:
[----:B------:R-:W-:-:S07]  /*5daf0*/  PRMT R67, R67, 0x5410, RZ ;  /* 0x0000541043437816 */ /* 0x000fce00000000ff */
.L_x_5042:
[----:B------:R-:W-:Y:S05]  /*5db00*/  BSYNC.RECONVERGENT B3 ;  /* 0x0000000000037941 */ /* 0x000fea0003800200 */
.L_x_5038:
        /* <DEDUP_REMOVED lines=16> */
.L_x_5046:
[----:B------:R-:W-:Y:S05]  /*5dc10*/  BSYNC.RECONVERGENT B4 ;  /* 0x0000000000047941 */ /* 0x000fea0003800200 */
.L_x_5045:
[----:B------:R-:W-:Y:S01]  /*5dc20*/  F2FP.BF16.F32.PACK_AB R0, RZ, R134 ;  /* 0x00000086ff00723e */ /* 0x000fe200000010ff */
[----:B------:R-:W-:Y:S06]  /*5dc30*/  BRA `(.L_x_5047) ;  /* 0x0000000000047947 */ /* 0x000fec0003800000 */
.L_x_5044:
[----:B------:R-:W-:-:S07]  /*5dc40*/  PRMT R0, RZ, 0x7610, R0 ;  /* 0x00007610ff007816 */ /* 0x000fce0000000000 */
.L_x_5047:
[----:B------:R-:W-:Y:S05]  /*5dc50*/  BSYNC.RECONVERGENT B3 ;  /* 0x0000000000037941 */ /* 0x000fea0003800200 */
.L_x_5043:
        /* <DEDUP_REMOVED lines=16> */
.L_x_5051:
[----:B------:R-:W-:Y:S05]  /*5dd60*/  BSYNC.RECONVERGENT B4 ;  /* 0x0000000000047941 */ /* 0x000fea0003800200 */
.L_x_5050:
[----:B------:R-:W-:-:S04]  /*5dd70*/  F2FP.BF16.F32.PACK_AB R134, RZ, R134 ;  /* 0x00000086ff86723e */ /* 0x000fc800000010ff */
[----:B------:R-:W-:Y:S01]  /*5dd80*/  PRMT R126, R0, 0x5410, R134 ;  /* 0x00005410007e7816 */ /* 0x000fe20000000086 */
[----:B------:R-:W-:Y:S06]  /*5dd90*/  BRA `(.L_x_5052) ;  /* 0x0000000000047947 */ /* 0x000fec0003800000 */
.L_x_5049:
[----:B------:R-:W-:-:S07]  /*5dda0*/  PRMT R126, R0, 0x5410, RZ ;  /* 0x00005410007e7816 */ /* 0x000fce00000000ff */
.L_x_5052:
[----:B------:R-:W-:Y:S05]  /*5ddb0*/  BSYNC.RECONVERGENT B3 ;  /* 0x0000000000037941 */ /* 0x000fea0003800200 */
.L_x_5048:
[----:B------:R-:W-:Y:S01]  /*5ddc0*/  MOV R2, R67 ;  /* 0x0000004300027202 */ /* 0x000fe20000000f00 */
[----:B------:R-:W-:-:S05]  /*5ddd0*/  IMAD.MOV.U32 R3, RZ, RZ, R126 ;  /* 0x000000ffff037224 */ /* 0x000fca00078e007e */
[----:B------:R0:W-:Y:S01]  /*5dde0*/  STG.E.64 desc[UR4][R124.64+0x6e00], R2 ;  /* 0x006e00027c007986 */ /* 0x0001e2000c101b04 */
[----:B------:R-:W-:Y:S05]  /*5ddf0*/  BRA `(.L_x_5053) ;  /* 0x0000000000107947 */ /* 0x000fea0003800000 */
.L_x_5035:
[----:B------:R-:W5:Y:S02]  /*5de00*/  LDCU UR7, c[0x0][0x39c] ;  /* 0x00007380ff0777ac */ /* 0x000f640008000800 */
[----:B-----5:R-:W-:-:S13]  /*5de10*/  ISETP.GE.AND P0, PT, R0, UR7, PT ;  /* 0x0000000700007c0c */ /* 0x020fda000bf06270 */
[----:B------:R-:W-:Y:S05]  /*5de20*/  @P0 EXIT ;  /* 0x000000000000094d */ /* 0x000fea0003800000 */
[----:B------:R0:W-:Y:S02]  /*5de30*/  STG.E.64 desc[UR4][R124.64+0x6e00], RZ ;  /* 0x006e00ff7c007986 */ /* 0x0001e4000c101b04 */
.L_x_5053:
[----:B------:R-:W-:Y:S05]  /*5de40*/  BSYNC.RECONVERGENT B2 ;  /* 0x0000000000027941 */ /* 0x000fea0003800200 */
.L_x_5034:
        /* <DEDUP_REMOVED lines=17> */
.L_x_5057:
[----:B------:R-:W-:Y:S05]  /*5df60*/  BSYNC.RECONVERGENT B3 ;  /* 0x0000000000037941 */ /* 0x000fea0003800200 */
.L_x_5056:
        /* <DEDUP_REMOVED lines=17> */
.L_x_5061:
[----:B------:R-:W-:Y:S05]  /*5e080*/  BSYNC.RECONVERGENT B4 ;  /* 0x0000000000047941 */ /* 0x000fea0003800200 */
.L_x_5060:
[----:B------:R-:W-:-:S04]  /*5e090*/  F2FP.BF16.F32.PACK_AB R134, RZ, R134 ;  /* 0x00000086ff86723e */ /* 0x000fc800000010ff */
[----:B------:R-:W-:Y:S01]  /*5e0a0*/  PRMT R67, R67, 0x5410, R134 ;  /* 0x0000541043437816 */ /* 0x000fe20000000086 */
[----:B------:R-:W-:Y:S06]  /*5e0b0*/  BRA `(.L_x_5062) ;  /* 0x0000000000047947 */ /* 0x000fec0003800000 */
.L_x_5059:
[----:B------:R-:W-:-:S07]  /*5e0c0*/  PRMT R67, R67, 0x5410, RZ ;  /* 0x0000541043437816 */ /* 0x000fce00000000ff */
.L_x_5062:
[----:B------:R-:W-:Y:S05]  /*5e0d0*/  BSYNC.RECONVERGENT B3 ;  /* 0x0000000000037941 */ /* 0x000fea0003800200 */
.L_x_5058:
        /* <DEDUP_REMOVED lines=16> */
.L_x_5066:
[----:B------:R-:W-:Y:S05]  /*5e1e0*/  BSYNC.RECONVERGENT B4 ;  /* 0x0000000000047941 */ /* 0x000fea0003800200 */
.L_x_5065:
[----:B------:R-:W-:Y:S01]  /*5e1f0*/  F2FP.BF16.F32.PACK_AB R2, RZ, R134 ;  /* 0x00000086ff02723e */ /* 0x000fe200000010ff */
[----:B------:R-:W-:Y:S06]  /*5e200*/  BRA `(.L_x_5067) ;  /* 0x0000000000047947 */ /* 0x000fec0003800000 */
.L_x_5064:
[----:B------:R-:W-:-:S07]  /*5e210*/  PRMT R2, RZ, 0x7610, R2 ;  /* 0x00007610ff027816 */ /* 0x000fce0000000002 */
.L_x_5067:
[----:B------:R-:W-:Y:S05]  /*5e220*/  BSYNC.RECONVERGENT B3 ;  /* 0x0000000000037941 */ /* 0x000fea0003800200 */
.L_x_5063:
        /* <DEDUP_REMOVED lines=16> */
.L_x_5071:
[----:B------:R-:W-:Y:S05]  /*5e330*/  BSYNC.RECONVERGENT B4 ;  /* 0x0000000000047941 */ /* 0x000fea0003800200 */
.L_x_5070:
[----:B------:R-:W-:-:S04]  /*5e340*/  F2FP.BF16.F32.PACK_AB R134, RZ, R134 ;  /* 0x00000086ff86723e */ /* 0x000fc800000010ff */
[----:B------:R-:W-:Y:S01]  /*5e350*/  PRMT R126, R2, 0x5410, R134 ;  /* 0x00005410027e7816 */ /* 0x000fe20000000086 */
[----:B------:R-:W-:Y:S06]  /*5e360*/  BRA `(.L_x_5072) ;  /* 0x0000000000047947 */ /* 0x000fec0003800000 */
.L_x_5069:
[----:B------:R-:W-:-:S07]  /*5e370*/  PRMT R126, R2, 0x5410, RZ ;  /* 0x00005410027e7816 */ /* 0x000fce00000000ff */
.L_x_5072:
[----:B------:R-:W-:Y:S05]  /*5e380*/  BSYNC.RECONVERGENT B3 ;  /* 0x0000000000037941 */ /* 0x000fea0003800200 */
.L_x_5068:
[----:B------:R-:W-:Y:S02]  /*5e390*/  MOV R2, R67 ;  /* 0x0000004300027202 */ /* 0x000fe40000000f00 */
[----:B------:R-:W-:-:S05]  /*5e3a0*/  MOV R3, R126 ;  /* 0x0000007e00037202 */ /* 0x000fca0000000f00 */
[----:B------:R0:W-:Y:S01]  /*5e3b0*/  STG.E.64 desc[UR4][R124.64+0x6f00], R2 ;  /* 0x006f00027c007986 */ /* 0x0001e2000c101b04 */
[----:B------:R-:W-:Y:S05]  /*5e3c0*/  BRA `(.L_x_5073) ;  /* 0x0000000000107947 */ /* 0x000fea0003800000 */
.L_x_5055:
[----:B------:R-:W5:Y:S02]  /*5e3d0*/  LDCU UR7, c[0x0][0x39c] ;  /* 0x00007380ff0777ac */ /* 0x000f640008000800 */
[----:B-----5:R-:W-:-:S13]  /*5e3e0*/  ISETP.GE.AND P0, PT, R0, UR7, PT ;  /* 0x0000000700007c0c */ /* 0x020fda000bf06270 */
[----:B------:R-:W-:Y:S05]  /*5e3f0*/  @P0 EXIT ;  /* 0x000000000000094d */ /* 0x000fea0003800000 */
[----:B------:R0:W-:Y:S02]  /*5e400*/  STG.E.64 desc[UR4][R124.64+0x6f00], RZ ;  /* 0x006f00ff7c007986 */ /* 0x0001e4000c101b04 */
.L_x_5073:
[----:B------:R-:W-:Y:S05]  /*5e410*/  BSYNC.RECONVERGENT B2 ;  /* 0x0000000000027941 */ /* 0x000fea0003800200 */
.L_x_5054:
        /* <DEDUP_REMOVED lines=17> */
.L_x_5077:
[----:B------:R-:W-:Y:S05]  /*5e530*/  BSYNC.RECONVERGENT B3 ;  /* 0x0000000000037941 */ /* 0x000fea0003800200 */
.L_x_5076:
        /* <DEDUP_REMOVED lines=17> */
.L_x_5081:
[----:B------:R-:W-:Y:S05]  /*5e650*/  BSYNC.RECONVERGENT B4 ;  /* 0x0000000000047941 */ /* 0x000fea0003800200 */
.L_x_5080:
[----:B------:R-:W-:-:S04]  /*5e660*/  F2FP.BF16.F32.PACK_AB R134, RZ, R134 ;  /* 0x00000086ff86723e */ /* 0x000fc800000010ff */
[----:B------:R-:W-:Y:S01]  /*5e670*/  PRMT R67, R67, 0x5410, R134 ;  /* 0x0000541043437816 */ /* 0x000fe20000000086 */
[----:B------:R-:W-:Y:S06]  /*5e680*/  BRA `(.L_x_5082) ;  /* 0x0000000000047947 */ /* 0x000fec0003800000 */
.L_x_5079:
[----:B------:R-:W-:-:S07]  /*5e690*/  PRMT R67, R67, 0x5410, RZ ;  /* 0x0000541043437816 */ /* 0x000fce00000000ff */
.L_x_5082:
[----:B------:R-:W-:Y:S05]  /*5e6a0*/  BSYNC.RECONVERGENT B3 ;  /* 0x0000000000037941 */ /* 0x000fea0003800200 */
.L_x_5078:
        /* <DEDUP_REMOVED lines=16> */
.L_x_5086:
[----:B------:R-:W-:Y:S05]  /*5e7b0*/  BSYNC.RECONVERGENT B4 ;  /* 0x0000000000047941 */ /* 0x000fea0003800200 */
.L_x_5085:
[----:B------:R-:W-:Y:S01]  /*5e7c0*/  F2FP.BF16.F32.PACK_AB R0, RZ, R134 ;  /* 0x00000086ff00723e */ /* 0x000fe200000010ff */
[----:B------:R-:W-:Y:S06]  /*5e7d0*/  BRA `(.L_x_5087) ;  /* 0x0000000000047947 */ /* 0x000fec0003800000 */
.L_x_5084:
[----:B------:R-:W-:-:S07]  /*5e7e0*/  PRMT R0, RZ, 0x7610, R0 ;  /* 0x00007610ff007816 */ /* 0x000fce0000000000 */
.L_x_5087:
[----:B------:R-:W-:Y:S05]  /*5e7f0*/  BSYNC.RECONVERGENT B3 ;  /* 0x0000000000037941 */ /* 0x000fea0003800200 */
.L_x_5083:
        /* <DEDUP_REMOVED lines=16> */
.L_x_5091:
[----:B------:R-:W-:Y:S05]  /*5e900*/  BSYNC.RECONVERGENT B4 ;  /* 0x0000000000047941 */ /* 0x000fea0003800200 */
.L_x_5090:
[----:B------:R-:W-:-:S04]  /*5e910*/  F2FP.BF16.F32.PACK_AB R134, RZ, R134 ;  /* 0x00000086ff86723e */ /* 0x000fc800000010ff */
[----:B------:R-:W-:Y:S01]  /*5e920*/  PRMT R126, R0, 0x5410, R134 ;  /* 0x00005410007e7816 */ /* 0x000fe20000000086 */
[----:B------:R-:W-:Y:S06]  /*5e930*/  BRA `(.L_x_5092) ;  /* 0x0000000000047947 */ /* 0x000fec0003800000 */
.L_x_5089:
[----:B------:R-:W-:-:S07]  /*5e940*/  PRMT R126, R0, 0x5410, RZ ;  /* 0x00005410007e7816 */ /* 0x000fce00000000ff */
.L_x_5092:
[----:B------:R-:W-:Y:S05]  /*5e950*/  BSYNC.RECONVERGENT B3 ;  /* 0x0000000000037941 */ /* 0x000fea0003800200 */
.L_x_5088:
[----:B------:R-:W-:Y:S01]  /*5e960*/  MOV R2, R67 ;  /* 0x0000004300027202 */ /* 0x000fe20000000f00 */
[----:B------:R-:W-:-:S05]  /*5e970*/  IMAD.MOV.U32 R3, RZ, RZ, R126 ;  /* 0x000000ffff037224 */ /* 0x000fca00078e007e */
[----:B------:R0:W-:Y:S01]  /*5e980*/  STG.E.64 desc[UR4][R124.64+0x7000], R2 ;  /* 0x007000027c007986 */ /* 0x0001e2000c101b04 */
[----:B------:R-:W-:Y:S05]  /*5e990*/  BRA `(.L_x_5093) ;  /* 0x0000000000107947 */ /* 0x000fea0003800000 */
.L_x_5075:
[----:B------:R-:W5:Y:S02]  /*5e9a0*/  LDCU UR7, c[0x0][0x39c] ;  /* 0x00007380ff0777ac */ /* 0x000f640008000800 */
[----:B-----5:R-:W-:-:S13]  /*5e9b0*/  ISETP.GE.AND P0, PT, R0, UR7, PT ;  /* 0x0000000700007c0c */ /* 0x020fda000bf06270 */
[----:B------:R-:W-:Y:S05]  /*5e9c0*/  @P0 EXIT ;  /* 0x000000000000094d */ /* 0x000fea0003800000 */
[----:B------:R0:W-:Y:S02]  /*5e9d0*/  STG.E.64 desc[UR4][R124.64+0x7000], RZ ;  /* 0x007000ff7c007986 */ /* 0x0001e4000c101b04 */
.L_x_5093:
[----:B------:R-:W-:Y:S05]  /*5e9e0*/  BSYNC.RECONVERGENT B2 ;  /* 0x0000000000027941 */ /* 0x000fea0003800200 */
.L_x_5074:
        /* <DEDUP_REMOVED lines=17> */
.L_x_5097:
[----:B------:R-:W-:Y:S05]  /*5eb00*/  BSYNC.RECONVERGENT B3 ;  /* 0x0000000000037941 */ /* 0x000fea0003800200 */
.L_x_5096:
        /* <DEDUP_REMOVED lines=17> */
.L_x_5101:
[----:B------:R-:W-:Y:S05]  /*5ec20*/  BSYNC.RECONVERGENT B4 ;  /* 0x0000000000047941 */ /* 0x000fea0003800200 */
.L_x_5100:
[----:B------:R-:W-:-:S04]  /*5ec30*/  F2FP.BF16.F32.PACK_AB R134, RZ, R134 ;  /* 0x00000086ff86723e */ /* 0x000fc800000010ff */
[----:B------:R-:W-:Y:S01]  /*5ec40*/  PRMT R67, R67, 0x5410, R134 ;  /* 0x0000541043437816 */ /* 0x000fe20000000086 */
[----:B------:R-:W-:Y:S06]  /*5ec50*/  BRA `(.L_x_5102) ;  /* 0x0000000000047947 */ /* 0x000fec0003800000 */
.L_x_5099:
[----:B------:R-:W-:-:S07]  /*5ec60*/  PRMT R67, R67, 0x5410, RZ ;  /* 0x0000541043437816 */ /* 0x000fce00000000ff */
.L_x_5102:
[----:B------:R-:W-:Y:S05]  /*5ec70*/  BSYNC.RECONVERGENT B3 ;  /* 0x0000000000037941 */ /* 0x000fea0003800200 */
.L_x_5098:
        /* <DEDUP_REMOVED lines=16> */
.L_x_5106:
[----:B------:R-:W-:Y:S05]  /*5ed80*/  BSYNC.RECONVERGENT B4 ;  /* 0x0000000000047941 */ /* 0x000fea0003800200 */
.L_x_5105:
[----:B------:R-:W-:Y:S01]  /*5ed90*/  F2FP.BF16.F32.PACK_AB R2, RZ, R134 ;  /* 0x00000086ff02723e */ /* 0x000fe200000010ff */
[----:B------:R-:W-:Y:S06]  /*5eda0*/  BRA `(.L_x_5107) ;  /* 0x0000000000047947 */ /* 0x000fec0003800000 */
.L_x_5104:
[----:B------:R-:W-:-:S07]  /*5edb0*/  PRMT R2, RZ, 0x7610, R2 ;  /* 0x00007610ff027816 */ /* 0x000fce0000000002 */
.L_x_5107:
[----:B------:R-:W-:Y:S05]  /*5edc0*/  BSYNC.RECONVERGENT B3 ;  /* 0x0000000000037941 */ /* 0x000fea0003800200 */
.L_x_5103:
        /* <DEDUP_REMOVED lines=16> */
.L_x_5111:
[----:B------:R-:W-:Y:S05]  /*5eed0*/  BSYNC.RECONVERGENT B4 ;  /* 0x0000000000047941 */ /* 0x000fea0003800200 */
.L_x_5110:
[----:B------:R-:W-:-:S04]  /*5eee0*/  F2FP.BF16.F32.PACK_AB R134, RZ, R134 ;  /* 0x00000086ff86723e */ /* 0x000fc800000010ff */
[----:B------:R-:W-:Y:S01]  /*5eef0*/  PRMT R126, R2, 0x5410, R134 ;  /* 0x00005410027e7816 */ /* 0x000fe20000000086 */
[----:B------:R-:W-:Y:S06]  /*5ef00*/  BRA `(.L_x_5112) ;  /* 0x0000000000047947 */ /* 0x000fec0003800000 */
.L_x_5109:
[----:B------:R-:W-:-:S07]  /*5ef10*/  PRMT R126, R2, 0x5410, RZ ;  /* 0x00005410027e7816 */ /* 0x000fce00000000ff */
.L_x_5112:
[----:B------:R-:W-:Y:S05]  /*5ef20*/  BSYNC.RECONVERGENT B3 ;  /* 0x0000000000037941 */ /* 0x000fea0003800200 */
.L_x_5108:
[----:B------:R-:W-:Y:S02]  /*5ef30*/  MOV R2, R67 ;  /* 0x0000004300027202 */ /* 0x000fe40000000f00 */
[----:B------:R-:W-:-:S05]  /*5ef40*/  MOV R3, R126 ;  /* 0x0000007e00037202 */ /* 0x000fca0000000f00 */
[----:B------:R0:W-:Y:S01]  /*5ef50*/  STG.E.64 desc[UR4][R124.64+0x7100], R2 ;  /* 0x007100027c007986 */ /* 0x0001e2000c101b04 */
[----:B------:R-:W-:Y:S05]  /*5ef60*/  BRA `(.L_x_5113) ;  /* 0x0000000000107947 */ /* 0x000fea0003800000 */
.L_x_5095:
[----:B------:R-:W5:Y:S02]  /*5ef70*/  LDCU UR7, c[0x0][0x39c] ;  /* 0x00007380ff0777ac */ /* 0x000f640008000800 */
[----:B-----5:R-:W-:-:S13]  /*5ef80*/  ISETP.GE.AND P0, PT, R0, UR7, PT ;  /* 0x0000000700007c0c */ /* 0x020fda000bf06270 */
[----:B------:R-:W-:Y:S05]  /*5ef90*/  @P0 EXIT ;  /* 0x000000000000094d */ /* 0x000fea0003800000 */
[----:B------:R0:W-:Y:S02]  /*5efa0*/  STG.E.64 desc[UR4][R124.64+0x7100], RZ ;  /* 0x007100ff7c007986 */ /* 0x0001e4000c101b04 */
.L_x_5113:
[----:B------:R-:W-:Y:S05]  /*5efb0*/  BSYNC.RECONVERGENT B2 ;  /* 0x0000000000027941 */ /* 0x000fea0003800200 */
.L_x_5094:
        /* <DEDUP_REMOVED lines=17> */
.L_x_5117:
[----:B------:R-:W-:Y:S05]  /*5f0d0*/  BSYNC.RECONVERGENT B3 ;  /* 0x0000000000037941 */ /* 0x000fea0003800200 */
.L_x_5116:
        /* <DEDUP_REMOVED lines=17> */
.L_x_5121:
[----:B------:R-:W-:Y:S05]  /*5f1f0*/  BSYNC.RECONVERGENT B4 ;  /* 0x0000000000047941 */ /* 0x000fea0003800200 */
.L_x_5120:
[----:B------:R-:W-:-:S04]  /*5f200*/  F2FP.BF16.F32.PACK_AB R134, RZ, R134 ;  /* 0x00000086ff86723e */ /* 0x000fc800000010ff */
[----:B------:R-:W-:Y:S01]  /*5f210*/  PRMT R67, R67, 0x5410, R134 ;  /* 0x0000541043437816 */ /* 0x000fe20000000086 */
[----:B------:R-:W-:Y:S06]  /*5f220*/  BRA `(.L_x_5122) ;  /* 0x0000000000047947 */ /* 0x000fec0003800000 */
.L_x_5119:
[----:B------:R-:W-:-:S07]  /*5f230*/  PRMT R67, R67, 0x5410, RZ ;  /* 0x0000541043437816 */ /* 0x000fce00000000ff */
.L_x_5122:
[----:B------:R-:W-:Y:S05]  /*5f240*/  BSYNC.RECONVERGENT B3 ;  /* 0x0000000000037941 */ /* 0x000fea0003800200 */
.L_x_5118:
        /* <DEDUP_REMOVED lines=16> */
.L_x_5126:
[----:B------:R-:W-:Y:S05]  /*5f350*/  BSYNC.RECONVERGENT B4 ;  /* 0x0000000000047941 */ /* 0x000fea0003800200 */
.L_x_5125:
[----:B------:R-:W-:Y:S01]  /*5f360*/  F2FP.BF16.F32.PACK_AB R0, RZ, R134 ;  /* 0x00000086ff00723e */ /* 0x000fe200000010ff */
[----:B------:R-:W-:Y:S06]  /*5f370*/  BRA `(.L_x_5127) ;  /* 0x0000000000047947 */ /* 0x000fec0003800000 */
.L_x_5124:
[----:B------:R-:W-:-:S07]  /*5f380*/  PRMT R0, RZ, 0x7610, R0 ;  /* 0x00007610ff007816 */ /* 0x000fce0000000000 */
.L_x_5127:
[----:B------:R-:W-:Y:S05]  /*5f390*/  BSYNC.RECONVERGENT B3 ;  /* 0x0000000000037941 */ /* 0x000fea0003800200 */
.L_x_5123:
        /* <DEDUP_REMOVED lines=16> */
.L_x_5131:
[----:B------:R-:W-:Y:S05]  /*5f4a0*/  BSYNC.RECONVERGENT B4 ;  /* 0x0000000000047941 */ /* 0x000fea0003800200 */
.L_x_5130:
[----:B------:R-:W-:-:S04]  /*5f4b0*/  F2FP.BF16.F32.PACK_AB R134, RZ, R134 ;  /* 0x00000086ff86723e */ /* 0x000fc800000010ff */
[----:B------:R-:W-:Y:S01]  /*5f4c0*/  PRMT R126, R0, 0x5410, R134 ;  /* 0x00005410007e7816 */ /* 0x000fe20000000086 */
[----:B------:R-:W-:Y:S06]  /*5f4d0*/  BRA `(.L_x_5132) ;  /* 0x0000000000047947 */ /* 0x000fec0003800000 */
.L_x_5129:
[----:B------:R-:W-:-:S07]  /*5f4e0*/  PRMT R126, R0, 0x5410, RZ ;  /* 0x00005410007e7816 */ /* 0x000fce00000000ff */
.L_x_5132:
[----:B------:R-:W-:Y:S05]  /*5f4f0*/  BSYNC.RECONVERGENT B3 ;  /* 0x0000000000037941 */ /* 0x000fea0003800200 */
.L_x_5128:
[----:B------:R-:W-:Y:S01]  /*5f500*/  MOV R2, R67 ;  /* 0x0000004300027202 */ /* 0x000fe20000000f00 */
[----:B------:R-:W-:-:S05]  /*5f510*/  IMAD.MOV.U32 R3, RZ, RZ, R126 ;  /* 0x000000ffff037224 */ /* 0x000fca00078e007e */
[----:B------:R0:W-:Y:S01]  /*5f520*/  STG.E.64 desc[UR4][R124.64+0x7200], R2 ;  /* 0x007200027c007986 */ /* 0x0001e2000c101b04 */
[----:B------:R-:W-:Y:S05]  /*5f530*/  BRA `(.L_x_5133) ;  /* 0x0000000000107947 */ /* 0x000fea0003800000 */
.L_x_5115:
[----:B------:R-:W5:Y:S02]  /*5f540*/  LDCU UR7, c[0x0][0x39c] ;  /* 0x00007380ff0777ac */ /* 0x000f640008000800 */
[----:B-----5:R-:W-:-:S13]  /*5f550*/  ISETP.GE.AND P0, PT, R0, UR7, PT ;  /* 0x0000000700007c0c */ /* 0x020fda000bf06270 */
[----:B------:R-:W-:Y:S05]  /*5f560*/  @P0 EXIT ;  /* 0x000000000000094d */ /* 0x000fea0003800000 */
[----:B------:R0:W-:Y:S02]  /*5f570*/  STG.E.64 desc[UR4][R124.64+0x7200], RZ ;  /* 0x007200ff7c007986 */ /* 0x0001e4000c101b04 */
.L_x_5133:
[----:B------:R-:W-:Y:S05]  /*5f580*/  BSYNC.RECONVERGENT B2 ;  /* 0x0000000000027941 */ /* 0x000fea0003800200 */
.L_x_5114:
        /* <DEDUP_REMOVED lines=17> */
.L_x_5137:
[----:B------:R-:W-:Y:S05]  /*5f6a0*/  BSYNC.RECONVERGENT B3 ;  /* 0x0000000000037941 */ /* 0x000fea0003800200 */
.L_x_5136:
        /* <DEDUP_REMOVED lines=17> */
.L_x_5141:
[----:B------:R-:W-:Y:S05]  /*5f7c0*/  BSYNC.RECONVERGENT B4 ;  /* 0x0000000000047941 */ /* 0x000fea0003800200 */
.L_x_5140:
[----:B------:R-:W-:-:S04]  /*5f7d0*/  F2FP.BF16.F32.PACK_AB R134, RZ, R134 ;  /* 0x00000086ff86723e */ /* 0x000fc800000010ff */
[----:B------:R-:W-:Y:S01]  /*5f7e0*/  PRMT R67, R67, 0x5410, R134 ;  /* 0x0000541043437816 */ /* 0x000fe20000000086 */
[----:B------:R-:W-:Y:S06]  /*5f7f0*/  BRA `(.L_x_5142) ;  /* 0x0000000000047947 */ /* 0x000fec0003800000 */
.L_x_5139:
[----:B------:R-:W-:-:S07]  /*5f800*/  PRMT R67, R67, 0x5410, RZ ;  /* 0x0000541043437816 */ /* 0x000fce00000000ff */
.L_x_5142:
[----:B------:R-:W-:Y:S05]  /*5f810*/  BSYNC.RECONVERGENT B3 ;  /* 0x0000000000037941 */ /* 0x000fea0003800200 */
.L_x_5138:
        /* <DEDUP_REMOVED lines=16> */
.L_x_5146:
[----:B------:R-:W-:Y:S05]  /*5f920*/  BSYNC.RECONVERGENT B4 ;  /* 0x0000000000047941 */ /* 0x000fea0003800200 */
.L_x_5145:
[----:B------:R-:W-:Y:S01]  /*5f930*/  F2FP.BF16.F32.PACK_AB R2, RZ, R134 ;  /* 0x00000086ff02723e */ /* 0x000fe200000010ff */
[----:B------:R-:W-:Y:S06]  /*5f940*/  BRA `(.L_x_5147) ;  /* 0x0000000000047947 */ /* 0x000fec0003800000 */
.L_x_5144:
[----:B------:R-:W-:-:S07]  /*5f950*/  PRMT R2, RZ, 0x7610, R2 ;  /* 0x00007610ff027816 */ /* 0x000fce0000000002 */
.L_x_5147:
[----:B------:R-:W-:Y:S05]  /*5f960*/  BSYNC.RECONVERGENT B3 ;  /* 0x0000000000037941 */ /* 0x000fea0003800200 */
.L_x_5143:
        /* <DEDUP_REMOVED lines=16> */
.L_x_5151:
[----:B------:R-:W-:Y:S05]  /*5fa70*/  BSYNC.RECONVERGENT B4 ;  /* 0x0000000000047941 */ /* 0x000fea0003800200 */
.L_x_5150:
[----:B------:R-:W-:-:S04]  /*5fa80*/  F2FP.BF16.F32.PACK_AB R134, RZ, R134 ;  /* 0x00000086ff86723e */ /* 0x000fc800000010ff */
[----:B------:R-:W-:Y:S01]  /*5fa90*/  PRMT R126, R2, 0x5410, R134 ;  /* 0x00005410027e7816 */ /* 0x000fe20000000086 */
[----:B------:R-:W-:Y:S06]  /*5faa0*/  BRA `(.L_x_5152) ;  /* 0x0000000000047947 */ /* 0x000fec0003800000 */
.L_x_5149:
[----:B------:R-:W-:-:S07]  /*5fab0*/  PRMT R126, R2, 0x5410, RZ ;  /* 0x00005410027e7816 */ /* 0x000fce00000000ff */
.L_x_5152:
[----:B------:R-:W-:Y:S05]  /*5fac0*/  BSYNC.RECONVERGENT B3 ;  /* 0x0000000000037941 */ /* 0x000fea0003800200 */
.L_x_5148:
[----:B------:R-:W-:Y:S02]  /*5fad0*/  MOV R2, R67 ;  /* 0x0000004300027202 */ /* 0x000fe40000000f00 */
[----:B------:R-:W-:-:S05]  /*5fae0*/  MOV R3, R126 ;  /* 0x0000007e00037202 */ /* 0x000fca0000000f00 */
[----:B------:R0:W-:Y:S01]  /*5faf0*/  STG.E.64 desc[UR4][R124.64+0x7300], R2 ;  /* 0x007300027c007986 */ /* 0x0001e2000c101b04 */
[----:B------:R-:W-:Y:S05]  /*5fb00*/  BRA `(.L_x_5153) ;  /* 0x0000000000107947 */ /* 0x000fea0003800000 */
.L_x_5135:
[----:B------:R-:W5:Y:S02]  /*5fb10*/  LDCU UR7, c[0x0][0x39c] ;  /* 0x00007380ff0777ac */ /* 0x000f640008000800 */
[----:B-----5:R-:W-:-:S13]  /*5fb20*/  ISETP.GE.AND P0, PT, R0, UR7, PT ;  /* 0x0000000700007c0c */ /* 0x020fda000bf06270 */
[----:B------:R-:W-:Y:S05]  /*5fb30*/  @P0 EXIT ;  /* 0x000000000000094d */ /* 0x000fea0003800000 */
[----:B------:R0:W-:Y:S02]  /*5fb40*/  STG.E.64 desc[UR4][R124.64+0x7300], RZ ;  /* 0x007300ff7c007986 */ /* 0x0001e4000c101b04 */
.L_x_5153:
[----:B------:R-:W-:Y:S05]  /*5fb50*/  BSYNC.RECONVERGENT B2 ;  /* 0x0000000000027941 */ /* 0x000fea0003800200 */
.L_x_5134:
        /* <DEDUP_REMOVED lines=17> */
.L_x_5157:
[----:B------:R-:W-:Y:S05]  /*5fc70*/  BSYNC.RECONVERGENT B3 ;  /* 0x0000000000037941 */ /* 0x000fea0003800200 */
.L_x_5156:
        /* <DEDUP_REMOVED lines=17> */
.L_x_5161:
[----:B------:R-:W-:Y:S05]  /*5fd90*/  BSYNC.RECONVERGENT B4 ;  /* 0x0000000000047941 */ /* 0x000fea0003800200 */
.L_x_5160:
[----:B------:R-:W-:-:S04]  /*5fda0*/  F2FP.BF16.F32.PACK_AB R134, RZ, R134 ;  /* 0x00000086ff86723e */ /* 0x000fc800000010ff */
[----:B------:R-:W-:Y:S01]  /*5fdb0*/  PRMT R67, R67, 0x5410, R134 ;  /* 0x0000541043437816 */ /* 0x000fe20000000086 */
[----:B------:R-:W-:Y:S06]  /*5fdc0*/  BRA `(.L_x_5162) ;  /* 0x0000000000047947 */ /* 0x000fec0003800000 */
.L_x_5159:
[----:B------:R-:W-:-:S07]  /*5fdd0*/  PRMT R67, R67, 0x5410, RZ ;  /* 0x0000541043437816 */ /* 0x000fce00000000ff */
.L_x_5162:
[----:B------:R-:W-:Y:S05]  /*5fde0*/  BSYNC.RECONVERGENT B3 ;  /* 0x0000000000037941 */ /* 0x000fea0003800200 */
.L_x_5158:
        /* <DEDUP_REMOVED lines=16> */
.L_x_5166:
[----:B------:R-:W-:Y:S05]  /*5fef0*/  BSYNC.RECONVERGENT B4 ;  /* 0x0000000000047941 */ /* 0x000fea0003800200 */
.L_x_5165:
[----:B------:R-:W-:Y:S01]  /*5ff00*/  F2FP.BF16.F32.PACK_AB R0, RZ, R134 ;  /* 0x00000086ff00723e */ /* 0x000fe200000010ff */
[----:B------:R-:W-:Y:S06]  /*5ff10*/  BRA `(.L_x_5167) ;  /* 0x0000000000047947 */ /* 0x000fec0003800000 */
.L_x_5164:
[----:B------:R-:W-:-:S07]  /*5ff20*/  PRMT R0, RZ, 0x7610, R0 ;  /* 0x00007610ff007816 */ /* 0x000fce0000000000 */
.L_x_5167:
[----:B------:R-:W-:Y:S05]  /*5ff30*/  BSYNC.RECONVERGENT B3 ;  /* 0x0000000000037941 */ /* 0x000fea0003800200 */
.L_x_5163:
        /* <DEDUP_REMOVED lines=16> */
.L_x_5171:
[----:B------:R-:W-:Y:S05]  /*60040*/  BSYNC.RECONVERGENT B4 ;  /* 0x0000000000047941 */ /* 0x000fea0003800200 */
.L_x_5170:
[----:B------:R-:W-:-:S04]  /*60050*/  F2FP.BF16.F32.PACK_AB R134, RZ, R134 ;  /* 0x00000086ff86723e */ /* 0x000fc800000010ff */
[----:B------:R-:W-:Y:S01]  /*60060*/  PRMT R126, R0, 0x5410, R134 ;  /* 0x00005410007e7816 */ /* 0x000fe20000000086 */
[----:B------:R-:W-:Y:S06]  /*60070*/  BRA `(.L_x_5172) ;  /* 0x0000000000047947 */ /* 0x000fec0003800000 */
.L_x_5169:
[----:B------:R-:W-:-:S07]  /*60080*/  PRMT R126, R0, 0x5410, RZ ;  /* 0x00005410007e7816 */ /* 0x000fce00000000ff */
.L_x_5172:
[----:B------:R-:W-:Y:S05]  /*60090*/  BSYNC.RECONVERGENT B3 ;  /* 0x0000000000037941 */ /* 0x000fea0003800200 */
.L_x_5168:
[----:B------:R-:W-:Y:S01]  /*600a0*/  MOV R2, R67 ;  /* 0x0000004300027202 */ /* 0x000fe20000000f00 */
[----:B------:R-:W-:-:S05]  /*600b0*/  IMAD.MOV.U32 R3, RZ, RZ, R126 ;  /* 0x000000ffff037224 */ /* 0x000fca00078e007e */
[----:B------:R0:W-:Y:S01]  /*600c0*/  STG.E.64 desc[UR4][R124.64+0x7400], R2 ;  /* 0x007400027c007986 */ /* 0x0001e2000c101b04 */
[----:B------:R-:W-:Y:S05]  /*600d0*/  BRA `(.L_x_5173) ;  /* 0x0000000000107947 */ /* 0x000fea0003800000 */
.L_x_5155:
[----:B------:R-:W5:Y:S02]  /*600e0*/  LDCU UR7, c[0x0][0x39c] ;  /* 0x00007380ff0777ac */ /* 0x000f640008000800 */
[----:B-----5:R-:W-:-:S13]  /*600f0*/  ISETP.GE.AND P0, PT, R0, UR7, PT ;  /* 0x0000000700007c0c */ /* 0x020fda000bf06270 */
[----:B------:R-:W-:Y:S05]  /*60100*/  @P0 EXIT ;  /* 0x000000000000094d */ /* 0x000fea0003800000 */
[----:B------:R0:W-:Y:S02]  /*60110*/  STG.E.64 desc[UR4][R124.64+0x7400], RZ ;  /* 0x007400ff7c007986 */ /* 0x0001e4000c101b04 */
.L_x_5173:
[----:B------:R-:W-:Y:S05]  /*60120*/  BSYNC.RECONVERGENT B2 ;  /* 0x0000000000027941 */ /* 0x000fea0003800200 */
.L_x_5154:
        /* <DEDUP_REMOVED lines=17> */
.L_x_5177:
[----:B------:R-:W-:Y:S05]  /*60240*/  BSYNC.RECONVERGENT B3 ;  /* 0x0000000000037941 */ /* 0x000fea0003800200 */
.L_x_5176:
        /* <DEDUP_REMOVED lines=17> */
.L_x_5181:
[----:B------:R-:W-:Y:S05]  /*60360*/  BSYNC.RECONVERGENT B4 ;  /* 0x0000000000047941 */ /* 0x000fea0003800200 */
.L_x_5180:
[----:B------:R-:W-:-:S04]  /*60370*/  F2FP.BF16.F32.PACK_AB R134, RZ, R134 ;  /* 0x00000086ff86723e */ /* 0x000fc800000010ff */
[----:B------:R-:W-:Y:S01]  /*60380*/  PRMT R67, R67, 0x5410, R134 ;  /* 0x0000541043437816 */ /* 0x000fe20000000086 */
[----:B------:R-:W-:Y:S06]  /*60390*/  BRA `(.L_x_5182) ;  /* 0x0000000000047947 */ /* 0x000fec0003800000 */
.L_x_5179:
[----:B------:R-:W-:-:S07]  /*603a0*/  PRMT R67, R67, 0x5410, RZ ;  /* 0x0000541043437816 */ /* 0x000fce00000000ff */
.L_x_5182:
[----:B------:R-:W-:Y:S05]  /*603b0*/  BSYNC.RECONVERGENT B3 ;  /* 0x0000000000037941 */ /* 0x000fea0003800200 */
.L_x_5178:
        /* <DEDUP_REMOVED lines=16> */
.L_x_5186:
[----:B------:R-:W-:Y:S05]  /*604c0*/  BSYNC.RECONVERGENT B4 ;  /* 0x0000000000047941 */ /* 0x000fea0003800200 */
.L_x_5185:
[----:B------:R-:W-:Y:S01]  /*604d0*/  F2FP.BF16.F32.PACK_AB R2, RZ, R134 ;  /* 0x00000086ff02723e */ /* 0x000fe200000010ff */
[----:B------:R-:W-:Y:S06]  /*604e0*/  BRA `(.L_x_5187) ;  /* 0x0000000000047947 */ /* 0x000fec0003800000 */
.L_x_5184:
[----:B------:R-:W-:-:S07]  /*604f0*/  PRMT R2, RZ, 0x7610, R2 ;  /* 0x00007610ff027816 */ /* 0x000fce0000000002 */
.L_x_5187:
[----:B------:R-:W-:Y:S05]  /*60500*/  BSYNC.RECONVERGENT B3 ;  /* 0x0000000000037941 */ /* 0x000fea0003800200 */
.L_x_5183:
        /* <DEDUP_REMOVED lines=16> */
.L_x_5191:
[----:B------:R-:W-:Y:S05]  /*60610*/  BSYNC.RECONVERGENT B4 ;  /* 0x0000000000047941 */ /* 0x000fea0003800200 */
.L_x_5190:
[----:B------:R-:W-:-:S04]  /*60620*/  F2FP.BF16.F32.PACK_AB R134, RZ, R134 ;  /* 0x00000086ff86723e */ /* 0x000fc800000010ff */
[----:B------:R-:W-:Y:S01]  /*60630*/  PRMT R126, R2, 0x5410, R134 ;  /* 0x00005410027e7816 */ /* 0x000fe20000000086 */
[----:B------:R-:W-:Y:S06]  /*60640*/  BRA `(.L_x_5192) ;  /* 0x0000000000047947 */ /* 0x000fec0003800000 */
.L_x_5189:
[----:B------:R-:W-:-:S07]  /*60650*/  PRMT R126, R2, 0x5410, RZ ;  /* 0x00005410027e7816 */ /* 0x000fce00000000ff */
.L_x_5192:
[----:B------:R-:W-:Y:S05]  /*60660*/  BSYNC.RECONVERGENT B3 ;  /* 0x0000000000037941 */ /* 0x000fea0003800200 */
.L_x_5188:
[----:B------:R-:W-:Y:S02]  /*60670*/  MOV R2, R67 ;  /* 0x0000004300027202 */ /* 0x000fe40000000f00 */
[----:B------:R-:W-:-:S05]  /*60680*/  MOV R3, R126 ;  /* 0x0000007e00037202 */ /* 0x000fca0000000f00 */
[----:B------:R0:W-:Y:S01]  /*60690*/  STG.E.64 desc[UR4][R124.64+0x7500], R2 ;  /* 0x007500027c007986 */ /* 0x0001e2000c101b04 */
[----:B------:R-:W-:Y:S05]  /*606a0*/  BRA `(.L_x_5193) ;  /* 0x0000000000107947 */ /* 0x000fea0003800000 */
.L_x_5175:
[----:B------:R-:W5:Y:S02]  /*606b0*/  LDCU UR7, c[0x0][0x39c] ;  /* 0x00007380ff0777ac */ /* 0x000f640008000800 */
[----:B-----5:R-:W-:-:S13]  /*606c0*/  ISETP.GE.AND P0, PT, R0, UR7, PT ;  /* 0x0000000700007c0c */ /* 0x020fda000bf06270 */
[----:B------:R-:W-:Y:S05]  /*606d0*/  @P0 EXIT ;  /* 0x000000000000094d */ /* 0x000fea0003800000 */
[----:B------:R0:W-:Y:S02]  /*606e0*/  STG.E.64 desc[UR4][R124.64+0x7500], RZ ;  /* 0x007500ff7c007986 */ /* 0x0001e4000c101b04 */
.L_x_5193:
[----:B------:R-:W-:Y:S05]  /*606f0*/  BSYNC.RECONVERGENT B2 ;  /* 0x0000000000027941 */ /* 0x000fea0003800200 */
.L_x_5174:
        /* <DEDUP_REMOVED lines=17> */
.L_x_5197:
[----:B------:R-:W-:Y:S05]  /*60810*/  BSYNC.RECONVERGENT B3 ;  /* 0x0000000000037941 */ /* 0x000fea0003800200 */
.L_x_5196:
        /* <DEDUP_REMOVED lines=17> */
.L_x_5201:
[----:B------:R-:W-:Y:S05]  /*60930*/  BSYNC.RECONVERGENT B4 ;  /* 0x0000000000047941 */ /* 0x000fea0003800200 */
.L_x_5200:
[----:B------:R-:W-:-:S04]  /*60940*/  F2FP.BF16.F32.PACK_AB R134, RZ, R134 ;  /* 0x00000086ff86723e */ /* 0x000fc800000010ff */
[----:B------:R-:W-:Y:S01]  /*60950*/  PRMT R67, R67, 0x5410, R134 ;  /* 0x0000541043437816 */ /* 0x000fe20000000086 */
[----:B------:R-:W-:Y:S06]  /*60960*/  BRA `(.L_x_5202) ;  /* 0x0000000000047947 */ /* 0x000fec0003800000 */
.L_x_5199:
[----:B------:R-:W-:-:S07]  /*60970*/  PRMT R67, R67, 0x5410, RZ ;  /* 0x0000541043437816 */ /* 0x000fce00000000ff */
.L_x_5202:
[----:B------:R-:W-:Y:S05]  /*60980*/  BSYNC.RECONVERGENT B3 ;  /* 0x0000000000037941 */ /* 0x000fea0003800200 */
.L_x_5198:
        /* <DEDUP_REMOVED lines=16> */
.L_x_5206:
[----:B------:R-:W-:Y:S05]  /*60a90*/  BSYNC.RECONVERGENT B4 ;  /* 0x0000000000047941 */ /* 0x000fea0003800200 */
.L_x_5205:
[----:B------:R-:W-:Y:S01]  /*60aa0*/  F2FP.BF16.F32.PACK_AB R0, RZ, R134 ;  /* 0x00000086ff00723e */ /* 0x000fe200000010ff */
[----:B------:R-:W-:Y:S06]  /*60ab0*/  BRA `(.L_x_5207) ;  /* 0x0000000000047947 */ /* 0x000fec0003800000 */
.L_x_5204:
[----:B------:R-:W-:-:S07]  /*60ac0*/  PRMT R0, RZ, 0x7610, R0 ;  /* 0x00007610ff007816 */ /* 0x000fce0000000000 */
.L_x_5207:
[----:B------:R-:W-:Y:S05]  /*60ad0*/  BSYNC.RECONVERGENT B3 ;  /* 0x0000000000037941 */ /* 0x000fea0003800200 */
.L_x_5203:
        /* <DEDUP_REMOVED lines=16> */
.L_x_5211:
[----:B------:R-:W-:Y:S05]  /*60be0*/  BSYNC.RECONVERGENT B4 ;  /* 0x0000000000047941 */ /* 0x000fea0003800200 */
.L_x_5210:
[----:B------:R-:W-:-:S04]  /*60bf0*/  F2FP.BF16.F32.PACK_AB R134, RZ, R134 ;  /* 0x00000086ff86723e */ /* 0x000fc800000010ff */
[----:B------:R-:W-:Y:S01]  /*60c00*/  PRMT R126, R0, 0x5410, R134 ;  /* 0x00005410007e7816 */ /* 0x000fe20000000086 */
[----:B------:R-:W-:Y:S06]  /*60c10*/  BRA `(.L_x_5212) ;  /* 0x0000000000047947 */ /* 0x000fec0003800000 */
.L_x_5209:
[----:B------:R-:W-:-:S07]  /*60c20*/  PRMT R126, R0, 0x5410, RZ ;  /* 0x00005410007e7816 */ /* 0x000fce00000000ff */
.L_x_5212:
[----:B------:R-:W-:Y:S05]  /*60c30*/  BSYNC.RECONVERGENT B3 ;  /* 0x0000000000037941 */ /* 0x000fea0003800200 */
.L_x_5208:
[----:B------:R-:W-:Y:S01]  /*60c40*/  MOV R2, R67 ;  /* 0x0000004300027202 */ /* 0x000fe20000000f00 */
[----:B------:R-:W-:-:S05]  /*60c50*/  IMAD.MOV.U32 R3, RZ, RZ, R126 ;  /* 0x000000ffff037224 */ /* 0x000fca00078e007e */
[----:B------:R0:W-:Y:S01]  /*60c60*/  STG.E.64 desc[UR4][R124.64+0x7600], R2 ;  /* 0x007600027c007986 */ /* 0x0001e2000c101b04 */
[----:B------:R-:W-:Y:S05]  /*60c70*/  BRA `(.L_x_5213) ;  /* 0x0000000000107947 */ /* 0x000fea0003800000 */
.L_x_5195:
[----:B------:R-:W5:Y:S02]  /*60c80*/  LDCU UR7, c[0x0][0x39c] ;  /* 0x00007380ff0777ac */ /* 0x000f640008000800 */
[----:B-----5:R-:W-:-:S13]  /*60c90*/  ISETP.GE.AND P0, PT, R0, UR7, PT ;  /* 0x0000000700007c0c */ /* 0x020fda000bf06270 */
[----:B------:R-:W-:Y:S05]  /*60ca0*/  @P0 EXIT ;  /* 0x000000000000094d */ /* 0x000fea0003800000 */
[----:B------:R0:W-:Y:S02]  /*60cb0*/  STG.E.64 desc[UR4][R124.64+0x7600], RZ ;  /* 0x007600ff7c007986 */ /* 0x0001e4000c101b04 */
.L_x_5213:
[----:B------:R-:W-:Y:S05]  /*60cc0*/  BSYNC.RECONVERGENT B2 ;  /* 0x0000000000027941 */ /* 0x000fea0003800200 */
.L_x_5194:
        /* <DEDUP_REMOVED lines=17> */
.L_x_5217:
[----:B------:R-:W-:Y:S05]  /*60de0*/  BSYNC.RECONVERGENT B3 ;  /* 0x0000000000037941 */ /* 0x000fea0003800200 */
.L_x_5216:
        /* <DEDUP_REMOVED lines=17> */
.L_x_5221:
[----:B------:R-:W-:Y:S05]  /*60f00*/  BSYNC.RECONVERGENT B4 ;  /* 0x0000000000047941 */ /* 0x000fea0003800200 */
.L_x_5220:
[----:B------:R-:W-:-:S04]  /*60f10*/  F2FP.BF16.F32.PACK_AB R134, RZ, R134 ;  /* 0x00000086ff86723e */ /* 0x000fc800000010ff */
[----:B------:R-:W-:Y:S01]  /*60f20*/  PRMT R67, R67, 0x5410, R134 ;  /* 0x0000541043437816 */ /* 0x000fe20000000086 */
[----:B------:R-:W-:Y:S06]  /*60f30*/  BRA `(.L_x_5222) ;  /* 0x0000000000047947 */ /* 0x000fec0003800000 */
.L_x_5219:
[----:B------:R-:W-:-:S07]  /*60f40*/  PRMT R67, R67, 0x5410, RZ ;  /* 0x0000541043437816 */ /* 0x000fce00000000ff */
.L_x_5222:
[----:B------:R-:W-:Y:S05]  /*60f50*/  BSYNC.RECONVERGENT B3 ;  /* 0x0000000000037941 */ /* 0x000fea0003800200 */
.L_x_5218:
        /* <DEDUP_REMOVED lines=16> */
.L_x_5226:
[----:B------:R-:W-:Y:S05]  /*61060*/  BSYNC.RECONVERGENT B4 ;  /* 0x0000000000047941 */ /* 0x000fea0003800200 */
.L_x_5225:
[----:B------:R-:W-:Y:S01]  /*61070*/  F2FP.BF16.F32.PACK_AB R2, RZ, R134 ;  /* 0x00000086ff02723e */ /* 0x000fe200000010ff */
[----:B------:R-:W-:Y:S06]  /*61080*/  BRA `(.L_x_5227) ;  /* 0x0000000000047947 */ /* 0x000fec0003800000 */
.L_x_5224:
[----:B------:R-:W-:-:S07]  /*61090*/  PRMT R2, RZ, 0x7610, R2 ;  /* 0x00007610ff027816 */ /* 0x000fce0000000002 */
.L_x_5227:
[----:B------:R-:W-:Y:S05]  /*610a0*/  BSYNC.RECONVERGENT B3 ;  /* 0x0000000000037941 */ /* 0x000fea0003800200 */
.L_x_5223:
        /* <DEDUP_REMOVED lines=16> */
.L_x_5231:
[----:B------:R-:W-:Y:S05]  /*611b0*/  BSYNC.RECONVERGENT B4 ;  /* 0x0000000000047941 */ /* 0x000fea0003800200 */
.L_x_5230:
[----:B------:R-:W-:-:S04]  /*611c0*/  F2FP.BF16.F32.PACK_AB R134, RZ, R134 ;  /* 0x00000086ff86723e */ /* 0x000fc800000010ff */
[----:B------:R-:W-:Y:S01]  /*611d0*/  PRMT R126, R2, 0x5410, R134 ;  /* 0x00005410027e7816 */ /* 0x000fe20000000086 */
[----:B------:R-:W-:Y:S06]  /*611e0*/  BRA `(.L_x_5232) ;  /* 0x0000000000047947 */ /* 0x000fec0003800000 */
.L_x_5229:
[----:B------:R-:W-:-:S07]  /*611f0*/  PRMT R126, R2, 0x5410, RZ ;  /* 0x00005410027e7816 */ /* 0x000fce00000000ff */
.L_x_5232:
[----:B------:R-:W-:Y:S05]  /*61200*/  BSYNC.RECONVERGENT B3 ;  /* 0x0000000000037941 */ /* 0x000fea0003800200 */
.L_x_5228:
[----:B------:R-:W-:Y:S02]  /*61210*/  MOV R2, R67 ;  /* 0x0000004300027202 */ /* 0x000fe40000000f00 */
[----:B------:R-:W-:-:S05]  /*61220*/  MOV R3, R126 ;  /* 0x0000007e00037202 */ /* 0x000fca0000000f00 */
[----:B------:R0:W-:Y:S01]  /*61230*/  STG.E.64 desc[UR4][R124.64+0x7700], R2 ;  /* 0x007700027c007986 */ /* 0x0001e2000c101b04 */
[----:B------:R-:W-:Y:S05]  /*61240*/  BRA `(.L_x_5233) ;  /* 0x0000000000107947 */ /* 0x000fea0003800000 */
.L_x_5215:
[----:B------:R-:W5:Y:S02]  /*61250*/  LDCU UR7, c[0x0][0x39c] ;  /* 0x00007380ff0777ac */ /* 0x000f640008000800 */
[----:B-----5:R-:W-:-:S13]  /*61260*/  ISETP.GE.AND P0, PT, R0, UR7, PT ;  /* 0x0000000700007c0c */ /* 0x020fda000bf06270 */
[----:B------:R-:W-:Y:S05]  /*61270*/  @P0 EXIT ;  /* 0x000000000000094d */ /* 0x000fea0003800000 */
[----:B------:R0:W-:Y:S02]  /*61280*/  STG.E.64 desc[UR4][R124.64+0x7700], RZ ;  /* 0x007700ff7c007986 */ /* 0x0001e4000c101b04 */
.L_x_5233:
[----:B------:R-:W-:Y:S05]  /*61290*/  BSYNC.RECONVERGENT B2 ;  /* 0x0000000000027941 */ /* 0x000fea0003800200 */
.L_x_5214:
        /* <DEDUP_REMOVED lines=17> */
.L_x_5237:
[----:B------:R-:W-:Y:S05]  /*613b0*/  BSYNC.RECONVERGENT B3 ;  /* 0x0000000000037941 */ /* 0x000fea0003800200 */
.L_x_5236:
        /* <DEDUP_REMOVED lines=17> */
.L_x_5241:
[----:B------:R-:W-:Y:S05]  /*614d0*/  BSYNC.RECONVERGENT B4 ;  /* 0x0000000000047941 */ /* 0x000fea0003800200 */
.L_x_5240:
[----:B------:R-:W-:-:S04]  /*614e0*/  F2FP.BF16.F32.PACK_AB R134, RZ, R134 ;  /* 0x00000086ff86723e */ /* 0x000fc800000010ff */
[----:B------:R-:W-:Y:S01]  /*614f0*/  PRMT R67, R67, 0x5410, R134 ;  /* 0x0000541043437816 */ /* 0x000fe20000000086 */
[----:B------:R-:W-:Y:S06]  /*61500*/  BRA `(.L_x_5242) ;  /* 0x0000000000047947 */ /* 0x000fec0003800000 */
.L_x_5239:
[----:B------:R-:W-:-:S07]  /*61510*/  PRMT R67, R67, 0x5410, RZ ;  /* 0x0000541043437816 */ /* 0x000fce00000000ff */
.L_x_5242:
[----:B------:R-:W-:Y:S05]  /*61520*/  BSYNC.RECONVERGENT B3 ;  /* 0x0000000000037941 */ /* 0x000fea0003800200 */
.L_x_5238:
        /* <DEDUP_REMOVED lines=16> */
.L_x_5246:
[----:B------:R-:W-:Y:S05]  /*61630*/  BSYNC.RECONVERGENT B4 ;  /* 0x0000000000047941 */ /* 0x000fea0003800200 */
.L_x_5245:
[----:B------:R-:W-:Y:S01]  /*61640*/  F2FP.BF16.F32.PACK_AB R0, RZ, R134 ;  /* 0x00000086ff00723e */ /* 0x000fe200000010ff */
[----:B------:R-:W-:Y:S06]  /*61650*/  BRA `(.L_x_5247) ;  /* 0x0000000000047947 */ /* 0x000fec0003800000 */
.L_x_5244:
[----:B------:R-:W-:-:S07]  /*61660*/  PRMT R0, RZ, 0x7610, R0 ;  /* 0x00007610ff007816 */ /* 0x000fce0000000000 */
.L_x_5247:
[----:B------:R-:W-:Y:S05]  /*61670*/  BSYNC.RECONVERGENT B3 ;  /* 0x0000000000037941 */ /* 0x000fea0003800200 */
.L_x_5243:
        /* <DEDUP_REMOVED lines=16> */
.L_x_5251:
[----:B------:R-:W-:Y:S05]  /*61780*/  BSYNC.RECONVERGENT B4 ;  /* 0x0000000000047941 */ /* 0x000fea0003800200 */
.L_x_5250:
[----:B------:R-:W-:-:S04]  /*61790*/  F2FP.BF16.F32.PACK_AB R134, RZ, R134 ;  /* 0x00000086ff86723e */ /* 0x000fc800000010ff */
[----:B------:R-:W-:Y:S01]  /*617a0*/  PRMT R126, R0, 0x5410, R134 ;  /* 0x00005410007e7816 */ /* 0x000fe20000000086 */
[----:B------:R-:W-:Y:S06]  /*617b0*/  BRA `(.L_x_5252) ;  /* 0x0000000000047947 */ /* 0x000fec0003800000 */
.L_x_5249:
[----:B------:R-:W-:-:S07]  /*617c0*/  PRMT R126, R0, 0x5410, RZ ;  /* 0x00005410007e7816 */ /* 0x000fce00000000ff */
.L_x_5252:
[----:B------:R-:W-:Y:S05]  /*617d0*/  BSYNC.RECONVERGENT B3 ;  /* 0x0000000000037941 */ /* 0x000fea0003800200 */
.L_x_5248:
[----:B------:R-:W-:Y:S01]  /*617e0*/  MOV R2, R67 ;  /* 0x0000004300027202 */ /* 0x000fe20000000f00 */
[----:B------:R-:W-:-:S05]  /*617f0*/  IMAD.MOV.U32 R3, RZ, RZ, R126 ;  /* 0x000000ffff037224 */ /* 0x000fca00078e007e */
[----:B------:R0:W-:Y:S01]  /*61800*/  STG.E.64 desc[UR4][R124.64+0x7800], R2 ;  /* 0x007800027c007986 */ /* 0x0001e2000c101b04 */
[----:B------:R-:W-:Y:S05]  /*61810*/  BRA `(.L_x_5253) ;  /* 0x0000000000107947 */ /* 0x000fea0003800000 */
.L_x_5235:
[----:B------:R-:W5:Y:S02]  /*61820*/  LDCU UR7, c[0x0][0x39c] ;  /* 0x00007380ff0777ac */ /* 0x000f640008000800 */
[----:B-----5:R-:W-:-:S13]  /*61830*/  ISETP.GE.AND P0, PT, R0, UR7, PT ;  /* 0x0000000700007c0c */ /* 0x020fda000bf06270 */
[----:B------:R-:W-:Y:S05]  /*61840*/  @P0 EXIT ;  /* 0x000000000000094d */ /* 0x000fea0003800000 */
[----:B------:R0:W-:Y:S02]  /*61850*/  STG.E.64 desc[UR4][R124.64+0x7800], RZ ;  /* 0x007800ff7c007986 */ /* 0x0001e4000c101b04 */
.L_x_5253:
[----:B------:R-:W-:Y:S05]  /*61860*/  BSYNC.RECONVERGENT B2 ;  /* 0x0000000000027941 */ /* 0x000fea0003800200 */
.L_x_5234:
        /* <DEDUP_REMOVED lines=17> */
.L_x_5257:
[----:B------:R-:W-:Y:S05]  /*61980*/  BSYNC.RECONVERGENT B3 ;  /* 0x0000000000037941 */ /* 0x000fea0003800200 */
.L_x_5256:
        /* <DEDUP_REMOVED lines=17> */
.L_x_5261:
[----:B------:R-:W-:Y:S05]  /*61aa0*/  BSYNC.RECONVERGENT B4 ;  /* 0x0000000000047941 */ /* 0x000fea0003800200 */
.L_x_5260:
[----:B------:R-:W-:-:S04]  /*61ab0*/  F2FP.BF16.F32.PACK_AB R134, RZ, R134 ;  /* 0x00000086ff86723e */ /* 0x000fc800000010ff */
[----:B------:R-:W-:Y:S01]  /*61ac0*/  PRMT R67, R67, 0x5410, R134 ;  /* 0x0000541043437816 */ /* 0x000fe20000000086 */
[----:B------:R-:W-:Y:S06]  /*61ad0*/  BRA `(.L_x_5262) ;  /* 0x0000000000047947 */ /* 0x000fec0003800000 */
.L_x_5259:
[----:B------:R-:W-:-:S07]  /*61ae0*/  PRMT R67, R67, 0x5410, RZ ;  /* 0x0000541043437816 */ /* 0x000fce00000000ff */
.L_x_5262:
[----:B------:R-:W-:Y:S05]  /*61af0*/  BSYNC.RECONVERGENT B3 ;  /* 0x0000000000037941 */ /* 0x000fea0003800200 */
.L_x_5258:
        /* <DEDUP_REMOVED lines=16> */
.L_x_5266:
[----:B------:R-:W-:Y:S05]  /*61c00*/  BSYNC.RECONVERGENT B4 ;  /* 0x0000000000047941 */ /* 0x000fea0003800200 */
.L_x_5265:
[----:B------:R-:W-:Y:S01]  /*61c10*/  F2FP.BF16.F32.PACK_AB R2, RZ, R134 ;  /* 0x00000086ff02723e */ /* 0x000fe200000010ff */
[----:B------:R-:W-:Y:S06]  /*61c20*/  BRA `(.L_x_5267) ;  /* 0x0000000000047947 */ /* 0x000fec0003800000 */
.L_x_5264:
[----:B------:R-:W-:-:S07]  /*61c30*/  PRMT R2, RZ, 0x7610, R2 ;  /* 0x00007610ff027816 */ /* 0x000fce0000000002 */
.L_x_5267:
[----:B------:R-:W-:Y:S05]  /*61c40*/  BSYNC.RECONVERGENT B3 ;  /* 0x0000000000037941 */ /* 0x000fea0003800200 */
.L_x_5263:
        /* <DEDUP_REMOVED lines=16> */
.L_x_5271:
[----:B------:R-:W-:Y:S05]  /*61d50*/  BSYNC.RECONVERGENT B4 ;  /* 0x0000000000047941 */ /* 0x000fea0003800200 */
.L_x_5270:
[----:B------:R-:W-:-:S04]  /*61d60*/  F2FP.BF16.F32.PACK_AB R134, RZ, R134 ;  /* 0x00000086ff86723e */ /* 0x000fc800000010ff */
[----:B------:R-:W-:Y:S01]  /*61d70*/  PRMT R126, R2, 0x5410, R134 ;  /* 0x00005410027e7816 */ /* 0x000fe20000000086 */
[----:B------:R-:W-:Y:S06]  /*61d80*/  BRA `(.L_x_5272) ;  /* 0x0000000000047947 */ /* 0x000fec0003800000 */
.L_x_5269:
[----:B------:R-:W-:-:S07]  /*61d90*/  PRMT R126, R2, 0x5410, RZ ;  /* 0x00005410027e7816 */ /* 0x000fce00000000ff */
.L_x_5272:
[----:B------:R-:W-:Y:S05]  /*61da0*/  BSYNC.RECONVERGENT B3 ;  /* 0x0000000000037941 */ /* 0x000fea0003800200 */
.L_x_5268:
[----:B------:R-:W-:Y:S02]  /*61db0*/  MOV R2, R67 ;  /* 0x0000004300027202 */ /* 0x000fe40000000f00 */
[----:B------:R-:W-:-:S05]  /*61dc0*/  MOV R3, R126 ;  /* 0x0000007e00037202 */ /* 0x000fca0000000f00 */
[----:B------:R0:W-:Y:S01]  /*61dd0*/  STG.E.64 desc[UR4][R124.64+0x7900], R2 ;  /* 0x007900027c007986 */ /* 0x0001e2000c101b04 */
[----:B------:R-:W-:Y:S05]  /*61de0*/  BRA `(.L_x_5273) ;  /* 0x0000000000107947 */ /* 0x000fea0003800000 */
.L_x_5255:
[----:B------:R-:W5:Y:S02]  /*61df0*/  LDCU UR7, c[0x0][0x39c] ;  /* 0x00007380ff0777ac */ /* 0x000f640008000800 */
[----:B-----5:R-:W-:-:S13]  /*61e00*/  ISETP.GE.AND P0, PT, R0, UR7, PT ;  /* 0x0000000700007c0c */ /* 0x020fda000bf06270 */
[----:B------:R-:W-:Y:S05]  /*61e10*/  @P0 EXIT ;  /* 0x000000000000094d */ /* 0x000fea0003800000 */
[----:B------:R0:W-:Y:S02]  /*61e20*/  STG.E.64 desc[UR4][R124.64+0x7900], RZ ;  /* 0x007900ff7c007986 */ /* 0x0001e4000c101b04 */
.L_x_5273:
[----:B------:R-:W-:Y:S05]  /*61e30*/  BSYNC.RECONVERGENT B2 ;  /* 0x0000000000027941 */ /* 0x000fea0003800200 */
.L_x_5254:
        /* <DEDUP_REMOVED lines=17> */
.L_x_5277:
[----:B------:R-:W-:Y:S05]  /*61f50*/  BSYNC.RECONVERGENT B3 ;  /* 0x0000000000037941 */ /* 0x000fea0003800200 */
.L_x_5276:
        /* <DEDUP_REMOVED lines=17> */
.L_x_5281:
[----:B------:R-:W-:Y:S05]  /*62070*/  BSYNC.RECONVERGENT B4 ;  /* 0x0000000000047941 */ /* 0x000fea0003800200 */
.L_x_5280:
[----:B------:R-:W-:-:S04]  /*62080*/  F2FP.BF16.F32.PACK_AB R134, RZ, R134 ;  /* 0x00000086ff86723e */ /* 0x000fc800000010ff */
[----:B------:R-:W-:Y:S01]  /*62090*/  PRMT R67, R67, 0x5410, R134 ;  /* 0x0000541043437816 */ /* 0x000fe20000000086 */
[----:B------:R-:W-:Y:S06]  /*620a0*/  BRA `(.L_x_5282) ;  /* 0x0000000000047947 */ /* 0x000fec0003800000 */
.L_x_5279:
[----:B------:R-:W-:-:S07]  /*620b0*/  PRMT R67, R67, 0x5410, RZ ;  /* 0x0000541043437816 */ /* 0x000fce00000000ff */
.L_x_5282:
[----:B------:R-:W-:Y:S05]  /*620c0*/  BSYNC.RECONVERGENT B3 ;  /* 0x0000000000037941 */ /* 0x000fea0003800200 */
.L_x_5278:
        /* <DEDUP_REMOVED lines=16> */
.L_x_5286:
[----:B------:R-:W-:Y:S05]  /*621d0*/  BSYNC.RECONVERGENT B4 ;  /* 0x0000000000047941 */ /* 0x000fea0003800200 */
.L_x_5285:
[----:B------:R-:W-:Y:S01]  /*621e0*/  F2FP.BF16.F32.PACK_AB R0, RZ, R134 ;  /* 0x00000086ff00723e */ /* 0x000fe200000010ff */
[----:B------:R-:W-:Y:S06]  /*621f0*/  BRA `(.L_x_5287) ;  /* 0x0000000000047947 */ /* 0x000fec0003800000 */
.L_x_5284:
[----:B------:R-:W-:-:S07]  /*62200*/  PRMT R0, RZ, 0x7610, R0 ;  /* 0x00007610ff007816 */ /* 0x000fce0000000000 */
.L_x_5287:
[----:B------:R-:W-:Y:S05]  /*62210*/  BSYNC.RECONVERGENT B3 ;  /* 0x0000000000037941 */ /* 0x000fea0003800200 */
.L_x_5283:
        /* <DEDUP_REMOVED lines=16> */
.L_x_5291:
[----:B------:R-:W-:Y:S05]  /*62320*/  BSYNC.RECONVERGENT B4 ;  /* 0x0000000000047941 */ /* 0x000fea0003800200 */
.L_x_5290:
[----:B------:R-:W-:-:S04]  /*62330*/  F2FP.BF16.F32.PACK_AB R134, RZ, R134 ;  /* 0x00000086ff86723e */ /* 0x000fc800000010ff */
[----:B------:R-:W-:Y:S01]  /*62340*/  PRMT R126, R0, 0x5410, R134 ;  /* 0x00005410007e7816 */ /* 0x000fe20000000086 */
[----:B------:R-:W-:Y:S06]  /*62350*/  BRA `(.L_x_5292) ;  /* 0x0000000000047947 */ /* 0x000fec0003800000 */
.L_x_5289:
[----:B------:R-:W-:-:S07]  /*62360*/  PRMT R126, R0, 0x5410, RZ ;  /* 0x00005410007e7816 */ /* 0x000fce00000000ff */
.L_x_5292:
[----:B------:R-:W-:Y:S05]  /*62370*/  BSYNC.RECONVERGENT B3 ;  /* 0x0000000000037941 */ /* 0x000fea0003800200 */
.L_x_5288:
[----:B------:R-:W-:Y:S01]  /*62380*/  MOV R2, R67 ;  /* 0x0000004300027202 */ /* 0x000fe20000000f00 */
[----:B------:R-:W-:-:S05]  /*62390*/  IMAD.MOV.U32 R3, RZ, RZ, R126 ;  /* 0x000000ffff037224 */ /* 0x000fca00078e007e */
[----:B------:R0:W-:Y:S01]  /*623a0*/  STG.E.64 desc[UR4][R124.64+0x7a00], R2 ;  /* 0x007a00027c007986 */ /* 0x0001e2000c101b04 */
[----:B------:R-:W-:Y:S05]  /*623b0*/  BRA `(.L_x_5293) ;  /* 0x0000000000107947 */ /* 0x000fea0003800000 */
.L_x_5275:
[----:B------:R-:W5:Y:S02]  /*623c0*/  LDCU UR7, c[0x0][0x39c] ;  /* 0x00007380ff0777ac */ /* 0x000f640008000800 */
[----:B-----5:R-:W-:-:S13]  /*623d0*/  ISETP.GE.AND P0, PT, R0, UR7, PT ;  /* 0x0000000700007c0c */ /* 0x020fda000bf06270 */
[----:B------:R-:W-:Y:S05]  /*623e0*/  @P0 EXIT ;  /* 0x000000000000094d */ /* 0x000fea0003800000 */
[----:B------:R0:W-:Y:S02]  /*623f0*/  STG.E.64 desc[UR4][R124.64+0x7a00], RZ ;  /* 0x007a00ff7c007986 */ /* 0x0001e4000c101b04 */
.L_x_5293:
[----:B------:R-:W-:Y:S05]  /*62400*/  BSYNC.RECONVERGENT B2 ;  /* 0x0000000000027941 */ /* 0x000fea0003800200 */
.L_x_5274:
        /* <DEDUP_REMOVED lines=17> */
.L_x_5297:
[----:B------:R-:W-:Y:S05]  /*62520*/  BSYNC.RECONVERGENT B3 ;  /* 0x0000000000037941 */ /* 0x000fea0003800200 */
.L_x_5296:
        /* <DEDUP_REMOVED lines=17> */
.L_x_5301:
[----:B------:R-:W-:Y:S05]  /*62640*/  BSYNC.RECONVERGENT B4 ;  /* 0x0000000000047941 */ /* 0x000fea0003800200 */
.L_x_5300:
[----:B------:R-:W-:-:S04]  /*62650*/  F2FP.BF16.F32.PACK_AB R134, RZ, R134 ;  /* 0x00000086ff86723e */ /* 0x000fc800000010ff */
[----:B------:R-:W-:Y:S01]  /*62660*/  PRMT R67, R67, 0x5410, R134 ;  /* 0x0000541043437816 */ /* 0x000fe20000000086 */
[----:B------:R-:W-:Y:S06]  /*62670*/  BRA `(.L_x_5302) ;  /* 0x0000000000047947 */ /* 0x000fec0003800000 */
.L_x_5299:
[----:B------:R-:W-:-:S07]  /*62680*/  PRMT R67, R67, 0x5410, RZ ;  /* 0x0000541043437816 */ /* 0x000fce00000000ff */
.L_x_5302:
[----:B------:R-:W-:Y:S05]  /*62690*/  BSYNC.RECONVERGENT B3 ;  /* 0x0000000000037941 */ /* 0x000fea0003800200 */
.L_x_5298:
        /* <DEDUP_REMOVED lines=16> */
.L_x_5306:
[----:B------:R-:W-:Y:S05]  /*627a0*/  BSYNC.RECONVERGENT B4 ;  /* 0x0000000000047941 */ /* 0x000fea0003800200 */
.L_x_5305:
[----:B------:R-:W-:Y:S01]  /*627b0*/  F2FP.BF16.F32.PACK_AB R2, RZ, R134 ;  /* 0x00000086ff02723e */ /* 0x000fe200000010ff */
[----:B------:R-:W-:Y:S06]  /*627c0*/  BRA `(.L_x_5307) ;  /* 0x0000000000047947 */ /* 0x000fec0003800000 */
.L_x_5304:
[----:B------:R-:W-:-:S07]  /*627d0*/  PRMT R2, RZ, 0x7610, R2 ;  /* 0x00007610ff027816 */ /* 0x000fce0000000002 */
.L_x_5307:
[----:B------:R-:W-:Y:S05]  /*627e0*/  BSYNC.RECONVERGENT B3 ;  /* 0x0000000000037941 */ /* 0x000fea0003800200 */
.L_x_5303:
        /* <DEDUP_REMOVED lines=16> */
.L_x_5311:
[----:B------:R-:W-:Y:S05]  /*628f0*/  BSYNC.RECONVERGENT B4 ;  /* 0x0000000000047941 */ /* 0x000fea0003800200 */
.L_x_5310:
[----:B------:R-:W-:-:S04]  /*62900*/  F2FP.BF16.F32.PACK_AB R134, RZ, R134 ;  /* 0x00000086ff86723e */ /* 0x000fc800000010ff */
[----:B------:R-:W-:Y:S01]  /*62910*/  PRMT R126, R2, 0x5410, R134 ;  /* 0x00005410027e7816 */ /* 0x000fe20000000086 */
[----:B------:R-:W-:Y:S06]  /*62920*/  BRA `(.L_x_5312) ;  /* 0x0000000000047947 */ /* 0x000fec0003800000 */
.L_x_5309:
[----:B------:R-:W-:-:S07]  /*62930*/  PRMT R126, R2, 0x5410, RZ ;  /* 0x00005410027e7816 */ /* 0x000fce00000000ff */
.L_x_5312:
[----:B------:R-:W-:Y:S05]  /*62940*/  BSYNC.RECONVERGENT B3 ;  /* 0x0000000000037941 */ /* 0x000fea0003800200 */
.L_x_5308:
[----:B------:R-:W-:Y:S02]  /*62950*/  MOV R2, R67 ;  /* 0x0000004300027202 */ /* 0x000fe40000000f00 */
[----:B------:R-:W-:-:S05]  /*62960*/  MOV R3, R126 ;  /* 0x0000007e00037202 */ /* 0x000fca0000000f00 */
[----:B------:R0:W-:Y:S01]  /*62970*/  STG.E.64 desc[UR4][R124.64+0x7b00], R2 ;  /* 0x007b00027c007986 */ /* 0x0001e2000c101b04 */
[----:B------:R-:W-:Y:S05]  /*62980*/  BRA `(.L_x_5313) ;  /* 0x0000000000107947 */ /* 0x000fea0003800000 */
.L_x_5295:
[----:B------:R-:W5:Y:S02]  /*62990*/  LDCU UR7, c[0x0][0x39c] ;  /* 0x00007380ff0777ac */ /* 0x000f640008000800 */
[----:B-----5:R-:W-:-:S13]  /*629a0*/  ISETP.GE.AND P0, PT, R0, UR7, PT ;  /* 0x0000000700007c0c */ /* 0x020fda000bf06270 */
[----:B------:R-:W-:Y:S05]  /*629b0*/  @P0 EXIT ;  /* 0x000000000000094d */ /* 0x000fea0003800000 */
[----:B------:R0:W-:Y:S02]  /*629c0*/  STG.E.64 desc[UR4][R124.64+0x7b00], RZ ;  /* 0x007b00ff7c007986 */ /* 0x0001e4000c101b04 */
.L_x_5313:
[----:B------:R-:W-:Y:S05]  /*629d0*/  BSYNC.RECONVERGENT B2 ;  /* 0x0000000000027941 */ /* 0x000fea0003800200 */
.L_x_5294:
        /* <DEDUP_REMOVED lines=17> */
.L_x_5317:
[----:B------:R-:W-:Y:S05]  /*62af0*/  BSYNC.RECONVERGENT B3 ;  /* 0x0000000000037941 */ /* 0x000fea0003800200 */
.L_x_5316:
        /* <DEDUP_REMOVED lines=17> */
.L_x_5321:
[----:B------:R-:W-:Y:S05]  /*62c10*/  BSYNC.RECONVERGENT B4 ;  /* 0x0000000000047941 */ /* 0x000fea0003800200 */
.L_x_5320:
[----:B------:R-:W-:-:S04]  /*62c20*/  F2FP.BF16.F32.PACK_AB R134, RZ, R134 ;  /* 0x00000086ff86723e */ /* 0x000fc800000010ff */
[----:B------:R-:W-:Y:S01]  /*62c30*/  PRMT R67, R67, 0x5410, R134 ;  /* 0x0000541043437816 */ /* 0x000fe20000000086 */
[----:B------:R-:W-:Y:S06]  /*62c40*/  BRA `(.L_x_5322) ;  /* 0x0000000000047947 */ /* 0x000fec0003800000 */
.L_x_5319:
[----:B------:R-:W-:-:S07]  /*62c50*/  PRMT R67, R67, 0x5410, RZ ;  /* 0x0000541043437816 */ /* 0x000fce00000000ff */
.L_x_5322:
[----:B------:R-:W-:Y:S05]  /*62c60*/  BSYNC.RECONVERGENT B3 ;  /* 0x0000000000037941 */ /* 0x000fea0003800200 */
.L_x_5318:
        /* <DEDUP_REMOVED lines=16> */
.L_x_5326:
[----:B------:R-:W-:Y:S05]  /*62d70*/  BSYNC.RECONVERGENT B4 ;  /* 0x0000000000047941 */ /* 0x000fea0003800200 */
.L_x_5325:
[----:B------:R-:W-:Y:S01]  /*62d80*/  F2FP.BF16.F32.PACK_AB R0, RZ, R134 ;  /* 0x00000086ff00723e */ /* 0x000fe200000010ff */
[----:B------:R-:W-:Y:S06]  /*62d90*/  BRA `(.L_x_5327) ;  /* 0x0000000000047947 */ /* 0x000fec0003800000 */
.L_x_5324:
[----:B------:R-:W-:-:S07]  /*62da0*/  PRMT R0, RZ, 0x7610, R0 ;  /* 0x00007610ff007816 */ /* 0x000fce0000000000 */
.L_x_5327:
[----:B------:R-:W-:Y:S05]  /*62db0*/  BSYNC.RECONVERGENT B3 ;  /* 0x0000000000037941 */ /* 0x000fea0003800200 */
.L_x_5323:
        /* <DEDUP_REMOVED lines=16> */
.L_x_5331:
[----:B------:R-:W-:Y:S05]  /*62ec0*/  BSYNC.RECONVERGENT B4 ;  /* 0x0000000000047941 */ /* 0x000fea0003800200 */
.L_x_5330:
[----:B------:R-:W-:-:S04]  /*62ed0*/  F2FP.BF16.F32.PACK_AB R134, RZ, R134 ;  /* 0x00000086ff86723e */ /* 0x000fc800000010ff */
[----:B------:R-:W-:Y:S01]  /*62ee0*/  PRMT R126, R0, 0x5410, R134 ;  /* 0x00005410007e7816 */ /* 0x000fe20000000086 */
[----:B------:R-:W-:Y:S06]  /*62ef0*/  BRA `(.L_x_5332) ;  /* 0x0000000000047947 */ /* 0x000fec0003800000 */
.L_x_5329:
[----:B------:R-:W-:-:S07]  /*62f00*/  PRMT R126, R0, 0x5410, RZ ;  /* 0x00005410007e7816 */ /* 0x000fce00000000ff */
.L_x_5332:
[----:B------:R-:W-:Y:S05]  /*62f10*/  BSYNC.RECONVERGENT B3 ;  /* 0x0000000000037941 */ /* 0x000fea0003800200 */
.L_x_5328:
[----:B------:R-:W-:Y:S01]  /*62f20*/  MOV R2, R67 ;  /* 0x0000004300027202 */ /* 0x000fe20000000f00 */
[----:B------:R-:W-:-:S05]  /*62f30*/  IMAD.MOV.U32 R3, RZ, RZ, R126 ;  /* 0x000000ffff037224 */ /* 0x000fca00078e007e */
[----:B------:R0:W-:Y:S01]  /*62f40*/  STG.E.64 desc[UR4][R124.64+0x7c00], R2 ;  /* 0x007c00027c007986 */ /* 0x0001e2000c101b04 */
[----:B------:R-:W-:Y:S05]  /*62f50*/  BRA `(.L_x_5333) ;  /* 0x0000000000107947 */ /* 0x000fea0003800000 */
.L_x_5315:
[----:B------:R-:W5:Y:S02]  /*62f60*/  LDCU UR7, c[0x0][0x39c] ;  /* 0x00007380ff0777ac */ /* 0x000f640008000800 */
[----:B-----5:R-:W-:-:S13]  /*62f70*/  ISETP.GE.AND P0, PT, R0, UR7, PT ;  /* 0x0000000700007c0c */ /* 0x020fda000bf06270 */
[----:B------:R-:W-:Y:S05]  /*62f80*/  @P0 EXIT ;  /* 0x000000000000094d */ /* 0x000fea0003800000 */
[----:B------:R0:W-:Y:S02]  /*62f90*/  STG.E.64 desc[UR4][R124.64+0x7c00], RZ ;  /* 0x007c00ff7c007986 */ /* 0x0001e4000c101b04 */
.L_x_5333:
[----:B------:R-:W-:Y:S05]  /*62fa0*/  BSYNC.RECONVERGENT B2 ;  /* 0x0000000000027941 */ /* 0x000fea0003800200 */
.L_x_5314:
        /* <DEDUP_REMOVED lines=17> */
.L_x_5337:
[----:B------:R-:W-:Y:S05]  /*630c0*/  BSYNC.RECONVERGENT B3 ;  /* 0x0000000000037941 */ /* 0x000fea0003800200 */
.L_x_5336:
        /* <DEDUP_REMOVED lines=17> */
.L_x_5341:
[----:B------:R-:W-:Y:S05]  /*631e0*/  BSYNC.RECONVERGENT B4 ;  /* 0x0000000000047941 */ /* 0x000fea0003800200 */
.L_x_5340:
[----:B------:R-:W-:-:S04]  /*631f0*/  F2FP.BF16.F32.PACK_AB R134, RZ, R134 ;  /* 0x00000086ff86723e */ /* 0x000fc800000010ff */
[----:B------:R-:W-:Y:S01]  /*63200*/  PRMT R67, R67, 0x5410, R134 ;  /* 0x0000541043437816 */ /* 0x000fe20000000086 */
[----:B------:R-:W-:Y:S06]  /*63210*/  BRA `(.L_x_5342) ;  /* 0x0000000000047947 */ /* 0x000fec0003800000 */
.L_x_5339:
[----:B------:R-:W-:-:S07]  /*63220*/  PRMT R67, R67, 0x5410, RZ ;  /* 0x0000541043437816 */ /* 0x000fce00000000ff */
.L_x_5342:
[----:B------:R-:W-:Y:S05]  /*63230*/  BSYNC.RECONVERGENT B3 ;  /* 0x0000000000037941 */ /* 0x000fea0003800200 */
.L_x_5338:
        /* <DEDUP_REMOVED lines=16> */
.L_x_5346:
[----:B------:R-:W-:Y:S05]  /*63340*/  BSYNC.RECONVERGENT B4 ;  /* 0x0000000000047941 */ /* 0x000fea0003800200 */
.L_x_5345:
[----:B------:R-:W-:Y:S01]  /*63350*/  F2FP.BF16.F32.PACK_AB R2, RZ, R134 ;  /* 0x00000086ff02723e */ /* 0x000fe200000010ff */
[----:B------:R-:W-:Y:S06]  /*63360*/  BRA `(.L_x_5347) ;  /* 0x0000000000047947 */ /* 0x000fec0003800000 */
.L_x_5344:
[----:B------:R-:W-:-:S07]  /*63370*/  PRMT R2, RZ, 0x7610, R2 ;  /* 0x00007610ff027816 */ /* 0x000fce0000000002 */
.L_x_5347:
[----:B------:R-:W-:Y:S05]  /*63380*/  BSYNC.RECONVERGENT B3 ;  /* 0x0000000000037941 */ /* 0x000fea0003800200 */
.L_x_5343:
        /* <DEDUP_REMOVED lines=16> */
.L_x_5351:
[----:B------:R-:W-:Y:S05]  /*63490*/  BSYNC.RECONVERGENT B4 ;  /* 0x0000000000047941 */ /* 0x000fea0003800200 */
.L_x_5350:
[----:B------:R-:W-:-:S04]  /*634a0*/  F2FP.BF16.F32.PACK_AB R134, RZ, R134 ;  /* 0x00000086ff86723e */ /* 0x000fc800000010ff */
[----:B------:R-:W-:Y:S01]  /*634b0*/  PRMT R126, R2, 0x5410, R134 ;  /* 0x00005410027e7816 */ /* 0x000fe20000000086 */
[----:B------:R-:W-:Y:S06]  /*634c0*/  BRA `(.L_x_5352) ;  /* 0x0000000000047947 */ /* 0x000fec0003800000 */
.L_x_5349:
[----:B------:R-:W-:-:S07]  /*634d0*/  PRMT R126, R2, 0x5410, RZ ;  /* 0x00005410027e7816 */ /* 0x000fce00000000ff */
.L_x_5352:
[----:B------:R-:W-:Y:S05]  /*634e0*/  BSYNC.RECONVERGENT B3 ;  /* 0x0000000000037941 */ /* 0x000fea0003800200 */
.L_x_5348:
[----:B------:R-:W-:Y:S02]  /*634f0*/  MOV R2, R67 ;  /* 0x0000004300027202 */ /* 0x000fe40000000f00 */
[----:B------:R-:W-:-:S05]  /*63500*/  MOV R3, R126 ;  /* 0x0000007e00037202 */ /* 0x000fca0000000f00 */
[----:B------:R0:W-:Y:S01]  /*63510*/  STG.E.64 desc[UR4][R124.64+0x7d00], R2 ;  /* 0x007d00027c007986 */ /* 0x0001e2000c101b04 */
[----:B------:R-:W-:Y:S05]  /*63520*/  BRA `(.L_x_5353) ;  /* 0x0000000000107947 */ /* 0x000fea0003800000 */
.L_x_5335:
[----:B------:R-:W5:Y:S02]  /*63530*/  LDCU UR7, c[0x0][0x39c] ;  /* 0x00007380ff0777ac */ /* 0x000f640008000800 */
[----:B-----5:R-:W-:-:S13]  /*63540*/  ISETP.GE.AND P0, PT, R0, UR7, PT ;  /* 0x0000000700007c0c */ /* 0x020fda000bf06270 */
[----:B------:R-:W-:Y:S05]  /*63550*/  @P0 EXIT ;  /* 0x000000000000094d */ /* 0x000fea0003800000 */
[----:B------:R0:W-:Y:S02]  /*63560*/  STG.E.64 desc[UR4][R124.64+0x7d00], RZ ;  /* 0x007d00ff7c007986 */ /* 0x0001e4000c101b04 */
.L_x_5353:
[----:B------:R-:W-:Y:S05]  /*63570*/  BSYNC.RECONVERGENT B2 ;  /* 0x0000000000027941 */ /* 0x000fea0003800200 */
.L_x_5334:
        /* <DEDUP_REMOVED lines=17> */
.L_x_5357:
[----:B------:R-:W-:Y:S05]  /*63690*/  BSYNC.RECONVERGENT B3 ;  /* 0x0000000000037941 */ /* 0x000fea0003800200 */
.L_x_5356:
        /* <DEDUP_REMOVED lines=17> */
.L_x_5361:
[----:B------:R-:W-:Y:S05]  /*637b0*/  BSYNC.RECONVERGENT B4 ;  /* 0x0000000000047941 */ /* 0x000fea0003800200 */
.L_x_5360:
[----:B------:R-:W-:-:S04]  /*637c0*/  F2FP.BF16.F32.PACK_AB R134, RZ, R134 ;  /* 0x00000086ff86723e */ /* 0x000fc800000010ff */
[----:B------:R-:W-:Y:S01]  /*637d0*/  PRMT R67, R67, 0x5410, R134 ;  /* 0x0000541043437816 */ /* 0x000fe20000000086 */
[----:B------:R-:W-:Y:S06]  /*637e0*/  BRA `(.L_x_5362) ;  /* 0x0000000000047947 */ /* 0x000fec0003800000 */
.L_x_5359:
[----:B------:R-:W-:-:S07]  /*637f0*/  PRMT R67, R67, 0x5410, RZ ;  /* 0x0000541043437816 */ /* 0x000fce00000000ff */
.L_x_5362:
[----:B------:R-:W-:Y:S05]  /*63800*/  BSYNC.RECONVERGENT B3 ;  /* 0x0000000000037941 */ /* 0x000fea0003800200 */
.L_x_5358:
        /* <DEDUP_REMOVED lines=16> */
.L_x_5366:
[----:B------:R-:W-:Y:S05]  /*63910*/  BSYNC.RECONVERGENT B4 ;  /* 0x0000000000047941 */ /* 0x000fea0003800200 */
.L_x_5365:
[----:B------:R-:W-:Y:S01]  /*63920*/  F2FP.BF16.F32.PACK_AB R0, RZ, R134 ;  /* 0x00000086ff00723e */ /* 0x000fe200000010ff */
[----:B------:R-:W-:Y:S06]  /*63930*/  BRA `(.L_x_5367) ;  /* 0x0000000000047947 */ /* 0x000fec0003800000 */
.L_x_5364:
[----:B------:R-:W-:-:S07]  /*63940*/  PRMT R0, RZ, 0x7610, R0 ;  /* 0x00007610ff007816 */ /* 0x000fce0000000000 */
.L_x_5367:
[----:B------:R-:W-:Y:S05]  /*63950*/  BSYNC.RECONVERGENT B3 ;  /* 0x0000000000037941 */ /* 0x000fea0003800200 */
.L_x_5363:
        /* <DEDUP_REMOVED lines=16> */
.L_x_5371:
[----:B------:R-:W-:Y:S05]  /*63a60*/  BSYNC.RECONVERGENT B4 ;  /* 0x0000000000047941 */ /* 0x000fea0003800200 */
.L_x_5370:
[----:B------:R-:W-:-:S04]  /*63a70*/  F2FP.BF16.F32.PACK_AB R134, RZ, R134 ;  /* 0x00000086ff86723e */ /* 0x000fc800000010ff */
[----:B------:R-:W-:Y:S01]  /*63a80*/  PRMT R126, R0, 0x5410, R134 ;  /* 0x00005410007e7816 */ /* 0x000fe20000000086 */
[----:B------:R-:W-:Y:S06]  /*63a90*/  BRA `(.L_x_5372) ;  /* 0x0000000000047947 */ /* 0x000fec0003800000 */
.L_x_5369:
[----:B------:R-:W-:-:S07]  /*63aa0*/  PRMT R126, R0, 0x5410, RZ ;  /* 0x00005410007e7816 */ /* 0x000fce00000000ff */
.L_x_5372:
[----:B------:R-:W-:Y:S05]  /*63ab0*/  BSYNC.RECONVERGENT B3 ;  /* 0x0000000000037941 */ /* 0x000fea0003800200 */
.L_x_5368:
[----:B------:R-:W-:Y:S01]  /*63ac0*/  MOV R2, R67 ;  /* 0x0000004300027202 */ /* 0x000fe20000000f00 */
[----:B------:R-:W-:-:S05]  /*63ad0*/  IMAD.MOV.U32 R3, RZ, RZ, R126 ;  /* 0x000000ffff037224 */ /* 0x000fca00078e007e */
[----:B------:R0:W-:Y:S01]  /*63ae0*/  STG.E.64 desc[UR4][R124.64+0x7e00], R2 ;  /* 0x007e00027c007986 */ /* 0x0001e2000c101b04 */
[----:B------:R-:W-:Y:S05]  /*63af0*/  BRA `(.L_x_5373) ;  /* 0x0000000000107947 */ /* 0x000fea0003800000 */
.L_x_5355:
[----:B------:R-:W5:Y:S02]  /*63b00*/  LDCU UR7, c[0x0][0x39c] ;  /* 0x00007380ff0777ac */ /* 0x000f640008000800 */
[----:B-----5:R-:W-:-:S13]  /*63b10*/  ISETP.GE.AND P0, PT, R0, UR7, PT ;  /* 0x0000000700007c0c */ /* 0x020fda000bf06270 */
[----:B------:R-:W-:Y:S05]  /*63b20*/  @P0 EXIT ;  /* 0x000000000000094d */ /* 0x000fea0003800000 */
[----:B------:R0:W-:Y:S02]  /*63b30*/  STG.E.64 desc[UR4][R124.64+0x7e00], RZ ;  /* 0x007e00ff7c007986 */ /* 0x0001e4000c101b04 */
.L_x_5373:
[----:B------:R-:W-:Y:S05]  /*63b40*/  BSYNC.RECONVERGENT B2 ;  /* 0x0000000000027941 */ /* 0x000fea0003800200 */
.L_x_5354:
[----:B------:R-:W-:-:S04]  /*63b50*/  IADD3 R0, PT, PT, R10, 0x3f80, RZ ;  /* 0x00003f800a007810 */ /* 0x000fc80007ffe0ff */
        /* <DEDUP_REMOVED lines=15> */
.L_x_5376:
[----:B------:R-:W-:Y:S05]  /*63c50*/  BSYNC.RECONVERGENT B2 ;  /* 0x0000000000027941 */ /* 0x000fea0003800200 */
.L_x_5375:
        /* <DEDUP_REMOVED lines=17> */
.L_x_5380:
[----:B------:R-:W-:Y:S05]  /*63d70*/  BSYNC.RECONVERGENT B3 ;  /* 0x0000000000037941 */ /* 0x000fea0003800200 */
.L_x_5379:
[----:B------:R-:W-:-:S04]  /*63d80*/  F2FP.BF16.F32.PACK_AB R134, RZ, R134 ;  /* 0x00000086ff86723e */ /* 0x000fc800000010ff */
[----:B------:R-:W-:Y:S01]  /*63d90*/  PRMT R2, R67, 0x5410, R134 ;  /* 0x0000541043027816 */ /* 0x000fe20000000086 */
[----:B------:R-:W-:Y:S06]  /*63da0*/  BRA `(.L_x_5381) ;  /* 0x0000000000047947 */ /* 0x000fec0003800000 */
.L_x_5378:
[----:B------:R-:W-:-:S07]  /*63db0*/  PRMT R2, R67, 0x5410, RZ ;  /* 0x0000541043027816 */ /* 0x000fce00000000ff */
.L_x_5381:
[----:B------:R-:W-:Y:S05]  /*63dc0*/  BSYNC.RECONVERGENT B2 ;  /* 0x0000000000027941 */ /* 0x000fea0003800200 */
.L_x_5377:
        /* <DEDUP_REMOVED lines=16> */
.L_x_5385:
[----:B------:R-:W-:Y:S05]  /*63ed0*/  BSYNC.RECONVERGENT B3 ;  /* 0x0000000000037941 */ /* 0x000fea0003800200 */
.L_x_5384:
[----:B------:R-:W-:Y:S01]  /*63ee0*/  F2FP.BF16.F32.PACK_AB R3, RZ, R134 ;  /* 0x00000086ff03723e */ /* 0x000fe200000010ff */
[----:B------:R-:W-:Y:S06]  /*63ef0*/  BRA `(.L_x_5386) ;  /* 0x0000000000047947 */ /* 0x000fec0003800000 */
.L_x_5383:
[----:B------:R-:W-:-:S07]  /*63f00*/  PRMT R3, RZ, 0x7610, R3 ;  /* 0x00007610ff037816 */ /* 0x000fce0000000003 */
.L_x_5386:
[----:B------:R-:W-:Y:S05]  /*63f10*/  BSYNC.RECONVERGENT B2 ;  /* 0x0000000000027941 */ /* 0x000fea0003800200 */
.L_x_5382:
        /* <DEDUP_REMOVED lines=16> */
.L_x_5390:
[----:B------:R-:W-:Y:S05]  /*64020*/  BSYNC.RECONVERGENT B3 ;  /* 0x0000000000037941 */ /* 0x000fea0003800200 */
.L_x_5389:
[----:B------:R-:W-:-:S04]  /*64030*/  F2FP.BF16.F32.PACK_AB R134, RZ, R134 ;  /* 0x00000086ff86723e */ /* 0x000fc800000010ff */
[----:B------:R-:W-:Y:S01]  /*64040*/  PRMT R3, R3, 0x5410, R134 ;  /* 0x0000541003037816 */ /* 0x000fe20000000086 */
[----:B------:R-:W-:Y:S06]  /*64050*/  BRA `(.L_x_5391) ;  /* 0x0000000000047947 */ /* 0x000fec0003800000 */
.L_x_5388:
[----:B------:R-:W-:-:S07]  /*64060*/  PRMT R3, R3, 0x5410, RZ ;  /* 0x0000541003037816 */ /* 0x000fce00000000ff */
.L_x_5391:
[----:B------:R-:W-:Y:S05]  /*64070*/  BSYNC.RECONVERGENT B2 ;  /* 0x0000000000027941 */ /* 0x000fea0003800200 */
.L_x_5387:
[----:B------:R-:W-:Y:S01]  /*64080*/  STG.E.64 desc[UR4][R124.64+0x7f00], R2 ;  /* 0x007f00027c007986 */ /* 0x000fe2000c101b04 */
[----:B------:R-:W-:Y:S05]  /*64090*/  EXIT ;  /* 0x000000000000794d */ /* 0x000fea0003800000 */
.L_x_5374:
[----:B------:R-:W5:Y:S02]  /*640a0*/  LDCU UR7, c[0x0][0x39c] ;  /* 0x00007380ff0777ac */ /* 0x000f640008000800 */
[----:B-----5:R-:W-:-:S13]  /*640b0*/  ISETP.GE.AND P0, PT, R0, UR7, PT ;  /* 0x0000000700007c0c */ /* 0x020fda000bf06270 */
[----:B------:R-:W-:Y:S05]  /*640c0*/  @P0 EXIT ;  /* 0x000000000000094d */ /* 0x000fea0003800000 */
[----:B------:R-:W-:Y:S01]  /*640d0*/  STG.E.64 desc[UR4][R124.64+0x7f00], RZ ;  /* 0x007f00ff7c007986 */ /* 0x000fe2000c101b04 */
[----:B------:R-:W-:Y:S05]  /*640e0*/  EXIT ;  /* 0x000000000000794d */ /* 0x000fea0003800000 */
        .weak           $__internal_0_$__cuda_sm3x_div_rn_noftz_f32_slowpath
        .type           $__internal_0_$__cuda_sm3x_div_rn_noftz_f32_slowpath,@function
        .size           $__internal_0_$__cuda_sm3x_div_rn_noftz_f32_slowpath,(.L_x_15782 - $__internal_0_$__cuda_sm3x_div_rn_noftz_f32_slowpath)
$__internal_0_$__cuda_sm3x_div_rn_noftz_f32_slowpath:
[----:B------:R-:W-:Y:S01]  /*640f0*/  SHF.R.U32.HI R134, RZ, 0x17, R133 ;  /* 0x00000017ff867819 */ /* 0x000fe20000011685 */
[----:B------:R-:W-:Y:S01]  /*64100*/  BSSY.RECONVERGENT B0, `(.L_x_5392) ;  /* 0x000006a000007945 */ /* 0x000fe20003800200 */
[----:B------:R-:W-:Y:S02]  /*64110*/  SHF.R.U32.HI R250, RZ, 0x17, R126 ;  /* 0x00000017fffa7819 */ /* 0x000fe4000001167e */
[----:B------:R-:W-:Y:S02]  /*64120*/  LOP3.LUT R134, R134, 0xff, RZ, 0xc0, !PT ;  /* 0x000000ff86867812 */ /* 0x000fe400078ec0ff */
[----:B------:R-:W-:Y:S02]  /*64130*/  LOP3.LUT R250, R250, 0xff, RZ, 0xc0, !PT ;  /* 0x000000fffafa7812 */ /* 0x000fe400078ec0ff */
[----:B------:R-:W-:Y:S02]  /*64140*/  IADD3 R251, PT, PT, R134, -0x1, RZ ;  /* 0xffffffff86fb7810 */ /* 0x000fe40007ffe0ff */
[----:B------:R-:W-:-:S02]  /*64150*/  IADD3 R248, PT, PT, R250, -0x1, RZ ;  /* 0xfffffffffaf87810 */ /* 0x000fc40007ffe0ff */
[----:B------:R-:W-:Y:S02]  /*64160*/  ISETP.GT.U32.AND P0, PT, R251, 0xfd, PT ;  /* 0x000000fdfb00780c */ /* 0x000fe40003f04070 */
[----:B------:R-:W-:Y:S02]  /*64170*/  MOV R249, R133 ;  /* 0x0000008500f97202 */ /* 0x000fe40000000f00 */
[----:B------:R-:W-:-:S13]  /*64180*/  ISETP.GT.U32.OR P0, PT, R248, 0xfd, P0 ;  /* 0x000000fdf800780c */ /* 0x000fda0000704470 */
[----:B------:R-:W-:Y:S01]  /*64190*/  @!P0 IMAD.MOV.U32 R248, RZ, RZ, RZ ;  /* 0x000000fffff88224 */ /* 0x000fe200078e00ff */
[----:B------:R-:W-:Y:S06]  /*641a0*/  @!P0 BRA `(.L_x_5393) ;  /* 0x0000000000608947 */ /* 0x000fec0003800000 */
[----:B------:R-:W-:Y:S02]  /*641b0*/  FSETP.GTU.FTZ.AND P0, PT, |R126|, +INF , PT ;  /* 0x7f8000007e00780b */ /* 0x000fe40003f1c200 */
[----:B------:R-:W-:-:S04]  /*641c0*/  FSETP.GTU.FTZ.AND P1, PT, |R133|, +INF , PT ;  /* 0x7f8000008500780b */ /* 0x000fc80003f3c200 */
[----:B------:R-:W-:-:S13]  /*641d0*/  PLOP3.LUT P0, PT, P0, P1, PT, 0xf8, 0x8f ;  /* 0x00000000008f781c */ /* 0x000fda0000703f70 */
[----:B------:R-:W-:Y:S05]  /*641e0*/  @P0 BRA `(.L_x_5394) ;  /* 0x0000000400680947 */ /* 0x000fea0003800000 */
[----:B------:R-:W-:-:S13]  /*641f0*/  LOP3.LUT P0, RZ, R249, 0x7fffffff, R126, 0xc8, !PT ;  /* 0x7ffffffff9ff7812 */ /* 0x000fda000780c87e */
[----:B------:R-:W-:Y:S05]  /*64200*/  @!P0 BRA `(.L_x_5395) ;  /* 0x0000000400588947 */ /* 0x000fea0003800000 */
[C---:B------:R-:W-:Y:S02]  /*64210*/  FSETP.NEU.FTZ.AND P0, PT, |R126|.reuse, +INF , PT ;  /* 0x7f8000007e00780b */ /* 0x040fe40003f1d200 */
[----:B------:R-:W-:Y:S02]  /*64220*/  FSETP.NEU.FTZ.AND P2, PT, |R133|, +INF , PT ;  /* 0x7f8000008500780b */ /* 0x000fe40003f5d200 */
[----:B------:R-:W-:-:S11]  /*64230*/  FSETP.NEU.FTZ.AND P1, PT, |R126|, +INF , PT ;  /* 0x7f8000007e00780b */ /* 0x000fd60003f3d200 */
[----:B------:R-:W-:Y:S05]  /*64240*/  @!P2 BRA !P0, `(.L_x_5395) ;  /* 0x000000040048a947 */ /* 0x000fea0004000000 */
[----:B------:R-:W-:-:S04]  /*64250*/  LOP3.LUT P0, RZ, R126, 0x7fffffff, RZ, 0xc0, !PT ;  /* 0x7fffffff7eff7812 */ /* 0x000fc8000780c0ff */
[----:B------:R-:W-:-:S13]  /*64260*/  PLOP3.LUT P0, PT, P2, P0, PT, 0x2f, 0xf2 ;  /* 0x0000000000f2781c */ /* 0x000fda0001700577 */
[----:B------:R-:W-:Y:S05]  /*64270*/  @P0 BRA `(.L_x_5396) ;  /* 0x0000000400340947 */ /* 0x000fea0003800000 */
[----:B------:R-:W-:-:S04]  /*64280*/  LOP3.LUT P0, RZ, R249, 0x7fffffff, RZ, 0xc0, !PT ;  /* 0x7ffffffff9ff7812 */ /* 0x000fc8000780c0ff */
[----:B------:R-:W-:-:S13]  /*64290*/  PLOP3.LUT P0, PT, P1, P0, PT, 0x2f, 0xf2 ;  /* 0x0000000000f2781c */ /* 0x000fda0000f00577 */
[----:B------:R-:W-:Y:S05]  /*642a0*/  @P0 BRA `(.L_x_5397) ;  /* 0x00000004001c0947 */ /* 0x000fea0003800000 */
[----:B------:R-:W-:Y:S02]  /*642b0*/  IADD3 R248, PT, PT, R250, -0x1, RZ ;  /* 0xfffffffffaf87810 */ /* 0x000fe40007ffe0ff */
[----:B------:R-:W-:Y:S02]  /*642c0*/  ISETP.GE.AND P1, PT, R251, RZ, PT ;  /* 0x000000fffb00720c */ /* 0x000fe40003f26270 */
[----:B------:R-:W-:-:S11]  /*642d0*/  ISETP.GE.AND P0, PT, R248, RZ, PT ;  /* 0x000000fff800720c */ /* 0x000fd60003f06270 */
[----:B------:R-:W-:Y:S02]  /*642e0*/  @!P1 FFMA R249, R133, 1.84467440737095516160e+19, RZ ;  /* 0x5f80000085f99823 */ /* 0x000fe400000000ff */
[----:B------:R-:W-:Y:S01]  /*642f0*/  @P0 MOV R248, RZ ;  /* 0x000000ff00f80202 */ /* 0x000fe20000000f00 */
[----:B------:R-:W-:Y:S01]  /*64300*/  @!P0 FFMA R126, R126, 1.84467440737095516160e+19, RZ ;  /* 0x5f8000007e7e8823 */ /* 0x000fe200000000ff */
[----:B------:R-:W-:-:S05]  /*64310*/  @!P0 MOV R248, 0xffffffc0 ;  /* 0xffffffc000f88802 */ /* 0x000fca0000000f00 */
[----:B------:R-:W-:-:S07]  /*64320*/  @!P1 VIADD R248, R248, 0x40 ;  /* 0x00000040f8f89836 */ /* 0x000fce0000000000 */
.L_x_5393:
[----:B------:R-:W-:Y:S01]  /*64330*/  LEA R251, R134, 0xc0800000, 0x17 ;  /* 0xc080000086fb7811 */ /* 0x000fe200078eb8ff */
[----:B------:R0:W-:Y:S03]  /*64340*/  STL [R1+0x448], R2 ;  /* 0x0004480201007387 */ /* 0x0001e60000100800 */
[----:B------:R-:W-:Y:S01]  /*64350*/  IADD3 R249, PT, PT, -R251, R249, RZ ;  /* 0x000000f9fbf97210 */ /* 0x000fe20007ffe1ff */
[----:B------:R1:W-:Y:S04]  /*64360*/  STL [R1+0x444], R0 ;  /* 0x0004440001007387 */ /* 0x0003e80000100800 */
[----:B------:R-:W-:Y:S01]  /*64370*/  FADD.FTZ R251, -R249, -RZ ;  /* 0x800000fff9fb7221 */ /* 0x000fe20000010100 */
[----:B0-----:R-:W0:Y:S01]  /*64380*/  MUFU.RCP R2, R249 ;  /* 0x000000f900027308 */ /* 0x001e220000001000 */
[----:B-1----:R-:W-:-:S05]  /*64390*/  IADD3 R0, PT, PT, R250, -0x7f, RZ ;  /* 0xffffff81fa007810 */ /* 0x002fca0007ffe0ff */
[----:B------:R-:W-:Y:S02]  /*643a0*/  IMAD R126, R0, -0x800000, R126 ;  /* 0xff800000007e7824 */ /* 0x000fe400078e027e */
[----:B0-----:R-:W-:-:S04]  /*643b0*/  FFMA R249, R2, R251, 1 ;  /* 0x3f80000002f97423 */ /* 0x001fc800000000fb */
[----:B------:R-:W-:-:S04]  /*643c0*/  FFMA R249, R2, R249, R2 ;  /* 0x000000f902f97223 */ /* 0x000fc80000000002 */
[----:B------:R-:W-:-:S04]  /*643d0*/  FFMA R250, R126, R249, RZ ;  /* 0x000000f97efa7223 */ /* 0x000fc800000000ff */
[----:B------:R-:W-:Y:S01]  /*643e0*/  FFMA R2, R251, R250, R126 ;  /* 0x000000fafb027223 */ /* 0x000fe2000000007e */
[----:B------:R-:W-:-:S03]  /*643f0*/  IADD3 R134, PT, PT, R0, 0x7f, -R134 ;  /* 0x0000007f00867810 */ /* 0x000fc60007ffe886 */
[----:B------:R-:W-:Y:S02]  /*64400*/  FFMA R250, R249, R2, R250 ;  /* 0x00000002f9fa7223 */ /* 0x000fe400000000fa */
[----:B------:R0:W5:Y:S02]  /*64410*/  LDL.LU R2, [R1+0x448] ;  /* 0x0004480001027983 */ /* 0x0001640000300800 */
[----:B------:R-:W-:Y:S01]  /*64420*/  FFMA R126, R251, R250, R126 ;  /* 0x000000fafb7e7223 */ /* 0x000fe2000000007e */
[----:B------:R-:W-:-:S03]  /*64430*/  IADD3 R251, PT, PT, R134, R248, RZ ;  /* 0x000000f886fb7210 */ /* 0x000fc60007ffe0ff */
[----:B------:R-:W-:-:S05]  /*64440*/  FFMA R134, R249, R126, R250 ;  /* 0x0000007ef9867223 */ /* 0x000fca00000000fa */
[----:B------:R-:W-:-:S04]  /*64450*/  SHF.R.U32.HI R248, RZ, 0x17, R134 ;  /* 0x00000017fff87819 */ /* 0x000fc80000011686 */
[----:B------:R-:W-:-:S05]  /*64460*/  LOP3.LUT R248, R248, 0xff, RZ, 0xc0, !PT ;  /* 0x000000fff8f87812 */ /* 0x000fca00078ec0ff */
[----:B------:R-:W-:-:S05]  /*64470*/  IMAD.IADD R248, R248, 0x1, R251 ;  /* 0x00000001f8f87824 */ /* 0x000fca00078e02fb */
[----:B------:R-:W-:-:S04]  /*64480*/  IADD3 R0, PT, PT, R248, -0x1, RZ ;  /* 0xfffffffff8007810 */ /* 0x000fc80007ffe0ff */
[----:B------:R-:W-:Y:S02]  /*64490*/  ISETP.GE.U32.AND P0, PT, R0, 0xfe, PT ;  /* 0x000000fe0000780c */ /* 0x000fe40003f06070 */
[----:B------:R0:W5:Y:S01]  /*644a0*/  LDL.LU R0, [R1+0x444] ;  /* 0x0004440001007983 */ /* 0x0001620000300800 */
[----:B------:R-:W-:Y:S10]  /*644b0*/  BSSY.RECONVERGENT B1, `(.L_x_5398) ;  /* 0x0000025000017945 */ /* 0x000ff40003800200 */
[----:B0-----:R-:W-:Y:S05]  /*644c0*/  @!P0 BRA `(.L_x_5399) ;  /* 0x0000000000888947 */ /* 0x001fea0003800000 */
[----:B------:R-:W-:-:S13]  /*644d0*/  ISETP.GT.AND P0, PT, R248, 0xfe, PT ;  /* 0x000000fef800780c */ /* 0x000fda0003f04270 */
[----:B------:R-:W-:Y:S05]  /*644e0*/  @P0 BRA `(.L_x_5400) ;  /* 0x0000000000740947 */ /* 0x000fea0003800000 */
[----:B------:R-:W-:-:S13]  /*644f0*/  ISETP.GE.AND P0, PT, R248, 0x1, PT ;  /* 0x00000001f800780c */ /* 0x000fda0003f06270 */
[----:B------:R-:W-:Y:S05]  /*64500*/  @P0 BRA `(.L_x_5401) ;  /* 0x00000000007c0947 */ /* 0x000fea0003800000 */
[----:B------:R-:W-:Y:S02]  /*64510*/  ISETP.GE.AND P0, PT, R248, -0x18, PT ;  /* 0xffffffe8f800780c */ /* 0x000fe40003f06270 */
[----:B------:R-:W-:-:S11]  /*64520*/  LOP3.LUT R134, R134, 0x80000000, RZ, 0xc0, !PT ;  /* 0x8000000086867812 */ /* 0x000fd600078ec0ff */
[----:B------:R-:W-:Y:S05]  /*64530*/  @!P0 BRA `(.L_x_5401) ;  /* 0x0000000000708947 */ /* 0x000fea0003800000 */
[----:B------:R-:W-:-:S05]  /*64540*/  FFMA.RP R251, R249, R126, R250 ;  /* 0x0000007ef9fb7223 */ /* 0x000fca00000080fa */
[----:B------:R0:W-:Y:S02]  /*64550*/  STL [R1+0x4], R251 ;  /* 0x000004fb01007387 */ /* 0x0001e40000100800 */
[CCC-:B0-----:R-:W-:Y:S01]  /*64560*/  FFMA.RM R251, R249.reuse, R126.reuse, R250.reuse ;  /* 0x0000007ef9fb7223 */ /* 0x1c1fe200000040fa */
[----:B------:R-:W-:Y:S02]  /*64570*/  FFMA.RZ R126, R249, R126, R250 ;  /* 0x0000007ef97e7223 */ /* 0x000fe4000000c0fa */
[----:B------:R-:W2:Y:S01]  /*64580*/  LDL.LU R250, [R1+0x4] ;  /* 0x0000040001fa7983 */ /* 0x000ea20000300800 */
[----:B------:R-:W-:Y:S02]  /*64590*/  IADD3 R249, PT, PT, R248, 0x20, RZ ;  /* 0x00000020f8f97810 */ /* 0x000fe40007ffe0ff */
[----:B------:R-:W-:Y:S02]  /*645a0*/  LOP3.LUT R126, R126, 0x7fffff, RZ, 0xc0, !PT ;  /* 0x007fffff7e7e7812 */ /* 0x000fe400078ec0ff */
[----:B------:R-:W-:-:S02]  /*645b0*/  ISETP.NE.AND P2, PT, R248, RZ, PT ;  /* 0x000000fff800720c */ /* 0x000fc40003f45270 */
[----:B------:R-:W-:Y:S02]  /*645c0*/  LOP3.LUT R126, R126, 0x800000, RZ, 0xfc, !PT ;  /* 0x008000007e7e7812 */ /* 0x000fe400078efcff */
[----:B------:R-:W-:Y:S02]  /*645d0*/  ISETP.NE.AND P1, PT, R248, RZ, PT ;  /* 0x000000fff800720c */ /* 0x000fe40003f25270 */
[----:B------:R-:W-:Y:S02]  /*645e0*/  SHF.L.U32 R249, R126, R249, RZ ;  /* 0x000000f97ef97219 */ /* 0x000fe400000006ff */
[----:B------:R-:W-:Y:S02]  /*645f0*/  IADD3 R248, PT, PT, -R248, RZ, RZ ;  /* 0x000000fff8f87210 */ /* 0x000fe40007ffe1ff */
[----:B------:R-:W-:Y:S02]  /*64600*/  ISETP.NE.AND P1, PT, R249, RZ, P1 ;  /* 0x000000fff900720c */ /* 0x000fe40000f25270 */
[----:B------:R-:W-:-:S04]  /*64610*/  SEL R248, R248, RZ, P2 ;  /* 0x000000fff8f87207 */ /* 0x000fc80001000000 */
[----:B------:R-:W-:-:S04]  /*64620*/  SHF.R.U32.HI R248, RZ, R248, R126 ;  /* 0x000000f8fff87219 */ /* 0x000fc8000001167e */
[----:B------:R-:W-:Y:S02]  /*64630*/  SHF.R.U32.HI R126, RZ, 0x1, R248 ;  /* 0x00000001ff7e7819 */ /* 0x000fe400000116f8 */
[----:B--2---:R-:W-:-:S04]  /*64640*/  FSETP.NEU.FTZ.AND P0, PT, R250, R251, PT ;  /* 0x000000fbfa00720b */ /* 0x004fc80003f1d000 */
[----:B------:R-:W-:-:S04]  /*64650*/  PLOP3.LUT P0, PT, P0, P1, PT, 0xf8, 0x8f ;  /* 0x00000000008f781c */ /* 0x000fc80000703f70 */
[----:B------:R-:W-:-:S04]  /*64660*/  SEL R249, RZ, 0x1, !P0 ;  /* 0x00000001fff97807 */ /* 0x000fc80004000000 */
[----:B------:R-:W-:-:S04]  /*64670*/  LOP3.LUT R249, R249, 0x1, R126, 0xf8, !PT ;  /* 0x00000001f9f97812 */ /* 0x000fc800078ef87e */
[----:B------:R-:W-:-:S05]  /*64680*/  LOP3.LUT R248, R249, R248, RZ, 0xc0, !PT ;  /* 0x000000f8f9f87212 */ /* 0x000fca00078ec0ff */
[----:B------:R-:W-:-:S05]  /*64690*/  IMAD.IADD R126, R126, 0x1, R248 ;  /* 0x000000017e7e7824 */ /* 0x000fca00078e02f8 */
[----:B------:R-:W-:Y:S01]  /*646a0*/  LOP3.LUT R134, R126, R134, RZ, 0xfc, !PT ;  /* 0x000000867e867212 */ /* 0x000fe200078efcff */
[----:B------:R-:W-:Y:S06]  /*646b0*/  BRA `(.L_x_5401) ;  /* 0x0000000000107947 */ /* 0x000fec0003800000 */
.L_x_5400:
[----:B------:R-:W-:-:S04]  /*646c0*/  LOP3.LUT R134, R134, 0x80000000, RZ, 0xc0, !PT ;  /* 0x8000000086867812 */ /* 0x000fc800078ec0ff */
[----:B------:R-:W-:Y:S01]  /*646d0*/  LOP3.LUT R134, R134, 0x7f800000, RZ, 0xfc, !PT ;  /* 0x7f80000086867812 */ /* 0x000fe200078efcff */
[----:B------:R-:W-:Y:S06]  /*646e0*/  BRA `(.L_x_5401) ;  /* 0x0000000000047947 */ /* 0x000fec0003800000 */
.L_x_5399:
[----:B------:R-:W-:-:S07]  /*646f0*/  LEA R134, R251, R134, 0x17 ;  /* 0x00000086fb867211 */ /* 0x000fce00078eb8ff */
.L_x_5401:
[----:B------:R-:W-:Y:S05]  /*64700*/  BSYNC.RECONVERGENT B1 ;  /* 0x0000000000017941 */ /* 0x000fea0003800200 */
.L_x_5398:
[----:B------:R-:W-:Y:S05]  /*64710*/  BRA `(.L_x_5402) ;  /* 0x0000000000207947 */ /* 0x000fea0003800000 */
.L_x_5397:
[----:B------:R-:W-:-:S04]  /*64720*/  LOP3.LUT R126, R249, 0x80000000, R126, 0x48, !PT ;  /* 0x80000000f97e7812 */ /* 0x000fc800078e487e */
[----:B------:R-:W-:Y:S01]  /*64730*/  LOP3.LUT R134, R126, 0x7f800000, RZ, 0xfc, !PT ;  /* 0x7f8000007e867812 */ /* 0x000fe200078efcff */
[----:B------:R-:W-:Y:S06]  /*64740*/  BRA `(.L_x_5402) ;  /* 0x0000000000147947 */ /* 0x000fec0003800000 */
.L_x_5396:
[----:B------:R-:W-:Y:S01]  /*64750*/  LOP3.LUT R134, R249, 0x80000000, R126, 0x48, !PT ;  /* 0x80000000f9867812 */ /* 0x000fe200078e487e */
[----:B------:R-:W-:Y:S06]  /*64760*/  BRA `(.L_x_5402) ;  /* 0x00000000000c7947 */ /* 0x000fec0003800000 */
.L_x_5395:
[----:B------:R-:W0:Y:S01]  /*64770*/  MUFU.RSQ R134, -QNAN ;  /* 0xffc0000000867908 */ /* 0x000e220000001400 */
[----:B------:R-:W-:Y:S05]  /*64780*/  BRA `(.L_x_5402) ;  /* 0x0000000000047947 */ /* 0x000fea0003800000 */
.L_x_5394:
[----:B------:R-:W-:-:S07]  /*64790*/  FADD.FTZ R134, R126, R133 ;  /* 0x000000857e867221 */ /* 0x000fce0000010000 */
.L_x_5402:
[----:B------:R-:W-:Y:S05]  /*647a0*/  BSYNC.RECONVERGENT B0 ;  /* 0x0000000000007941 */ /* 0x000fea0003800200 */
.L_x_5392:
[----:B------:R-:W-:Y:S01]  /*647b0*/  MOV R126, R127 ;  /* 0x0000007f007e7202 */ /* 0x000fe20000000f00 */
[----:B------:R-:W-:-:S04]  /*647c0*/  HFMA2 R127, -RZ, RZ, 0, 0 ;  /* 0x00000000ff7f7431 */ /* 0x000fc800000001ff */
[----:B0----5:R-:W-:Y:S05]  /*647d0*/  RET.REL.NODEC R126 `(_ZN18transformer_engine47scaled_upper_triang_masked_softmax_warp_forwardI13__nv_bfloat16S1_fLi14EEEvPT0_PKT_T1_iii) ;  /* 0xfffff9b87e087950 */ /* 0x021fea0003c3ffff */
.L_x_5403:
        /* <DEDUP_REMOVED lines=10> */
.L_x_15782:


//--------------------- .text._ZN18transformer_engine47scaled_upper_triang_masked_softmax_warp_forwardI13__nv_bfloat16S1_fLi13EEEvPT0_PKT_T1_iii --------------------------
	.section	.text._ZN18transformer_engine47scaled_upper_triang_masked_softmax_warp_forwardI13__nv_bfloat16S1_fLi13EEEvPT0_PKT_T1_iii,"ax",@progbits
	.align	128
        .global         _ZN18transformer_engine47scaled_upper_triang_masked_softmax_warp_forwardI13__nv_bfloat16S1_fLi13EEEvPT0_PKT_T1_iii
        .type           _ZN18transformer_engine47scaled_upper_triang_masked_softmax_warp_forwardI13__nv_bfloat16S1_fLi13EEEvPT0_PKT_T1_iii,@function
        .size           _ZN18transformer_engine47scaled_upper_triang_masked_softmax_warp_forwardI13__nv_bfloat16S1_fLi13EEEvPT0_PKT_T1_iii,(.L_x_15783 - _ZN18transformer_engine47scaled_upper_triang_masked_softmax_warp_forwardI13__nv_bfloat16S1_fLi13EEEvPT0_PKT_T1_iii)
        .other          _ZN18transformer_engine47scaled_upper_triang_masked_softmax_warp_forwardI13__nv_bfloat16S1_fLi13EEEvPT0_PKT_T1_iii,@"STO_CUDA_ENTRY STV_DEFAULT"
_ZN18transformer_engine47scaled_upper_triang_masked_softmax_warp_forwardI13__nv_bfloat16S1_fLi13EEEvPT0_PKT_T1_iii:
.text._ZN18transformer_engine47scaled_upper_triang_masked_softmax_warp_forwardI13__nv_bfloat16S1_fLi13EEEvPT0_PKT_T1_iii:
[----:B------:R-:W0:Y:S01]  /*0000*/  LDC R1, c[0x0][0x37c] ;  /* 0x0000df00ff017b82 */ /* 0x000e220000000800 */
[----:B------:R-:W1:Y:S01]  /*0010*/  S2R R0, SR_CTAID.Y ;  /* 0x0000000000007919 */ /* 0x000e620000002600 */
[----:B------:R-:W1:Y:S01]  /*0020*/  LDCU UR4, c[0x0][0x364] ;  /* 0x00006c80ff0477ac */ /* 0x000e620008000800 */
[----:B------:R-:W-:Y:S01]  /*0030*/  IMAD.MOV.U32 R123, RZ, RZ, RZ ;  /* 0x000000ffff7b7224 */ /* 0x000fe200078e00ff */
[----:B0-----:R-:W-:Y:S01]  /*0040*/  IADD3 R1, PT, PT, R1, -0x58, RZ ;  /* 0xffffffa801017810 */ /* 0x001fe20007ffe0ff */
[----:B------:R-:W1:Y:S01]  /*0050*/  S2R R3, SR_TID.Y ;  /* 0x0000000000037919 */ /* 0x000e620000002200 */
[----:B------:R-:W0:Y:S01]  /*0060*/  LDCU UR6, c[0x0][0x398] ;  /* 0x00007300ff0677ac */ /* 0x000e220008000800 */
[----:B------:R-:W-:Y:S01]  /*0070*/  BSSY.RECONVERGENT B0, `(.L_x_5404) ;  /* 0x0000045000007945 */ /* 0x000fe20003800200 */
[----:B------:R-:W-:Y:S01]  /*0080*/  MOV R252, 0xff800000 ;  /* 0xff80000000fc7802 */ /* 0x000fe20000000f00 */
[----:B------:R-:W2:Y:S01]  /*0090*/  S2R R122, SR_TID.X ;  /* 0x00000000007a7919 */ /* 0x000ea20000002100 */
[----:B------:R-:W3:Y:S01]  /*00a0*/  LDCU UR5, c[0x0][0x370] ;  /* 0x00006e00ff0577ac */ /* 0x000ee20008000800 */
[----:B------:R-:W-:Y:S01]  /*00b0*/  IMAD.MOV.U32 R251, RZ, RZ, -0x800000 ;  /* 0xff800000fffb7424 */ /* 0x000fe200078e00ff */
[----:B------:R-:W3:Y:S01]  /*00c0*/  S2R R6, SR_CTAID.X ;  /* 0x0000000000067919 */ /* 0x000ee20000002500 */
[----:B------:R-:W4:Y:S01]  /*00d0*/  LDCU UR7, c[0x0][0x394] ;  /* 0x00007280ff0777ac */ /* 0x000f220008000800 */
[----:B------:R-:W5:Y:S01]  /*00e0*/  LDCU.128 UR8, c[0x0][0x380] ;  /* 0x00007000ff0877ac */ /* 0x000f620008000c00 */
[----:B-1----:R-:W-:Y:S01]  /*00f0*/  IMAD R0, R0, UR4, R3 ;  /* 0x0000000400007c24 */ /* 0x002fe2000f8e0203 */
[----:B0-----:R-:W-:Y:S01]  /*0100*/  USHF.R.S32.HI UR4, URZ, 0x1f, UR6 ;  /* 0x0000001fff047899 */ /* 0x001fe20008011406 */
[----:B--2---:R-:W-:-:S02]  /*0110*/  SHF.L.U32 R122, R122, 0x2, RZ ;  /* 0x000000027a7a7819 */ /* 0x004fc400000006ff */
[----:B---3--:R-:W-:Y:S01]  /*0120*/  IMAD R5, R0, UR5, R6 ;  /* 0x0000000500057c24 */ /* 0x008fe2000f8e0206 */
[----:B------:R-:W-:Y:S02]  /*0130*/  MOV R0, 0xff800000 ;  /* 0xff80000000007802 */ /* 0x000fe40000000f00 */
        /* <DEDUP_REMOVED lines=8> */
[----:B------:R-:W1:Y:S01]  /*01c0*/  LDCU.64 UR4, c[0x0][0x358] ;  /* 0x00006b00ff0477ac */ /* 0x000e620008000a00 */
[----:B------:R-:W-:Y:S01]  /*01d0*/  IADD3 R5, PT, PT, R3, R5, RZ ;  /* 0x0000000503057210 */ /* 0x000fe20007ffe0ff */
[----:B------:R0:W-:Y:S01]  /*01e0*/  STL [R1], R0 ;  /* 0x0000000001007387 */ /* 0x0001e20000100800 */
[----:B-----5:R-:W-:Y:S01]  /*01f0*/  IADD3 R124, P5, PT, R126, UR8, RZ ;  /* 0x000000087e7c7c10 */ /* 0x020fe2000ffbe0ff */
[----:B------:R-:W-:Y:S01]  /*0200*/  VIADD R3, R122, 0x80 ;  /* 0x000000807a037836 */ /* 0x000fe20000000000 */
[----:B------:R-:W-:Y:S01]  /*0210*/  SHF.L.U64.HI R2, R2, 0x1, R5 ;  /* 0x0000000102027819 */ /* 0x000fe20000010205 */
[----:B------:R0:W-:Y:S01]  /*0220*/  STL [R1+0x4], R0 ;  /* 0x0000040001007387 */ /* 0x0001e20000100800 */
[----:B------:R-:W-:-:S02]  /*0230*/  IADD3 R126, P6, PT, R126, UR10, RZ ;  /* 0x0000000a7e7e7c10 */ /* 0x000fc4000ffde0ff */
[----:B------:R-:W-:Y:S02]  /*0240*/  SEL R132, R132, RZ, P0 ;  /* 0x000000ff84847207 */ /* 0x000fe40000000000 */
[----:B------:R-:W-:Y:S02]  /*0250*/  IADD3.X R127, PT, PT, R2, UR11, RZ, P6, !PT ;  /* 0x0000000b027f7c10 */ /* 0x000fe4000b7fe4ff */
[CC--:B------:R-:W-:Y:S02]  /*0260*/  ISETP.GE.U32.AND P6, PT, R122.reuse, R132.reuse, PT ;  /* 0x000000847a00720c */ /* 0x0c0fe40003fc6070 */
[----:B------:R-:W-:Y:S02]  /*0270*/  ISETP.GE.U32.AND P0, PT, R3, R132, PT ;  /* 0x000000840300720c */ /* 0x000fe40003f06070 */
[C---:B------:R-:W-:Y:S02]  /*0280*/  IADD3 R3, PT, PT, R122.reuse, 0x200, RZ ;  /* 0x000002007a037810 */ /* 0x040fe40007ffe0ff */
[----:B------:R-:W-:-:S02]  /*0290*/  IADD3 R5, PT, PT, R122, 0x100, RZ ;  /* 0x000001007a057810 */ /* 0x000fc40007ffe0ff */
[-C--:B------:R-:W-:Y:S01]  /*02a0*/  ISETP.GE.U32.AND P3, PT, R3, R132.reuse, PT ;  /* 0x000000840300720c */ /* 0x080fe20003f66070 */
[C---:B------:R-:W-:Y:S01]  /*02b0*/  VIADD R3, R122.reuse, 0x300 ;  /* 0x000003007a037836 */ /* 0x040fe20000000000 */
[-C--:B------:R-:W-:Y:S02]  /*02c0*/  ISETP.GE.U32.AND P1, PT, R5, R132.reuse, PT ;  /* 0x000000840500720c */ /* 0x080fe40003f26070 */
[----:B------:R-:W-:Y:S02]  /*02d0*/  IADD3 R5, PT, PT, R122, 0x280, RZ ;  /* 0x000002807a057810 */ /* 0x000fe40007ffe0ff */
[----:B------:R-:W-:Y:S02]  /*02e0*/  IADD3.X R125, PT, PT, R2, UR9, RZ, P5, !PT ;  /* 0x00000009027d7c10 */ /* 0x000fe4000affe4ff */
[-C--:B------:R-:W-:Y:S02]  /*02f0*/  ISETP.GE.U32.AND P2, PT, R7, R132.reuse, PT ;  /* 0x000000840700720c */ /* 0x080fe40003f46070 */
[----:B------:R-:W-:-:S02]  /*0300*/  ISETP.GE.U32.AND P4, PT, R5, R132, PT ;  /* 0x000000840500720c */ /* 0x000fc40003f86070 */
[----:B------:R-:W-:Y:S02]  /*0310*/  ISETP.GE.U32.AND P5, PT, R3, R132, PT ;  /* 0x000000840300720c */ /* 0x000fe40003fa6070 */
[----:B------:R-:W-:Y:S01]  /*0320*/  IADD3 R7, PT, PT, R122, 0x380, RZ ;  /* 0x000003807a077810 */ /* 0x000fe20007ffe0ff */
[----:B01----:R-:W-:Y:S10]  /*0330*/  @P6 BRA `(.L_x_5405) ;  /* 0x0000000000606947 */ /* 0x003ff40003800000 */
[----:B------:R-:W2:Y:S01]  /*0340*/  LDG.E.64 R2, desc[UR4][R126.64] ;  /* 0x000000047e027981 */ /* 0x000ea2000c1e1b00 */
[C---:B------:R-:W-:Y:S01]  /*0350*/  IADD3 R5, PT, PT, R122.reuse, 0x2, RZ ;  /* 0x000000027a057810 */ /* 0x040fe20007ffe0ff */
[----:B------:R-:W-:Y:S01]  /*0360*/  IMAD.MOV.U32 R252, RZ, RZ, -0x800000 ;  /* 0xff800000fffc7424 */ /* 0x000fe200078e00ff */
[----:B------:R-:W0:Y:S01]  /*0370*/  LDCU UR6, c[0x0][0x390] ;  /* 0x00007200ff0677ac */ /* 0x000e220008000800 */
[----:B------:R-:W-:Y:S01]  /*0380*/  IMAD.MOV.U32 R251, RZ, RZ, -0x800000 ;  /* 0xff800000fffb7424 */ /* 0x000fe200078e00ff */
[----:B------:R-:W-:Y:S01]  /*0390*/  ISETP.GE.U32.AND P6, PT, R5, R132, PT ;  /* 0x000000840500720c */ /* 0x000fe20003fc6070 */
[----:B------:R-:W-:Y:S01]  /*03a0*/  IMAD.MOV.U32 R4, RZ, RZ, -0x800000 ;  /* 0xff800000ff047424 */ /* 0x000fe200078e00ff */
[----:B------:R-:W-:-:S11]  /*03b0*/  IADD3 R5, PT, PT, R122, 0x1, RZ ;  /* 0x000000017a057810 */ /* 0x000fd60007ffe0ff */
[----:B------:R-:W1:Y:S01]  /*03c0*/  @!P6 LDC R9, c[0x0][0x390] ;  /* 0x0000e400ff09eb82 */ /* 0x000e620000000800 */
[----:B--2---:R-:W-:-:S05]  /*03d0*/  @!P6 SHF.L.U32 R0, R3, 0x10, RZ ;  /* 0x000000100300e819 */ /* 0x004fca00000006ff */
[----:B-1----:R-:W-:Y:S01]  /*03e0*/  @!P6 FMUL R252, R0, R9 ;  /* 0x0000000900fce220 */ /* 0x002fe20000400000 */
[----:B------:R-:W-:Y:S02]  /*03f0*/  ISETP.GE.U32.AND P6, PT, R5, R132, PT ;  /* 0x000000840500720c */ /* 0x000fe40003fc6070 */
[----:B------:R-:W-:Y:S02]  /*0400*/  PRMT R0, R2, 0x7632, R0 ;  /* 0x0000763202007816 */ /* 0x000fe40000000000 */
[----:B------:R-:W-:Y:S02]  /*0410*/  IADD3 R5, PT, PT, R122, 0x3, RZ ;  /* 0x000000037a057810 */ /* 0x000fe40007ffe0ff */
[----:B------:R-:W-:-:S07]  /*0420*/  SHF.L.U32 R2, R2, 0x10, RZ ;  /* 0x0000001002027819 */ /* 0x000fce00000006ff */
[----:B------:R-:W-:-:S05]  /*0430*/  @!P6 SHF.L.U32 R0, R0, 0x10, RZ ;  /* 0x000000100000e819 */ /* 0x000fca00000006ff */
[----:B0-----:R-:W-:Y:S01]  /*0440*/  @!P6 FMUL R251, R0, UR6 ;  /* 0x0000000600fbec20 */ /* 0x001fe20008400000 */
[----:B------:R-:W-:Y:S01]  /*0450*/  ISETP.GE.U32.AND P6, PT, R5, R132, PT ;  /* 0x000000840500720c */ /* 0x000fe20003fc6070 */
[----:B------:R-:W-:-:S05]  /*0460*/  FMUL R0, R2, UR6 ;  /* 0x0000000602007c20 */ /* 0x000fca0008400000 */
[----:B------:R0:W-:Y:S07]  /*0470*/  STL [R1+0x4], R0 ;  /* 0x0000040001007387 */ /* 0x0001ee0000100800 */
[----:B------:R-:W-:-:S04]  /*0480*/  @!P6 PRMT R3, R3, 0x7632, R3 ;  /* 0x000076320303e816 */ /* 0x000fc80000000003 */
[----:B------:R-:W-:-:S05]  /*0490*/  @!P6 SHF.L.U32 R3, R3, 0x10, RZ ;  /* 0x000000100303e819 */ /* 0x000fca00000006ff */
[----:B------:R-:W-:-:S05]  /*04a0*/  @!P6 FMUL R4, R3, UR6 ;  /* 0x000000060304ec20 */ /* 0x000fca0008400000 */
[----:B------:R0:W-:Y:S02]  /*04b0*/  STL [R1], R4 ;  /* 0x0000000401007387 */ /* 0x0001e40000100800 */
.L_x_5405:
[----:B------:R-:W-:Y:S05]  /*04c0*/  BSYNC.RECONVERGENT B0 ;  /* 0x0000000000007941 */ /* 0x000fea0003800200 */
.L_x_5404:
[----:B------:R-:W-:Y:S01]  /*04d0*/  BSSY.RECONVERGENT B0, `(.L_x_5406) ;  /* 0x000001e000007945 */ /* 0x000fe20003800200 */
[----:B------:R-:W-:Y:S01]  /*04e0*/  ISETP.GE.U32.AND P6, PT, R7, R132, PT ;  /* 0x000000840700720c */ /* 0x000fe20003fc6070 */
[----:B------:R-:W-:Y:S01]  /*04f0*/  IMAD.MOV.U32 R121, RZ, RZ, -0x800000 ;  /* 0xff800000ff797424 */ /* 0x000fe200078e00ff */
[----:B------:R-:W-:Y:S01]  /*0500*/  MOV R120, 0xff800000 ;  /* 0xff80000000787802 */ /* 0x000fe20000000f00 */
[----:B------:R-:W-:Y:S01]  /*0510*/  VIADD R7, R122, 0x400 ;  /* 0x000004007a077836 */ /* 0x000fe20000000000 */
[----:B------:R-:W-:Y:S02]  /*0520*/  MOV R119, 0xff800000 ;  /* 0xff80000000777802 */ /* 0x000fe40000000f00 */
[----:B------:R-:W-:Y:S01]  /*0530*/  MOV R118, 0xff800000 ;  /* 0xff80000000767802 */ /* 0x000fe20000000f00 */
[----:B------:R-:W-:Y:S06]  /*0540*/  @P0 BRA `(.L_x_5407) ;  /* 0x0000000000580947 */ /* 0x000fec0003800000 */
[----:B------:R-:W0:Y:S01]  /*0550*/  LDG.E.64 R2, desc[UR4][R126.64+0x100] ;  /* 0x000100047e027981 */ /* 0x000e22000c1e1b00 */
[C---:B------:R-:W-:Y:S01]  /*0560*/  IADD3 R5, PT, PT, R122.reuse, 0x82, RZ ;  /* 0x000000827a057810 */ /* 0x040fe20007ffe0ff */
[----:B------:R-:W-:Y:S01]  /*0570*/  IMAD.MOV.U32 R120, RZ, RZ, -0x800000 ;  /* 0xff800000ff787424 */ /* 0x000fe200078e00ff */
[----:B------:R-:W1:Y:S01]  /*0580*/  LDCU UR6, c[0x0][0x390] ;  /* 0x00007200ff0677ac */ /* 0x000e620008000800 */
[----:B------:R-:W-:Y:S01]  /*0590*/  IMAD.MOV.U32 R119, RZ, RZ, -0x800000 ;  /* 0xff800000ff777424 */ /* 0x000fe200078e00ff */
[----:B------:R-:W-:Y:S01]  /*05a0*/  ISETP.GE.U32.AND P0, PT, R5, R132, PT ;  /* 0x000000840500720c */ /* 0x000fe20003f06070 */
[----:B------:R-:W-:Y:S01]  /*05b0*/  IMAD.MOV.U32 R121, RZ, RZ, -0x800000 ;  /* 0xff800000ff797424 */ /* 0x000fe200078e00ff */
[----:B------:R-:W-:-:S11]  /*05c0*/  IADD3 R5, PT, PT, R122, 0x81, RZ ;  /* 0x000000817a057810 */ /* 0x000fd60007ffe0ff */
[----:B------:R-:W2:Y:S01]  /*05d0*/  @!P0 LDC R9, c[0x0][0x390] ;  /* 0x0000e400ff098b82 */ /* 0x000ea20000000800 */
[----:B0-----:R-:W-:-:S05]  /*05e0*/  @!P0 SHF.L.U32 R0, R3, 0x10, RZ ;  /* 0x0000001003008819 */ /* 0x001fca00000006ff */
[----:B--2---:R-:W-:Y:S01]  /*05f0*/  @!P0 FMUL R120, R0, R9 ;  /* 0x0000000900788220 */ /* 0x004fe20000400000 */
[----:B------:R-:W-:Y:S02]  /*0600*/  ISETP.GE.U32.AND P0, PT, R5, R132, PT ;  /* 0x000000840500720c */ /* 0x000fe40003f06070 */
[----:B------:R-:W-:Y:S02]  /*0610*/  PRMT R0, R2, 0x7632, R0 ;  /* 0x0000763202007816 */ /* 0x000fe40000000000 */
[----:B------:R-:W-:Y:S02]  /*0620*/  IADD3 R5, PT, PT, R122, 0x83, RZ ;  /* 0x000000837a057810 */ /* 0x000fe40007ffe0ff */
[----:B------:R-:W-:-:S05]  /*0630*/  SHF.L.U32 R2, R2, 0x10, RZ ;  /* 0x0000001002027819 */ /* 0x000fca00000006ff */
[----:B-1----:R-:W-:Y:S02]  /*0640*/  FMUL R118, R2, UR6 ;  /* 0x0000000602767c20 */ /* 0x002fe40008400000 */
[----:B------:R-:W-:-:S05]  /*0650*/  @!P0 SHF.L.U32 R0, R0, 0x10, RZ ;  /* 0x0000001000008819 */ /* 0x000fca00000006ff */
[----:B------:R-:W-:Y:S01]  /*0660*/  @!P0 FMUL R119, R0, UR6 ;  /* 0x0000000600778c20 */ /* 0x000fe20008400000 */
[----:B------:R-:W-:-:S13]  /*0670*/  ISETP.GE.U32.AND P0, PT, R5, R132, PT ;  /* 0x000000840500720c */ /* 0x000fda0003f06070 */
[----:B------:R-:W-:-:S04]  /*0680*/  @!P0 PRMT R3, R3, 0x7632, R3 ;  /* 0x0000763203038816 */ /* 0x000fc80000000003 */
[----:B------:R-:W-:-:S05]  /*0690*/  @!P0 SHF.L.U32 R3, R3, 0x10, RZ ;  /* 0x0000001003038819 */ /* 0x000fca00000006ff */
[----:B------:R-:W-:-:S07]  /*06a0*/  @!P0 FMUL R121, R3, UR6 ;  /* 0x0000000603798c20 */ /* 0x000fce0008400000 */
.L_x_5407:
[----:B------:R-:W-:Y:S05]  /*06b0*/  BSYNC.RECONVERGENT B0 ;  /* 0x0000000000007941 */ /* 0x000fea0003800200 */
.L_x_5406:
        /* <DEDUP_REMOVED lines=30> */
.L_x_5409:
[----:B------:R-:W-:Y:S05]  /*08a0*/  BSYNC.RECONVERGENT B0 ;  /* 0x0000000000007941 */ /* 0x000fea0003800200 */
.L_x_5408:
        /* <DEDUP_REMOVED lines=30> */
.L_x_5411:
[----:B------:R-:W-:Y:S05]  /*0a90*/  BSYNC.RECONVERGENT B0 ;  /* 0x0000000000007941 */ /* 0x000fea0003800200 */
.L_x_5410:
        /* <DEDUP_REMOVED lines=30> */
.L_x_5413:
[----:B------:R-:W-:Y:S05]  /*0c80*/  BSYNC.RECONVERGENT B0 ;  /* 0x0000000000007941 */ /* 0x000fea0003800200 */
.L_x_5412:
        /* <DEDUP_REMOVED lines=30> */
.L_x_5415:
[----:B------:R-:W-:Y:S05]  /*0e70*/  BSYNC.RECONVERGENT B0 ;  /* 0x0000000000007941 */ /* 0x000fea0003800200 */
.L_x_5414:
        /* <DEDUP_REMOVED lines=30> */
.L_x_5417:
[----:B------:R-:W-:Y:S05]  /*1060*/  BSYNC.RECONVERGENT B0 ;  /* 0x0000000000007941 */ /* 0x000fea0003800200 */
.L_x_5416:
        /* <DEDUP_REMOVED lines=30> */
.L_x_5419:
[----:B------:R-:W-:Y:S05]  /*1250*/  BSYNC.RECONVERGENT B0 ;  /* 0x0000000000007941 */ /* 0x000fea0003800200 */
.L_x_5418:
        /* <DEDUP_REMOVED lines=30> */
.L_x_5421:
[----:B------:R-:W-:Y:S05]  /*1440*/  BSYNC.RECONVERGENT B0 ;  /* 0x0000000000007941 */ /* 0x000fea0003800200 */
.L_x_5420:
        /* <DEDUP_REMOVED lines=30> */
.L_x_5423:
[----:B------:R-:W-:Y:S05]  /*1630*/  BSYNC.RECONVERGENT B0 ;  /* 0x0000000000007941 */ /* 0x000fea0003800200 */
.L_x_5422:
        /* <DEDUP_REMOVED lines=30> */
.L_x_5425:
[----:B------:R-:W-:Y:S05]  /*1820*/  BSYNC.RECONVERGENT B0 ;  /* 0x0000000000007941 */ /* 0x000fea0003800200 */
.L_x_5424:
        /* <DEDUP_REMOVED lines=30> */
.L_x_5427:
[----:B------:R-:W-:Y:S05]  /*1a10*/  BSYNC.RECONVERGENT B0 ;  /* 0x0000000000007941 */ /* 0x000fea0003800200 */
.L_x_5426:
        /* <DEDUP_REMOVED lines=30> */
.L_x_5429:
[----:B------:R-:W-:Y:S05]  /*1c00*/  BSYNC.RECONVERGENT B0 ;  /* 0x0000000000007941 */ /* 0x000fea0003800200 */
.L_x_5428:
        /* <DEDUP_REMOVED lines=30> */
.L_x_5431:
[----:B------:R-:W-:Y:S05]  /*1df0*/  BSYNC.RECONVERGENT B0 ;  /* 0x0000000000007941 */ /* 0x000fea0003800200 */
.L_x_5430:
        /* <DEDUP_REMOVED lines=30> */
.L_x_5433:
[----:B------:R-:W-:Y:S05]  /*1fe0*/  BSYNC.RECONVERGENT B0 ;  /* 0x0000000000007941 */ /* 0x000fea0003800200 */
.L_x_5432:
        /* <DEDUP_REMOVED lines=30> */
.L_x_5435:
[----:B------:R-:W-:Y:S05]  /*21d0*/  BSYNC.RECONVERGENT B0 ;  /* 0x0000000000007941 */ /* 0x000fea0003800200 */
.L_x_5434:
        /* <DEDUP_REMOVED lines=30> */
.L_x_5437:
[----:B------:R-:W-:Y:S05]  /*23c0*/  BSYNC.RECONVERGENT B0 ;  /* 0x0000000000007941 */ /* 0x000fea0003800200 */
.L_x_5436:
        /* <DEDUP_REMOVED lines=30> */
.L_x_5439:
[----:B------:R-:W-:Y:S05]  /*25b0*/  BSYNC.RECONVERGENT B0 ;  /* 0x0000000000007941 */ /* 0x000fea0003800200 */
.L_x_5438:
        /* <DEDUP_REMOVED lines=30> */
.L_x_5441:
[----:B------:R-:W-:Y:S05]  /*27a0*/  BSYNC.RECONVERGENT B0 ;  /* 0x0000000000007941 */ /* 0x000fea0003800200 */
.L_x_5440:
        /* <DEDUP_REMOVED lines=30> */
.L_x_5443:
[----:B------:R-:W-:Y:S05]  /*2990*/  BSYNC.RECONVERGENT B0 ;  /* 0x0000000000007941 */ /* 0x000fea0003800200 */
.L_x_5442:
        /* <DEDUP_REMOVED lines=30> */
.L_x_5445:
[----:B------:R-:W-:Y:S05]  /*2b80*/  BSYNC.RECONVERGENT B0 ;  /* 0x0000000000007941 */ /* 0x000fea0003800200 */
.L_x_5444:
        /* <DEDUP_REMOVED lines=30> */
.L_x_5447:
[----:B------:R-:W-:Y:S05]  /*2d70*/  BSYNC.RECONVERGENT B0 ;  /* 0x0000000000007941 */ /* 0x000fea0003800200 */
.L_x_5446:
        /* <DEDUP_REMOVED lines=30> */
.L_x_5449:
[----:B------:R-:W-:Y:S05]  /*2f60*/  BSYNC.RECONVERGENT B0 ;  /* 0x0000000000007941 */ /* 0x000fea0003800200 */
.L_x_5448:
        /* <DEDUP_REMOVED lines=30> */
.L_x_5451:
[----:B------:R-:W-:Y:S05]  /*3150*/  BSYNC.RECONVERGENT B0 ;  /* 0x0000000000007941 */ /* 0x000fea0003800200 */
.L_x_5450:
        /* <DEDUP_REMOVED lines=30> */
.L_x_5453:
[----:B------:R-:W-:Y:S05]  /*3340*/  BSYNC.RECONVERGENT B0 ;  /* 0x0000000000007941 */ /* 0x000fea0003800200 */
.L_x_5452:
[----:B------:R-:W-:Y:S01]  /*3350*/  BSSY.RECONVERGENT B0, `(.L_x_5454) ;  /* 0x000001e000007945 */ /* 0x000fe20003800200 */
[----:B------:R-:W-:Y:S01]  /*3360*/  ISETP.GE.U32.AND P2, PT, R7, R132, PT ;  /* 0x000000840700720c */ /* 0x000fe20003f46070 */
[----:B------:R-:W-:Y:S01]  /*3370*/  IMAD.MOV.U32 R25, RZ, RZ, -0x800000 ;  /* 0xff800000ff197424 */ /* 0x000fe200078e00ff */
[----:B------:R-:W-:Y:S01]  /*3380*/  MOV R24, 0xff800000 ;  /* 0xff80000000187802 */ /* 0x000fe20000000f00 */
[----:B------:R-:W-:Y:S01]  /*3390*/  IMAD.MOV.U32 R22, RZ, RZ, -0x800000 ;  /* 0xff800000ff167424 */ /* 0x000fe200078e00ff */
[----:B------:R-:W-:Y:S02]  /*33a0*/  MOV R23, 0xff800000 ;  /* 0xff80000000177802 */ /* 0x000fe40000000f00 */
[----:B------:R-:W-:Y:S01]  /*33b0*/  LOP3.LUT R7, R122, 0x1000, RZ, 0xfc, !PT ;  /* 0x000010007a077812 */ /* 0x000fe200078efcff */
[----:B------:R-:W-:Y:S06]  /*33c0*/  @P3 BRA `(.L_x_5455) ;  /* 0x0000000000583947 */ /* 0x000fec0003800000 */
[----:B------:R-:W0:Y:S01]  /*33d0*/  LDG.E.64 R2, desc[UR4][R126.64+0x1900] ;  /* 0x001900047e027981 */ /* 0x000e22000c1e1b00 */
[C---:B------:R-:W-:Y:S01]  /*33e0*/  IADD3 R5, PT, PT, R122.reuse, 0xc82, RZ ;  /* 0x00000c827a057810 */ /* 0x040fe20007ffe0ff */
[----:B------:R-:W1:Y:S01]  /*33f0*/  LDCU UR6, c[0x0][0x390] ;  /* 0x00007200ff0677ac */ /* 0x000e620008000800 */
[----:B------:R-:W-:Y:S02]  /*3400*/  MOV R24, 0xff800000 ;  /* 0xff80000000187802 */ /* 0x000fe40000000f00 */
[----:B------:R-:W-:Y:S02]  /*3410*/  ISETP.GE.U32.AND P3, PT, R5, R132, PT ;  /* 0x000000840500720c */ /* 0x000fe40003f66070 */
[----:B------:R-:W-:Y:S02]  /*3420*/  IADD3 R5, PT, PT, R122, 0xc81, RZ ;  /* 0x00000c817a057810 */ /* 0x000fe40007ffe0ff */
[----:B------:R-:W-:Y:S02]  /*3430*/  MOV R23, 0xff800000 ;  /* 0xff80000000177802 */ /* 0x000fe40000000f00 */
[----:B------:R-:W-:-:S07]  /*3440*/  MOV R25, 0xff800000 ;  /* 0xff80000000197802 */ /* 0x000fce0000000f00 */
[----:B------:R-:W2:Y:S01]  /*3450*/  @!P3 LDC R9, c[0x0][0x390] ;  /* 0x0000e400ff09bb82 */ /* 0x000ea20000000800 */
[----:B0-----:R-:W-:-:S04]  /*3460*/  @!P3 IMAD.U32 R0, R3, 0x10000, RZ ;  /* 0x000100000300b824 */ /* 0x001fc800078e00ff */
[----:B--2---:R-:W-:Y:S01]  /*3470*/  @!P3 FMUL R24, R0, R9 ;  /* 0x000000090018b220 */ /* 0x004fe20000400000 */
[----:B------:R-:W-:Y:S02]  /*3480*/  ISETP.GE.U32.AND P3, PT, R5, R132, PT ;  /* 0x000000840500720c */ /* 0x000fe40003f66070 */
[----:B------:R-:W-:Y:S02]  /*3490*/  PRMT R0, R2, 0x7632, R0 ;  /* 0x0000763202007816 */ /* 0x000fe40000000000 */
[----:B------:R-:W-:Y:S02]  /*34a0*/  IADD3 R5, PT, PT, R122, 0xc83, RZ ;  /* 0x00000c837a057810 */ /* 0x000fe40007ffe0ff */
[----:B------:R-:W-:-:S05]  /*34b0*/  SHF.L.U32 R2, R2, 0x10, RZ ;  /* 0x0000001002027819 */ /* 0x000fca00000006ff */
[----:B-1----:R-:W-:Y:S02]  /*34c0*/  FMUL R22, R2, UR6 ;  /* 0x0000000602167c20 */ /* 0x002fe40008400000 */
[----:B------:R-:W-:-:S04]  /*34d0*/  @!P3 IMAD.U32 R0, R0, 0x10000, RZ ;  /* 0x000100000000b824 */ /* 0x000fc800078e00ff */
[----:B------:R-:W-:Y:S01]  /*34e0*/  @!P3 FMUL R23, R0, UR6 ;  /* 0x000000060017bc20 */ /* 0x000fe20008400000 */
[----:B------:R-:W-:-:S13]  /*34f0*/  ISETP.GE.U32.AND P3, PT, R5, R132, PT ;  /* 0x000000840500720c */ /* 0x000fda0003f66070 */
[----:B------:R-:W-:-:S05]  /*3500*/  @!P3 PRMT R3, R3, 0x7632, R3 ;  /* 0x000076320303b816 */ /* 0x000fca0000000003 */
[----:B------:R-:W-:-:S04]  /*3510*/  @!P3 IMAD.U32 R3, R3, 0x10000, RZ ;  /* 0x000100000303b824 */ /* 0x000fc800078e00ff */
[----:B------:R-:W-:-:S07]  /*3520*/  @!P3 FMUL R25, R3, UR6 ;  /* 0x000000060319bc20 */ /* 0x000fce0008400000 */
.L_x_5455:
[----:B------:R-:W-:Y:S05]  /*3530*/  BSYNC.RECONVERGENT B0 ;  /* 0x0000000000007941 */ /* 0x000fea0003800200 */
.L_x_5454:
[----:B------:R-:W-:Y:S01]  /*3540*/  BSSY.RECONVERGENT B0, `(.L_x_5456) ;  /* 0x000001e000007945 */ /* 0x000fe20003800200 */
[----:B------:R-:W-:Y:S01]  /*3550*/  ISETP.GE.U32.AND P3, PT, R7, R132, PT ;  /* 0x000000840700720c */ /* 0x000fe20003f66070 */
[----:B------:R-:W-:Y:S01]  /*3560*/  IMAD.MOV.U32 R20, RZ, RZ, -0x800000 ;  /* 0xff800000ff147424 */ /* 0x000fe200078e00ff */
[----:B------:R-:W-:Y:S01]  /*3570*/  MOV R21, 0xff800000 ;  /* 0xff80000000157802 */ /* 0x000fe20000000f00 */
[----:B------:R-:W-:Y:S01]  /*3580*/  IMAD.MOV.U32 R18, RZ, RZ, -0x800000 ;  /* 0xff800000ff127424 */ /* 0x000fe200078e00ff */
[----:B------:R-:W-:Y:S02]  /*3590*/  MOV R19, 0xff800000 ;  /* 0xff80000000137802 */ /* 0x000fe40000000f00 */
[----:B------:R-:W-:Y:S01]  /*35a0*/  IADD3 R7, PT, PT, R122, 0x1080, RZ ;  /* 0x000010807a077810 */ /* 0x000fe20007ffe0ff */
        /* <DEDUP_REMOVED lines=23> */
.L_x_5457:
[----:B------:R-:W-:Y:S05]  /*3720*/  BSYNC.RECONVERGENT B0 ;  /* 0x0000000000007941 */ /* 0x000fea0003800200 */
.L_x_5456:
        /* <DEDUP_REMOVED lines=21> */
[C---:B------:R-:W-:Y:S02]  /*3880*/  PRMT R0, R2.reuse, 0x7632, R0 ;  /* 0x0000763202007816 */ /* 0x040fe40000000000 */
[----:B------:R-:W-:Y:S02]  /*3890*/  SHF.L.U32 R2, R2, 0x10, RZ ;  /* 0x0000001002027819 */ /* 0x000fe400000006ff */
[----:B------:R-:W-:-:S07]  /*38a0*/  IADD3 R5, PT, PT, R122, 0xd83, RZ ;  /* 0x00000d837a057810 */ /* 0x000fce0007ffe0ff */
[----:B------:R-:W-:-:S04]  /*38b0*/  @!P5 IMAD.U32 R0, R0, 0x10000, RZ ;  /* 0x000100000000d824 */ /* 0x000fc800078e00ff */
[----:B-1----:R-:W-:Y:S01]  /*38c0*/  @!P5 FMUL R15, R0, UR6 ;  /* 0x00000006000fdc20 */ /* 0x002fe20008400000 */
[----:B------:R-:W-:Y:S01]  /*38d0*/  FMUL R0, R2, UR6 ;  /* 0x0000000602007c20 */ /* 0x000fe20008400000 */
[----:B------:R-:W-:-:S04]  /*38e0*/  ISETP.GE.U32.AND P5, PT, R5, R132, PT ;  /* 0x000000840500720c */ /* 0x000fc80003fa6070 */
[----:B------:R1:W-:Y:S09]  /*38f0*/  STL [R1+0x18], R0 ;  /* 0x0000180001007387 */ /* 0x0003f20000100800 */
[----:B------:R-:W-:-:S05]  /*3900*/  @!P5 PRMT R3, R3, 0x7632, R3 ;  /* 0x000076320303d816 */ /* 0x000fca0000000003 */
[----:B------:R-:W-:-:S04]  /*3910*/  @!P5 IMAD.U32 R3, R3, 0x10000, RZ ;  /* 0x000100000303d824 */ /* 0x000fc800078e00ff */
[----:B-1----:R-:W-:-:S07]  /*3920*/  @!P5 FMUL R17, R3, UR6 ;  /* 0x000000060311dc20 */ /* 0x002fce0008400000 */
.L_x_5459:
[----:B------:R-:W-:Y:S05]  /*3930*/  BSYNC.RECONVERGENT B0 ;  /* 0x0000000000007941 */ /* 0x000fea0003800200 */
.L_x_5458:
        /* <DEDUP_REMOVED lines=32> */
.L_x_5461:
[----:B------:R-:W-:Y:S05]  /*3b40*/  BSYNC.RECONVERGENT B0 ;  /* 0x0000000000007941 */ /* 0x000fea0003800200 */
.L_x_5460:
        /* <DEDUP_REMOVED lines=15> */
[----:B------:R-:W-:-:S09]  /*3c40*/  MOV R11, 0xff800000 ;  /* 0xff800000000b7802 */ /* 0x000fd20000000f00 */
[----:B------:R-:W2:Y:S01]  /*3c50*/  @!P0 LDC R9, c[0x0][0x390] ;  /* 0x0000e400ff098b82 */ /* 0x000ea20000000800 */
[----:B0-----:R-:W-:-:S04]  /*3c60*/  @!P0 IMAD.U32 R0, R3, 0x10000, RZ ;  /* 0x0001000003008824 */ /* 0x001fc800078e00ff */
[----:B--2---:R-:W-:Y:S01]  /*3c70*/  @!P0 FMUL R10, R0, R9 ;  /* 0x00000009000a8220 */ /* 0x004fe20000400000 */
[----:B------:R-:W-:Y:S02]  /*3c80*/  ISETP.GE.U32.AND P0, PT, R5, R132, PT ;  /* 0x000000840500720c */ /* 0x000fe40003f06070 */
[C---:B------:R-:W-:Y:S02]  /*3c90*/  PRMT R0, R2.reuse, 0x7632, R0 ;  /* 0x0000763202007816 */ /* 0x040fe40000000000 */
[----:B------:R-:W-:Y:S02]  /*3ca0*/  SHF.L.U32 R2, R2, 0x10, RZ ;  /* 0x0000001002027819 */ /* 0x000fe400000006ff */
[----:B------:R-:W-:Y:S02]  /*3cb0*/  MOV R9, 0xff800000 ;  /* 0xff80000000097802 */ /* 0x000fe40000000f00 */
[----:B------:R-:W-:-:S05]  /*3cc0*/  IADD3 R5, PT, PT, R122, 0xe83, RZ ;  /* 0x00000e837a057810 */ /* 0x000fca0007ffe0ff */
        /* <DEDUP_REMOVED lines=8> */
.L_x_5463:
[----:B------:R-:W-:Y:S05]  /*3d50*/  BSYNC.RECONVERGENT B0 ;  /* 0x0000000000007941 */ /* 0x000fea0003800200 */
.L_x_5462:
        /* <DEDUP_REMOVED lines=32> */
.L_x_5465:
[----:B------:R-:W-:Y:S05]  /*3f60*/  BSYNC.RECONVERGENT B0 ;  /* 0x0000000000007941 */ /* 0x000fea0003800200 */
.L_x_5464:
        /* <DEDUP_REMOVED lines=14> */
[----:B------:R-:W-:-:S11]  /*4050*/  IADD3 R3, PT, PT, R122, 0xf81, RZ ;  /* 0x00000f817a037810 */ /* 0x000fd60007ffe0ff */
        /* <DEDUP_REMOVED lines=11> */
[----:B------:R-:W-:Y:S02]  /*4110*/  ISETP.GE.U32.AND P2, PT, R5, R132, PT ;  /* 0x000000840500720c */ /* 0x000fe40003f46070 */
[----:B------:R-:W-:Y:S02]  /*4120*/  MOV R5, 0xff800000 ;  /* 0xff80000000057802 */ /* 0x000fe40000000f00 */
[----:B------:R1:W-:Y:S09]  /*4130*/  STL [R1+0x2c], R0 ;  /* 0x00002c0001007387 */ /* 0x0003f20000100800 */
[----:B------:R-:W-:-:S05]  /*4140*/  @!P2 PRMT R129, R129, 0x7632, R129 ;  /* 0x000076328181a816 */ /* 0x000fca0000000081 */
[----:B------:R-:W-:-:S04]  /*4150*/  @!P2 IMAD.U32 R129, R129, 0x10000, RZ ;  /* 0x000100008181a824 */ /* 0x000fc800078e00ff */
[----:B-1----:R-:W-:-:S07]  /*4160*/  @!P2 FMUL R5, R129, UR6 ;  /* 0x000000068105ac20 */ /* 0x002fce0008400000 */
.L_x_5467:
[----:B------:R-:W-:Y:S05]  /*4170*/  BSYNC.RECONVERGENT B0 ;  /* 0x0000000000007941 */ /* 0x000fea0003800200 */
.L_x_5466:
[----:B------:R-:W-:Y:S01]  /*4180*/  IMAD.MOV.U32 R128, RZ, RZ, -0x800000 ;  /* 0xff800000ff807424 */ /* 0x000fe200078e00ff */
[----:B------:R-:W-:Y:S01]  /*4190*/  BSSY.RECONVERGENT B0, `(.L_x_5468) ;  /* 0x000001f000007945 */ /* 0x000fe20003800200 */
[----:B------:R-:W-:Y:S01]  /*41a0*/  ISETP.GE.U32.AND P2, PT, R123, R132, PT ;  /* 0x000000847b00720c */ /* 0x000fe20003f46070 */
[----:B------:R-:W-:Y:S01]  /*41b0*/  IMAD.MOV.U32 R2, RZ, RZ, -0x800000 ;  /* 0xff800000ff027424 */ /* 0x000fe200078e00ff */
[----:B------:R-:W-:Y:S01]  /*41c0*/  MOV R123, 0xff800000 ;  /* 0xff800000007b7802 */ /* 0x000fe20000000f00 */
[----:B------:R1:W-:Y:S01]  /*41d0*/  STL [R1+0x28], R128 ;  /* 0x0000288001007387 */ /* 0x0003e20000100800 */
[----:B0-----:R-:W-:Y:S02]  /*41e0*/  MOV R0, 0xff800000 ;  /* 0xff80000000007802 */ /* 0x001fe40000000f00 */
[----:B------:R-:W-:Y:S01]  /*41f0*/  IADD3 R133, PT, PT, R122, 0x1380, RZ ;  /* 0x000013807a857810 */ /* 0x000fe20007ffe0ff */
[----:B------:R-:W-:Y:S06]  /*4200*/  @P3 BRA `(.L_x_5469) ;  /* 0x00000000005c3947 */ /* 0x000fec0003800000 */
[----:B-1----:R-:W2:Y:S01]  /*4210*/  LDG.E.64 R128, desc[UR4][R126.64+0x2000] ;  /* 0x002000047e807981 */ /* 0x002ea2000c1e1b00 */
        /* <DEDUP_REMOVED lines=10> */
[----:B------:R-:W-:Y:S02]  /*42c0*/  SHF.L.U32 R128, R128, 0x10, RZ ;  /* 0x0000001080807819 */ /* 0x000fe400000006ff */
[----:B------:R-:W-:Y:S02]  /*42d0*/  IADD3 R131, PT, PT, R122, 0x1003, RZ ;  /* 0x000010037a837810 */ /* 0x000fe40007ffe0ff */
[----:B------:R-:W-:Y:S01]  /*42e0*/  MOV R0, 0xff800000 ;  /* 0xff80000000007802 */ /* 0x000fe20000000f00 */
[----:B0-----:R-:W-:-:S04]  /*42f0*/  FMUL R128, R128, UR6 ;  /* 0x0000000680807c20 */ /* 0x001fc80008400000 */
[----:B------:R-:W-:Y:S01]  /*4300*/  @!P3 IMAD.U32 R123, R123, 0x10000, RZ ;  /* 0x000100007b7bb824 */ /* 0x000fe200078e00ff */
[----:B------:R0:W-:Y:S03]  /*4310*/  STL [R1+0x28], R128 ;  /* 0x0000288001007387 */ /* 0x0001e60000100800 */
[----:B------:R-:W-:Y:S01]  /*4320*/  @!P3 FMUL R0, R123, UR6 ;  /* 0x000000067b00bc20 */ /* 0x000fe20008400000 */
[----:B------:R-:W-:Y:S02]  /*4330*/  ISETP.GE.U32.AND P3, PT, R131, R132, PT ;  /* 0x000000848300720c */ /* 0x000fe40003f66070 */
[----:B------:R-:W-:-:S11]  /*4340*/  MOV R123, 0xff800000 ;  /* 0xff800000007b7802 */ /* 0x000fd60000000f00 */
[----:B------:R-:W-:-:S05]  /*4350*/  @!P3 PRMT R129, R129, 0x7632, R129 ;  /* 0x000076328181b816 */ /* 0x000fca0000000081 */
[----:B------:R-:W-:-:S04]  /*4360*/  @!P3 IMAD.U32 R129, R129, 0x10000, RZ ;  /* 0x000100008181b824 */ /* 0x000fc800078e00ff */
[----:B0-----:R-:W-:-:S07]  /*4370*/  @!P3 FMUL R123, R129, UR6 ;  /* 0x00000006817bbc20 */ /* 0x001fce0008400000 */
.L_x_5469:
[----:B------:R-:W-:Y:S05]  /*4380*/  BSYNC.RECONVERGENT B0 ;  /* 0x0000000000007941 */ /* 0x000fea0003800200 */
.L_x_5468:
[----:B-1----:R-:W-:Y:S01]  /*4390*/  IMAD.MOV.U32 R128, RZ, RZ, -0x800000 ;  /* 0xff800000ff807424 */ /* 0x002fe200078e00ff */
        /* <DEDUP_REMOVED lines=9> */
[C---:B------:R-:W-:Y:S01]  /*4430*/  IADD3 R131, PT, PT, R122.reuse, 0x1082, RZ ;  /* 0x000010827a837810 */ /* 0x040fe20007ffe0ff */
[----:B------:R-:W0:Y:S01]  /*4440*/  LDCU UR6, c[0x0][0x390] ;  /* 0x00007200ff0677ac */ /* 0x000e220008000800 */
[----:B------:R-:W-:Y:S02]  /*4450*/  IADD3 R133, PT, PT, R122, 0x1081, RZ ;  /* 0x000010817a857810 */ /* 0x000fe40007ffe0ff */
[----:B------:R-:W-:Y:S02]  /*4460*/  ISETP.GE.U32.AND P4, PT, R131, R132, PT ;  /* 0x000000848300720c */ /* 0x000fe40003f86070 */
[----:B------:R-:W-:-:S11]  /*4470*/  MOV R131, 0xff800000 ;  /* 0xff80000000837802 */ /* 0x000fd60000000f00 */
[----:B------:R-:W1:Y:S01]  /*4480*/  @!P4 LDC R135, c[0x0][0x390] ;  /* 0x0000e400ff87cb82 */ /* 0x000e620000000800 */
[----:B--2---:R-:W-:Y:S01]  /*4490*/  @!P4 IMAD.U32 R130, R129, 0x10000, RZ ;  /* 0x000100008182c824 */ /* 0x004fe200078e00ff */
[C---:B------:R-:W-:Y:S02]  /*44a0*/  PRMT R129, R128.reuse, 0x7632, R129 ;  /* 0x0000763280817816 */ /* 0x040fe40000000081 */
[----:B------:R-:W-:Y:S01]  /*44b0*/  SHF.L.U32 R128, R128, 0x10, RZ ;  /* 0x0000001080807819 */ /* 0x000fe200000006ff */
[----:B-1----:R-:W-:Y:S01]  /*44c0*/  @!P4 FMUL R131, R130, R135 ;  /* 0x000000878283c220 */ /* 0x002fe20000400000 */
[----:B------:R-:W-:Y:S02]  /*44d0*/  ISETP.GE.U32.AND P4, PT, R133, R132, PT ;  /* 0x000000848500720c */ /* 0x000fe40003f86070 */
[----:B------:R-:W-:Y:S01]  /*44e0*/  IADD3 R135, PT, PT, R122, 0x1083, RZ ;  /* 0x000010837a877810 */ /* 0x000fe20007ffe0ff */
[----:B0-----:R-:W-:Y:S01]  /*44f0*/  FMUL R128, R128, UR6 ;  /* 0x0000000680807c20 */ /* 0x001fe20008400000 */
[----:B------:R-:W-:-:S04]  /*4500*/  MOV R130, 0xff800000 ;  /* 0xff80000000827802 */ /* 0x000fc80000000f00 */
[----:B------:R1:W-:Y:S05]  /*4510*/  STL [R1+0x24], R128 ;  /* 0x0000248001007387 */ /* 0x0003ea0000100800 */
[----:B------:R-:W-:-:S04]  /*4520*/  @!P4 IMAD.U32 R133, R129, 0x10000, RZ ;  /* 0x000100008185c824 */ /* 0x000fc800078e00ff */
[----:B------:R-:W-:Y:S01]  /*4530*/  @!P4 FMUL R130, R133, UR6 ;  /* 0x000000068582cc20 */ /* 0x000fe20008400000 */
[----:B------:R-:W-:Y:S02]  /*4540*/  ISETP.GE.U32.AND P4, PT, R135, R132, PT ;  /* 0x000000848700720c */ /* 0x000fe40003f86070 */
[----:B------:R-:W-:-:S11]  /*4550*/  MOV R133, 0xff800000 ;  /* 0xff80000000857802 */ /* 0x000fd60000000f00 */
[----:B------:R-:W-:-:S05]  /*4560*/  @!P4 PRMT R129, R129, 0x7632, R129 ;  /* 0x000076328181c816 */ /* 0x000fca0000000081 */
[----:B------:R-:W-:-:S04]  /*4570*/  @!P4 IMAD.U32 R129, R129, 0x10000, RZ ;  /* 0x000100008181c824 */ /* 0x000fc800078e00ff */
[----:B-1----:R-:W-:-:S07]  /*4580*/  @!P4 FMUL R133, R129, UR6 ;  /* 0x000000068185cc20 */ /* 0x002fce0008400000 */
.L_x_5471:
[----:B------:R-:W-:Y:S05]  /*4590*/  BSYNC.RECONVERGENT B0 ;  /* 0x0000000000007941 */ /* 0x000fea0003800200 */
.L_x_5470:
        /* <DEDUP_REMOVED lines=32> */
.L_x_5473:
[----:B------:R-:W-:Y:S05]  /*47a0*/  BSYNC.RECONVERGENT B0 ;  /* 0x0000000000007941 */ /* 0x000fea0003800200 */
.L_x_5472:
        /* <DEDUP_REMOVED lines=8> */
[----:B0-----:R-:W2:Y:S01]  /*4830*/  LDG.E.64 R128, desc[UR4][R126.64+0x2300] ;  /* 0x002300047e807981 */ /* 0x001ea2000c1e1b00 */
[C---:B------:R-:W-:Y:S01]  /*4840*/  IADD3 R137, PT, PT, R122.reuse, 0x1182, RZ ;  /* 0x000011827a897810 */ /* 0x040fe20007ffe0ff */
[----:B------:R-:W0:Y:S01]  /*4850*/  LDCU UR6, c[0x0][0x390] ;  /* 0x00007200ff0677ac */ /* 0x000e220008000800 */
[----:B------:R-:W-:Y:S02]  /*4860*/  MOV R138, 0xff800000 ;  /* 0xff800000008a7802 */ /* 0x000fe40000000f00 */
[----:B------:R-:W-:Y:S02]  /*4870*/  ISETP.GE.U32.AND P6, PT, R137, R132, PT ;  /* 0x000000848900720c */ /* 0x000fe40003fc6070 */
[C---:B------:R-:W-:Y:S02]  /*4880*/  IADD3 R137, PT, PT, R122.reuse, 0x1181, RZ ;  /* 0x000011817a897810 */ /* 0x040fe40007ffe0ff */
[----:B------:R-:W-:-:S09]  /*4890*/  IADD3 R141, PT, PT, R122, 0x1183, RZ ;  /* 0x000011837a8d7810 */ /* 0x000fd20007ffe0ff */
[----:B------:R-:W1:Y:S01]  /*48a0*/  @!P6 LDC R140, c[0x0][0x390] ;  /* 0x0000e400ff8ceb82 */ /* 0x000e620000000800 */
[----:B--2---:R-:W-:Y:S01]  /*48b0*/  @!P6 IMAD.U32 R139, R129, 0x10000, RZ ;  /* 0x00010000818be824 */ /* 0x004fe200078e00ff */
[C---:B------:R-:W-:Y:S02]  /*48c0*/  PRMT R129, R128.reuse, 0x7632, R129 ;  /* 0x0000763280817816 */ /* 0x040fe40000000081 */
[----:B------:R-:W-:Y:S01]  /*48d0*/  SHF.L.U32 R128, R128, 0x10, RZ ;  /* 0x0000001080807819 */ /* 0x000fe200000006ff */
[----:B-1----:R-:W-:Y:S01]  /*48e0*/  @!P6 FMUL R138, R139, R140 ;  /* 0x0000008c8b8ae220 */ /* 0x002fe20000400000 */
[----:B------:R-:W-:Y:S02]  /*48f0*/  ISETP.GE.U32.AND P6, PT, R137, R132, PT ;  /* 0x000000848900720c */ /* 0x000fe40003fc6070 */
[----:B------:R-:W-:Y:S01]  /*4900*/  MOV R137, 0xff800000 ;  /* 0xff80000000897802 */ /* 0x000fe20000000f00 */
[----:B0-----:R-:W-:-:S10]  /*4910*/  FMUL R142, R128, UR6 ;  /* 0x00000006808e7c20 */ /* 0x001fd40008400000 */
[----:B------:R-:W-:-:S04]  /*4920*/  @!P6 IMAD.U32 R139, R129, 0x10000, RZ ;  /* 0x00010000818be824 */ /* 0x000fc800078e00ff */
[----:B------:R-:W-:Y:S01]  /*4930*/  @!P6 FMUL R137, R139, UR6 ;  /* 0x000000068b89ec20 */ /* 0x000fe20008400000 */
[----:B------:R-:W-:Y:S02]  /*4940*/  ISETP.GE.U32.AND P6, PT, R141, R132, PT ;  /* 0x000000848d00720c */ /* 0x000fe40003fc6070 */
[----:B------:R-:W-:-:S11]  /*4950*/  MOV R139, 0xff800000 ;  /* 0xff800000008b7802 */ /* 0x000fd60000000f00 */
[----:B------:R-:W-:-:S05]  /*4960*/  @!P6 PRMT R129, R129, 0x7632, R129 ;  /* 0x000076328181e816 */ /* 0x000fca0000000081 */
[----:B------:R-:W-:-:S04]  /*4970*/  @!P6 IMAD.U32 R129, R129, 0x10000, RZ ;  /* 0x000100008181e824 */ /* 0x000fc800078e00ff */
[----:B------:R-:W-:-:S07]  /*4980*/  @!P6 FMUL R139, R129, UR6 ;  /* 0x00000006818bec20 */ /* 0x000fce0008400000 */
.L_x_5475:
[----:B------:R-:W-:Y:S05]  /*4990*/  BSYNC.RECONVERGENT B0 ;  /* 0x0000000000007941 */ /* 0x000fea0003800200 */
.L_x_5474:
        /* <DEDUP_REMOVED lines=22> */
[----:B------:R-:W-:-:S09]  /*4b00*/  MOV R140, 0xff800000 ;  /* 0xff800000008c7802 */ /* 0x000fd20000000f00 */
[----:B------:R-:W-:-:S04]  /*4b10*/  @!P0 IMAD.U32 R143, R129, 0x10000, RZ ;  /* 0x00010000818f8824 */ /* 0x000fc800078e00ff */
[----:B------:R-:W-:Y:S01]  /*4b20*/  @!P0 FMUL R140, R143, UR6 ;  /* 0x000000068f8c8c20 */ /* 0x000fe20008400000 */
[----:B------:R-:W-:Y:S02]  /*4b30*/  ISETP.GE.U32.AND P0, PT, R145, R132, PT ;  /* 0x000000849100720c */ /* 0x000fe40003f06070 */
[----:B------:R-:W-:-:S11]  /*4b40*/  MOV R143, 0xff800000 ;  /* 0xff800000008f7802 */ /* 0x000fd60000000f00 */
[----:B------:R-:W-:-:S05]  /*4b50*/  @!P0 PRMT R129, R129, 0x7632, R129 ;  /* 0x0000763281818816 */ /* 0x000fca0000000081 */
[----:B------:R-:W-:-:S04]  /*4b60*/  @!P0 IMAD.U32 R129, R129, 0x10000, RZ ;  /* 0x0001000081818824 */ /* 0x000fc800078e00ff */
[----:B------:R-:W-:-:S07]  /*4b70*/  @!P0 FMUL R143, R129, UR6 ;  /* 0x00000006818f8c20 */ /* 0x000fce0008400000 */
.L_x_5477:
[----:B------:R-:W-:Y:S05]  /*4b80*/  BSYNC.RECONVERGENT B0 ;  /* 0x0000000000007941 */ /* 0x000fea0003800200 */
.L_x_5476:
        /* <DEDUP_REMOVED lines=30> */
.L_x_5479:
[----:B------:R-:W-:Y:S05]  /*4d70*/  BSYNC.RECONVERGENT B0 ;  /* 0x0000000000007941 */ /* 0x000fea0003800200 */
.L_x_5478:
        /* <DEDUP_REMOVED lines=30> */
.L_x_5481:
[----:B------:R-:W-:Y:S05]  /*4f60*/  BSYNC.RECONVERGENT B0 ;  /* 0x0000000000007941 */ /* 0x000fea0003800200 */
.L_x_5480:
        /* <DEDUP_REMOVED lines=30> */
.L_x_5483:
[----:B------:R-:W-:Y:S05]  /*5150*/  BSYNC.RECONVERGENT B0 ;  /* 0x0000000000007941 */ /* 0x000fea0003800200 */
.L_x_5482:
        /* <DEDUP_REMOVED lines=30> */
.L_x_5485:
[----:B------:R-:W-:Y:S05]  /*5340*/  BSYNC.RECONVERGENT B0 ;  /* 0x0000000000007941 */ /* 0x000fea0003800200 */
.L_x_5484:
        /* <DEDUP_REMOVED lines=30> */
.L_x_5487:
[----:B------:R-:W-:Y:S05]  /*5530*/  BSYNC.RECONVERGENT B0 ;  /* 0x0000000000007941 */ /* 0x000fea0003800200 */
.L_x_5486:
        /* <DEDUP_REMOVED lines=30> */
.L_x_5489:
[----:B------:R-:W-:Y:S05]  /*5720*/  BSYNC.RECONVERGENT B0 ;  /* 0x0000000000007941 */ /* 0x000fea0003800200 */
.L_x_5488:
        /* <DEDUP_REMOVED lines=30> */
.L_x_5491:
[----:B------:R-:W-:Y:S05]  /*5910*/  BSYNC.RECONVERGENT B0 ;  /* 0x0000000000007941 */ /* 0x000fea0003800200 */
.L_x_5490:
        /* <DEDUP_REMOVED lines=30> */
.L_x_5493:
[----:B------:R-:W-:Y:S05]  /*5b00*/  BSYNC.RECONVERGENT B0 ;  /* 0x0000000000007941 */ /* 0x000fea0003800200 */
.L_x_5492:
        /* <DEDUP_REMOVED lines=30> */
.L_x_5495:
[----:B------:R-:W-:Y:S05]  /*5cf0*/  BSYNC.RECONVERGENT B0 ;  /* 0x0000000000007941 */ /* 0x000fea0003800200 */
.L_x_5494:
        /* <DEDUP_REMOVED lines=30> */
.L_x_5497:
[----:B------:R-:W-:Y:S05]  /*5ee0*/  BSYNC.RECONVERGENT B0 ;  /* 0x0000000000007941 */ /* 0x000fea0003800200 */
.L_x_5496:
        /* <DEDUP_REMOVED lines=30> */
.L_x_5499:
[----:B------:R-:W-:Y:S05]  /*60d0*/  BSYNC.RECONVERGENT B0 ;  /* 0x0000000000007941 */ /* 0x000fea0003800200 */
.L_x_5498:
        /* <DEDUP_REMOVED lines=25> */
[----:B------:R-:W-:-:S13]  /*6270*/  ISETP.GE.U32.AND P5, PT, R193, R132, PT ;  /* 0x00000084c100720c */ /* 0x000fda0003fa6070 */
[----:B------:R-:W-:Y:S02]  /*6280*/  @!P5 PRMT R191, R129, 0x7632, R191 ;  /* 0x0000763281bfd816 */ /* 0x000fe400000000bf */
[----:B------:R-:W-:-:S03]  /*6290*/  MOV R129, 0xff800000 ;  /* 0xff80000000817802 */ /* 0x000fc60000000f00 */
[----:B------:R-:W-:-:S04]  /*62a0*/  @!P5 IMAD.U32 R191, R191, 0x10000, RZ ;  /* 0x00010000bfbfd824 */ /* 0x000fc800078e00ff */
[----:B------:R-:W-:-:S07]  /*62b0*/  @!P5 FMUL R129, R191, UR6 ;  /* 0x00000006bf81dc20 */ /* 0x000fce0008400000 */
.L_x_5501:
[----:B------:R-:W-:Y:S05]  /*62c0*/  BSYNC.RECONVERGENT B0 ;  /* 0x0000000000007941 */ /* 0x000fea0003800200 */
.L_x_5500:
        /* <DEDUP_REMOVED lines=30> */
.L_x_5503:
[----:B------:R-:W-:Y:S05]  /*64b0*/  BSYNC.RECONVERGENT B0 ;  /* 0x0000000000007941 */ /* 0x000fea0003800200 */
.L_x_5502:
        /* <DEDUP_REMOVED lines=30> */
.L_x_5505:
[----:B------:R-:W-:Y:S05]  /*66a0*/  BSYNC.RECONVERGENT B0 ;  /* 0x0000000000007941 */ /* 0x000fea0003800200 */
.L_x_5504:
        /* <DEDUP_REMOVED lines=30> */
.L_x_5507:
[----:B------:R-:W-:Y:S05]  /*6890*/  BSYNC.RECONVERGENT B0 ;  /* 0x0000000000007941 */ /* 0x000fea0003800200 */
.L_x_5506:
        /* <DEDUP_REMOVED lines=30> */
.L_x_5509:
[----:B------:R-:W-:Y:S05]  /*6a80*/  BSYNC.RECONVERGENT B0 ;  /* 0x0000000000007941 */ /* 0x000fea0003800200 */
.L_x_5508:
        /* <DEDUP_REMOVED lines=30> */
.L_x_5511:
[----:B------:R-:W-:Y:S05]  /*6c70*/  BSYNC.RECONVERGENT B0 ;  /* 0x0000000000007941 */ /* 0x000fea0003800200 */
.L_x_5510:
        /* <DEDUP_REMOVED lines=30> */
.L_x_5513:
[----:B------:R-:W-:Y:S05]  /*6e60*/  BSYNC.RECONVERGENT B0 ;  /* 0x0000000000007941 */ /* 0x000fea0003800200 */
.L_x_5512:
        /* <DEDUP_REMOVED lines=11> */
[----:B------:R-:W-:Y:S01]  /*6f20*/  MOV R224, 0xff800000 ;  /* 0xff80000000e07802 */ /* 0x000fe20000000f00 */
[----:B------:R-:W-:Y:S01]  /*6f30*/  IMAD.MOV.U32 R223, RZ, RZ, -0x800000 ;  /* 0xff800000ffdf7424 */ /* 0x000fe200078e00ff */
[----:B------:R-:W-:Y:S01]  /*6f40*/  ISETP.GE.U32.AND P5, PT, R191, R132, PT ;  /* 0x00000084bf00720c */ /* 0x000fe20003fa6070 */
[----:B------:R-:W-:Y:S01]  /*6f50*/  IMAD.MOV.U32 R225, RZ, RZ, -0x800000 ;  /* 0xff800000ffe17424 */ /* 0x000fe200078e00ff */
[----:B------:R-:W-:-:S11]  /*6f60*/  IADD3 R191, PT, PT, R122, 0x1b81, RZ ;  /* 0x00001b817abf7810 */ /* 0x000fd60007ffe0ff */
        /* <DEDUP_REMOVED lines=14> */
.L_x_5515:
[----:B------:R-:W-:Y:S05]  /*7050*/  BSYNC.RECONVERGENT B0 ;  /* 0x0000000000007941 */ /* 0x000fea0003800200 */
.L_x_5514:
        /* <DEDUP_REMOVED lines=9> */
[----:B------:R-:W-:Y:S01]  /*70f0*/  IADD3 R191, PT, PT, R122, 0x1c02, RZ ;  /* 0x00001c027abf7810 */ /* 0x000fe20007ffe0ff */
[----:B------:R-:W1:Y:S01]  /*7100*/  LDCU UR6, c[0x0][0x390] ;  /* 0x00007200ff0677ac */ /* 0x000e620008000800 */
[----:B------:R-:W-:Y:S01]  /*7110*/  MOV R220, 0xff800000 ;  /* 0xff80000000dc7802 */ /* 0x000fe20000000f00 */
[----:B------:R-:W-:Y:S01]  /*7120*/  IMAD.MOV.U32 R219, RZ, RZ, -0x800000 ;  /* 0xff800000ffdb7424 */ /* 0x000fe200078e00ff */
[----:B------:R-:W-:Y:S02]  /*7130*/  ISETP.GE.U32.AND P6, PT, R191, R132, PT ;  /* 0x00000084bf00720c */ /* 0x000fe40003fc6070 */
[----:B------:R-:W-:-:S11]  /*7140*/  MOV R221, 0xff800000 ;  /* 0xff80000000dd7802 */ /* 0x000fd60000000f00 */
[----:B------:R-:W2:Y:S01]  /*7150*/  @!P6 LDC R191, c[0x0][0x390] ;  /* 0x0000e400ffbfeb82 */ /* 0x000ea20000000800 */
[----:B0-----:R-:W-:-:S04]  /*7160*/  @!P6 IMAD.U32 R128, R193, 0x10000, RZ ;  /* 0x00010000c180e824 */ /* 0x001fc800078e00ff */
[----:B--2---:R-:W-:Y:S01]  /*7170*/  @!P6 FMUL R220, R128, R191 ;  /* 0x000000bf80dce220 */ /* 0x004fe20000400000 */
[----:B------:R-:W-:Y:S02]  /*7180*/  IADD3 R191, PT, PT, R122, 0x1c01, RZ ;  /* 0x00001c017abf7810 */ /* 0x000fe40007ffe0ff */
[----:B------:R-:W-:Y:S02]  /*7190*/  PRMT R128, R192, 0x7632, R128 ;  /* 0x00007632c0807816 */ /* 0x000fe40000000080 */
[----:B------:R-:W-:Y:S02]  /*71a0*/  ISETP.GE.U32.AND P6, PT, R191, R132, PT ;  /* 0x00000084bf00720c */ /* 0x000fe40003fc6070 */
[----:B------:R-:W-:Y:S02]  /*71b0*/  IADD3 R191, PT, PT, R122, 0x1c03, RZ ;  /* 0x00001c037abf7810 */ /* 0x000fe40007ffe0ff */
[----:B------:R-:W-:-:S05]  /*71c0*/  SHF.L.U32 R192, R192, 0x10, RZ ;  /* 0x00000010c0c07819 */ /* 0x000fca00000006ff */
[----:B-1----:R-:W-:-:S04]  /*71d0*/  FMUL R218, R192, UR6 ;  /* 0x00000006c0da7c20 */ /* 0x002fc80008400000 */
[----:B------:R-:W-:-:S05]  /*71e0*/  @!P6 SHF.L.U32 R128, R128, 0x10, RZ ;  /* 0x000000108080e819 */ /* 0x000fca00000006ff */
[----:B------:R-:W-:Y:S01]  /*71f0*/  @!P6 FMUL R219, R128, UR6 ;  /* 0x0000000680dbec20 */ /* 0x000fe20008400000 */
[----:B------:R-:W-:-:S13]  /*7200*/  ISETP.GE.U32.AND P6, PT, R191, R132, PT ;  /* 0x00000084bf00720c */ /* 0x000fda0003fc6070 */
[----:B------:R-:W-:-:S05]  /*7210*/  @!P6 PRMT R193, R193, 0x7632, R193 ;  /* 0x00007632c1c1e816 */ /* 0x000fca00000000c1 */
[----:B------:R-:W-:-:S04]  /*7220*/  @!P6 IMAD.U32 R193, R193, 0x10000, RZ ;  /* 0x00010000c1c1e824 */ /* 0x000fc800078e00ff */
[----:B------:R-:W-:-:S07]  /*7230*/  @!P6 FMUL R221, R193, UR6 ;  /* 0x00000006c1ddec20 */ /* 0x000fce0008400000 */
.L_x_5517:
[----:B------:R-:W-:Y:S05]  /*7240*/  BSYNC.RECONVERGENT B0 ;  /* 0x0000000000007941 */ /* 0x000fea0003800200 */
.L_x_5516:
[----:B------:R-:W-:Y:S01]  /*7250*/  BSSY.RECONVERGENT B0, `(.L_x_5518) ;  /* 0x0000023000007945 */ /* 0x000fe20003800200 */
[----:B------:R-:W-:Y:S01]  /*7260*/  ISETP.GE.U32.AND P6, PT, R195, R132, PT ;  /* 0x00000084c300720c */ /* 0x000fe20003fc6070 */
[----:B------:R-:W-:Y:S01]  /*7270*/  IMAD.MOV.U32 R216, RZ, RZ, -0x800000 ;  /* 0xff800000ffd87424 */ /* 0x000fe200078e00ff */
[----:B------:R-:W-:Y:S01]  /*7280*/  MOV R217, 0xff800000 ;  /* 0xff80000000d97802 */ /* 0x000fe20000000f00 */
[----:B------:R-:W-:Y:S01]  /*7290*/  IMAD.MOV.U32 R213, RZ, RZ, -0x800000 ;  /* 0xff800000ffd57424 */ /* 0x000fe200078e00ff */
[----:B------:R-:W-:Y:S01]  /*72a0*/  MOV R215, 0xff800000 ;  /* 0xff80000000d77802 */ /* 0x000fe20000000f00 */
[----:B------:R-:W-:Y:S01]  /*72b0*/  IMAD.MOV.U32 R210, RZ, RZ, -0x800000 ;  /* 0xff800000ffd27424 */ /* 0x000fe200078e00ff */
[----:B------:R-:W-:Y:S02]  /*72c0*/  MOV R214, 0xff800000 ;  /* 0xff80000000d67802 */ /* 0x000fe40000000f00 */
[----:B------:R-:W-:Y:S02]  /*72d0*/  MOV R212, 0xff800000 ;  /* 0xff80000000d47802 */ /* 0x000fe40000000f00 */
[----:B------:R-:W-:-:S02]  /*72e0*/  MOV R211, 0xff800000 ;  /* 0xff80000000d37802 */ /* 0x000fc40000000f00 */
[----:B------:R-:W-:Y:S02]  /*72f0*/  MOV R209, 0xff800000 ;  /* 0xff80000000d17802 */ /* 0x000fe40000000f00 */
[----:B------:R-:W-:Y:S01]  /*7300*/  MOV R208, 0xff800000 ;  /* 0xff80000000d07802 */ /* 0x000fe20000000f00 */
[----:B------:R-:W-:Y:S06]  /*7310*/  @P0 BRA `(.L_x_5519) ;  /* 0x0000000000580947 */ /* 0x000fec0003800000 */
[----:B------:R-:W0:Y:S01]  /*7320*/  LDG.E.64 R192, desc[UR4][R126.64+0x3900] ;  /* 0x003900047ec07981 */ /* 0x000e22000c1e1b00 */
[----:B------:R-:W-:Y:S01]  /*7330*/  VIADD R191, R122, 0x1c82 ;  /* 0x00001c827abf7836 */ /* 0x000fe20000000000 */
[----:B------:R-:W-:Y:S01]  /*7340*/  MOV R216, 0xff800000 ;  /* 0xff80000000d87802 */ /* 0x000fe20000000f00 */
[----:B------:R-:W1:Y:S01]  /*7350*/  LDCU UR6, c[0x0][0x390] ;  /* 0x00007200ff0677ac */ /* 0x000e620008000800 */
[----:B------:R-:W-:Y:S01]  /*7360*/  MOV R215, 0xff800000 ;  /* 0xff80000000d77802 */ /* 0x000fe20000000f00 */
[----:B------:R-:W-:Y:S01]  /*7370*/  IMAD.MOV.U32 R217, RZ, RZ, -0x800000 ;  /* 0xff800000ffd97424 */ /* 0x000fe200078e00ff */
[----:B------:R-:W-:-:S13]  /*7380*/  ISETP.GE.U32.AND P0, PT, R191, R132, PT ;  /* 0x00000084bf00720c */ /* 0x000fda0003f06070 */
[----:B------:R-:W2:Y:S01]  /*7390*/  @!P0 LDC R191, c[0x0][0x390] ;  /* 0x0000e400ffbf8b82 */ /* 0x000ea20000000800 */
[----:B0-----:R-:W-:-:S05]  /*73a0*/  @!P0 SHF.L.U32 R128, R193, 0x10, RZ ;  /* 0x00000010c1808819 */ /* 0x001fca00000006ff */
[----:B--2---:R-:W-:Y:S01]  /*73b0*/  @!P0 FMUL R216, R128, R191 ;  /* 0x000000bf80d88220 */ /* 0x004fe20000400000 */
[----:B------:R-:W-:Y:S01]  /*73c0*/  VIADD R191, R122, 0x1c81 ;  /* 0x00001c817abf7836 */ /* 0x000fe20000000000 */
[C---:B------:R-:W-:Y:S02]  /*73d0*/  PRMT R128, R192.reuse, 0x7632, R128 ;  /* 0x00007632c0807816 */ /* 0x040fe40000000080 */
[----:B------:R-:W-:Y:S02]  /*73e0*/  SHF.L.U32 R192, R192, 0x10, RZ ;  /* 0x00000010c0c07819 */ /* 0x000fe400000006ff */
[----:B------:R-:W-:Y:S01]  /*73f0*/  ISETP.GE.U32.AND P0, PT, R191, R132, PT ;  /* 0x00000084bf00720c */ /* 0x000fe20003f06070 */
[----:B------:R-:W-:Y:S02]  /*7400*/  VIADD R191, R122, 0x1c83 ;  /* 0x00001c837abf7836 */ /* 0x000fe40000000000 */
[----:B-1----:R-:W-:-:S10]  /*7410*/  FMUL R208, R192, UR6 ;  /* 0x00000006c0d07c20 */ /* 0x002fd40008400000 */
[----:B------:R-:W-:-:S05]  /*7420*/  @!P0 SHF.L.U32 R128, R128, 0x10, RZ ;  /* 0x0000001080808819 */ /* 0x000fca00000006ff */
[----:B------:R-:W-:Y:S01]  /*7430*/  @!P0 FMUL R215, R128, UR6 ;  /* 0x0000000680d78c20 */ /* 0x000fe20008400000 */
[----:B------:R-:W-:-:S13]  /*7440*/  ISETP.GE.U32.AND P0, PT, R191, R132, PT ;  /* 0x00000084bf00720c */ /* 0x000fda0003f06070 */
[----:B------:R-:W-:-:S04]  /*7450*/  @!P0 PRMT R193, R193, 0x7632, R193 ;  /* 0x00007632c1c18816 */ /* 0x000fc800000000c1 */
[----:B------:R-:W-:-:S05]  /*7460*/  @!P0 SHF.L.U32 R193, R193, 0x10, RZ ;  /* 0x00000010c1c18819 */ /* 0x000fca00000006ff */
[----:B------:R-:W-:-:S07]  /*7470*/  @!P0 FMUL R217, R193, UR6 ;  /* 0x00000006c1d98c20 */ /* 0x000fce0008400000 */
.L_x_5519:
[----:B------:R-:W-:Y:S05]  /*7480*/  BSYNC.RECONVERGENT B0 ;  /* 0x0000000000007941 */ /* 0x000fea0003800200 */
.L_x_5518:
[----:B------:R-:W-:Y:S04]  /*7490*/  BSSY.RECONVERGENT B0, `(.L_x_5520) ;  /* 0x0000018000007945 */ /* 0x000fe80003800200 */
[----:B------:R-:W-:Y:S05]  /*74a0*/  @P1 BRA `(.L_x_5521) ;  /* 0x0000000000581947 */ /* 0x000fea0003800000 */
[----:B------:R-:W0:Y:S01]  /*74b0*/  LDG.E.64 R192, desc[UR4][R126.64+0x3a00] ;  /* 0x003a00047ec07981 */ /* 0x000e22000c1e1b00 */
[----:B------:R-:W-:Y:S01]  /*74c0*/  IADD3 R191, PT, PT, R122, 0x1d02, RZ ;  /* 0x00001d027abf7810 */ /* 0x000fe20007ffe0ff */
[----:B------:R-:W1:Y:S01]  /*74d0*/  LDCU UR6, c[0x0][0x390] ;  /* 0x00007200ff0677ac */ /* 0x000e620008000800 */
[----:B------:R-:W-:Y:S02]  /*74e0*/  MOV R213, 0xff800000 ;  /* 0xff80000000d57802 */ /* 0x000fe40000000f00 */
[----:B------:R-:W-:Y:S02]  /*74f0*/  ISETP.GE.U32.AND P0, PT, R191, R132, PT ;  /* 0x00000084bf00720c */ /* 0x000fe40003f06070 */
[----:B------:R-:W-:Y:S02]  /*7500*/  MOV R212, 0xff800000 ;  /* 0xff80000000d47802 */ /* 0x000fe40000000f00 */
[----:B------:R-:W-:-:S09]  /*7510*/  MOV R214, 0xff800000 ;  /* 0xff80000000d67802 */ /* 0x000fd20000000f00 */
[----:B------:R-:W2:Y:S01]  /*7520*/  @!P0 LDC R191, c[0x0][0x390] ;  /* 0x0000e400ffbf8b82 */ /* 0x000ea20000000800 */
[----:B0-----:R-:W-:-:S04]  /*7530*/  @!P0 IMAD.U32 R128, R193, 0x10000, RZ ;  /* 0x00010000c1808824 */ /* 0x001fc800078e00ff */
[----:B--2---:R-:W-:Y:S01]  /*7540*/  @!P0 FMUL R213, R128, R191 ;  /* 0x000000bf80d58220 */ /* 0x004fe20000400000 */
[----:B------:R-:W-:Y:S02]  /*7550*/  IADD3 R191, PT, PT, R122, 0x1d01, RZ ;  /* 0x00001d017abf7810 */ /* 0x000fe40007ffe0ff */
[----:B------:R-:W-:Y:S02]  /*7560*/  PRMT R128, R192, 0x7632, R128 ;  /* 0x00007632c0807816 */ /* 0x000fe40000000080 */
[-C--:B------:R-:W-:Y:S02]  /*7570*/  ISETP.GE.U32.AND P0, PT, R191, R132.reuse, PT ;  /* 0x00000084bf00720c */ /* 0x080fe40003f06070 */
[----:B------:R-:W-:Y:S02]  /*7580*/  IADD3 R191, PT, PT, R122, 0x1d03, RZ ;  /* 0x00001d037abf7810 */ /* 0x000fe40007ffe0ff */
[----:B------:R-:W-:Y:S02]  /*7590*/  SHF.L.U32 R192, R192, 0x10, RZ ;  /* 0x00000010c0c07819 */ /* 0x000fe400000006ff */
[----:B------:R-:W-:-:S03]  /*75a0*/  ISETP.GE.U32.AND P1, PT, R191, R132, PT ;  /* 0x00000084bf00720c */ /* 0x000fc60003f26070 */
[----:B-1----:R-:W-:-:S04]  /*75b0*/  FMUL R211, R192, UR6 ;  /* 0x00000006c0d37c20 */ /* 0x002fc80008400000 */
[----:B------:R-:W-:-:S04]  /*75c0*/  @!P0 IMAD.U32 R128, R128, 0x10000, RZ ;  /* 0x0001000080808824 */ /* 0x000fc800078e00ff */
[----:B------:R-:W-:Y:S02]  /*75d0*/  @!P0 FMUL R212, R128, UR6 ;  /* 0x0000000680d48c20 */ /* 0x000fe40008400000 */
[----:B------:R-:W-:-:S05]  /*75e0*/  @!P1 PRMT R193, R193, 0x7632, R193 ;  /* 0x00007632c1c19816 */ /* 0x000fca00000000c1 */
[----:B------:R-:W-:-:S04]  /*75f0*/  @!P1 IMAD.U32 R193, R193, 0x10000, RZ ;  /* 0x00010000c1c19824 */ /* 0x000fc800078e00ff */
[----:B------:R-:W-:-:S07]  /*7600*/  @!P1 FMUL R214, R193, UR6 ;  /* 0x00000006c1d69c20 */ /* 0x000fce0008400000 */
.L_x_5521:
[----:B------:R-:W-:Y:S05]  /*7610*/  BSYNC.RECONVERGENT B0 ;  /* 0x0000000000007941 */ /* 0x000fea0003800200 */
.L_x_5520:
[----:B------:R-:W-:Y:S01]  /*7620*/  BSSY.RECONVERGENT B0, `(.L_x_5522) ;  /* 0x000001a000007945 */ /* 0x000fe20003800200 */
[----:B------:R-:W-:Y:S01]  /*7630*/  MOV R207, 0xff800000 ;  /* 0xff80000000cf7802 */ /* 0x000fe20000000f00 */
[----:B------:R-:W-:Y:S02]  /*7640*/  IMAD.MOV.U32 R206, RZ, RZ, -0x800000 ;  /* 0xff800000ffce7424 */ /* 0x000fe400078e00ff */
[----:B------:R-:W-:Y:S05]  /*7650*/  @P2 BRA `(.L_x_5523) ;  /* 0x0000000000582947 */ /* 0x000fea0003800000 */
        /* <DEDUP_REMOVED lines=22> */
.L_x_5523:
[----:B------:R-:W-:Y:S05]  /*77c0*/  BSYNC.RECONVERGENT B0 ;  /* 0x0000000000007941 */ /* 0x000fea0003800200 */
.L_x_5522:
[----:B------:R-:W-:Y:S01]  /*77d0*/  BSSY.RECONVERGENT B0, `(.L_x_5524) ;  /* 0x000001c000007945 */ /* 0x000fe20003800200 */
[----:B------:R-:W-:Y:S01]  /*77e0*/  MOV R205, 0xff800000 ;  /* 0xff80000000cd7802 */ /* 0x000fe20000000f00 */
[----:B------:R-:W-:Y:S01]  /*77f0*/  IMAD.MOV.U32 R204, RZ, RZ, -0x800000 ;  /* 0xff800000ffcc7424 */ /* 0x000fe200078e00ff */
[----:B------:R-:W-:Y:S02]  /*7800*/  MOV R203, 0xff800000 ;  /* 0xff80000000cb7802 */ /* 0x000fe40000000f00 */
[----:B------:R-:W-:Y:S01]  /*7810*/  MOV R202, 0xff800000 ;  /* 0xff80000000ca7802 */ /* 0x000fe20000000f00 */
[----:B------:R-:W-:Y:S06]  /*7820*/  @P3 BRA `(.L_x_5525) ;  /* 0x0000000000583947 */ /* 0x000fec0003800000 */
[----:B------:R-:W2:Y:S01]  /*7830*/  LDG.E.64 R192, desc[UR4][R126.64+0x3c00] ;  /* 0x003c00047ec07981 */ /* 0x000ea2000c1e1b00 */
[----:B------:R-:W-:Y:S01]  /*7840*/  VIADD R191, R122, 0x1e02 ;  /* 0x00001e027abf7836 */ /* 0x000fe20000000000 */
[----:B------:R-:W-:Y:S01]  /*7850*/  MOV R204, 0xff800000 ;  /* 0xff80000000cc7802 */ /* 0x000fe20000000f00 */
[----:B------:R-:W1:Y:S03]  /*7860*/  LDCU UR6, c[0x0][0x390] ;  /* 0x00007200ff0677ac */ /* 0x000e660008000800 */
[----:B------:R-:W-:-:S13]  /*7870*/  ISETP.GE.U32.AND P0, PT, R191, R132, PT ;  /* 0x00000084bf00720c */ /* 0x000fda0003f06070 */
[----:B0-----:R-:W0:Y:S01]  /*7880*/  @!P0 LDC R128, c[0x0][0x390] ;  /* 0x0000e400ff808b82 */ /* 0x001e220000000800 */
[----:B------:R-:W-:Y:S01]  /*7890*/  MOV R203, 0xff800000 ;  /* 0xff80000000cb7802 */ /* 0x000fe20000000f00 */
[----:B------:R-:W-:Y:S01]  /*78a0*/  IMAD.MOV.U32 R205, RZ, RZ, -0x800000 ;  /* 0xff800000ffcd7424 */ /* 0x000fe200078e00ff */
[----:B--2---:R-:W-:-:S05]  /*78b0*/  @!P0 SHF.L.U32 R191, R193, 0x10, RZ ;  /* 0x00000010c1bf8819 */ /* 0x004fca00000006ff */
[----:B0-----:R-:W-:Y:S01]  /*78c0*/  @!P0 FMUL R204, R191, R128 ;  /* 0x00000080bfcc8220 */ /* 0x001fe20000400000 */
[----:B------:R-:W-:-:S05]  /*78d0*/  VIADD R191, R122, 0x1e01 ;  /* 0x00001e017abf7836 */ /* 0x000fca0000000000 */
[----:B------:R-:W-:Y:S02]  /*78e0*/  ISETP.GE.U32.AND P0, PT, R191, R132, PT ;  /* 0x00000084bf00720c */ /* 0x000fe40003f06070 */
[----:B------:R-:W-:-:S11]  /*78f0*/  PRMT R128, R192, 0x7632, R128 ;  /* 0x00007632c0807816 */ /* 0x000fd60000000080 */
[----:B------:R-:W-:-:S05]  /*7900*/  @!P0 SHF.L.U32 R128, R128, 0x10, RZ ;  /* 0x0000001080808819 */ /* 0x000fca00000006ff */
[----:B-1----:R-:W-:Y:S01]  /*7910*/  @!P0 FMUL R203, R128, UR6 ;  /* 0x0000000680cb8c20 */ /* 0x002fe20008400000 */
[----:B------:R-:W-:-:S05]  /*7920*/  VIADD R128, R122, 0x1e03 ;  /* 0x00001e037a807836 */ /* 0x000fca0000000000 */
[----:B------:R-:W-:Y:S02]  /*7930*/  ISETP.GE.U32.AND P0, PT, R128, R132, PT ;  /* 0x000000848000720c */ /* 0x000fe40003f06070 */
[----:B------:R-:W-:-:S11]  /*7940*/  SHF.L.U32 R192, R192, 0x10, RZ ;  /* 0x00000010c0c07819 */ /* 0x000fd600000006ff */
[----:B------:R-:W-:-:S04]  /*7950*/  @!P0 PRMT R193, R193, 0x7632, R193 ;  /* 0x00007632c1c18816 */ /* 0x000fc800000000c1 */
[----:B------:R-:W-:Y:S01]  /*7960*/  @!P0 SHF.L.U32 R193, R193, 0x10, RZ ;  /* 0x00000010c1c18819 */ /* 0x000fe200000006ff */
[----:B------:R-:W-:-:S04]  /*7970*/  FMUL R202, R192, UR6 ;  /* 0x00000006c0ca7c20 */ /* 0x000fc80008400000 */
[----:B------:R-:W-:-:S07]  /*7980*/  @!P0 FMUL R205, R193, UR6 ;  /* 0x00000006c1cd8c20 */ /* 0x000fce0008400000 */
.L_x_5525:
[----:B------:R-:W-:Y:S05]  /*7990*/  BSYNC.RECONVERGENT B0 ;  /* 0x0000000000007941 */ /* 0x000fea0003800200 */
.L_x_5524:
[----:B------:R-:W-:Y:S01]  /*79a0*/  BSSY.RECONVERGENT B0, `(.L_x_5526) ;  /* 0x000001c000007945 */ /* 0x000fe20003800200 */
[----:B------:R-:W-:Y:S01]  /*79b0*/  MOV R201, 0xff800000 ;  /* 0xff80000000c97802 */ /* 0x000fe20000000f00 */
[----:B------:R-:W-:Y:S01]  /*79c0*/  IMAD.MOV.U32 R199, RZ, RZ, -0x800000 ;  /* 0xff800000ffc77424 */ /* 0x000fe200078e00ff */
[----:B------:R-:W-:Y:S02]  /*79d0*/  MOV R200, 0xff800000 ;  /* 0xff80000000c87802 */ /* 0x000fe40000000f00 */
[----:B------:R-:W-:Y:S01]  /*79e0*/  MOV R198, 0xff800000 ;  /* 0xff80000000c67802 */ /* 0x000fe20000000f00 */
[----:B------:R-:W-:Y:S06]  /*79f0*/  @P4 BRA `(.L_x_5527) ;  /* 0x0000000000584947 */ /* 0x000fec0003800000 */
[----:B------:R-:W2:Y:S01]  /*7a00*/  LDG.E.64 R192, desc[UR4][R126.64+0x3d00] ;  /* 0x003d00047ec07981 */ /* 0x000ea2000c1e1b00 */
[----:B0-----:R-:W-:Y:S01]  /*7a10*/  IADD3 R128, PT, PT, R122, 0x1e82, RZ ;  /* 0x00001e827a807810 */ /* 0x001fe20007ffe0ff */
[----:B------:R-:W-:Y:S01]  /*7a20*/  IMAD.MOV.U32 R200, RZ, RZ, -0x800000 ;  /* 0xff800000ffc87424 */ /* 0x000fe200078e00ff */
[----:B------:R-:W0:Y:S02]  /*7a30*/  LDCU UR6, c[0x0][0x390] ;  /* 0x00007200ff0677ac */ /* 0x000e240008000800 */
[----:B------:R-:W-:-:S13]  /*7a40*/  ISETP.GE.U32.AND P0, PT, R128, R132, PT ;  /* 0x000000848000720c */ /* 0x000fda0003f06070 */
[----:B------:R-:W1:Y:S01]  /*7a50*/  @!P0 LDC R128, c[0x0][0x390] ;  /* 0x0000e400ff808b82 */ /* 0x000e620000000800 */
[----:B------:R-:W-:Y:S02]  /*7a60*/  MOV R199, 0xff800000 ;  /* 0xff80000000c77802 */ /* 0x000fe40000000f00 */
[----:B------:R-:W-:Y:S02]  /*7a70*/  MOV R201, 0xff800000 ;  /* 0xff80000000c97802 */ /* 0x000fe40000000f00 */
[----:B--2---:R-:W-:-:S05]  /*7a80*/  @!P0 SHF.L.U32 R191, R193, 0x10, RZ ;  /* 0x00000010c1bf8819 */ /* 0x004fca00000006ff */
[----:B-1----:R-:W-:Y:S01]  /*7a90*/  @!P0 FMUL R200, R191, R128 ;  /* 0x00000080bfc88220 */ /* 0x002fe20000400000 */
[----:B------:R-:W-:-:S04]  /*7aa0*/  IADD3 R128, PT, PT, R122, 0x1e81, RZ ;  /* 0x00001e817a807810 */ /* 0x000fc80007ffe0ff */
[----:B------:R-:W-:Y:S02]  /*7ab0*/  ISETP.GE.U32.AND P0, PT, R128, R132, PT ;  /* 0x000000848000720c */ /* 0x000fe40003f06070 */
[----:B------:R-:W-:-:S11]  /*7ac0*/  PRMT R128, R192, 0x7632, R128 ;  /* 0x00007632c0807816 */ /* 0x000fd60000000080 */
[----:B------:R-:W-:-:S04]  /*7ad0*/  @!P0 IMAD.U32 R128, R128, 0x10000, RZ ;  /* 0x0001000080808824 */ /* 0x000fc800078e00ff */
[----:B0-----:R-:W-:Y:S01]  /*7ae0*/  @!P0 FMUL R199, R128, UR6 ;  /* 0x0000000680c78c20 */ /* 0x001fe20008400000 */
[----:B------:R-:W-:-:S04]  /*7af0*/  IADD3 R128, PT, PT, R122, 0x1e83, RZ ;  /* 0x00001e837a807810 */ /* 0x000fc80007ffe0ff */
[----:B------:R-:W-:Y:S01]  /*7b00*/  ISETP.GE.U32.AND P0, PT, R128, R132, PT ;  /* 0x000000848000720c */ /* 0x000fe20003f06070 */
[----:B------:R-:W-:-:S12]  /*7b10*/  IMAD.U32 R192, R192, 0x10000, RZ ;  /* 0x00010000c0c07824 */ /* 0x000fd800078e00ff */
[----:B------:R-:W-:-:S04]  /*7b20*/  @!P0 PRMT R193, R193, 0x7632, R193 ;  /* 0x00007632c1c18816 */ /* 0x000fc800000000c1 */
[----:B------:R-:W-:Y:S01]  /*7b30*/  @!P0 SHF.L.U32 R193, R193, 0x10, RZ ;  /* 0x00000010c1c18819 */ /* 0x000fe200000006ff */
[----:B------:R-:W-:-:S04]  /*7b40*/  FMUL R198, R192, UR6 ;  /* 0x00000006c0c67c20 */ /* 0x000fc80008400000 */
[----:B------:R-:W-:-:S07]  /*7b50*/  @!P0 FMUL R201, R193, UR6 ;  /* 0x00000006c1c98c20 */ /* 0x000fce0008400000 */
.L_x_5527:
[----:B------:R-:W-:Y:S05]  /*7b60*/  BSYNC.RECONVERGENT B0 ;  /* 0x0000000000007941 */ /* 0x000fea0003800200 */
.L_x_5526:
[----:B------:R-:W-:Y:S01]  /*7b70*/  BSSY.RECONVERGENT B0, `(.L_x_5528) ;  /* 0x000001c000007945 */ /* 0x000fe20003800200 */
[----:B------:R-:W-:Y:S01]  /*7b80*/  IMAD.MOV.U32 R197, RZ, RZ, -0x800000 ;  /* 0xff800000ffc57424 */ /* 0x000fe200078e00ff */
[----:B------:R-:W-:Y:S01]  /*7b90*/  MOV R196, 0xff800000 ;  /* 0xff80000000c47802 */ /* 0x000fe20000000f00 */
[----:B------:R-:W-:Y:S01]  /*7ba0*/  IMAD.MOV.U32 R194, RZ, RZ, -0x800000 ;  /* 0xff800000ffc27424 */ /* 0x000fe200078e00ff */
[----:B------:R-:W-:Y:S01]  /*7bb0*/  MOV R195, 0xff800000 ;  /* 0xff80000000c37802 */ /* 0x000fe20000000f00 */
[----:B------:R-:W-:Y:S06]  /*7bc0*/  @P5 BRA `(.L_x_5529) ;  /* 0x0000000000585947 */ /* 0x000fec0003800000 */
[----:B------:R-:W2:Y:S01]  /*7bd0*/  LDG.E.64 R192, desc[UR4][R126.64+0x3e00] ;  /* 0x003e00047ec07981 */ /* 0x000ea2000c1e1b00 */
[----:B0-----:R-:W-:Y:S01]  /*7be0*/  IADD3 R128, PT, PT, R122, 0x1f02, RZ ;  /* 0x00001f027a807810 */ /* 0x001fe20007ffe0ff */
[----:B------:R-:W0:Y:S03]  /*7bf0*/  LDCU UR6, c[0x0][0x390] ;  /* 0x00007200ff0677ac */ /* 0x000e260008000800 */
[----:B------:R-:W-:-:S13]  /*7c00*/  ISETP.GE.U32.AND P0, PT, R128, R132, PT ;  /* 0x000000848000720c */ /* 0x000fda0003f06070 */
[----:B------:R-:W1:Y:S01]  /*7c10*/  @!P0 LDC R128, c[0x0][0x390] ;  /* 0x0000e400ff808b82 */ /* 0x000e620000000800 */
[----:B------:R-:W-:Y:S01]  /*7c20*/  MOV R196, 0xff800000 ;  /* 0xff80000000c47802 */ /* 0x000fe20000000f00 */
[----:B------:R-:W-:Y:S01]  /*7c30*/  IMAD.MOV.U32 R195, RZ, RZ, -0x800000 ;  /* 0xff800000ffc37424 */ /* 0x000fe200078e00ff */
[----:B------:R-:W-:Y:S01]  /*7c40*/  MOV R197, 0xff800000 ;  /* 0xff80000000c57802 */ /* 0x000fe20000000f00 */
[----:B--2---:R-:W-:-:S04]  /*7c50*/  @!P0 IMAD.U32 R191, R193, 0x10000, RZ ;  /* 0x00010000c1bf8824 */ /* 0x004fc800078e00ff */
[----:B-1----:R-:W-:Y:S01]  /*7c60*/  @!P0 FMUL R196, R191, R128 ;  /* 0x00000080bfc48220 */ /* 0x002fe20000400000 */
[----:B------:R-:W-:-:S04]  /*7c70*/  IADD3 R128, PT, PT, R122, 0x1f01, RZ ;  /* 0x00001f017a807810 */ /* 0x000fc80007ffe0ff */
[----:B------:R-:W-:Y:S02]  /*7c80*/  ISETP.GE.U32.AND P0, PT, R128, R132, PT ;  /* 0x000000848000720c */ /* 0x000fe40003f06070 */
[----:B------:R-:W-:-:S11]  /*7c90*/  PRMT R128, R192, 0x7632, R128 ;  /* 0x00007632c0807816 */ /* 0x000fd60000000080 */
[----:B------:R-:W-:-:S05]  /*7ca0*/  @!P0 SHF.L.U32 R128, R128, 0x10, RZ ;  /* 0x0000001080808819 */ /* 0x000fca00000006ff */
[----:B0-----:R-:W-:Y:S01]  /*7cb0*/  @!P0 FMUL R195, R128, UR6 ;  /* 0x0000000680c38c20 */ /* 0x001fe20008400000 */
[----:B------:R-:W-:-:S04]  /*7cc0*/  IADD3 R128, PT, PT, R122, 0x1f03, RZ ;  /* 0x00001f037a807810 */ /* 0x000fc80007ffe0ff */
[----:B------:R-:W-:Y:S02]  /*7cd0*/  ISETP.GE.U32.AND P0, PT, R128, R132, PT ;  /* 0x000000848000720c */ /* 0x000fe40003f06070 */
[----:B------:R-:W-:-:S11]  /*7ce0*/  SHF.L.U32 R192, R192, 0x10, RZ ;  /* 0x00000010c0c07819 */ /* 0x000fd600000006ff */
[----:B------:R-:W-:Y:S01]  /*7cf0*/  @!P0 PRMT R193, R193, 0x7632, R193 ;  /* 0x00007632c1c18816 */ /* 0x000fe200000000c1 */
[----:B------:R-:W-:-:S04]  /*7d00*/  FMUL R194, R192, UR6 ;  /* 0x00000006c0c27c20 */ /* 0x000fc80008400000 */
[----:B------:R-:W-:-:S04]  /*7d10*/  @!P0 IMAD.U32 R193, R193, 0x10000, RZ ;  /* 0x00010000c1c18824 */ /* 0x000fc800078e00ff */
[----:B------:R-:W-:-:S07]  /*7d20*/  @!P0 FMUL R197, R193, UR6 ;  /* 0x00000006c1c58c20 */ /* 0x000fce0008400000 */
.L_x_5529:
[----:B------:R-:W-:Y:S05]  /*7d30*/  BSYNC.RECONVERGENT B0 ;  /* 0x0000000000007941 */ /* 0x000fea0003800200 */
.L_x_5528:
[----:B------:R-:W-:Y:S01]  /*7d40*/  BSSY.RECONVERGENT B0, `(.L_x_5530) ;  /* 0x000001c000007945 */ /* 0x000fe20003800200 */
[----:B------:R-:W-:Y:S01]  /*7d50*/  MOV R193, 0xff800000 ;  /* 0xff80000000c17802 */ /* 0x000fe20000000f00 */
[----:B------:R-:W-:Y:S01]  /*7d60*/  IMAD.MOV.U32 R192, RZ, RZ, -0x800000 ;  /* 0xff800000ffc07424 */ /* 0x000fe200078e00ff */
[----:B------:R-:W-:Y:S02]  /*7d70*/  MOV R191, 0xff800000 ;  /* 0xff80000000bf7802 */ /* 0x000fe40000000f00 */
[----:B0-----:R-:W-:Y:S01]  /*7d80*/  MOV R128, 0xff800000 ;  /* 0xff80000000807802 */ /* 0x001fe20000000f00 */
[----:B------:R-:W-:Y:S06]  /*7d90*/  @P6 BRA `(.L_x_5531) ;  /* 0x0000000000586947 */ /* 0x000fec0003800000 */
[----:B------:R-:W2:Y:S01]  /*7da0*/  LDG.E.64 R126, desc[UR4][R126.64+0x3f00] ;  /* 0x003f00047e7e7981 */ /* 0x000ea2000c1e1b00 */
[----:B------:R-:W-:Y:S01]  /*7db0*/  VIADD R128, R122, 0x1f83 ;  /* 0x00001f837a807836 */ /* 0x000fe20000000000 */
[----:B------:R-:W-:Y:S01]  /*7dc0*/  MOV R192, 0xff800000 ;  /* 0xff80000000c07802 */ /* 0x000fe20000000f00 */
[----:B------:R-:W0:Y:S01]  /*7dd0*/  LDCU UR6, c[0x0][0x390] ;  /* 0x00007200ff0677ac */ /* 0x000e220008000800 */
[----:B------:R-:W-:Y:S02]  /*7de0*/  IMAD.MOV.U32 R193, RZ, RZ, -0x800000 ;  /* 0xff800000ffc17424 */ /* 0x000fe400078e00ff */
[----:B------:R-:W-:Y:S02]  /*7df0*/  ISETP.GE.U32.AND P1, PT, R128, R132, PT ;  /* 0x000000848000720c */ /* 0x000fe40003f26070 */
[----:B------:R-:W-:-:S04]  /*7e00*/  IADD3 R128, PT, PT, R122, 0x1f82, RZ ;  /* 0x00001f827a807810 */ /* 0x000fc80007ffe0ff */
[----:B------:R-:W-:-:S13]  /*7e10*/  ISETP.GE.U32.AND P0, PT, R128, R132, PT ;  /* 0x000000848000720c */ /* 0x000fda0003f06070 */
[----:B------:R-:W1:Y:S01]  /*7e20*/  @!P0 LDC R128, c[0x0][0x390] ;  /* 0x0000e400ff808b82 */ /* 0x000e620000000800 */
[C---:B--2---:R-:W-:Y:S01]  /*7e30*/  @!P0 IMAD.U32 R191, R127.reuse, 0x10000, RZ ;  /* 0x000100007fbf8824 */ /* 0x044fe200078e00ff */
[----:B------:R-:W-:-:S03]  /*7e40*/  @!P1 PRMT R127, R127, 0x7632, R127 ;  /* 0x000076327f7f9816 */ /* 0x000fc6000000007f */
[----:B-1----:R-:W-:Y:S01]  /*7e50*/  @!P0 FMUL R192, R191, R128 ;  /* 0x00000080bfc08220 */ /* 0x002fe20000400000 */
[----:B------:R-:W-:Y:S01]  /*7e60*/  IADD3 R128, PT, PT, R122, 0x1f81, RZ ;  /* 0x00001f817a807810 */ /* 0x000fe20007ffe0ff */
[----:B------:R-:W-:Y:S01]  /*7e70*/  IMAD.MOV.U32 R191, RZ, RZ, -0x800000 ;  /* 0xff800000ffbf7424 */ /* 0x000fe200078e00ff */
[----:B------:R-:W-:Y:S02]  /*7e80*/  @!P1 SHF.L.U32 R127, R127, 0x10, RZ ;  /* 0x000000107f7f9819 */ /* 0x000fe400000006ff */
[----:B------:R-:W-:Y:S02]  /*7e90*/  ISETP.GE.U32.AND P0, PT, R128, R132, PT ;  /* 0x000000848000720c */ /* 0x000fe40003f06070 */
[C---:B------:R-:W-:Y:S01]  /*7ea0*/  PRMT R128, R126.reuse, 0x7632, R128 ;  /* 0x000076327e807816 */ /* 0x040fe20000000080 */
[----:B0-----:R-:W-:Y:S01]  /*7eb0*/  @!P1 FMUL R193, R127, UR6 ;  /* 0x000000067fc19c20 */ /* 0x001fe20008400000 */
[----:B------:R-:W-:-:S09]  /*7ec0*/  SHF.L.U32 R126, R126, 0x10, RZ ;  /* 0x000000107e7e7819 */ /* 0x000fd200000006ff */
[----:B------:R-:W-:-:S05]  /*7ed0*/  @!P0 SHF.L.U32 R128, R128, 0x10, RZ ;  /* 0x0000001080808819 */ /* 0x000fca00000006ff */
[----:B------:R-:W-:Y:S01]  /*7ee0*/  @!P0 FMUL R191, R128, UR6 ;  /* 0x0000000680bf8c20 */ /* 0x000fe20008400000 */
[----:B------:R-:W-:-:S07]  /*7ef0*/  FMUL R128, R126, UR6 ;  /* 0x000000067e807c20 */ /* 0x000fce0008400000 */
.L_x_5531:
[----:B------:R-:W-:Y:S05]  /*7f00*/  BSYNC.RECONVERGENT B0 ;  /* 0x0000000000007941 */ /* 0x000fea0003800200 */
.L_x_5530:
[----:B------:R-:W2:Y:S04]  /*7f10*/  LDL R127, [R1+0x30] ;  /* 0x00003000017f7983 */ /* 0x000ea80000100800 */
[----:B------:R0:W-:Y:S04]  /*7f20*/  STL [R1+0x50], R193 ;  /* 0x000050c101007387 */ /* 0x0001e80000100800 */
[----:B0-----:R-:W3:Y:S04]  /*7f30*/  LDL R193, [R1+0x18] ;  /* 0x0000180001c17983 */ /* 0x001ee80000100800 */
[----:B------:R-:W4:Y:S04]  /*7f40*/  LDL.LU R132, [R1+0x4] ;  /* 0x0000040001847983 */ /* 0x000f280000300800 */
[----:B------:R0:W-:Y:S04]  /*7f50*/  STL [R1+0x4c], R125 ;  /* 0x00004c7d01007387 */ /* 0x0001e80000100800 */
[----:B0-----:R-:W2:Y:S04]  /*7f60*/  LDL R125, [R1+0x34] ;  /* 0x00003400017d7983 */ /* 0x001ea80000100800 */
[----:B------:R0:W-:Y:S04]  /*7f70*/  STL [R1+0x48], R124 ;  /* 0x0000487c01007387 */ /* 0x0001e80000100800 */
[----:B0-----:R-:W2:Y:S04]  /*7f80*/  LDL R124, [R1+0x20] ;  /* 0x00002000017c7983 */ /* 0x001ea80000100800 */
[----:B------:R0:W-:Y:S04]  /*7f90*/  STL [R1+0x44], R122 ;  /* 0x0000447a01007387 */ /* 0x0001e80000100800 */
[----:B0-----:R-:W3:Y:S01]  /*7fa0*/  LDL.LU R122, [R1] ;  /* 0x00000000017a7983 */ /* 0x001ee20000300800 */
[----:B----4-:R-:W-:-:S04]  /*7fb0*/  FSETP.GT.AND P0, PT, R132, R251, PT ;  /* 0x000000fb8400720b */ /* 0x010fc80003f04000 */
        /* <DEDUP_REMOVED lines=251> */
[----:B------:R-:W3:Y:S02]  /*8f70*/  LDL.LU R193, [R1+0x50] ;  /* 0x0000500001c17983 */ /* 0x000ee40000300800 */
        /* <DEDUP_REMOVED lines=8> */
[----:B------:R-:W-:Y:S02]  /*9000*/  MOV R124, 0x437c0000 ;  /* 0x437c0000007c7802 */ /* 0x000fe40000000f00 */
[----:B------:R-:W-:-:S04]  /*9010*/  FSETP.GT.AND P0, PT, R126, R0, PT ;  /* 0x000000007e00720b */ /* 0x000fc80003f04000 */
[----:B------:R-:W-:-:S04]  /*9020*/  FSEL R126, R126, R0, P0 ;  /* 0x000000007e7e7208 */ /* 0x000fc80000000000 */
[----:B------:R-:W-:-:S04]  /*9030*/  FSETP.GT.AND P0, PT, R126, R2, PT ;  /* 0x000000027e00720b */ /* 0x000fc80003f04000 */
[----:B------:R-:W-:-:S04]  /*9040*/  FSEL R126, R126, R2, P0 ;  /* 0x000000027e7e7208 */ /* 0x000fc80000000000 */
[----:B------:R-:W-:-:S04]  /*9050*/  FSETP.GT.AND P0, PT, R126, R123, PT ;  /* 0x0000007b7e00720b */ /* 0x000fc80003f04000 */
[----:B------:R-:W-:-:S04]  /*9060*/  FSEL R126, R126, R123, P0 ;  /* 0x0000007b7e7e7208 */ /* 0x000fc80000000000 */
[----:B----4-:R-:W-:-:S04]  /*9070*/  FSETP.GT.AND P0, PT, R126, R125, PT ;  /* 0x0000007d7e00720b */ /* 0x010fc80003f04000 */
[----:B------:R-:W-:Y:S01]  /*9080*/  FSEL R126, R126, R125, P0 ;  /* 0x0000007d7e7e7208 */ /* 0x000fe20000000000 */
[----:B------:R-:W-:-:S03]  /*9090*/  HFMA2 R125, -RZ, RZ, 0.96630859375, -0.0022525787353515625 ;  /* 0x3bbb989dff7d7431 */ /* 0x000fc600000001ff */
        /* <DEDUP_REMOVED lines=245> */
[----:B------:R-:W-:-:S05]  /*9ff0*/  FSEL R126, R126, R193, P0 ;  /* 0x000000c17e7e7208 */ /* 0x000fca0000000000 */
[----:B------:R-:W0:Y:S02]  /*a000*/  SHFL.BFLY PT, R127, R126, 0x10, 0x1f ;  /* 0x0e001f007e7f7f89 */ /* 0x000e2400000e0000 */
[----:B0-----:R-:W-:-:S04]  /*a010*/  FSETP.GEU.AND P0, PT, R126, R127, PT ;  /* 0x0000007f7e00720b */ /* 0x001fc80003f0e000 */
[----:B------:R-:W-:-:S05]  /*a020*/  FSEL R126, R127, R126, !P0 ;  /* 0x0000007e7f7e7208 */ /* 0x000fca0004000000 */
        /* <DEDUP_REMOVED lines=12> */
[C---:B------:R-:W-:Y:S01]  /*a0f0*/  FADD R127, -R126.reuse, R132 ;  /* 0x000000847e7f7221 */ /* 0x040fe20000000100 */
[C---:B------:R-:W-:Y:S01]  /*a100*/  FADD R251, -R126.reuse, R251 ;  /* 0x000000fb7efb7221 */ /* 0x040fe20000000100 */
[----:B------:R-:W-:Y:S02]  /*a110*/  FADD R252, -R126, R252 ;  /* 0x000000fc7efc7221 */ /* 0x000fe40000000100 */
[----:B------:R-:W-:-:S04]  /*a120*/  FFMA.SAT R132, R127, R125, 0.5 ;  /* 0x3f0000007f847423 */ /* 0x000fc8000000207d */
[----:B------:R-:W-:-:S04]  /*a130*/  FFMA.RM R132, R132, R124, 12582913 ;  /* 0x4b40000184847423 */ /* 0x000fc8000000407c */
[C---:B------:R-:W-:Y:S01]  /*a140*/  FADD R125, R132.reuse, -12583039 ;  /* 0xcb40007f847d7421 */ /* 0x040fe20000000000 */
[----:B------:R-:W-:-:S03]  /*a150*/  IMAD.SHL.U32 R132, R132, 0x800000, RZ ;  /* 0x0080000084847824 */ /* 0x000fc600078e00ff */
[----:B------:R-:W-:-:S04]  /*a160*/  FFMA R125, R127, 1.4426950216293334961, -R125 ;  /* 0x3fb8aa3b7f7d7823 */ /* 0x000fc8000000087d */
[----:B------:R-:W-:-:S06]  /*a170*/  FFMA R127, R127, 1.925963033500011079e-08, R125 ;  /* 0x32a570607f7f7823 */ /* 0x000fcc000000007d */
[----:B------:R-:W0:Y:S02]  /*a180*/  MUFU.EX2 R127, R127 ;  /* 0x0000007f007f7308 */ /* 0x000e240000000800 */
[----:B0-----:R-:W-:Y:S01]  /*a190*/  FMUL R125, R132, R127 ;  /* 0x0000007f847d7220 */ /* 0x001fe20000400000 */
[----:B------:R-:W-:-:S04]  /*a1a0*/  HFMA2 R127, -RZ, RZ, 0.96630859375, -0.0022525787353515625 ;  /* 0x3bbb989dff7f7431 */ /* 0x000fc800000001ff */
[----:B------:R0:W-:Y:S01]  /*a1b0*/  STL [R1+0x4], R125 ;  /* 0x0000047d01007387 */ /* 0x0001e20000100800 */
[----:B------:R-:W-:-:S04]  /*a1c0*/  FFMA.SAT R127, R251, R127, 0.5 ;  /* 0x3f000000fb7f7423 */ /* 0x000fc8000000207f */
[----:B------:R-:W-:-:S04]  /*a1d0*/  FFMA.RM R127, R127, R124, 12582913 ;  /* 0x4b4000017f7f7423 */ /* 0x000fc8000000407c */
[C---:B------:R-:W-:Y:S01]  /*a1e0*/  FADD R132, R127.reuse, -12583039 ;  /* 0xcb40007f7f847421 */ /* 0x040fe20000000000 */
[----:B------:R-:W-:-:S03]  /*a1f0*/  SHF.L.U32 R127, R127, 0x17, RZ ;  /* 0x000000177f7f7819 */ /* 0x000fc600000006ff */
[----:B------:R-:W-:-:S04]  /*a200*/  FFMA R132, R251, 1.4426950216293334961, -R132 ;  /* 0x3fb8aa3bfb847823 */ /* 0x000fc80000000884 */
[----:B------:R-:W-:Y:S01]  /*a210*/  FFMA R132, R251, 1.925963033500011079e-08, R132 ;  /* 0x32a57060fb847823 */ /* 0x000fe20000000084 */
[----:B------:R-:W-:-:S05]  /*a220*/  IMAD.MOV.U32 R251, RZ, RZ, 0x437c0000 ;  /* 0x437c0000fffb7424 */ /* 0x000fca00078e00ff */
[----:B------:R-:W1:Y:S02]  /*a230*/  MUFU.EX2 R132, R132 ;  /* 0x0000008400847308 */ /* 0x000e640000000800 */
[----:B-1----:R-:W-:Y:S01]  /*a240*/  FMUL R124, R127, R132 ;  /* 0x000000847f7c7220 */ /* 0x002fe20000400000 */
[----:B------:R-:W-:-:S04]  /*a250*/  MOV R132, 0x3bbb989d ;  /* 0x3bbb989d00847802 */ /* 0x000fc80000000f00 */
[----:B------:R1:W-:Y:S01]  /*a260*/  STL [R1+0x40], R124 ;  /* 0x0000407c01007387 */ /* 0x0003e20000100800 */
[----:B------:R-:W-:-:S04]  /*a270*/  FFMA.SAT R127, R252, R132, 0.5 ;  /* 0x3f000000fc7f7423 */ /* 0x000fc80000002084 */
[----:B------:R-:W-:Y:S01]  /*a280*/  FFMA.RM R127, R127, R251, 12582913 ;  /* 0x4b4000017f7f7423 */ /* 0x000fe200000040fb */
[----:B------:R-:W-:-:S03]  /*a290*/  FADD R251, -R126, R122 ;  /* 0x0000007a7efb7221 */ /* 0x000fc60000000100 */
[C---:B------:R-:W-:Y:S01]  /*a2a0*/  FADD R132, R127.reuse, -12583039 ;  /* 0xcb40007f7f847421 */ /* 0x040fe20000000000 */
[----:B------:R-:W-:-:S03]  /*a2b0*/  SHF.L.U32 R127, R127, 0x17, RZ ;  /* 0x000000177f7f7819 */ /* 0x000fc600000006ff */
[----:B------:R-:W-:-:S04]  /*a2c0*/  FFMA R132, R252, 1.4426950216293334961, -R132 ;  /* 0x3fb8aa3bfc847823 */ /* 0x000fc80000000884 */
[----:B------:R-:W-:Y:S01]  /*a2d0*/  FFMA R132, R252, 1.925963033500011079e-08, R132 ;  /* 0x32a57060fc847823 */ /* 0x000fe20000000084 */
[----:B------:R-:W-:-:S05]  /*a2e0*/  IMAD.MOV.U32 R252, RZ, RZ, 0x437c0000 ;  /* 0x437c0000fffc7424 */ /* 0x000fca00078e00ff */
[----:B------:R-:W2:Y:S02]  /*a2f0*/  MUFU.EX2 R132, R132 ;  /* 0x0000008400847308 */ /* 0x000ea40000000800 */
[----:B--2---:R-:W-:Y:S01]  /*a300*/  FMUL R122, R127, R132 ;  /* 0x000000847f7a7220 */ /* 0x004fe20000400000 */
[----:B------:R-:W-:-:S04]  /*a310*/  HFMA2 R132, -RZ, RZ, 0.96630859375, -0.0022525787353515625 ;  /* 0x3bbb989dff847431 */ /* 0x000fc800000001ff */
[----:B------:R2:W-:Y:S01]  /*a320*/  STL [R1+0x3c], R122 ;  /* 0x00003c7a01007387 */ /* 0x0005e20000100800 */
[----:B------:R-:W-:-:S04]  /*a330*/  FFMA.SAT R127, R251, R132, 0.5 ;  /* 0x3f000000fb7f7423 */ /* 0x000fc80000002084 */
[----:B------:R-:W-:-:S04]  /*a340*/  FFMA.RM R127, R127, R252, 12582913 ;  /* 0x4b4000017f7f7423 */ /* 0x000fc800000040fc */
[C---:B------:R-:W-:Y:S01]  /*a350*/  FADD R132, R127.reuse, -12583039 ;  /* 0xcb40007f7f847421 */ /* 0x040fe20000000000 */
[----:B------:R-:W-:-:S03]  /*a360*/  SHF.L.U32 R127, R127, 0x17, RZ ;  /* 0x000000177f7f7819 */ /* 0x000fc600000006ff */
[----:B------:R-:W-:-:S04]  /*a370*/  FFMA R132, R251, 1.4426950216293334961, -R132 ;  /* 0x3fb8aa3bfb847823 */ /* 0x000fc80000000884 */
[----:B------:R-:W-:-:S06]  /*a380*/  FFMA R132, R251, 1.925963033500011079e-08, R132 ;  /* 0x32a57060fb847823 */ /* 0x000fcc0000000084 */
[----:B------:R-:W3:Y:S02]  /*a390*/  MUFU.EX2 R132, R132 ;  /* 0x0000008400847308 */ /* 0x000ee40000000800 */
[----:B---3--:R-:W-:Y:S01]  /*a3a0*/  FMUL R251, R127, R132 ;  /* 0x000000847ffb7220 */ /* 0x008fe20000400000 */
[----:B------:R-:W-:Y:S01]  /*a3b0*/  FADD R127, RZ, R125 ;  /* 0x0000007dff7f7221 */ /* 0x000fe20000000000 */
[----:B------:R-:W3:Y:S03]  /*a3c0*/  S2R R132, SR_CTAID.X ;  /* 0x0000000000847919 */ /* 0x000ee60000002500 */
[----:B------:R-:W-:Y:S01]  /*a3d0*/  FADD R127, R127, R124 ;  /* 0x0000007c7f7f7221 */ /* 0x000fe20000000000 */
[----:B0-----:R0:W5:Y:S03]  /*a3e0*/  LDL.LU R125, [R1+0x4c] ;  /* 0x00004c00017d7983 */ /* 0x0011660000300800 */
[----:B------:R-:W-:Y:S01]  /*a3f0*/  FADD R127, R127, R122 ;  /* 0x0000007a7f7f7221 */ /* 0x000fe20000000000 */
[----:B-1----:R0:W5:Y:S04]  /*a400*/  LDL.LU R124, [R1+0x48] ;  /* 0x00004800017c7983 */ /* 0x0021680000300800 */
[----:B--2---:R0:W5:Y:S01]  /*a410*/  LDL.LU R122, [R1+0x44] ;  /* 0x00004400017a7983 */ /* 0x0041620000300800 */
[----:B------:R-:W-:-:S03]  /*a420*/  FADD R127, R127, R251 ;  /* 0x000000fb7f7f7221 */ /* 0x000fc60000000000 */
[----:B------:R0:W-:Y:S01]  /*a430*/  STL [R1+0x38], R251 ;  /* 0x000038fb01007387 */ /* 0x0001e20000100800 */
[----:B---3--:R-:W-:-:S13]  /*a440*/  ISETP.GE.U32.AND P0, PT, R132, 0x20, PT ;  /* 0x000000208400780c */ /* 0x008fda0003f06070 */
[----:B0-----:R-:W-:Y:S05]  /*a450*/  @!P0 BRA `(.L_x_5532) ;  /* 0x00000000002c8947 */ /* 0x001fea0003800000 */
[----:B------:R-:W-:Y:S02]  /*a460*/  IMAD.MOV.U32 R251, RZ, RZ, 0x3bbb989d ;  /* 0x3bbb989dfffb7424 */ /* 0x000fe400078e00ff */
        /* <DEDUP_REMOVED lines=10> */
.L_x_5532:
[----:B------:R-:W0:Y:S01]  /*a510*/  S2R R251, SR_CTAID.X ;  /* 0x0000000000fb7919 */ /* 0x000e220000002500 */
[----:B------:R-:W-:Y:S02]  /*a520*/  LOP3.LUT R132, R132, 0xfffffff7, RZ, 0xc0, !PT ;  /* 0xfffffff784847812 */ /* 0x000fe400078ec0ff */
[C---:B0-----:R-:W-:Y:S02]  /*a530*/  ISETP.GE.U32.AND P3, PT, R251.reuse, 0x40, PT ;  /* 0x00000040fb00780c */ /* 0x041fe40003f66070 */
[C---:B------:R-:W-:Y:S02]  /*a540*/  ISETP.GE.U32.AND P4, PT, R251.reuse, 0x60, PT ;  /* 0x00000060fb00780c */ /* 0x040fe40003f86070 */
[C---:B------:R-:W-:Y:S02]  /*a550*/  ISETP.GE.U32.AND P5, PT, R251.reuse, 0x80, PT ;  /* 0x00000080fb00780c */ /* 0x040fe40003fa6070 */
[C---:B------:R-:W-:Y:S02]  /*a560*/  ISETP.GE.U32.AND P1, PT, R251.reuse, 0xa0, PT ;  /* 0x000000a0fb00780c */ /* 0x040fe40003f26070 */
[----:B------:R-:W-:-:S02]  /*a570*/  ISETP.GE.U32.AND P2, PT, R251, 0xc0, PT ;  /* 0x000000c0fb00780c */ /* 0x000fc40003f46070 */
[C---:B------:R-:W-:Y:S02]  /*a580*/  ISETP.GE.U32.AND P0, PT, R251.reuse, 0xe0, PT ;  /* 0x000000e0fb00780c */ /* 0x040fe40003f06070 */
[C---:B------:R-:W-:Y:S02]  /*a590*/  ISETP.GE.U32.AND P6, PT, R251.reuse, 0x100, PT ;  /* 0x00000100fb00780c */ /* 0x040fe40003fc6070 */
[----:B------:R-:W-:Y:S02]  /*a5a0*/  @P3 LOP3.LUT R132, R132, 0x8, RZ, 0xfc, !PT ;  /* 0x0000000884843812 */ /* 0x000fe400078efcff */
[----:B------:R-:W-:Y:S02]  /*a5b0*/  ISETP.GE.U32.AND P3, PT, R251, 0x120, PT ;  /* 0x00000120fb00780c */ /* 0x000fe40003f66070 */
[----:B------:R-:W-:-:S11]  /*a5c0*/  LOP3.LUT R132, R132, 0xfffffffd, RZ, 0xc0, !PT ;  /* 0xfffffffd84847812 */ /* 0x000fd600078ec0ff */
[----:B------:R-:W-:-:S04]  /*a5d0*/  @P3 LOP3.LUT R132, R132, 0x2, RZ, 0xfc, !PT ;  /* 0x0000000284843812 */ /* 0x000fc800078efcff */
[----:B------:R-:W-:-:S13]  /*a5e0*/  LOP3.LUT P3, RZ, R132, 0x8, RZ, 0xc0, !PT ;  /* 0x0000000884ff7812 */ /* 0x000fda000786c0ff */
[----:B------:R-:W-:Y:S05]  /*a5f0*/  @!P3 BRA `(.L_x_5533) ;  /* 0x00000000002cb947 */ /* 0x000fea0003800000 */
[----:B------:R-:W-:Y:S01]  /*a600*/  FADD R251, R119, -R126 ;  /* 0x8000007e77fb7221 */ /* 0x000fe20000000000 */
[----:B------:R-:W-:-:S05]  /*a610*/  MOV R119, 0x3bbb989d ;  /* 0x3bbb989d00777802 */ /* 0x000fca0000000f00 */
        /* <DEDUP_REMOVED lines=9> */
.L_x_5533:
[----:B------:R-:W0:Y:S02]  /*a6b0*/  S2R R251, SR_CTAID.X ;  /* 0x0000000000fb7919 */ /* 0x000e240000002500 */
[----:B0-----:R-:W-:Y:S01]  /*a6c0*/  ISETP.GE.U32.AND P3, PT, R251, 0x140, PT ;  /* 0x00000140fb00780c */ /* 0x001fe20003f66070 */
[----:B------:R-:W-:-:S12]  /*a6d0*/  @!P4 BRA `(.L_x_5534) ;  /* 0x000000000030c947 */ /* 0x000fd80003800000 */
[----:B------:R-:W-:Y:S02]  /*a6e0*/  HFMA2 R252, -RZ, RZ, 3.7421875, 0 ;  /* 0x437c0000fffc7431 */ /* 0x000fe400000001ff */
        /* <DEDUP_REMOVED lines=11> */
.L_x_5534:
        /* <DEDUP_REMOVED lines=15> */
.L_x_5535:
        /* <DEDUP_REMOVED lines=15> */
.L_x_5536:
        /* <DEDUP_REMOVED lines=15> */
.L_x_5537:
        /* <DEDUP_REMOVED lines=15> */
.L_x_5538:
        /* <DEDUP_REMOVED lines=15> */
.L_x_5539:
[----:B------:R-:W0:Y:S01]  /*ac50*/  S2R R251, SR_CTAID.X ;  /* 0x0000000000fb7919 */ /* 0x000e220000002500 */
[----:B------:R-:W-:-:S04]  /*ac60*/  LOP3.LUT R132, R132, 0xfffffff7, RZ, 0xc0, !PT ;  /* 0xfffffff784847812 */ /* 0x000fc800078ec0ff */
[----:B------:R-:W-:-:S04]  /*ac70*/  @P0 LOP3.LUT R132, R132, 0x8, RZ, 0xfc, !PT ;  /* 0x0000000884840812 */ /* 0x000fc800078efcff */
[----:B------:R-:W-:Y:S02]  /*ac80*/  LOP3.LUT R132, R132, 0xfffffffe, RZ, 0xc0, !PT ;  /* 0xfffffffe84847812 */ /* 0x000fe400078ec0ff */
[C---:B0-----:R-:W-:Y:S02]  /*ac90*/  ISETP.GE.U32.AND P0, PT, R251.reuse, 0x200, PT ;  /* 0x00000200fb00780c */ /* 0x041fe40003f06070 */
[----:B------:R-:W-:-:S11]  /*aca0*/  ISETP.GE.U32.AND P6, PT, R251, 0x120, PT ;  /* 0x00000120fb00780c */ /* 0x000fd60003fc6070 */
[----:B------:R-:W-:-:S04]  /*acb0*/  @P0 LOP3.LUT R132, R132, 0x1, RZ, 0xfc, !PT ;  /* 0x0000000184840812 */ /* 0x000fc800078efcff */
[----:B------:R-:W-:Y:S01]  /*acc0*/  LOP3.LUT P0, RZ, R132, 0x8, RZ, 0xc0, !PT ;  /* 0x0000000884ff7812 */ /* 0x000fe2000780c0ff */
        /* <DEDUP_REMOVED lines=13> */
.L_x_5540:
[----:B------:R-:W0:Y:S01]  /*ada0*/  S2R R251, SR_CTAID.X ;  /* 0x0000000000fb7919 */ /* 0x000e220000002500 */
[----:B------:R-:W-:Y:S02]  /*adb0*/  LOP3.LUT R132, R132, 0xfffffffd, RZ, 0xc0, !PT ;  /* 0xfffffffd84847812 */ /* 0x000fe400078ec0ff */
[----:B0-----:R-:W-:-:S13]  /*adc0*/  ISETP.GE.U32.AND P6, PT, R251, 0x220, PT ;  /* 0x00000220fb00780c */ /* 0x001fda0003fc6070 */
[----:B------:R-:W-:Y:S01]  /*add0*/  @P6 LOP3.LUT R132, R132, 0x2, RZ, 0xfc, !PT ;  /* 0x0000000284846812 */ /* 0x000fe200078efcff */
[----:B------:R-:W-:Y:S06]  /*ade0*/  @!P3 BRA `(.L_x_5541) ;  /* 0x000000000030b947 */ /* 0x000fec0003800000 */
        /* <DEDUP_REMOVED lines=12> */
.L_x_5541:
        /* <DEDUP_REMOVED lines=15> */
.L_x_5542:
        /* <DEDUP_REMOVED lines=15> */
.L_x_5543:
        /* <DEDUP_REMOVED lines=15> */
.L_x_5544:
        /* <DEDUP_REMOVED lines=15> */
.L_x_5545:
        /* <DEDUP_REMOVED lines=15> */
.L_x_5546:
[----:B------:R-:W0:Y:S02]  /*b360*/  S2R R251, SR_CTAID.X ;  /* 0x0000000000fb7919 */ /* 0x000e240000002500 */
[C---:B0-----:R-:W-:Y:S02]  /*b370*/  ISETP.GE.U32.AND P6, PT, R251.reuse, 0x200, PT ;  /* 0x00000200fb00780c */ /* 0x041fe40003fc6070 */
[----:B------:R-:W-:-:S11]  /*b380*/  ISETP.GE.U32.AND P0, PT, R251, 0x2e0, PT ;  /* 0x000002e0fb00780c */ /* 0x000fd60003f06070 */
[----:B------:R-:W-:Y:S05]  /*b390*/  @!P6 BRA `(.L_x_5547) ;  /* 0x000000000030e947 */ /* 0x000fea0003800000 */
        /* <DEDUP_REMOVED lines=12> */
.L_x_5547:
        /* <DEDUP_REMOVED lines=21> */
.L_x_5548:
        /* <DEDUP_REMOVED lines=17> */
.L_x_5549:
        /* <DEDUP_REMOVED lines=15> */
.L_x_5550:
        /* <DEDUP_REMOVED lines=15> */
.L_x_5551:
        /* <DEDUP_REMOVED lines=15> */
.L_x_5552:
        /* <DEDUP_REMOVED lines=15> */
.L_x_5553:
        /* <DEDUP_REMOVED lines=15> */
.L_x_5554:
        /* <DEDUP_REMOVED lines=16> */
.L_x_5555:
        /* <DEDUP_REMOVED lines=21> */
.L_x_5556:
        /* <DEDUP_REMOVED lines=17> */
.L_x_5557:
        /* <DEDUP_REMOVED lines=15> */
.L_x_5558:
        /* <DEDUP_REMOVED lines=15> */
.L_x_5559:
        /* <DEDUP_REMOVED lines=15> */
.L_x_5560:
        /* <DEDUP_REMOVED lines=15> */
.L_x_5561:
        /* <DEDUP_REMOVED lines=15> */
.L_x_5562:
        /* <DEDUP_REMOVED lines=16> */
.L_x_5563:
        /* <DEDUP_REMOVED lines=21> */
.L_x_5564:
        /* <DEDUP_REMOVED lines=17> */
.L_x_5565:
        /* <DEDUP_REMOVED lines=15> */
.L_x_5566:
        /* <DEDUP_REMOVED lines=15> */
.L_x_5567:
        /* <DEDUP_REMOVED lines=15> */
.L_x_5568:
        /* <DEDUP_REMOVED lines=15> */
.L_x_5569:
        /* <DEDUP_REMOVED lines=15> */
.L_x_5570:
        /* <DEDUP_REMOVED lines=16> */
.L_x_5571:
        /* <DEDUP_REMOVED lines=21> */
.L_x_5572:
        /* <DEDUP_REMOVED lines=17> */
.L_x_5573:
        /* <DEDUP_REMOVED lines=15> */
.L_x_5574:
        /* <DEDUP_REMOVED lines=15> */
.L_x_5575:
        /* <DEDUP_REMOVED lines=15> */
.L_x_5576:
        /* <DEDUP_REMOVED lines=15> */
.L_x_5577:
        /* <DEDUP_REMOVED lines=15> */
.L_x_5578:
        /* <DEDUP_REMOVED lines=16> */
.L_x_5579:
        /* <DEDUP_REMOVED lines=21> */
.L_x_5580:
        /* <DEDUP_REMOVED lines=17> */
.L_x_5581:
        /* <DEDUP_REMOVED lines=15> */
.L_x_5582:
        /* <DEDUP_REMOVED lines=15> */
.L_x_5583:
        /* <DEDUP_REMOVED lines=15> */
.L_x_5584:
        /* <DEDUP_REMOVED lines=15> */
.L_x_5585:
        /* <DEDUP_REMOVED lines=15> */
.L_x_5586:
        /* <DEDUP_REMOVED lines=16> */
.L_x_5587:
        /* <DEDUP_REMOVED lines=21> */
.L_x_5588:
        /* <DEDUP_REMOVED lines=17> */
.L_x_5589:
        /* <DEDUP_REMOVED lines=15> */
.L_x_5590:
        /* <DEDUP_REMOVED lines=15> */
.L_x_5591:
        /* <DEDUP_REMOVED lines=15> */
.L_x_5592:
        /* <DEDUP_REMOVED lines=15> */
.L_x_5593:
        /* <DEDUP_REMOVED lines=15> */
.L_x_5594:
        /* <DEDUP_REMOVED lines=16> */
.L_x_5595:
        /* <DEDUP_REMOVED lines=21> */
.L_x_5596:
        /* <DEDUP_REMOVED lines=17> */
.L_x_5597:
        /* <DEDUP_REMOVED lines=15> */
.L_x_5598:
        /* <DEDUP_REMOVED lines=15> */
.L_x_5599:
        /* <DEDUP_REMOVED lines=15> */
.L_x_5600:
        /* <DEDUP_REMOVED lines=15> */
.L_x_5601:
        /* <DEDUP_REMOVED lines=15> */
.L_x_5602:
        /* <DEDUP_REMOVED lines=16> */
.L_x_5603:
        /* <DEDUP_REMOVED lines=21> */
.L_x_5604:
        /* <DEDUP_REMOVED lines=17> */
.L_x_5605:
        /* <DEDUP_REMOVED lines=15> */
.L_x_5606:
        /* <DEDUP_REMOVED lines=15> */
.L_x_5607:
        /* <DEDUP_REMOVED lines=15> */
.L_x_5608:
        /* <DEDUP_REMOVED lines=15> */
.L_x_5609:
        /* <DEDUP_REMOVED lines=15> */
.L_x_5610:
        /* <DEDUP_REMOVED lines=16> */
.L_x_5611:
        /* <DEDUP_REMOVED lines=21> */
.L_x_5612:
        /* <DEDUP_REMOVED lines=17> */
.L_x_5613:
        /* <DEDUP_REMOVED lines=15> */
.L_x_5614:
        /* <DEDUP_REMOVED lines=15> */
.L_x_5615:
        /* <DEDUP_REMOVED lines=15> */
.L_x_5616:
        /* <DEDUP_REMOVED lines=15> */
.L_x_5617:
        /* <DEDUP_REMOVED lines=15> */
.L_x_5618:
        /* <DEDUP_REMOVED lines=16> */
.L_x_5619:
        /* <DEDUP_REMOVED lines=21> */
.L_x_5620:
        /* <DEDUP_REMOVED lines=17> */
.L_x_5621:
        /* <DEDUP_REMOVED lines=15> */
.L_x_5622:
        /* <DEDUP_REMOVED lines=15> */
.L_x_5623:
        /* <DEDUP_REMOVED lines=15> */
.L_x_5624:
        /* <DEDUP_REMOVED lines=15> */
.L_x_5625:
        /* <DEDUP_REMOVED lines=15> */
.L_x_5626:
[----:B------:R-:W0:Y:S02]  /*10400*/  S2R R251, SR_CTAID.X ;  /* 0x0000000000fb7919 */ /* 0x000e240000002500 */
[C---:B0-----:R-:W-:Y:S02]  /*10410*/  ISETP.GE.U32.AND P6, PT, R251.reuse, 0xc00, PT ;  /* 0x00000c00fb00780c */ /* 0x041fe40003fc6070 */
[----:B------:R-:W-:-:S11]  /*10420*/  ISETP.GE.U32.AND P0, PT, R251, 0xce0, PT ;  /* 0x00000ce0fb00780c */ /* 0x000fd60003f06070 */
[----:B------:R-:W-:Y:S05]  /*10430*/  @!P6 BRA `(.L_x_5627) ;  /* 0x000000000030e947 */ /* 0x000fea0003800000 */
[----:B------:R-:W-:Y:S01]  /*10440*/  FADD R251, R29, -R126 ;  /* 0x8000007e1dfb7221 */ /* 0x000fe20000000000 */
[----:B------:R-:W-:Y:S02]  /*10450*/  HFMA2 R29, -RZ, RZ, 0.96630859375, -0.0022525787353515625 ;  /* 0x3bbb989dff1d7431 */ /* 0x000fe400000001ff */
[----:B------:R-:W-:-:S03]  /*10460*/  IMAD.MOV.U32 R252, RZ, RZ, 0x437c0000 ;  /* 0x437c0000fffc7424 */ /* 0x000fc600078e00ff */
        /* <DEDUP_REMOVED lines=9> */
.L_x_5627:
        /* <DEDUP_REMOVED lines=9> */
[----:B------:R-:W-:Y:S01]  /*10590*/  FADD R251, R22, -R126 ;  /* 0x8000007e16fb7221 */ /* 0x000fe20000000000 */
[----:B------:R-:W-:Y:S01]  /*105a0*/  IMAD.MOV.U32 R22, RZ, RZ, 0x3bbb989d ;  /* 0x3bbb989dff167424 */ /* 0x000fe200078e00ff */
[----:B------:R-:W-:-:S03]  /*105b0*/  MOV R252, 0x437c0000 ;  /* 0x437c000000fc7802 */ /* 0x000fc60000000f00 */
        /* <DEDUP_REMOVED lines=9> */
.L_x_5628:
        /* <DEDUP_REMOVED lines=17> */
.L_x_5629:
        /* <DEDUP_REMOVED lines=15> */
.L_x_5630:
[----:B------:R-:W0:Y:S02]  /*10850*/  S2R R251, SR_CTAID.X ;  /* 0x0000000000fb7919 */ /* 0x000e240000002500 */
[----:B0-----:R-:W-:Y:S01]  /*10860*/  ISETP.GE.U32.AND P4, PT, R251, 0xd60, PT ;  /* 0x00000d60fb00780c */ /* 0x001fe20003f86070 */
[----:B------:R-:W-:-:S12]  /*10870*/  @!P5 BRA `(.L_x_5631) ;  /* 0x000000000030d947 */ /* 0x000fd80003800000 */
        /* <DEDUP_REMOVED lines=12> */
.L_x_5631:
[----:B------:R-:W0:Y:S02]  /*10940*/  S2R R251, SR_CTAID.X ;  /* 0x0000000000fb7919 */ /* 0x000e240000002500 */
[----:B0-----:R-:W-:Y:S01]  /*10950*/  ISETP.GE.U32.AND P5, PT, R251, 0xd80, PT ;  /* 0x00000d80fb00780c */ /* 0x001fe20003fa6070 */
        /* <DEDUP_REMOVED lines=13> */
.L_x_5632:
        /* <DEDUP_REMOVED lines=15> */
.L_x_5633:
        /* <DEDUP_REMOVED lines=15> */
.L_x_5634:
        /* <DEDUP_REMOVED lines=16> */
.L_x_5635:
        /* <DEDUP_REMOVED lines=9> */
[----:B------:R-:W2:Y:S01]  /*10da0*/  LDL.LU R252, [R1+0x18] ;  /* 0x0000180001fc7983 */ /* 0x000ea20000300800 */
[----:B------:R-:W-:-:S03]  /*10db0*/  MOV R251, 0x3bbb989d ;  /* 0x3bbb989d00fb7802 */ /* 0x000fc60000000f00 */
[----:B------:R0:W-:Y:S02]  /*10dc0*/  STL [R1+0x44], R0 ;  /* 0x0000440001007387 */ /* 0x0001e40000100800 */
[----:B0-----:R-:W-:Y:S02]  /*10dd0*/  IMAD.MOV.U32 R0, RZ, RZ, 0x437c0000 ;  /* 0x437c0000ff007424 */ /* 0x001fe400078e00ff */
[----:B--2---:R-:W-:-:S04]  /*10de0*/  FADD R252, R252, -R126 ;  /* 0x8000007efcfc7221 */ /* 0x004fc80000000000 */
[----:B------:R-:W-:-:S04]  /*10df0*/  FFMA.SAT R251, R252, R251, 0.5 ;  /* 0x3f000000fcfb7423 */ /* 0x000fc800000020fb */
[----:B------:R-:W-:-:S04]  /*10e00*/  FFMA.RM R251, R251, R0, 12582913 ;  /* 0x4b400001fbfb7423 */ /* 0x000fc80000004000 */
[----:B------:R-:W-:-:S04]  /*10e10*/  FADD R0, R251, -12583039 ;  /* 0xcb40007ffb007421 */ /* 0x000fc80000000000 */
[----:B------:R-:W-:-:S04]  /*10e20*/  FFMA R0, R252, 1.4426950216293334961, -R0 ;  /* 0x3fb8aa3bfc007823 */ /* 0x000fc80000000800 */
[----:B------:R-:W-:Y:S01]  /*10e30*/  FFMA R252, R252, 1.925963033500011079e-08, R0 ;  /* 0x32a57060fcfc7823 */ /* 0x000fe20000000000 */
[----:B------:R-:W-:Y:S01]  /*10e40*/  SHF.L.U32 R251, R251, 0x17, RZ ;  /* 0x00000017fbfb7819 */ /* 0x000fe200000006ff */
[----:B------:R0:W5:Y:S04]  /*10e50*/  LDL.LU R0, [R1+0x44] ;  /* 0x0000440001007983 */ /* 0x0001680000300800 */
[----:B------:R-:W1:Y:S02]  /*10e60*/  MUFU.EX2 R252, R252 ;  /* 0x000000fc00fc7308 */ /* 0x000e640000000800 */
[----:B-1----:R-:W-:-:S04]  /*10e70*/  FMUL R252, R251, R252 ;  /* 0x000000fcfbfc7220 */ /* 0x002fc80000400000 */
[----:B------:R-:W-:Y:S01]  /*10e80*/  FADD R127, R127, R252 ;  /* 0x000000fc7f7f7221 */ /* 0x000fe20000000000 */
[----:B------:R0:W-:Y:S06]  /*10e90*/  STL [R1+0x18], R252 ;  /* 0x000018fc01007387 */ /* 0x0001ec0000100800 */
.L_x_5636:
[----:B------:R-:W1:Y:S01]  /*10ea0*/  S2R R251, SR_CTAID.X ;  /* 0x0000000000fb7919 */ /* 0x000e620000002500 */
[----:B------:R-:W-:Y:S02]  /*10eb0*/  LOP3.LUT R132, R132, 0xfffffffd, RZ, 0xc0, !PT ;  /* 0xfffffffd84847812 */ /* 0x000fe400078ec0ff */
[----:B-1----:R-:W-:-:S13]  /*10ec0*/  ISETP.GE.U32.AND P6, PT, R251, 0xe20, PT ;  /* 0x00000e20fb00780c */ /* 0x002fda0003fc6070 */
[----:B------:R-:W-:Y:S01]  /*10ed0*/  @P6 LOP3.LUT R132, R132, 0x2, RZ, 0xfc, !PT ;  /* 0x0000000284846812 */ /* 0x000fe200078efcff */
[----:B------:R-:W-:Y:S06]  /*10ee0*/  @!P3 BRA `(.L_x_5637) ;  /* 0x000000000030b947 */ /* 0x000fec0003800000 */
[----:B0-----:R-:W-:Y:S02]  /*10ef0*/  HFMA2 R252, -RZ, RZ, 3.7421875, 0 ;  /* 0x437c0000fffc7431 */ /* 0x001fe400000001ff */
        /* <DEDUP_REMOVED lines=11> */
.L_x_5637:
[----:B------:R-:W1:Y:S02]  /*10fb0*/  S2R R251, SR_CTAID.X ;  /* 0x0000000000fb7919 */ /* 0x000e640000002500 */
[----:B-1----:R-:W-:Y:S01]  /*10fc0*/  ISETP.GE.U32.AND P3, PT, R251, 0xe40, PT ;  /* 0x00000e40fb00780c */ /* 0x002fe20003f66070 */
[----:B------:R-:W-:-:S12]  /*10fd0*/  @!P4 BRA `(.L_x_5638) ;  /* 0x000000000030c947 */ /* 0x000fd80003800000 */
[----:B0-----:R-:W-:Y:S02]  /*10fe0*/  HFMA2 R252, -RZ, RZ, 3.7421875, 0 ;  /* 0x437c0000fffc7431 */ /* 0x001fe400000001ff */
        /* <DEDUP_REMOVED lines=11> */
.L_x_5638:
[----:B------:R-:W1:Y:S02]  /*110a0*/  S2R R251, SR_CTAID.X ;  /* 0x0000000000fb7919 */ /* 0x000e640000002500 */
[----:B-1----:R-:W-:Y:S01]  /*110b0*/  ISETP.GE.U32.AND P4, PT, R251, 0xe60, PT ;  /* 0x00000e60fb00780c */ /* 0x002fe20003f86070 */
[----:B------:R-:W-:-:S12]  /*110c0*/  @!P5 BRA `(.L_x_5639) ;  /* 0x000000000030d947 */ /* 0x000fd80003800000 */
[----:B------:R-:W-:Y:S01]  /*110d0*/  FADD R251, R17, -R126 ;  /* 0x8000007e11fb7221 */ /* 0x000fe20000000000 */
[----:B------:R-:W-:Y:S02]  /*110e0*/  HFMA2 R17, -RZ, RZ, 0.96630859375, -0.0022525787353515625 ;  /* 0x3bbb989dff117431 */ /* 0x000fe400000001ff */
[----:B0-----:R-:W-:-:S03]  /*110f0*/  IMAD.MOV.U32 R252, RZ, RZ, 0x437c0000 ;  /* 0x437c0000fffc7424 */ /* 0x001fc600078e00ff */
        /* <DEDUP_REMOVED lines=9> */
.L_x_5639:
[----:B------:R-:W1:Y:S02]  /*11190*/  S2R R251, SR_CTAID.X ;  /* 0x0000000000fb7919 */ /* 0x000e640000002500 */
[----:B-1----:R-:W-:Y:S01]  /*111a0*/  ISETP.GE.U32.AND P5, PT, R251, 0xe80, PT ;  /* 0x00000e80fb00780c */ /* 0x002fe20003fa6070 */
[----:B------:R-:W-:-:S12]  /*111b0*/  @!P1 BRA `(.L_x_5640) ;  /* 0x0000000000409947 */ /* 0x000fd80003800000 */
[----:B0-----:R-:W2:Y:S01]  /*111c0*/  LDL.LU R252, [R1+0x20] ;  /* 0x0000200001fc7983 */ /* 0x001ea20000300800 */
[----:B------:R-:W-:-:S03]  /*111d0*/  MOV R251, 0x3bbb989d ;  /* 0x3bbb989d00fb7802 */ /* 0x000fc60000000f00 */
[----:B-----5:R0:W-:Y:S02]  /*111e0*/  STL [R1+0x44], R0 ;  /* 0x0000440001007387 */ /* 0x0201e40000100800 */
        /* <DEDUP_REMOVED lines=9> */
[----:B------:R-:W0:Y:S02]  /*11280*/  MUFU.EX2 R252, R252 ;  /* 0x000000fc00fc7308 */ /* 0x000e240000000800 */
[----:B0-----:R-:W-:-:S04]  /*11290*/  FMUL R252, R251, R252 ;  /* 0x000000fcfbfc7220 */ /* 0x001fc80000400000 */
[----:B------:R-:W-:Y:S01]  /*112a0*/  FADD R127, R127, R252 ;  /* 0x000000fc7f7f7221 */ /* 0x000fe20000000000 */
[----:B------:R1:W-:Y:S06]  /*112b0*/  STL [R1+0x20], R252 ;  /* 0x000020fc01007387 */ /* 0x0003ec0000100800 */
.L_x_5640:
[----:B------:R-:W2:Y:S02]  /*112c0*/  S2R R251, SR_CTAID.X ;  /* 0x0000000000fb7919 */ /* 0x000ea40000002500 */
[----:B--2---:R-:W-:Y:S01]  /*112d0*/  ISETP.GE.U32.AND P1, PT, R251, 0xea0, PT ;  /* 0x00000ea0fb00780c */ /* 0x004fe20003f26070 */
[----:B------:R-:W-:-:S12]  /*112e0*/  @!P2 BRA `(.L_x_5641) ;  /* 0x000000000030a947 */ /* 0x000fd80003800000 */
[----:B01----:R-:W-:Y:S02]  /*112f0*/  HFMA2 R252, -RZ, RZ, 3.7421875, 0 ;  /* 0x437c0000fffc7431 */ /* 0x003fe400000001ff */
        /* <DEDUP_REMOVED lines=11> */
.L_x_5641:
        /* <DEDUP_REMOVED lines=15> */
.L_x_5642:
[----:B------:R-:W2:Y:S02]  /*114a0*/  S2R R251, SR_CTAID.X ;  /* 0x0000000000fb7919 */ /* 0x000ea40000002500 */
[C---:B--2---:R-:W-:Y:S02]  /*114b0*/  ISETP.GE.U32.AND P6, PT, R251.reuse, 0xe00, PT ;  /* 0x00000e00fb00780c */ /* 0x044fe40003fc6070 */
[----:B------:R-:W-:-:S11]  /*114c0*/  ISETP.GE.U32.AND P0, PT, R251, 0xee0, PT ;  /* 0x00000ee0fb00780c */ /* 0x000fd60003f06070 */
[----:B------:R-:W-:Y:S05]  /*114d0*/  @!P6 BRA `(.L_x_5643) ;  /* 0x000000000030e947 */ /* 0x000fea0003800000 */
[----:B------:R-:W-:Y:S01]  /*114e0*/  FADD R251, R14, -R126 ;  /* 0x8000007e0efb7221 */ /* 0x000fe20000000000 */
[----:B------:R-:W-:Y:S02]  /*114f0*/  HFMA2 R14, -RZ, RZ, 0.96630859375, -0.0022525787353515625 ;  /* 0x3bbb989dff0e7431 */ /* 0x000fe400000001ff */
[----:B01----:R-:W-:-:S03]  /*11500*/  IMAD.MOV.U32 R252, RZ, RZ, 0x437c0000 ;  /* 0x437c0000fffc7424 */ /* 0x003fc600078e00ff */
        /* <DEDUP_REMOVED lines=9> */
.L_x_5643:
[----:B------:R-:W2:Y:S01]  /*115a0*/  S2R R251, SR_CTAID.X ;  /* 0x0000000000fb7919 */ /* 0x000ea20000002500 */
[----:B------:R-:W-:-:S04]  /*115b0*/  LOP3.LUT R132, R132, 0xfffffff7, RZ, 0xc0, !PT ;  /* 0xfffffff784847812 */ /* 0x000fc800078ec0ff */
[----:B------:R-:W-:-:S04]  /*115c0*/  @P0 LOP3.LUT R132, R132, 0x8, RZ, 0xfc, !PT ;  /* 0x0000000884840812 */ /* 0x000fc800078efcff */
[----:B------:R-:W-:Y:S02]  /*115d0*/  LOP3.LUT R132, R132, 0xfffffffe, RZ, 0xc0, !PT ;  /* 0xfffffffe84847812 */ /* 0x000fe400078ec0ff */
[C---:B--2---:R-:W-:Y:S02]  /*115e0*/  ISETP.GE.U32.AND P0, PT, R251.reuse, 0xf00, PT ;  /* 0x00000f00fb00780c */ /* 0x044fe40003f06070 */
[----:B------:R-:W-:-:S11]  /*115f0*/  ISETP.GE.U32.AND P6, PT, R251, 0xe20, PT ;  /* 0x00000e20fb00780c */ /* 0x000fd60003fc6070 */
[----:B------:R-:W-:-:S04]  /*11600*/  @P0 LOP3.LUT R132, R132, 0x1, RZ, 0xfc, !PT ;  /* 0x0000000184840812 */ /* 0x000fc800078efcff */
[----:B------:R-:W-:Y:S01]  /*11610*/  LOP3.LUT P0, RZ, R132, 0x8, RZ, 0xc0, !PT ;  /* 0x0000000884ff7812 */ /* 0x000fe2000780c0ff */
[----:B------:R-:W-:-:S12]  /*11620*/  @!P6 BRA `(.L_x_5644) ;  /* 0x000000000040e947 */ /* 0x000fd80003800000 */
[----:B01----:R-:W2:Y:S01]  /*11630*/  LDL.LU R252, [R1+0x34] ;  /* 0x0000340001fc7983 */ /* 0x003ea20000300800 */
        /* <DEDUP_REMOVED lines=15> */
.L_x_5644:
[----:B------:R-:W3:Y:S01]  /*11730*/  S2R R251, SR_CTAID.X ;  /* 0x0000000000fb7919 */ /* 0x000ee20000002500 */
[----:B------:R-:W-:Y:S02]  /*11740*/  LOP3.LUT R132, R132, 0xfffffffd, RZ, 0xc0, !PT ;  /* 0xfffffffd84847812 */ /* 0x000fe400078ec0ff */
[----:B---3--:R-:W-:-:S13]  /*11750*/  ISETP.GE.U32.AND P6, PT, R251, 0xf20, PT ;  /* 0x00000f20fb00780c */ /* 0x008fda0003fc6070 */
[----:B------:R-:W-:Y:S01]  /*11760*/  @P6 LOP3.LUT R132, R132, 0x2, RZ, 0xfc, !PT ;  /* 0x0000000284846812 */ /* 0x000fe200078efcff */
[----:B------:R-:W-:Y:S06]  /*11770*/  @!P3 BRA `(.L_x_5645) ;  /* 0x000000000030b947 */ /* 0x000fec0003800000 */
[----:B012---:R-:W-:Y:S02]  /*11780*/  HFMA2 R252, -RZ, RZ, 3.7421875, 0 ;  /* 0x437c0000fffc7431 */ /* 0x007fe400000001ff */
        /* <DEDUP_REMOVED lines=11> */
.L_x_5645:
[----:B------:R-:W3:Y:S02]  /*11840*/  S2R R251, SR_CTAID.X ;  /* 0x0000000000fb7919 */ /* 0x000ee40000002500 */
[----:B---3--:R-:W-:Y:S01]  /*11850*/  ISETP.GE.U32.AND P3, PT, R251, 0xf40, PT ;  /* 0x00000f40fb00780c */ /* 0x008fe20003f66070 */
[----:B------:R-:W-:-:S12]  /*11860*/  @!P4 BRA `(.L_x_5646) ;  /* 0x000000000030c947 */ /* 0x000fd80003800000 */
[----:B012---:R-:W-:Y:S02]  /*11870*/  HFMA2 R252, -RZ, RZ, 3.7421875, 0 ;  /* 0x437c0000fffc7431 */ /* 0x007fe400000001ff */
        /* <DEDUP_REMOVED lines=11> */
.L_x_5646:
[----:B------:R-:W3:Y:S02]  /*11930*/  S2R R251, SR_CTAID.X ;  /* 0x0000000000fb7919 */ /* 0x000ee40000002500 */
[----:B---3--:R-:W-:Y:S01]  /*11940*/  ISETP.GE.U32.AND P4, PT, R251, 0xf60, PT ;  /* 0x00000f60fb00780c */ /* 0x008fe20003f86070 */
[----:B------:R-:W-:-:S12]  /*11950*/  @!P5 BRA `(.L_x_5647) ;  /* 0x000000000030d947 */ /* 0x000fd80003800000 */
[----:B------:R-:W-:Y:S01]  /*11960*/  FADD R251, R11, -R126 ;  /* 0x8000007e0bfb7221 */ /* 0x000fe20000000000 */
[----:B------:R-:W-:Y:S02]  /*11970*/  HFMA2 R11, -RZ, RZ, 0.96630859375, -0.0022525787353515625 ;  /* 0x3bbb989dff0b7431 */ /* 0x000fe400000001ff */
[----:B012---:R-:W-:-:S03]  /*11980*/  IMAD.MOV.U32 R252, RZ, RZ, 0x437c0000 ;  /* 0x437c0000fffc7424 */ /* 0x007fc600078e00ff */
        /* <DEDUP_REMOVED lines=9> */
.L_x_5647:
[----:B------:R-:W3:Y:S02]  /*11a20*/  S2R R251, SR_CTAID.X ;  /* 0x0000000000fb7919 */ /* 0x000ee40000002500 */
[----:B---3--:R-:W-:Y:S01]  /*11a30*/  ISETP.GE.U32.AND P5, PT, R251, 0xf80, PT ;  /* 0x00000f80fb00780c */ /* 0x008fe20003fa6070 */
[----:B------:R-:W-:-:S12]  /*11a40*/  @!P1 BRA `(.L_x_5648) ;  /* 0x0000000000409947 */ /* 0x000fd80003800000 */
[----:B012---:R-:W2:Y:S01]  /*11a50*/  LDL.LU R252, [R1+0x30] ;  /* 0x0000300001fc7983 */ /* 0x007ea20000300800 */
        /* <DEDUP_REMOVED lines=15> */
.L_x_5648:
[----:B------:R-:W4:Y:S02]  /*11b50*/  S2R R251, SR_CTAID.X ;  /* 0x0000000000fb7919 */ /* 0x000f240000002500 */
[----:B----4-:R-:W-:Y:S01]  /*11b60*/  ISETP.GE.U32.AND P1, PT, R251, 0xfa0, PT ;  /* 0x00000fa0fb00780c */ /* 0x010fe20003f26070 */
[----:B------:R-:W-:-:S12]  /*11b70*/  @!P2 BRA `(.L_x_5649) ;  /* 0x000000000030a947 */ /* 0x000fd80003800000 */
[----:B0123--:R-:W-:Y:S02]  /*11b80*/  HFMA2 R252, -RZ, RZ, 3.7421875, 0 ;  /* 0x437c0000fffc7431 */ /* 0x00ffe400000001ff */
        /* <DEDUP_REMOVED lines=11> */
.L_x_5649:
        /* <DEDUP_REMOVED lines=15> */
.L_x_5650:
[----:B------:R-:W4:Y:S02]  /*11d30*/  S2R R251, SR_CTAID.X ;  /* 0x0000000000fb7919 */ /* 0x000f240000002500 */
[C---:B----4-:R-:W-:Y:S02]  /*11d40*/  ISETP.GE.U32.AND P6, PT, R251.reuse, 0xf00, PT ;  /* 0x00000f00fb00780c */ /* 0x050fe40003fc6070 */
[----:B------:R-:W-:-:S11]  /*11d50*/  ISETP.GE.U32.AND P0, PT, R251, 0xfe0, PT ;  /* 0x00000fe0fb00780c */ /* 0x000fd60003f06070 */
[----:B------:R-:W-:Y:S05]  /*11d60*/  @!P6 BRA `(.L_x_5651) ;  /* 0x000000000030e947 */ /* 0x000fea0003800000 */
[----:B------:R-:W-:Y:S01]  /*11d70*/  FADD R251, R8, -R126 ;  /* 0x8000007e08fb7221 */ /* 0x000fe20000000000 */
[----:B------:R-:W-:Y:S02]  /*11d80*/  HFMA2 R8, -RZ, RZ, 0.96630859375, -0.0022525787353515625 ;  /* 0x3bbb989dff087431 */ /* 0x000fe400000001ff */
[----:B0123--:R-:W-:-:S03]  /*11d90*/  IMAD.MOV.U32 R252, RZ, RZ, 0x437c0000 ;  /* 0x437c0000fffc7424 */ /* 0x00ffc600078e00ff */
        /* <DEDUP_REMOVED lines=9> */
.L_x_5651:
[----:B------:R-:W4:Y:S01]  /*11e30*/  S2R R251, SR_CTAID.X ;  /* 0x0000000000fb7919 */ /* 0x000f220000002500 */
[----:B------:R-:W-:-:S04]  /*11e40*/  LOP3.LUT R132, R132, 0xfffffff7, RZ, 0xc0, !PT ;  /* 0xfffffff784847812 */ /* 0x000fc800078ec0ff */
[----:B------:R-:W-:-:S04]  /*11e50*/  @P0 LOP3.LUT R132, R132, 0x8, RZ, 0xfc, !PT ;  /* 0x0000000884840812 */ /* 0x000fc800078efcff */
[----:B------:R-:W-:Y:S02]  /*11e60*/  LOP3.LUT R132, R132, 0xfffffffe, RZ, 0xc0, !PT ;  /* 0xfffffffe84847812 */ /* 0x000fe400078ec0ff */
[C---:B----4-:R-:W-:Y:S02]  /*11e70*/  ISETP.GE.U32.AND P0, PT, R251.reuse, 0x1000, PT ;  /* 0x00001000fb00780c */ /* 0x050fe40003f06070 */
[----:B------:R-:W-:-:S11]  /*11e80*/  ISETP.GE.U32.AND P6, PT, R251, 0xf20, PT ;  /* 0x00000f20fb00780c */ /* 0x000fd60003fc6070 */
[----:B------:R-:W-:-:S04]  /*11e90*/  @P0 LOP3.LUT R132, R132, 0x1, RZ, 0xfc, !PT ;  /* 0x0000000184840812 */ /* 0x000fc800078efcff */
[----:B------:R-:W-:Y:S01]  /*11ea0*/  LOP3.LUT P0, RZ, R132, 0x8, RZ, 0xc0, !PT ;  /* 0x0000000884ff7812 */ /* 0x000fe2000780c0ff */
[----:B------:R-:W-:-:S12]  /*11eb0*/  @!P6 BRA `(.L_x_5652) ;  /* 0x000000000040e947 */ /* 0x000fd80003800000 */
[----:B0123--:R-:W2:Y:S01]  /*11ec0*/  LDL.LU R252, [R1+0x2c] ;  /* 0x00002c0001fc7983 */ /* 0x00fea20000300800 */
        /* <DEDUP_REMOVED lines=15> */
.L_x_5652:
[----:B------:R-:W0:Y:S01]  /*11fc0*/  S2R R251, SR_CTAID.X ;  /* 0x0000000000fb7919 */ /* 0x000e220000002500 */
[----:B------:R-:W-:Y:S02]  /*11fd0*/  LOP3.LUT R132, R132, 0xfffffffd, RZ, 0xc0, !PT ;  /* 0xfffffffd84847812 */ /* 0x000fe400078ec0ff */
[----:B0-----:R-:W-:-:S13]  /*11fe0*/  ISETP.GE.U32.AND P6, PT, R251, 0x1020, PT ;  /* 0x00001020fb00780c */ /* 0x001fda0003fc6070 */
[----:B------:R-:W-:Y:S01]  /*11ff0*/  @P6 LOP3.LUT R132, R132, 0x2, RZ, 0xfc, !PT ;  /* 0x0000000284846812 */ /* 0x000fe200078efcff */
[----:B------:R-:W-:Y:S06]  /*12000*/  @!P3 BRA `(.L_x_5653) ;  /* 0x000000000030b947 */ /* 0x000fec0003800000 */
[----:B-1234-:R-:W-:Y:S02]  /*12010*/  HFMA2 R252, -RZ, RZ, 3.7421875, 0 ;  /* 0x437c0000fffc7431 */ /* 0x01efe400000001ff */
        /* <DEDUP_REMOVED lines=11> */
.L_x_5653:
[----:B------:R-:W0:Y:S02]  /*120d0*/  S2R R251, SR_CTAID.X ;  /* 0x0000000000fb7919 */ /* 0x000e240000002500 */
[----:B0-----:R-:W-:Y:S01]  /*120e0*/  ISETP.GE.U32.AND P3, PT, R251, 0x1040, PT ;  /* 0x00001040fb00780c */ /* 0x001fe20003f66070 */
[----:B------:R-:W-:-:S12]  /*120f0*/  @!P4 BRA `(.L_x_5654) ;  /* 0x000000000030c947 */ /* 0x000fd80003800000 */
[----:B-1234-:R-:W-:Y:S02]  /*12100*/  HFMA2 R252, -RZ, RZ, 3.7421875, 0 ;  /* 0x437c0000fffc7431 */ /* 0x01efe400000001ff */
        /* <DEDUP_REMOVED lines=11> */
.L_x_5654:
[----:B------:R-:W0:Y:S02]  /*121c0*/  S2R R251, SR_CTAID.X ;  /* 0x0000000000fb7919 */ /* 0x000e240000002500 */
[----:B0-----:R-:W-:Y:S01]  /*121d0*/  ISETP.GE.U32.AND P4, PT, R251, 0x1060, PT ;  /* 0x00001060fb00780c */ /* 0x001fe20003f86070 */
[----:B------:R-:W-:-:S12]  /*121e0*/  @!P5 BRA `(.L_x_5655) ;  /* 0x000000000030d947 */ /* 0x000fd80003800000 */
[----:B------:R-:W-:Y:S01]  /*121f0*/  FADD R251, R5, -R126 ;  /* 0x8000007e05fb7221 */ /* 0x000fe20000000000 */
[----:B------:R-:W-:Y:S02]  /*12200*/  HFMA2 R5, -RZ, RZ, 0.96630859375, -0.0022525787353515625 ;  /* 0x3bbb989dff057431 */ /* 0x000fe400000001ff */
[----:B-1234-:R-:W-:-:S03]  /*12210*/  IMAD.MOV.U32 R252, RZ, RZ, 0x437c0000 ;  /* 0x437c0000fffc7424 */ /* 0x01efc600078e00ff */
        /* <DEDUP_REMOVED lines=9> */
.L_x_5655:
[----:B------:R-:W0:Y:S02]  /*122b0*/  S2R R251, SR_CTAID.X ;  /* 0x0000000000fb7919 */ /* 0x000e240000002500 */
[----:B0-----:R-:W-:Y:S01]  /*122c0*/  ISETP.GE.U32.AND P5, PT, R251, 0x1080, PT ;  /* 0x00001080fb00780c */ /* 0x001fe20003fa6070 */
[----:B------:R-:W-:-:S12]  /*122d0*/  @!P1 BRA `(.L_x_5656) ;  /* 0x0000000000409947 */ /* 0x000fd80003800000 */
[----:B-1234-:R-:W2:Y:S01]  /*122e0*/  LDL.LU R252, [R1+0x28] ;  /* 0x0000280001fc7983 */ /* 0x01eea20000300800 */
        /* <DEDUP_REMOVED lines=15> */
.L_x_5656:
[----:B------:R-:W1:Y:S02]  /*123e0*/  S2R R251, SR_CTAID.X ;  /* 0x0000000000fb7919 */ /* 0x000e640000002500 */
[----:B-1----:R-:W-:Y:S01]  /*123f0*/  ISETP.GE.U32.AND P1, PT, R251, 0x10a0, PT ;  /* 0x000010a0fb00780c */ /* 0x002fe20003f26070 */
[----:B------:R-:W-:-:S12]  /*12400*/  @!P2 BRA `(.L_x_5657) ;  /* 0x000000000030a947 */ /* 0x000fd80003800000 */
[----:B0-234-:R-:W-:Y:S02]  /*12410*/  HFMA2 R252, -RZ, RZ, 3.7421875, 0 ;  /* 0x437c0000fffc7431 */ /* 0x01dfe400000001ff */
[----:B-----5:R-:W-:Y:S01]  /*12420*/  FADD R251, R0, -R126 ;  /* 0x8000007e00fb7221 */ /* 0x020fe20000000000 */
        /* <DEDUP_REMOVED lines=10> */
.L_x_5657:
[----:B------:R-:W1:Y:S02]  /*124d0*/  S2R R251, SR_CTAID.X ;  /* 0x0000000000fb7919 */ /* 0x000e640000002500 */
[----:B-1----:R-:W-:Y:S01]  /*124e0*/  ISETP.GE.U32.AND P2, PT, R251, 0x10c0, PT ;  /* 0x000010c0fb00780c */ /* 0x002fe20003f46070 */
[----:B------:R-:W-:-:S12]  /*124f0*/  @!P0 BRA `(.L_x_5658) ;  /* 0x0000000000308947 */ /* 0x000fd80003800000 */
[----:B0-234-:R-:W-:Y:S02]  /*12500*/  HFMA2 R252, -RZ, RZ, 3.7421875, 0 ;  /* 0x437c0000fffc7431 */ /* 0x01dfe400000001ff */
        /* <DEDUP_REMOVED lines=11> */
.L_x_5658:
[----:B------:R-:W1:Y:S02]  /*125c0*/  S2R R251, SR_CTAID.X ;  /* 0x0000000000fb7919 */ /* 0x000e640000002500 */
[C---:B-1----:R-:W-:Y:S02]  /*125d0*/  ISETP.GE.U32.AND P6, PT, R251.reuse, 0x1000, PT ;  /* 0x00001000fb00780c */ /* 0x042fe40003fc6070 */
[----:B------:R-:W-:-:S11]  /*125e0*/  ISETP.GE.U32.AND P0, PT, R251, 0x10e0, PT ;  /* 0x000010e0fb00780c */ /* 0x000fd60003f06070 */
[----:B------:R-:W-:Y:S05]  /*125f0*/  @!P6 BRA `(.L_x_5659) ;  /* 0x000000000030e947 */ /* 0x000fea0003800000 */
[----:B------:R-:W-:Y:S01]  /*12600*/  FADD R251, R123, -R126 ;  /* 0x8000007e7bfb7221 */ /* 0x000fe20000000000 */
[----:B------:R-:W-:Y:S02]  /*12610*/  HFMA2 R123, -RZ, RZ, 0.96630859375, -0.0022525787353515625 ;  /* 0x3bbb989dff7b7431 */ /* 0x000fe400000001ff */
[----:B0-234-:R-:W-:-:S03]  /*12620*/  IMAD.MOV.U32 R252, RZ, RZ, 0x437c0000 ;  /* 0x437c0000fffc7424 */ /* 0x01dfc600078e00ff */
        /* <DEDUP_REMOVED lines=9> */
.L_x_5659:
[----:B------:R-:W1:Y:S01]  /*126c0*/  S2R R251, SR_CTAID.X ;  /* 0x0000000000fb7919 */ /* 0x000e620000002500 */
[----:B------:R-:W-:-:S04]  /*126d0*/  LOP3.LUT R132, R132, 0xfffffff7, RZ, 0xc0, !PT ;  /* 0xfffffff784847812 */ /* 0x000fc800078ec0ff */
[----:B------:R-:W-:-:S04]  /*126e0*/  @P0 LOP3.LUT R132, R132, 0x8, RZ, 0xfc, !PT ;  /* 0x0000000884840812 */ /* 0x000fc800078efcff */
[----:B------:R-:W-:Y:S02]  /*126f0*/  LOP3.LUT R132, R132, 0xfffffffe, RZ, 0xc0, !PT ;  /* 0xfffffffe84847812 */ /* 0x000fe400078ec0ff */
[C---:B-1----:R-:W-:Y:S02]  /*12700*/  ISETP.GE.U32.AND P0, PT, R251.reuse, 0x1100, PT ;  /* 0x00001100fb00780c */ /* 0x042fe40003f06070 */
[----:B------:R-:W-:-:S11]  /*12710*/  ISETP.GE.U32.AND P6, PT, R251, 0x1020, PT ;  /* 0x00001020fb00780c */ /* 0x000fd60003fc6070 */
[----:B------:R-:W-:-:S04]  /*12720*/  @P0 LOP3.LUT R132, R132, 0x1, RZ, 0xfc, !PT ;  /* 0x0000000184840812 */ /* 0x000fc800078efcff */
[----:B------:R-:W-:Y:S01]  /*12730*/  LOP3.LUT P0, RZ, R132, 0x8, RZ, 0xc0, !PT ;  /* 0x0000000884ff7812 */ /* 0x000fe2000780c0ff */
[----:B------:R-:W-:-:S12]  /*12740*/  @!P6 BRA `(.L_x_5660) ;  /* 0x000000000040e947 */ /* 0x000fd80003800000 */
[----:B0-234-:R-:W2:Y:S01]  /*12750*/  LDL.LU R252, [R1+0x24] ;  /* 0x0000240001fc7983 */ /* 0x01dea20000300800 */
        /* <DEDUP_REMOVED lines=15> */
.L_x_5660:
        /* <DEDUP_REMOVED lines=17> */
.L_x_5661:
        /* <DEDUP_REMOVED lines=15> */
.L_x_5662:
        /* <DEDUP_REMOVED lines=15> */
.L_x_5663:
        /* <DEDUP_REMOVED lines=19> */
.L_x_5664:
        /* <DEDUP_REMOVED lines=15> */
.L_x_5665:
        /* <DEDUP_REMOVED lines=15> */
.L_x_5666:
        /* <DEDUP_REMOVED lines=16> */
.L_x_5667:
        /* <DEDUP_REMOVED lines=9> */
[----:B------:R-:W-:Y:S01]  /*12fe0*/  FADD R251, R142, -R126 ;  /* 0x8000007e8efb7221 */ /* 0x000fe20000000000 */
[----:B------:R-:W-:Y:S01]  /*12ff0*/  IMAD.MOV.U32 R142, RZ, RZ, 0x3bbb989d ;  /* 0x3bbb989dff8e7424 */ /* 0x000fe200078e00ff */
[----:B0-234-:R-:W-:-:S03]  /*13000*/  MOV R252, 0x437c0000 ;  /* 0x437c000000fc7802 */ /* 0x01dfc60000000f00 */
        /* <DEDUP_REMOVED lines=9> */
.L_x_5668:
[----:B------:R-:W1:Y:S01]  /*130a0*/  S2R R251, SR_CTAID.X ;  /* 0x0000000000fb7919 */ /* 0x000e620000002500 */
[----:B------:R-:W-:Y:S02]  /*130b0*/  LOP3.LUT R132, R132, 0xfffffffd, RZ, 0xc0, !PT ;  /* 0xfffffffd84847812 */ /* 0x000fe400078ec0ff */
[----:B-1----:R-:W-:-:S13]  /*130c0*/  ISETP.GE.U32.AND P6, PT, R251, 0x1220, PT ;  /* 0x00001220fb00780c */ /* 0x002fda0003fc6070 */
[----:B------:R-:W-:Y:S01]  /*130d0*/  @P6 LOP3.LUT R132, R132, 0x2, RZ, 0xfc, !PT ;  /* 0x0000000284846812 */ /* 0x000fe200078efcff */
[----:B------:R-:W-:Y:S06]  /*130e0*/  @!P3 BRA `(.L_x_5669) ;  /* 0x000000000030b947 */ /* 0x000fec0003800000 */
        /* <DEDUP_REMOVED lines=12> */
.L_x_5669:
        /* <DEDUP_REMOVED lines=15> */
.L_x_5670:
[----:B------:R-:W1:Y:S02]  /*132a0*/  S2R R251, SR_CTAID.X ;  /* 0x0000000000fb7919 */ /* 0x000e640000002500 */
[----:B-1----:R-:W-:Y:S01]  /*132b0*/  ISETP.GE.U32.AND P4, PT, R251, 0x1260, PT ;  /* 0x00001260fb00780c */ /* 0x002fe20003f86070 */
[----:B------:R-:W-:-:S12]  /*132c0*/  @!P5 BRA `(.L_x_5671) ;  /* 0x000000000030d947 */ /* 0x000fd80003800000 */
        /* <DEDUP_REMOVED lines=12> */
.L_x_5671:
[----:B------:R-:W1:Y:S02]  /*13390*/  S2R R251, SR_CTAID.X ;  /* 0x0000000000fb7919 */ /* 0x000e640000002500 */
[----:B-1----:R-:W-:Y:S01]  /*133a0*/  ISETP.GE.U32.AND P5, PT, R251, 0x1280, PT ;  /* 0x00001280fb00780c */ /* 0x002fe20003fa6070 */
        /* <DEDUP_REMOVED lines=13> */
.L_x_5672:
        /* <DEDUP_REMOVED lines=15> */
.L_x_5673:
        /* <DEDUP_REMOVED lines=15> */
.L_x_5674:
        /* <DEDUP_REMOVED lines=16> */
.L_x_5675:
        /* <DEDUP_REMOVED lines=21> */
.L_x_5676:
        /* <DEDUP_REMOVED lines=17> */
.L_x_5677:
        /* <DEDUP_REMOVED lines=15> */
.L_x_5678:
        /* <DEDUP_REMOVED lines=15> */
.L_x_5679:
        /* <DEDUP_REMOVED lines=15> */
.L_x_5680:
        /* <DEDUP_REMOVED lines=15> */
.L_x_5681:
        /* <DEDUP_REMOVED lines=15> */
.L_x_5682:
        /* <DEDUP_REMOVED lines=16> */
.L_x_5683:
        /* <DEDUP_REMOVED lines=21> */
.L_x_5684:
        /* <DEDUP_REMOVED lines=17> */
.L_x_5685:
        /* <DEDUP_REMOVED lines=15> */
.L_x_5686:
        /* <DEDUP_REMOVED lines=15> */
.L_x_5687:
        /* <DEDUP_REMOVED lines=15> */
.L_x_5688:
        /* <DEDUP_REMOVED lines=15> */
.L_x_5689:
        /* <DEDUP_REMOVED lines=15> */
.L_x_5690:
        /* <DEDUP_REMOVED lines=16> */
.L_x_5691:
        /* <DEDUP_REMOVED lines=21> */
.L_x_5692:
        /* <DEDUP_REMOVED lines=17> */
.L_x_5693:
        /* <DEDUP_REMOVED lines=15> */
.L_x_5694:
        /* <DEDUP_REMOVED lines=15> */
.L_x_5695:
        /* <DEDUP_REMOVED lines=15> */
.L_x_5696:
        /* <DEDUP_REMOVED lines=15> */
.L_x_5697:
        /* <DEDUP_REMOVED lines=15> */
.L_x_5698:
        /* <DEDUP_REMOVED lines=16> */
.L_x_5699:
        /* <DEDUP_REMOVED lines=21> */
.L_x_5700:
        /* <DEDUP_REMOVED lines=17> */
.L_x_5701:
        /* <DEDUP_REMOVED lines=15> */
.L_x_5702:
        /* <DEDUP_REMOVED lines=15> */
.L_x_5703:
        /* <DEDUP_REMOVED lines=15> */
.L_x_5704:
        /* <DEDUP_REMOVED lines=15> */
.L_x_5705:
        /* <DEDUP_REMOVED lines=15> */
.L_x_5706:
        /* <DEDUP_REMOVED lines=16> */
.L_x_5707:
        /* <DEDUP_REMOVED lines=21> */
.L_x_5708:
        /* <DEDUP_REMOVED lines=17> */
.L_x_5709:
        /* <DEDUP_REMOVED lines=15> */
.L_x_5710:
        /* <DEDUP_REMOVED lines=15> */
.L_x_5711:
        /* <DEDUP_REMOVED lines=15> */
.L_x_5712:
        /* <DEDUP_REMOVED lines=15> */
.L_x_5713:
        /* <DEDUP_REMOVED lines=15> */
.L_x_5714:
        /* <DEDUP_REMOVED lines=16> */
.L_x_5715:
        /* <DEDUP_REMOVED lines=21> */
.L_x_5716:
        /* <DEDUP_REMOVED lines=17> */
.L_x_5717:
        /* <DEDUP_REMOVED lines=15> */
.L_x_5718:
        /* <DEDUP_REMOVED lines=15> */
.L_x_5719:
        /* <DEDUP_REMOVED lines=15> */
.L_x_5720:
        /* <DEDUP_REMOVED lines=15> */
.L_x_5721:
        /* <DEDUP_REMOVED lines=15> */
.L_x_5722:
        /* <DEDUP_REMOVED lines=16> */
.L_x_5723:
        /* <DEDUP_REMOVED lines=21> */
.L_x_5724:
        /* <DEDUP_REMOVED lines=17> */
.L_x_5725:
        /* <DEDUP_REMOVED lines=15> */
.L_x_5726:
        /* <DEDUP_REMOVED lines=15> */
.L_x_5727:
        /* <DEDUP_REMOVED lines=15> */
.L_x_5728:
        /* <DEDUP_REMOVED lines=15> */
.L_x_5729:
        /* <DEDUP_REMOVED lines=15> */
.L_x_5730:
        /* <DEDUP_REMOVED lines=16> */
.L_x_5731:
        /* <DEDUP_REMOVED lines=21> */
.L_x_5732:
        /* <DEDUP_REMOVED lines=17> */
.L_x_5733:
        /* <DEDUP_REMOVED lines=15> */
.L_x_5734:
        /* <DEDUP_REMOVED lines=15> */
.L_x_5735:
        /* <DEDUP_REMOVED lines=15> */
.L_x_5736:
        /* <DEDUP_REMOVED lines=15> */
.L_x_5737:
        /* <DEDUP_REMOVED lines=15> */
.L_x_5738:
        /* <DEDUP_REMOVED lines=16> */
.L_x_5739:
        /* <DEDUP_REMOVED lines=21> */
.L_x_5740:
        /* <DEDUP_REMOVED lines=17> */
.L_x_5741:
        /* <DEDUP_REMOVED lines=15> */
.L_x_5742:
        /* <DEDUP_REMOVED lines=15> */
.L_x_5743:
        /* <DEDUP_REMOVED lines=15> */
.L_x_5744:
        /* <DEDUP_REMOVED lines=15> */
.L_x_5745:
        /* <DEDUP_REMOVED lines=15> */
.L_x_5746:
        /* <DEDUP_REMOVED lines=16> */
.L_x_5747:
        /* <DEDUP_REMOVED lines=21> */
.L_x_5748:
        /* <DEDUP_REMOVED lines=17> */
.L_x_5749:
        /* <DEDUP_REMOVED lines=15> */
.L_x_5750:
        /* <DEDUP_REMOVED lines=15> */
.L_x_5751:
        /* <DEDUP_REMOVED lines=15> */
.L_x_5752:
        /* <DEDUP_REMOVED lines=15> */
.L_x_5753:
        /* <DEDUP_REMOVED lines=15> */
.L_x_5754:
        /* <DEDUP_REMOVED lines=16> */
.L_x_5755:
        /* <DEDUP_REMOVED lines=21> */
.L_x_5756:
        /* <DEDUP_REMOVED lines=17> */
.L_x_5757:
        /* <DEDUP_REMOVED lines=15> */
.L_x_5758:
        /* <DEDUP_REMOVED lines=15> */
.L_x_5759:
        /* <DEDUP_REMOVED lines=15> */
.L_x_5760:
        /* <DEDUP_REMOVED lines=15> */
.L_x_5761:
        /* <DEDUP_REMOVED lines=15> */
.L_x_5762:
        /* <DEDUP_REMOVED lines=16> */
.L_x_5763:
        /* <DEDUP_REMOVED lines=21> */
.L_x_5764:
        /* <DEDUP_REMOVED lines=17> */
.L_x_5765:
        /* <DEDUP_REMOVED lines=15> */
.L_x_5766:
        /* <DEDUP_REMOVED lines=15> */
.L_x_5767:
        /* <DEDUP_REMOVED lines=15> */
.L_x_5768:
        /* <DEDUP_REMOVED lines=15> */
.L_x_5769:
[----:B0-234-:R-:W0:Y:S02]  /*19630*/  S2R R252, SR_CTAID.X ;  /* 0x0000000000fc7919 */ /* 0x01de240000002500 */
[----:B0-----:R-:W-:Y:S01]  /*19640*/  ISETP.GE.U32.AND P1, PT, R252, 0x1ec0, PT ;  /* 0x00001ec0fc00780c */ /* 0x001fe20003f26070 */
[----:B------:R-:W-:-:S12]  /*19650*/  @!P0 BRA `(.L_x_5770) ;  /* 0x0000000000308947 */ /* 0x000fd80003800000 */
[----:B------:R-:W-:Y:S02]  /*19660*/  HFMA2 R132, -RZ, RZ, 0.96630859375, -0.0022525787353515625 ;  /* 0x3bbb989dff847431 */ /* 0x000fe400000001ff */
[----:B------:R-:W-:Y:S01]  /*19670*/  FADD R204, R204, -R126 ;  /* 0x8000007ecccc7221 */ /* 0x000fe20000000000 */
        /* <DEDUP_REMOVED lines=10> */
.L_x_5770:
[C---:B------:R-:W-:Y:S02]  /*19720*/  ISETP.GE.U32.AND P1, PT, R252.reuse, 0x1e00, PT ;  /* 0x00001e00fc00780c */ /* 0x040fe40003f26070 */
[----:B------:R-:W-:-:S11]  /*19730*/  ISETP.GE.U32.AND P0, PT, R252, 0x1ee0, PT ;  /* 0x00001ee0fc00780c */ /* 0x000fd60003f06070 */
[----:B------:R-:W-:Y:S05]  /*19740*/  @!P1 BRA `(.L_x_5771) ;  /* 0x0000000000309947 */ /* 0x000fea0003800000 */
[----:B------:R-:W-:Y:S02]  /*19750*/  HFMA2 R251, -RZ, RZ, 3.7421875, 0 ;  /* 0x437c0000fffb7431 */ /* 0x000fe400000001ff */
        /* <DEDUP_REMOVED lines=11> */
.L_x_5771:
[C---:B------:R-:W-:Y:S02]  /*19810*/  ISETP.GE.U32.AND P2, PT, R252.reuse, 0x1e20, PT ;  /* 0x00001e20fc00780c */ /* 0x040fe40003f46070 */
[----:B------:R-:W-:-:S11]  /*19820*/  ISETP.GE.U32.AND P1, PT, R252, 0x1f00, PT ;  /* 0x00001f00fc00780c */ /* 0x000fd60003f26070 */
[----:B------:R-:W-:Y:S05]  /*19830*/  @!P2 BRA `(.L_x_5772) ;  /* 0x000000000030a947 */ /* 0x000fea0003800000 */
[----:B------:R-:W-:Y:S01]  /*19840*/  MOV R132, 0x3bbb989d ;  /* 0x3bbb989d00847802 */ /* 0x000fe20000000f00 */
[----:B------:R-:W-:Y:S01]  /*19850*/  FADD R198, R198, -R126 ;  /* 0x8000007ec6c67221 */ /* 0x000fe20000000000 */
        /* <DEDUP_REMOVED lines=10> */
.L_x_5772:
[----:B------:R-:W-:Y:S01]  /*19900*/  ISETP.GE.U32.AND P2, PT, R252, 0x1f20, PT ;  /* 0x00001f20fc00780c */ /* 0x000fe20003f46070 */
[----:B------:R-:W-:-:S12]  /*19910*/  @!P3 BRA `(.L_x_5773) ;  /* 0x000000000030b947 */ /* 0x000fd80003800000 */
[----:B------:R-:W-:Y:S02]  /*19920*/  HFMA2 R132, -RZ, RZ, 0.96630859375, -0.0022525787353515625 ;  /* 0x3bbb989dff847431 */ /* 0x000fe400000001ff */
[----:B------:R-:W-:Y:S01]  /*19930*/  FADD R199, R199, -R126 ;  /* 0x8000007ec7c77221 */ /* 0x000fe20000000000 */
[----:B------:R-:W-:-:S03]  /*19940*/  MOV R251, 0x437c0000 ;  /* 0x437c000000fb7802 */ /* 0x000fc60000000f00 */
        /* <DEDUP_REMOVED lines=9> */
.L_x_5773:
        /* <DEDUP_REMOVED lines=14> */
.L_x_5774:
[----:B------:R-:W-:Y:S01]  /*19ac0*/  ISETP.GE.U32.AND P4, PT, R252, 0x1f60, PT ;  /* 0x00001f60fc00780c */ /* 0x000fe20003f86070 */
[----:B------:R-:W-:-:S12]  /*19ad0*/  @!P5 BRA `(.L_x_5775) ;  /* 0x000000000030d947 */ /* 0x000fd80003800000 */
        /* <DEDUP_REMOVED lines=12> */
.L_x_5775:
[----:B------:R-:W-:Y:S01]  /*19ba0*/  ISETP.GE.U32.AND P5, PT, R252, 0x1f80, PT ;  /* 0x00001f80fc00780c */ /* 0x000fe20003fa6070 */
[----:B------:R-:W-:-:S12]  /*19bb0*/  @!P6 BRA `(.L_x_5776) ;  /* 0x000000000030e947 */ /* 0x000fd80003800000 */
        /* <DEDUP_REMOVED lines=12> */
.L_x_5776:
[----:B------:R-:W-:-:S13]  /*19c80*/  ISETP.GE.U32.AND P6, PT, R252, 0x1ec0, PT ;  /* 0x00001ec0fc00780c */ /* 0x000fda0003fc6070 */
[----:B------:R-:W-:Y:S05]  /*19c90*/  @!P6 BRA `(.L_x_5777) ;  /* 0x000000000030e947 */ /* 0x000fea0003800000 */
        /* <DEDUP_REMOVED lines=12> */
.L_x_5777:
[----:B------:R-:W-:Y:S05]  /*19d60*/  @!P0 BRA `(.L_x_5778) ;  /* 0x0000000000308947 */ /* 0x000fea0003800000 */
        /* <DEDUP_REMOVED lines=12> */
.L_x_5778:
        /* <DEDUP_REMOVED lines=13> */
.L_x_5779:
[----:B------:R-:W-:Y:S05]  /*19f00*/  @!P2 BRA `(.L_x_5780) ;  /* 0x000000000030a947 */ /* 0x000fea0003800000 */
        /* <DEDUP_REMOVED lines=12> */
.L_x_5780:
        /* <DEDUP_REMOVED lines=13> */
.L_x_5781:
        /* <DEDUP_REMOVED lines=13> */
.L_x_5782:
        /* <DEDUP_REMOVED lines=13> */
.L_x_5783:
[----:B------:R-:W0:Y:S02]  /*1a240*/  SHFL.BFLY PT, R126, R127, 0x10, 0x1f ;  /* 0x0e001f007f7e7f89 */ /* 0x000e2400000e0000 */
[----:B0-----:R-:W-:-:S05]  /*1a250*/  FADD R126, R126, R127 ;  /* 0x0000007f7e7e7221 */ /* 0x001fca0000000000 */
[----:B------:R-:W0:Y:S02]  /*1a260*/  SHFL.BFLY PT, R127, R126, 0x8, 0x1f ;  /* 0x0d001f007e7f7f89 */ /* 0x000e2400000e0000 */
[----:B0-----:R-:W-:-:S05]  /*1a270*/  FADD R127, R126, R127 ;  /* 0x0000007f7e7f7221 */ /* 0x001fca0000000000 */
[----:B------:R-:W0:Y:S02]  /*1a280*/  SHFL.BFLY PT, R126, R127, 0x4, 0x1f ;  /* 0x0c801f007f7e7f89 */ /* 0x000e2400000e0000 */
[----:B0-----:R-:W-:Y:S02]  /*1a290*/  FADD R126, R127, R126 ;  /* 0x0000007e7f7e7221 */ /* 0x001fe40000000000 */
[----:B------:R-:W2:Y:S04]  /*1a2a0*/  LDL.LU R127, [R1+0x14] ;  /* 0x00001400017f7983 */ /* 0x000ea80000300800 */
[----:B------:R-:W0:Y:S02]  /*1a2b0*/  SHFL.BFLY PT, R132, R126, 0x2, 0x1f ;  /* 0x0c401f007e847f89 */ /* 0x000e2400000e0000 */
[----:B0-----:R-:W-:-:S05]  /*1a2c0*/  FADD R132, R126, R132 ;  /* 0x000000847e847221 */ /* 0x001fca0000000000 */
[----:B------:R0:W1:Y:S01]  /*1a2d0*/  SHFL.BFLY PT, R126, R132, 0x1, 0x1f ;  /* 0x0c201f00847e7f89 */ /* 0x00006200000e0000 */
[----:B--2---:R-:W-:-:S13]  /*1a2e0*/  ISETP.GE.AND P0, PT, R127, 0x1, PT ;  /* 0x000000017f00780c */ /* 0x004fda0003f06270 */
[----:B01----:R-:W-:Y:S05]  /*1a2f0*/  @!P0 EXIT ;  /* 0x000000000000894d */ /* 0x003fea0003800000 */
        /* <DEDUP_REMOVED lines=16> */
[----:B------:R-:W-:Y:S05]  /*1a400*/  CALL.REL.NOINC `($__internal_1_$__cuda_sm3x_div_rn_noftz_f32_slowpath) ;  /* 0x0000016c00dc7944 */ /* 0x000fea0003c00000 */
[----:B------:R-:W-:-:S07]  /*1a410*/  IMAD.MOV.U32 R122, RZ, RZ, R251 ;  /* 0x000000ffff7a7224 */ /* 0x000fce00078e00fb */
.L_x_5787:
[----:B------:R-:W-:Y:S05]  /*1a420*/  BSYNC.RECONVERGENT B3 ;  /* 0x0000000000037941 */ /* 0x000fea0003800200 */
.L_x_5786:
[----:B------:R-:W-:Y:S01]  /*1a430*/  F2FP.BF16.F32.PACK_AB R126, RZ, R122 ;  /* 0x0000007aff7e723e */ /* 0x000fe200000010ff */
[----:B------:R-:W0:Y:S01]  /*1a440*/  S2UR UR6, SR_CTAID.X ;  /* 0x00000000000679c3 */ /* 0x000e220000002500 */
[----:B------:R-:W1:Y:S01]  /*1a450*/  S2R R122, SR_TID.X ;  /* 0x00000000007a7919 */ /* 0x000e620000002100 */
[----:B------:R-:W-:Y:S02]  /*1a460*/  BSSY.RECONVERGENT B3, `(.L_x_5788) ;  /* 0x000001c000037945 */ /* 0x000fe40003800200 */
[----:B------:R2:W-:Y:S01]  /*1a470*/  STL [R1+0x8], R126 ;  /* 0x0000087e01007387 */ /* 0x0005e20000100800 */
[----:B-1----:R-:W-:-:S04]  /*1a480*/  SHF.L.U32 R122, R122, 0x2, RZ ;  /* 0x000000027a7a7819 */ /* 0x002fc800000006ff */
[----:B0-----:R-:W-:-:S13]  /*1a490*/  ISETP.GE.U32.AND P0, PT, R122, UR6, PT ;  /* 0x000000067a007c0c */ /* 0x001fda000bf06070 */
[----:B--2---:R-:W-:Y:S05]  /*1a4a0*/  @P0 BRA `(.L_x_5789) ;  /* 0x0000000000500947 */ /* 0x004fea0003800000 */
        /* <DEDUP_REMOVED lines=13> */
[----:B------:R-:W-:-:S07]  /*1a580*/  MOV R126, R251 ;  /* 0x000000fb007e7202 */ /* 0x000fce0000000f00 */
.L_x_5791:
[----:B------:R-:W-:Y:S05]  /*1a590*/  BSYNC.RECONVERGENT B4 ;  /* 0x0000000000047941 */ /* 0x000fea0003800200 */
.L_x_5790:
[----:B------:R-:W2:Y:S01]  /*1a5a0*/  LDL.LU.S16 R127, [R1+0x8] ;  /* 0x00000800017f7983 */ /* 0x000ea20000300600 */
[----:B------:R-:W-:-:S04]  /*1a5b0*/  F2FP.BF16.F32.PACK_AB R126, RZ, R126 ;  /* 0x0000007eff7e723e */ /* 0x000fc800000010ff */
[----:B--2---:R-:W-:-:S05]  /*1a5c0*/  PRMT R126, R127, 0x5410, R126 ;  /* 0x000054107f7e7816 */ /* 0x004fca000000007e */
[----:B------:R0:W-:Y:S01]  /*1a5d0*/  STL [R1+0x10], R126 ;  /* 0x0000107e01007387 */ /* 0x0001e20000100800 */
[----:B------:R-:W-:Y:S05]  /*1a5e0*/  BRA `(.L_x_5792) ;  /* 0x00000000000c7947 */ /* 0x000fea0003800000 */
.L_x_5789:
[----:B------:R-:W2:Y:S02]  /*1a5f0*/  LDL.LU.S16 R126, [R1+0x8] ;  /* 0x00000800017e7983 */ /* 0x000ea40000300600 */
[----:B--2---:R-:W-:-:S05]  /*1a600*/  PRMT R126, R126, 0x5410, RZ ;  /* 0x000054107e7e7816 */ /* 0x004fca00000000ff */
[----:B------:R1:W-:Y:S02]  /*1a610*/  STL [R1+0x10], R126 ;  /* 0x0000107e01007387 */ /* 0x0003e40000100800 */
.L_x_5792:
[----:B------:R-:W-:Y:S05]  /*1a620*/  BSYNC.RECONVERGENT B3 ;  /* 0x0000000000037941 */ /* 0x000fea0003800200 */
.L_x_5788:
        /* <DEDUP_REMOVED lines=18> */
.L_x_5796:
[----:B------:R-:W-:Y:S05]  /*1a750*/  BSYNC.RECONVERGENT B4 ;  /* 0x0000000000047941 */ /* 0x000fea0003800200 */
.L_x_5795:
[----:B------:R-:W-:-:S05]  /*1a760*/  F2FP.BF16.F32.PACK_AB R126, RZ, R251 ;  /* 0x000000fbff7e723e */ /* 0x000fca00000010ff */
[----:B------:R0:W-:Y:S01]  /*1a770*/  STL [R1+0x8], R126 ;  /* 0x0000087e01007387 */ /* 0x0001e20000100800 */
[----:B------:R-:W-:Y:S05]  /*1a780*/  BRA `(.L_x_5797) ;  /* 0x0000000000047947 */ /* 0x000fea0003800000 */
.L_x_5794:
[----:B------:R1:W-:Y:S02]  /*1a790*/  STL.S16 [R1+0x8], RZ ;  /* 0x000008ff01007387 */ /* 0x0003e40000100600 */
.L_x_5797:
[----:B------:R-:W-:Y:S05]  /*1a7a0*/  BSYNC.RECONVERGENT B3 ;  /* 0x0000000000037941 */ /* 0x000fea0003800200 */
.L_x_5793:
[----:B------:R-:W2:Y:S01]  /*1a7b0*/  S2UR UR6, SR_CTAID.X ;  /* 0x00000000000679c3 */ /* 0x000ea20000002500 */
[----:B0-----:R-:W-:Y:S01]  /*1a7c0*/  IADD3 R126, PT, PT, R122, 0x3, RZ ;  /* 0x000000037a7e7810 */ /* 0x001fe20007ffe0ff */
[----:B------:R-:W-:Y:S03]  /*1a7d0*/  BSSY.RECONVERGENT B3, `(.L_x_5798) ;  /* 0x0000018000037945 */ /* 0x000fe60003800200 */
        /* <DEDUP_REMOVED lines=14> */
[----:B-1----:R-:W-:Y:S05]  /*1a8c0*/  CALL.REL.NOINC `($__internal_1_$__cuda_sm3x_div_rn_noftz_f32_slowpath) ;  /* 0x0000016800ac7944 */ /* 0x002fea0003c00000 */
[----:B------:R-:W-:-:S07]  /*1a8d0*/  IMAD.MOV.U32 R126, RZ, RZ, R251 ;  /* 0x000000ffff7e7224 */ /* 0x000fce00078e00fb */
.L_x_5801:
[----:B------:R-:W-:Y:S05]  /*1a8e0*/  BSYNC.RECONVERGENT B4 ;  /* 0x0000000000047941 */ /* 0x000fea0003800200 */
.L_x_5800:
[----:B------:R-:W2:Y:S01]  /*1a8f0*/  LDL.LU.S16 R127, [R1+0x8] ;  /* 0x00000800017f7983 */ /* 0x000ea20000300600 */
[----:B------:R-:W-:-:S04]  /*1a900*/  F2FP.BF16.F32.PACK_AB R126, RZ, R126 ;  /* 0x0000007eff7e723e */ /* 0x000fc800000010ff */
[----:B--2---:R-:W-:Y:S01]  /*1a910*/  PRMT R126, R127, 0x5410, R126 ;  /* 0x000054107f7e7816 */ /* 0x004fe2000000007e */
[----:B------:R-:W-:Y:S06]  /*1a920*/  BRA `(.L_x_5802) ;  /* 0x0000000000087947 */ /* 0x000fec0003800000 */
.L_x_5799:
[----:B------:R-:W2:Y:S02]  /*1a930*/  LDL.LU.S16 R127, [R1+0x8] ;  /* 0x00000800017f7983 */ /* 0x000ea40000300600 */
[----:B--2---:R-:W-:-:S07]  /*1a940*/  PRMT R126, R127, 0x5410, RZ ;  /* 0x000054107f7e7816 */ /* 0x004fce00000000ff */
.L_x_5802:
[----:B------:R-:W-:Y:S05]  /*1a950*/  BSYNC.RECONVERGENT B3 ;  /* 0x0000000000037941 */ /* 0x000fea0003800200 */
.L_x_5798:
[----:B------:R-:W-:Y:S02]  /*1a960*/  MOV R127, R126 ;  /* 0x0000007e007f7202 */ /* 0x000fe40000000f00 */
[----:B------:R0:W5:Y:S01]  /*1a970*/  LDL.LU R126, [R1+0x10] ;  /* 0x00001000017e7983 */ /* 0x0001620000300800 */
[----:B------:R-:W-:Y:S05]  /*1a980*/  BRA `(.L_x_5803) ;  /* 0x0000000000107947 */ /* 0x000fea0003800000 */
.L_x_5785:
[----:B------:R-:W0:Y:S02]  /*1a990*/  LDCU UR6, c[0x0][0x39c] ;  /* 0x00007380ff0677ac */ /* 0x000e240008000800 */
[----:B0-----:R-:W-:-:S13]  /*1a9a0*/  ISETP.GE.AND P0, PT, R122, UR6, PT ;  /* 0x000000067a007c0c */ /* 0x001fda000bf06270 */
[----:B------:R-:W-:Y:S05]  /*1a9b0*/  @P0 EXIT ;  /* 0x000000000000094d */ /* 0x000fea0003800000 */
[----:B------:R-:W-:-:S07]  /*1a9c0*/  CS2R R126, SRZ ;  /* 0x00000000007e7805 */ /* 0x000fce000001ff00 */
.L_x_5803:
[----:B------:R-:W-:Y:S05]  /*1a9d0*/  BSYNC.RECONVERGENT B2 ;  /* 0x0000000000027941 */ /* 0x000fea0003800200 */
.L_x_5784:
[----:B------:R-:W2:Y:S01]  /*1a9e0*/  S2UR UR6, SR_CTAID.X ;  /* 0x00000000000679c3 */ /* 0x000ea20000002500 */
[----:B-----5:R3:W-:Y:S01]  /*1a9f0*/  STG.E.64 desc[UR4][R124.64], R126 ;  /* 0x0000007e7c007986 */ /* 0x0207e2000c101b04 */
[----:B------:R-:W-:Y:S01]  /*1aa00*/  BSSY.RECONVERGENT B2, `(.L_x_5804) ;  /* 0x0000060000027945 */ /* 0x000fe20003800200 */
[----:B---3--:R-:W-:-:S04]  /*1aa10*/  IADD3 R126, PT, PT, R122, 0x80, RZ ;  /* 0x000000807a7e7810 */ /* 0x008fc80007ffe0ff */
[----:B--2---:R-:W-:-:S13]  /*1aa20*/  ISETP.GT.U32.AND P0, PT, R126, UR6, PT ;  /* 0x000000067e007c0c */ /* 0x004fda000bf04070 */
[----:B------:R-:W-:Y:S05]  /*1aa30*/  @P0 BRA `(.L_x_5805) ;  /* 0x0000000400600947 */ /* 0x000fea0003800000 */
[----:B------:R-:W2:Y:S01]  /*1aa40*/  MUFU.RCP R126, R132 ;  /* 0x00000084007e7308 */ /* 0x000ea20000001000 */
[----:B------:R-:W-:Y:S07]  /*1aa50*/  BSSY.RECONVERGENT B3, `(.L_x_5806) ;  /* 0x000000b000037945 */ /* 0x000fee0003800200 */
[----:B------:R-:W3:Y:S01]  /*1aa60*/  FCHK P0, R118, R132 ;  /* 0x0000008476007302 */ /* 0x000ee20000000000 */
[----:B--2---:R-:W-:-:S04]  /*1aa70*/  FFMA R127, -R132, R126, 1 ;  /* 0x3f800000847f7423 */ /* 0x004fc8000000017e */
[----:B------:R-:W-:-:S04]  /*1aa80*/  FFMA R126, R126, R127, R126 ;  /* 0x0000007f7e7e7223 */ /* 0x000fc8000000007e */
[----:B------:R-:W-:-:S04]  /*1aa90*/  FFMA R127, R126, R118, RZ ;  /* 0x000000767e7f7223 */ /* 0x000fc800000000ff */
[----:B------:R-:W-:-:S04]  /*1aaa0*/  FFMA R251, -R132, R127, R118 ;  /* 0x0000007f84fb7223 */ /* 0x000fc80000000176 */
[----:B------:R-:W-:Y:S01]  /*1aab0*/  FFMA R251, R126, R251, R127 ;  /* 0x000000fb7efb7223 */ /* 0x000fe2000000007f */
[----:B---3--:R-:W-:Y:S06]  /*1aac0*/  @!P0 BRA `(.L_x_5807) ;  /* 0x00000000000c8947 */ /* 0x008fec0003800000 */
[----:B------:R-:W-:Y:S02]  /*1aad0*/  MOV R127, R118 ;  /* 0x00000076007f7202 */ /* 0x000fe40000000f00 */
[----:B------:R-:W-:-:S07]  /*1aae0*/  MOV R126, 0x1ab00 ;  /* 0x0001ab00007e7802 */ /* 0x000fce0000000f00 */
[----:B01----:R-:W-:Y:S05]  /*1aaf0*/  CALL.REL.NOINC `($__internal_1_$__cuda_sm3x_div_rn_noftz_f32_slowpath) ;  /* 0x0000016800207944 */ /* 0x003fea0003c00000 */
.L_x_5807:
[----:B------:R-:W-:Y:S05]  /*1ab00*/  BSYNC.RECONVERGENT B3 ;  /* 0x0000000000037941 */ /* 0x000fea0003800200 */
.L_x_5806:
        /* <DEDUP_REMOVED lines=18> */
.L_x_5811:
[----:B------:R-:W-:Y:S05]  /*1ac30*/  BSYNC.RECONVERGENT B4 ;  /* 0x0000000000047941 */ /* 0x000fea0003800200 */
.L_x_5810:
[----:B------:R-:W-:-:S04]  /*1ac40*/  F2FP.BF16.F32.PACK_AB R251, RZ, R251 ;  /* 0x000000fbfffb723e */ /* 0x000fc800000010ff */
[----:B------:R-:W-:Y:S01]  /*1ac50*/  PRMT R119, R118, 0x5410, R251 ;  /* 0x0000541076777816 */ /* 0x000fe200000000fb */
[----:B------:R-:W-:Y:S06]  /*1ac60*/  BRA `(.L_x_5812) ;  /* 0x0000000000047947 */ /* 0x000fec0003800000 */
.L_x_5809:
[----:B------:R-:W-:-:S07]  /*1ac70*/  PRMT R119, R118, 0x5410, RZ ;  /* 0x0000541076777816 */ /* 0x000fce00000000ff */
.L_x_5812:
[----:B------:R-:W-:Y:S05]  /*1ac80*/  BSYNC.RECONVERGENT B3 ;  /* 0x0000000000037941 */ /* 0x000fea0003800200 */
.L_x_5808:
[----:B------:R-:W2:Y:S01]  /*1ac90*/  S2UR UR6, SR_CTAID.X ;  /* 0x00000000000679c3 */ /* 0x000ea20000002500 */
[----:B------:R-:W-:Y:S01]  /*1aca0*/  IADD3 R118, PT, PT, R122, 0x82, RZ ;  /* 0x000000827a767810 */ /* 0x000fe20007ffe0ff */
[----:B------:R-:W-:Y:S03]  /*1acb0*/  BSSY.RECONVERGENT B3, `(.L_x_5813) ;  /* 0x0000014000037945 */ /* 0x000fe60003800200 */
        /* <DEDUP_REMOVED lines=14> */
[----:B------:R-:W-:-:S07]  /*1ada0*/  IMAD.MOV.U32 R118, RZ, RZ, R251 ;  /* 0x000000ffff767224 */ /* 0x000fce00078e00fb */
.L_x_5816:
[----:B------:R-:W-:Y:S05]  /*1adb0*/  BSYNC.RECONVERGENT B4 ;  /* 0x0000000000047941 */ /* 0x000fea0003800200 */
.L_x_5815:
[----:B------:R-:W-:Y:S01]  /*1adc0*/  F2FP.BF16.F32.PACK_AB R118, RZ, R118 ;  /* 0x00000076ff76723e */ /* 0x000fe200000010ff */
[----:B------:R-:W-:Y:S06]  /*1add0*/  BRA `(.L_x_5817) ;  /* 0x0000000000047947 */ /* 0x000fec0003800000 */
.L_x_5814:
[----:B------:R-:W-:-:S07]  /*1ade0*/  PRMT R118, RZ, 0x7610, R118 ;  /* 0x00007610ff767816 */ /* 0x000fce0000000076 */
.L_x_5817:
[----:B------:R-:W-:Y:S05]  /*1adf0*/  BSYNC.RECONVERGENT B3 ;  /* 0x0000000000037941 */ /* 0x000fea0003800200 */
.L_x_5813:
        /* <DEDUP_REMOVED lines=17> */
[----:B------:R-:W-:-:S07]  /*1af10*/  MOV R120, R251 ;  /* 0x000000fb00787202 */ /* 0x000fce0000000f00 */
.L_x_5821:
[----:B------:R-:W-:Y:S05]  /*1af20*/  BSYNC.RECONVERGENT B4 ;  /* 0x0000000000047941 */ /* 0x000fea0003800200 */
.L_x_5820:
[----:B------:R-:W-:-:S04]  /*1af30*/  F2FP.BF16.F32.PACK_AB R120, RZ, R120 ;  /* 0x00000078ff78723e */ /* 0x000fc800000010ff */
[----:B------:R-:W-:Y:S01]  /*1af40*/  PRMT R126, R118, 0x5410, R120 ;  /* 0x00005410767e7816 */ /* 0x000fe20000000078 */
[----:B------:R-:W-:Y:S06]  /*1af50*/  BRA `(.L_x_5822) ;  /* 0x0000000000047947 */ /* 0x000fec0003800000 */
.L_x_5819:
[----:B------:R-:W-:-:S07]  /*1af60*/  PRMT R126, R118, 0x5410, RZ ;  /* 0x00005410767e7816 */ /* 0x000fce00000000ff */
.L_x_5822:
[----:B------:R-:W-:Y:S05]  /*1af70*/  BSYNC.RECONVERGENT B3 ;  /* 0x0000000000037941 */ /* 0x000fea0003800200 */
.L_x_5818:
[----:B------:R-:W-:Y:S01]  /*1af80*/  IMAD.MOV.U32 R118, RZ, RZ, R119 ;  /* 0x000000ffff767224 */ /* 0x000fe200078e0077 */
[----:B------:R-:W-:-:S05]  /*1af90*/  MOV R119, R126 ;  /* 0x0000007e00777202 */ /* 0x000fca0000000f00 */
[----:B------:R3:W-:Y:S01]  /*1afa0*/  STG.E.64 desc[UR4][R124.64+0x100], R118 ;  /* 0x000100767c007986 */ /* 0x0007e2000c101b04 */
[----:B------:R-:W-:Y:S05]  /*1afb0*/  BRA `(.L_x_5823) ;  /* 0x0000000000107947 */ /* 0x000fea0003800000 */
.L_x_5805:
[----:B------:R-:W2:Y:S02]  /*1afc0*/  LDCU UR6, c[0x0][0x39c] ;  /* 0x00007380ff0677ac */ /* 0x000ea40008000800 */
[----:B--2---:R-:W-:-:S13]  /*1afd0*/  ISETP.GE.AND P0, PT, R126, UR6, PT ;  /* 0x000000067e007c0c */ /* 0x004fda000bf06270 */
[----:B------:R-:W-:Y:S05]  /*1afe0*/  @P0 EXIT ;  /* 0x000000000000094d */ /* 0x000fea0003800000 */
[----:B------:R2:W-:Y:S02]  /*1aff0*/  STG.E.64 desc[UR4][R124.64+0x100], RZ ;  /* 0x000100ff7c007986 */ /* 0x0005e4000c101b04 */
.L_x_5823:
[----:B------:R-:W-:Y:S05]  /*1b000*/  BSYNC.RECONVERGENT B2 ;  /* 0x0000000000027941 */ /* 0x000fea0003800200 */
.L_x_5804:
[----:B---3--:R-:W3:Y:S01]  /*1b010*/  S2R R118, SR_TID.X ;  /* 0x0000000000767919 */ /* 0x008ee20000002100 */
[----:B------:R-:W4:Y:S01]  /*1b020*/  S2UR UR6, SR_CTAID.X ;  /* 0x00000000000679c3 */ /* 0x000f220000002500 */
[----:B------:R-:W-:Y:S01]  /*1b030*/  BSSY.RECONVERGENT B2, `(.L_x_5824) ;  /* 0x000005e000027945 */ /* 0x000fe20003800200 */
[----:B---3--:R-:W-:-:S04]  /*1b040*/  SHF.L.U32 R118, R118, 0x2, RZ ;  /* 0x0000000276767819 */ /* 0x008fc800000006ff */
[----:B------:R-:W-:-:S04]  /*1b050*/  IADD3 R119, PT, PT, R118, 0x100, RZ ;  /* 0x0000010076777810 */ /* 0x000fc80007ffe0ff */
[----:B----4-:R-:W-:-:S13]  /*1b060*/  ISETP.GT.U32.AND P0, PT, R119, UR6, PT ;  /* 0x0000000677007c0c */ /* 0x010fda000bf04070 */
[----:B------:R-:W-:Y:S05]  /*1b070*/  @P0 BRA `(.L_x_5825) ;  /* 0x0000000400540947 */ /* 0x000fea0003800000 */
[----:B------:R-:W3:Y:S01]  /*1b080*/  MUFU.RCP R119, R132 ;  /* 0x0000008400777308 */ /* 0x000ee20000001000 */
[----:B------:R-:W-:Y:S07]  /*1b090*/  BSSY.RECONVERGENT B3, `(.L_x_5826) ;  /* 0x000000c000037945 */ /* 0x000fee0003800200 */
[----:B------:R-:W4:Y:S01]  /*1b0a0*/  FCHK P0, R114, R132 ;  /* 0x0000008472007302 */ /* 0x000f220000000000 */
[----:B---3--:R-:W-:-:S04]  /*1b0b0*/  FFMA R120, -R132, R119, 1 ;  /* 0x3f80000084787423 */ /* 0x008fc80000000177 */
[----:B------:R-:W-:-:S04]  /*1b0c0*/  FFMA R119, R119, R120, R119 ;  /* 0x0000007877777223 */ /* 0x000fc80000000077 */
[----:B------:R-:W-:-:S04]  /*1b0d0*/  FFMA R120, R119, R114, RZ ;  /* 0x0000007277787223 */ /* 0x000fc800000000ff */
[----:B------:R-:W-:-:S04]  /*1b0e0*/  FFMA R121, -R132, R120, R114 ;  /* 0x0000007884797223 */ /* 0x000fc80000000172 */
[----:B------:R-:W-:Y:S01]  /*1b0f0*/  FFMA R119, R119, R121, R120 ;  /* 0x0000007977777223 */ /* 0x000fe20000000078 */
[----:B----4-:R-:W-:Y:S06]  /*1b100*/  @!P0 BRA `(.L_x_5827) ;  /* 0x0000000000108947 */ /* 0x010fec0003800000 */
[----:B------:R-:W-:Y:S01]  /*1b110*/  IMAD.MOV.U32 R127, RZ, RZ, R114 ;  /* 0x000000ffff7f7224 */ /* 0x000fe200078e0072 */
[----:B------:R-:W-:-:S07]  /*1b120*/  MOV R126, 0x1b140 ;  /* 0x0001b140007e7802 */ /* 0x000fce0000000f00 */
[----:B012---:R-:W-:Y:S05]  /*1b130*/  CALL.REL.NOINC `($__internal_1_$__cuda_sm3x_div_rn_noftz_f32_slowpath) ;  /* 0x0000016000907944 */ /* 0x007fea0003c00000 */
[----:B------:R-:W-:-:S07]  /*1b140*/  MOV R119, R251 ;  /* 0x000000fb00777202 */ /* 0x000fce0000000f00 */
.L_x_5827:
[----:B------:R-:W-:Y:S05]  /*1b150*/  BSYNC.RECONVERGENT B3 ;  /* 0x0000000000037941 */ /* 0x000fea0003800200 */
.L_x_5826:
[----:B------:R-:W-:Y:S01]  /*1b160*/  F2FP.BF16.F32.PACK_AB R114, RZ, R119 ;  /* 0x00000077ff72723e */ /* 0x000fe200000010ff */
[----:B------:R-:W-:Y:S01]  /*1b170*/  BSSY.RECONVERGENT B3, `(.L_x_5828) ;  /* 0x0000016000037945 */ /* 0x000fe20003800200 */
[----:B------:R-:W-:-:S04]  /*1b180*/  IADD3 R119, PT, PT, R118, 0x101, RZ ;  /* 0x0000010176777810 */ /* 0x000fc80007ffe0ff */
[----:B------:R-:W-:-:S13]  /*1b190*/  ISETP.GT.U32.AND P0, PT, R119, UR6, PT ;  /* 0x0000000677007c0c */ /* 0x000fda000bf04070 */
        /* <DEDUP_REMOVED lines=10> */
[----:B------:R-:W-:Y:S02]  /*1b240*/  MOV R127, R115 ;  /* 0x00000073007f7202 */ /* 0x000fe40000000f00 */
[----:B------:R-:W-:-:S07]  /*1b250*/  MOV R126, 0x1b270 ;  /* 0x0001b270007e7802 */ /* 0x000fce0000000f00 */
[----:B012---:R-:W-:Y:S05]  /*1b260*/  CALL.REL.NOINC `($__internal_1_$__cuda_sm3x_div_rn_noftz_f32_slowpath) ;  /* 0x0000016000447944 */ /* 0x007fea0003c00000 */
[----:B------:R-:W-:-:S07]  /*1b270*/  IMAD.MOV.U32 R119, RZ, RZ, R251 ;  /* 0x000000ffff777224 */ /* 0x000fce00078e00fb */
.L_x_5831:
[----:B------:R-:W-:Y:S05]  /*1b280*/  BSYNC.RECONVERGENT B4 ;  /* 0x0000000000047941 */ /* 0x000fea0003800200 */
.L_x_5830:
[----:B------:R-:W-:-:S04]  /*1b290*/  F2FP.BF16.F32.PACK_AB R119, RZ, R119 ;  /* 0x00000077ff77723e */ /* 0x000fc800000010ff */
[----:B------:R-:W-:Y:S01]  /*1b2a0*/  PRMT R115, R114, 0x5410, R119 ;  /* 0x0000541072737816 */ /* 0x000fe20000000077 */
[----:B------:R-:W-:Y:S06]  /*1b2b0*/  BRA `(.L_x_5832) ;  /* 0x0000000000047947 */ /* 0x000fec0003800000 */
.L_x_5829:
[----:B------:R-:W-:-:S07]  /*1b2c0*/  PRMT R115, R114, 0x5410, RZ ;  /* 0x0000541072737816 */ /* 0x000fce00000000ff */
.L_x_5832:
[----:B------:R-:W-:Y:S05]  /*1b2d0*/  BSYNC.RECONVERGENT B3 ;  /* 0x0000000000037941 */ /* 0x000fea0003800200 */
.L_x_5828:
[----:B------:R-:W-:Y:S01]  /*1b2e0*/  IADD3 R114, PT, PT, R118, 0x102, RZ ;  /* 0x0000010276727810 */ /* 0x000fe20007ffe0ff */
[----:B------:R-:W-:Y:S03]  /*1b2f0*/  BSSY.RECONVERGENT B3, `(.L_x_5833) ;  /* 0x0000013000037945 */ /* 0x000fe60003800200 */
        /* <DEDUP_REMOVED lines=14> */
.L_x_5836:
[----:B------:R-:W-:Y:S05]  /*1b3e0*/  BSYNC.RECONVERGENT B4 ;  /* 0x0000000000047941 */ /* 0x000fea0003800200 */
.L_x_5835:
[----:B------:R-:W-:Y:S01]  /*1b3f0*/  F2FP.BF16.F32.PACK_AB R114, RZ, R251 ;  /* 0x000000fbff72723e */ /* 0x000fe200000010ff */
[----:B------:R-:W-:Y:S06]  /*1b400*/  BRA `(.L_x_5837) ;  /* 0x0000000000047947 */ /* 0x000fec0003800000 */
.L_x_5834:
[----:B------:R-:W-:-:S07]  /*1b410*/  PRMT R114, RZ, 0x7610, R114 ;  /* 0x00007610ff727816 */ /* 0x000fce0000000072 */
.L_x_5837:
[----:B------:R-:W-:Y:S05]  /*1b420*/  BSYNC.RECONVERGENT B3 ;  /* 0x0000000000037941 */ /* 0x000fea0003800200 */
.L_x_5833:
        /* <DEDUP_REMOVED lines=16> */
.L_x_5841:
[----:B------:R-:W-:Y:S05]  /*1b530*/  BSYNC.RECONVERGENT B4 ;  /* 0x0000000000047941 */ /* 0x000fea0003800200 */
.L_x_5840:
[----:B------:R-:W-:-:S04]  /*1b540*/  F2FP.BF16.F32.PACK_AB R251, RZ, R251 ;  /* 0x000000fbfffb723e */ /* 0x000fc800000010ff */
[----:B------:R-:W-:Y:S01]  /*1b550*/  PRMT R126, R114, 0x5410, R251 ;  /* 0x00005410727e7816 */ /* 0x000fe200000000fb */
[----:B------:R-:W-:Y:S06]  /*1b560*/  BRA `(.L_x_5842) ;  /* 0x0000000000047947 */ /* 0x000fec0003800000 */
.L_x_5839:
[----:B------:R-:W-:-:S07]  /*1b570*/  PRMT R126, R114, 0x5410, RZ ;  /* 0x00005410727e7816 */ /* 0x000fce00000000ff */
.L_x_5842:
[----:B------:R-:W-:Y:S05]  /*1b580*/  BSYNC.RECONVERGENT B3 ;  /* 0x0000000000037941 */ /* 0x000fea0003800200 */
.L_x_5838:
[----:B------:R-:W-:Y:S02]  /*1b590*/  MOV R114, R115 ;  /* 0x0000007300727202 */ /* 0x000fe40000000f00 */
[----:B------:R-:W-:-:S05]  /*1b5a0*/  MOV R115, R126 ;  /* 0x0000007e00737202 */ /* 0x000fca0000000f00 */
[----:B------:R3:W-:Y:S01]  /*1b5b0*/  STG.E.64 desc[UR4][R124.64+0x200], R114 ;  /* 0x000200727c007986 */ /* 0x0007e2000c101b04 */
[----:B------:R-:W-:Y:S05]  /*1b5c0*/  BRA `(.L_x_5843) ;  /* 0x0000000000107947 */ /* 0x000fea0003800000 */
.L_x_5825:
[----:B------:R-:W3:Y:S02]  /*1b5d0*/  LDCU UR7, c[0x0][0x39c] ;  /* 0x00007380ff0777ac */ /* 0x000ee40008000800 */
[----:B---3--:R-:W-:-:S13]  /*1b5e0*/  ISETP.GE.AND P0, PT, R119, UR7, PT ;  /* 0x0000000777007c0c */ /* 0x008fda000bf06270 */
[----:B------:R-:W-:Y:S05]  /*1b5f0*/  @P0 EXIT ;  /* 0x000000000000094d */ /* 0x000fea0003800000 */
[----:B------:R4:W-:Y:S02]  /*1b600*/  STG.E.64 desc[UR4][R124.64+0x200], RZ ;  /* 0x000200ff7c007986 */ /* 0x0009e4000c101b04 */
.L_x_5843:
[----:B------:R-:W-:Y:S05]  /*1b610*/  BSYNC.RECONVERGENT B2 ;  /* 0x0000000000027941 */ /* 0x000fea0003800200 */
.L_x_5824:
[----:B---3--:R-:W-:Y:S01]  /*1b620*/  IADD3 R114, PT, PT, R118, 0x180, RZ ;  /* 0x0000018076727810 */ /* 0x008fe20007ffe0ff */
[----:B------:R-:W-:Y:S03]  /*1b630*/  BSSY.RECONVERGENT B2, `(.L_x_5844) ;  /* 0x000005a000027945 */ /* 0x000fe60003800200 */
[----:B------:R-:W-:-:S13]  /*1b640*/  ISETP.GT.U32.AND P0, PT, R114, UR6, PT ;  /* 0x0000000672007c0c */ /* 0x000fda000bf04070 */
[----:B------:R-:W-:Y:S05]  /*1b650*/  @P0 BRA `(.L_x_5845) ;  /* 0x00000004004c0947 */ /* 0x000fea0003800000 */
[----:B------:R-:W3:Y:S01]  /*1b660*/  MUFU.RCP R115, R132 ;  /* 0x0000008400737308 */ /* 0x000ee20000001000 */
[----:B------:R-:W-:Y:S07]  /*1b670*/  BSSY.RECONVERGENT B3, `(.L_x_5846) ;  /* 0x000000b000037945 */ /* 0x000fee0003800200 */
[----:B------:R-:W5:Y:S01]  /*1b680*/  FCHK P0, R110, R132 ;  /* 0x000000846e007302 */ /* 0x000f620000000000 */
[----:B---3--:R-:W-:-:S04]  /*1b690*/  FFMA R114, -R132, R115, 1 ;  /* 0x3f80000084727423 */ /* 0x008fc80000000173 */
[----:B------:R-:W-:-:S04]  /*1b6a0*/  FFMA R115, R115, R114, R115 ;  /* 0x0000007273737223 */ /* 0x000fc80000000073 */
[----:B------:R-:W-:-:S04]  /*1b6b0*/  FFMA R117, R115, R110, RZ ;  /* 0x0000006e73757223 */ /* 0x000fc800000000ff */
[----:B------:R-:W-:-:S04]  /*1b6c0*/  FFMA R114, -R132, R117, R110 ;  /* 0x0000007584727223 */ /* 0x000fc8000000016e */
[----:B------:R-:W-:Y:S01]  /*1b6d0*/  FFMA R251, R115, R114, R117 ;  /* 0x0000007273fb7223 */ /* 0x000fe20000000075 */
[----:B-----5:R-:W-:Y:S06]  /*1b6e0*/  @!P0 BRA `(.L_x_5847) ;  /* 0x00000000000c8947 */ /* 0x020fec0003800000 */
[----:B------:R-:W-:Y:S01]  /*1b6f0*/  IMAD.MOV.U32 R127, RZ, RZ, R110 ;  /* 0x000000ffff7f7224 */ /* 0x000fe200078e006e */
[----:B------:R-:W-:-:S07]  /*1b700*/  MOV R126, 0x1b720 ;  /* 0x0001b720007e7802 */ /* 0x000fce0000000f00 */
[----:B012-4-:R-:W-:Y:S05]  /*1b710*/  CALL.REL.NOINC `($__internal_1_$__cuda_sm3x_div_rn_noftz_f32_slowpath) ;  /* 0x0000015c00187944 */ /* 0x017fea0003c00000 */
.L_x_5847:
[----:B------:R-:W-:Y:S05]  /*1b720*/  BSYNC.RECONVERGENT B3 ;  /* 0x0000000000037941 */ /* 0x000fea0003800200 */
.L_x_5846:
[----:B------:R-:W-:Y:S01]  /*1b730*/  IADD3 R110, PT, PT, R118, 0x181, RZ ;  /* 0x00000181766e7810 */ /* 0x000fe20007ffe0ff */
[----:B------:R-:W-:Y:S03]  /*1b740*/  BSSY.RECONVERGENT B3, `(.L_x_5848) ;  /* 0x0000015000037945 */ /* 0x000fe60003800200 */
[----:B------:R-:W-:Y:S02]  /*1b750*/  ISETP.GT.U32.AND P0, PT, R110, UR6, PT ;  /* 0x000000066e007c0c */ /* 0x000fe4000bf04070 */
[----:B------:R-:W-:-:S11]  /*1b760*/  F2FP.BF16.F32.PACK_AB R110, RZ, R251 ;  /* 0x000000fbff6e723e */ /* 0x000fd600000010ff */
        /* <DEDUP_REMOVED lines=10> */
[----:B------:R-:W-:Y:S02]  /*1b810*/  MOV R127, R111 ;  /* 0x0000006f007f7202 */ /* 0x000fe40000000f00 */
[----:B------:R-:W-:-:S07]  /*1b820*/  MOV R126, 0x1b840 ;  /* 0x0001b840007e7802 */ /* 0x000fce0000000f00 */
[----:B012-4-:R-:W-:Y:S05]  /*1b830*/  CALL.REL.NOINC `($__internal_1_$__cuda_sm3x_div_rn_noftz_f32_slowpath) ;  /* 0x0000015800d07944 */ /* 0x017fea0003c00000 */
.L_x_5851:
[----:B------:R-:W-:Y:S05]  /*1b840*/  BSYNC.RECONVERGENT B4 ;  /* 0x0000000000047941 */ /* 0x000fea0003800200 */
.L_x_5850:
[----:B------:R-:W-:-:S04]  /*1b850*/  F2FP.BF16.F32.PACK_AB R251, RZ, R251 ;  /* 0x000000fbfffb723e */ /* 0x000fc800000010ff */
[----:B------:R-:W-:Y:S01]  /*1b860*/  PRMT R111, R110, 0x5410, R251 ;  /* 0x000054106e6f7816 */ /* 0x000fe200000000fb */
[----:B------:R-:W-:Y:S06]  /*1b870*/  BRA `(.L_x_5852) ;  /* 0x0000000000047947 */ /* 0x000fec0003800000 */
.L_x_5849:
[----:B------:R-:W-:-:S07]  /*1b880*/  PRMT R111, R110, 0x5410, RZ ;  /* 0x000054106e6f7816 */ /* 0x000fce00000000ff */
.L_x_5852:
[----:B------:R-:W-:Y:S05]  /*1b890*/  BSYNC.RECONVERGENT B3 ;  /* 0x0000000000037941 */ /* 0x000fea0003800200 */
.L_x_5848:
[----:B------:R-:W-:Y:S01]  /*1b8a0*/  IADD3 R110, PT, PT, R118, 0x182, RZ ;  /* 0x00000182766e7810 */ /* 0x000fe20007ffe0ff */
        /* <DEDUP_REMOVED lines=15> */
.L_x_5856:
[----:B------:R-:W-:Y:S05]  /*1b9a0*/  BSYNC.RECONVERGENT B4 ;  /* 0x0000000000047941 */ /* 0x000fea0003800200 */
.L_x_5855:
[----:B------:R-:W-:Y:S01]  /*1b9b0*/  F2FP.BF16.F32.PACK_AB R110, RZ, R251 ;  /* 0x000000fbff6e723e */ /* 0x000fe200000010ff */
[----:B------:R-:W-:Y:S06]  /*1b9c0*/  BRA `(.L_x_5857) ;  /* 0x0000000000047947 */ /* 0x000fec0003800000 */
.L_x_5854:
[----:B------:R-:W-:-:S07]  /*1b9d0*/  PRMT R110, RZ, 0x7610, R110 ;  /* 0x00007610ff6e7816 */ /* 0x000fce000000006e */
.L_x_5857:
[----:B------:R-:W-:Y:S05]  /*1b9e0*/  BSYNC.RECONVERGENT B3 ;  /* 0x0000000000037941 */ /* 0x000fea0003800200 */
.L_x_5853:
        /* <DEDUP_REMOVED lines=16> */
.L_x_5861:
[----:B------:R-:W-:Y:S05]  /*1baf0*/  BSYNC.RECONVERGENT B4 ;  /* 0x0000000000047941 */ /* 0x000fea0003800200 */
.L_x_5860:
[----:B------:R-:W-:-:S04]  /*1bb00*/  F2FP.BF16.F32.PACK_AB R251, RZ, R251 ;  /* 0x000000fbfffb723e */ /* 0x000fc800000010ff */
[----:B------:R-:W-:Y:S01]  /*1bb10*/  PRMT R126, R110, 0x5410, R251 ;  /* 0x000054106e7e7816 */ /* 0x000fe200000000fb */
[----:B------:R-:W-:Y:S06]  /*1bb20*/  BRA `(.L_x_5862) ;  /* 0x0000000000047947 */ /* 0x000fec0003800000 */
.L_x_5859:
[----:B------:R-:W-:-:S07]  /*1bb30*/  PRMT R126, R110, 0x5410, RZ ;  /* 0x000054106e7e7816 */ /* 0x000fce00000000ff */
.L_x_5862:
[----:B------:R-:W-:Y:S05]  /*1bb40*/  BSYNC.RECONVERGENT B3 ;  /* 0x0000000000037941 */ /* 0x000fea0003800200 */
.L_x_5858:
[----:B------:R-:W-:Y:S01]  /*1bb50*/  MOV R110, R111 ;  /* 0x0000006f006e7202 */ /* 0x000fe20000000f00 */
[----:B------:R-:W-:-:S05]  /*1bb60*/  IMAD.MOV.U32 R111, RZ, RZ, R126 ;  /* 0x000000ffff6f7224 */ /* 0x000fca00078e007e */
[----:B------:R3:W-:Y:S01]  /*1bb70*/  STG.E.64 desc[UR4][R124.64+0x300], R110 ;  /* 0x0003006e7c007986 */ /* 0x0007e2000c101b04 */
[----:B------:R-:W-:Y:S05]  /*1bb80*/  BRA `(.L_x_5863) ;  /* 0x0000000000107947 */ /* 0x000fea0003800000 */
.L_x_5845:
[----:B------:R-:W3:Y:S02]  /*1bb90*/  LDCU UR7, c[0x0][0x39c] ;  /* 0x00007380ff0777ac */ /* 0x000ee40008000800 */
[----:B---3--:R-:W-:-:S13]  /*1bba0*/  ISETP.GE.AND P0, PT, R114, UR7, PT ;  /* 0x0000000772007c0c */ /* 0x008fda000bf06270 */
[----:B------:R-:W-:Y:S05]  /*1bbb0*/  @P0 EXIT ;  /* 0x000000000000094d */ /* 0x000fea0003800000 */
[----:B------:R3:W-:Y:S02]  /*1bbc0*/  STG.E.64 desc[UR4][R124.64+0x300], RZ ;  /* 0x000300ff7c007986 */ /* 0x0007e4000c101b04 */
.L_x_5863:
[----:B------:R-:W-:Y:S05]  /*1bbd0*/  BSYNC.RECONVERGENT B2 ;  /* 0x0000000000027941 */ /* 0x000fea0003800200 */
.L_x_5844:
        /* <DEDUP_REMOVED lines=16> */
.L_x_5867:
[----:B------:R-:W-:Y:S05]  /*1bce0*/  BSYNC.RECONVERGENT B3 ;  /* 0x0000000000037941 */ /* 0x000fea0003800200 */
.L_x_5866:
        /* <DEDUP_REMOVED lines=17> */
.L_x_5871:
[----:B------:R-:W-:Y:S05]  /*1be00*/  BSYNC.RECONVERGENT B4 ;  /* 0x0000000000047941 */ /* 0x000fea0003800200 */
.L_x_5870:
[----:B------:R-:W-:-:S04]  /*1be10*/  F2FP.BF16.F32.PACK_AB R251, RZ, R251 ;  /* 0x000000fbfffb723e */ /* 0x000fc800000010ff */
[----:B------:R-:W-:Y:S01]  /*1be20*/  PRMT R107, R106, 0x5410, R251 ;  /* 0x000054106a6b7816 */ /* 0x000fe200000000fb */
[----:B------:R-:W-:Y:S06]  /*1be30*/  BRA `(.L_x_5872) ;  /* 0x0000000000047947 */ /* 0x000fec0003800000 */
.L_x_5869:
[----:B------:R-:W-:-:S07]  /*1be40*/  PRMT R107, R106, 0x5410, RZ ;  /* 0x000054106a6b7816 */ /* 0x000fce00000000ff */
.L_x_5872:
[----:B------:R-:W-:Y:S05]  /*1be50*/  BSYNC.RECONVERGENT B3 ;  /* 0x0000000000037941 */ /* 0x000fea0003800200 */
.L_x_5868:
        /* <DEDUP_REMOVED lines=16> */
.L_x_5876:
[----:B------:R-:W-:Y:S05]  /*1bf60*/  BSYNC.RECONVERGENT B4 ;  /* 0x0000000000047941 */ /* 0x000fea0003800200 */
.L_x_5875:
[----:B------:R-:W-:Y:S01]  /*1bf70*/  F2FP.BF16.F32.PACK_AB R106, RZ, R251 ;  /* 0x000000fbff6a723e */ /* 0x000fe200000010ff */
[----:B------:R-:W-:Y:S06]  /*1bf80*/  BRA `(.L_x_5877) ;  /* 0x0000000000047947 */ /* 0x000fec0003800000 */
.L_x_5874:
[----:B------:R-:W-:-:S07]  /*1bf90*/  PRMT R106, RZ, 0x7610, R106 ;  /* 0x00007610ff6a7816 */ /* 0x000fce000000006a */
.L_x_5877:
[----:B------:R-:W-:Y:S05]  /*1bfa0*/  BSYNC.RECONVERGENT B3 ;  /* 0x0000000000037941 */ /* 0x000fea0003800200 */
.L_x_5873:
        /* <DEDUP_REMOVED lines=16> */
.L_x_5881:
[----:B------:R-:W-:Y:S05]  /*1c0b0*/  BSYNC.RECONVERGENT B4 ;  /* 0x0000000000047941 */ /* 0x000fea0003800200 */
.L_x_5880:
[----:B------:R-:W-:-:S04]  /*1c0c0*/  F2FP.BF16.F32.PACK_AB R251, RZ, R251 ;  /* 0x000000fbfffb723e */ /* 0x000fc800000010ff */
[----:B------:R-:W-:Y:S01]  /*1c0d0*/  PRMT R126, R106, 0x5410, R251 ;  /* 0x000054106a7e7816 */ /* 0x000fe200000000fb */
[----:B------:R-:W-:Y:S06]  /*1c0e0*/  BRA `(.L_x_5882) ;  /* 0x0000000000047947 */ /* 0x000fec0003800000 */
.L_x_5879:
[----:B------:R-:W-:-:S07]  /*1c0f0*/  PRMT R126, R106, 0x5410, RZ ;  /* 0x000054106a7e7816 */ /* 0x000fce00000000ff */
.L_x_5882:
[----:B------:R-:W-:Y:S05]  /*1c100*/  BSYNC.RECONVERGENT B3 ;  /* 0x0000000000037941 */ /* 0x000fea0003800200 */
.L_x_5878:
[----:B------:R-:W-:Y:S02]  /*1c110*/  MOV R106, R107 ;  /* 0x0000006b006a7202 */ /* 0x000fe40000000f00 */
[----:B------:R-:W-:-:S05]  /*1c120*/  MOV R107, R126 ;  /* 0x0000007e006b7202 */ /* 0x000fca0000000f00 */
[----:B------:R3:W-:Y:S01]  /*1c130*/  STG.E.64 desc[UR4][R124.64+0x400], R106 ;  /* 0x0004006a7c007986 */ /* 0x0007e2000c101b04 */
[----:B------:R-:W-:Y:S05]  /*1c140*/  BRA `(.L_x_5883) ;  /* 0x0000000000107947 */ /* 0x000fea0003800000 */
.L_x_5865:
[----:B------:R-:W3:Y:S02]  /*1c150*/  LDCU UR7, c[0x0][0x39c] ;  /* 0x00007380ff0777ac */ /* 0x000ee40008000800 */
[----:B---3--:R-:W-:-:S13]  /*1c160*/  ISETP.GE.AND P0, PT, R110, UR7, PT ;  /* 0x000000076e007c0c */ /* 0x008fda000bf06270 */
[----:B------:R-:W-:Y:S05]  /*1c170*/  @P0 EXIT ;  /* 0x000000000000094d */ /* 0x000fea0003800000 */
[----:B------:R3:W-:Y:S02]  /*1c180*/  STG.E.64 desc[UR4][R124.64+0x400], RZ ;  /* 0x000400ff7c007986 */ /* 0x0007e4000c101b04 */
.L_x_5883:
[----:B------:R-:W-:Y:S05]  /*1c190*/  BSYNC.RECONVERGENT B2 ;  /* 0x0000000000027941 */ /* 0x000fea0003800200 */
.L_x_5864:
        /* <DEDUP_REMOVED lines=16> */
.L_x_5887:
[----:B------:R-:W-:Y:S05]  /*1c2a0*/  BSYNC.RECONVERGENT B3 ;  /* 0x0000000000037941 */ /* 0x000fea0003800200 */
.L_x_5886:
        /* <DEDUP_REMOVED lines=17> */
.L_x_5891:
[----:B------:R-:W-:Y:S05]  /*1c3c0*/  BSYNC.RECONVERGENT B4 ;  /* 0x0000000000047941 */ /* 0x000fea0003800200 */
.L_x_5890:
[----:B------:R-:W-:-:S04]  /*1c3d0*/  F2FP.BF16.F32.PACK_AB R251, RZ, R251 ;  /* 0x000000fbfffb723e */ /* 0x000fc800000010ff */
[----:B------:R-:W-:Y:S01]  /*1c3e0*/  PRMT R102, R102, 0x5410, R251 ;  /* 0x0000541066667816 */ /* 0x000fe200000000fb */
[----:B------:R-:W-:Y:S06]  /*1c3f0*/  BRA `(.L_x_5892) ;  /* 0x0000000000047947 */ /* 0x000fec0003800000 */
.L_x_5889:
[----:B------:R-:W-:-:S07]  /*1c400*/  PRMT R102, R102, 0x5410, RZ ;  /* 0x0000541066667816 */ /* 0x000fce00000000ff */
.L_x_5892:
[----:B------:R-:W-:Y:S05]  /*1c410*/  BSYNC.RECONVERGENT B3 ;  /* 0x0000000000037941 */ /* 0x000fea0003800200 */
.L_x_5888:
        /* <DEDUP_REMOVED lines=16> */
.L_x_5896:
[----:B------:R-:W-:Y:S05]  /*1c520*/  BSYNC.RECONVERGENT B4 ;  /* 0x0000000000047941 */ /* 0x000fea0003800200 */
.L_x_5895:
[----:B------:R-:W-:Y:S01]  /*1c530*/  F2FP.BF16.F32.PACK_AB R103, RZ, R251 ;  /* 0x000000fbff67723e */ /* 0x000fe200000010ff */
[----:B------:R-:W-:Y:S06]  /*1c540*/  BRA `(.L_x_5897) ;  /* 0x0000000000047947 */ /* 0x000fec0003800000 */
.L_x_5894:
[----:B------:R-:W-:-:S07]  /*1c550*/  PRMT R103, RZ, 0x7610, R103 ;  /* 0x00007610ff677816 */ /* 0x000fce0000000067 */
.L_x_5897:
[----:B------:R-:W-:Y:S05]  /*1c560*/  BSYNC.RECONVERGENT B3 ;  /* 0x0000000000037941 */ /* 0x000fea0003800200 */
.L_x_5893:
        /* <DEDUP_REMOVED lines=16> */
.L_x_5901:
[----:B------:R-:W-:Y:S05]  /*1c670*/  BSYNC.RECONVERGENT B4 ;  /* 0x0000000000047941 */ /* 0x000fea0003800200 */
.L_x_5900:
[----:B------:R-:W-:-:S04]  /*1c680*/  F2FP.BF16.F32.PACK_AB R251, RZ, R251 ;  /* 0x000000fbfffb723e */ /* 0x000fc800000010ff */
[----:B------:R-:W-:Y:S01]  /*1c690*/  PRMT R126, R103, 0x5410, R251 ;  /* 0x00005410677e7816 */ /* 0x000fe200000000fb */
[----:B------:R-:W-:Y:S06]  /*1c6a0*/  BRA `(.L_x_5902) ;  /* 0x0000000000047947 */ /* 0x000fec0003800000 */
.L_x_5899:
[----:B------:R-:W-:-:S07]  /*1c6b0*/  PRMT R126, R103, 0x5410, RZ ;  /* 0x00005410677e7816 */ /* 0x000fce00000000ff */
.L_x_5902:
[----:B------:R-:W-:Y:S05]  /*1c6c0*/  BSYNC.RECONVERGENT B3 ;  /* 0x0000000000037941 */ /* 0x000fea0003800200 */
.L_x_5898:
[----:B------:R-:W-:-:S05]  /*1c6d0*/  MOV R103, R126 ;  /* 0x0000007e00677202 */ /* 0x000fca0000000f00 */
[----:B------:R3:W-:Y:S01]  /*1c6e0*/  STG.E.64 desc[UR4][R124.64+0x500], R102 ;  /* 0x000500667c007986 */ /* 0x0007e2000c101b04 */
[----:B------:R-:W-:Y:S05]  /*1c6f0*/  BRA `(.L_x_5903) ;  /* 0x0000000000107947 */ /* 0x000fea0003800000 */
.L_x_5885:
[----:B------:R-:W3:Y:S02]  /*1c700*/  LDCU UR7, c[0x0][0x39c] ;  /* 0x00007380ff0777ac */ /* 0x000ee40008000800 */
[----:B---3--:R-:W-:-:S13]  /*1c710*/  ISETP.GE.AND P0, PT, R106, UR7, PT ;  /* 0x000000076a007c0c */ /* 0x008fda000bf06270 */
[----:B------:R-:W-:Y:S05]  /*1c720*/  @P0 EXIT ;  /* 0x000000000000094d */ /* 0x000fea0003800000 */
[----:B------:R3:W-:Y:S02]  /*1c730*/  STG.E.64 desc[UR4][R124.64+0x500], RZ ;  /* 0x000500ff7c007986 */ /* 0x0007e4000c101b04 */
.L_x_5903:
[----:B------:R-:W-:Y:S05]  /*1c740*/  BSYNC.RECONVERGENT B2 ;  /* 0x0000000000027941 */ /* 0x000fea0003800200 */
.L_x_5884:
[----:B---3--:R-:W-:Y:S01]  /*1c750*/  VIADD R102, R118, 0x300 ;  /* 0x0000030076667836 */ /* 0x008fe20000000000 */
[----:B------:R-:W-:Y:S04]  /*1c760*/  BSSY.RECONVERGENT B2, `(.L_x_5904) ;  /* 0x0000059000027945 */ /* 0x000fe80003800200 */
        /* <DEDUP_REMOVED lines=14> */
.L_x_5907:
[----:B------:R-:W-:Y:S05]  /*1c850*/  BSYNC.RECONVERGENT B3 ;  /* 0x0000000000037941 */ /* 0x000fea0003800200 */
.L_x_5906:
        /* <DEDUP_REMOVED lines=17> */
.L_x_5911:
[----:B------:R-:W-:Y:S05]  /*1c970*/  BSYNC.RECONVERGENT B4 ;  /* 0x0000000000047941 */ /* 0x000fea0003800200 */
.L_x_5910:
[----:B------:R-:W-:-:S04]  /*1c980*/  F2FP.BF16.F32.PACK_AB R251, RZ, R251 ;  /* 0x000000fbfffb723e */ /* 0x000fc800000010ff */
[----:B------:R-:W-:Y:S01]  /*1c990*/  PRMT R98, R98, 0x5410, R251 ;  /* 0x0000541062627816 */ /* 0x000fe200000000fb */
[----:B------:R-:W-:Y:S06]  /*1c9a0*/  BRA `(.L_x_5912) ;  /* 0x0000000000047947 */ /* 0x000fec0003800000 */
.L_x_5909:
[----:B------:R-:W-:-:S07]  /*1c9b0*/  PRMT R98, R98, 0x5410, RZ ;  /* 0x0000541062627816 */ /* 0x000fce00000000ff */
.L_x_5912:
[----:B------:R-:W-:Y:S05]  /*1c9c0*/  BSYNC.RECONVERGENT B3 ;  /* 0x0000000000037941 */ /* 0x000fea0003800200 */
.L_x_5908:
[----:B------:R-:W-:Y:S01]  /*1c9d0*/  VIADD R99, R118, 0x302 ;  /* 0x0000030276637836 */ /* 0x000fe20000000000 */
        /* <DEDUP_REMOVED lines=15> */
.L_x_5916:
[----:B------:R-:W-:Y:S05]  /*1cad0*/  BSYNC.RECONVERGENT B4 ;  /* 0x0000000000047941 */ /* 0x000fea0003800200 */
.L_x_5915:
[----:B------:R-:W-:Y:S01]  /*1cae0*/  F2FP.BF16.F32.PACK_AB R99, RZ, R251 ;  /* 0x000000fbff63723e */ /* 0x000fe200000010ff */
[----:B------:R-:W-:Y:S06]  /*1caf0*/  BRA `(.L_x_5917) ;  /* 0x0000000000047947 */ /* 0x000fec0003800000 */
.L_x_5914:
[----:B------:R-:W-:-:S07]  /*1cb00*/  PRMT R99, RZ, 0x7610, R99 ;  /* 0x00007610ff637816 */ /* 0x000fce0000000063 */
.L_x_5917:
[----:B------:R-:W-:Y:S05]  /*1cb10*/  BSYNC.RECONVERGENT B3 ;  /* 0x0000000000037941 */ /* 0x000fea0003800200 */
.L_x_5913:
        /* <DEDUP_REMOVED lines=16> */
.L_x_5921:
[----:B------:R-:W-:Y:S05]  /*1cc20*/  BSYNC.RECONVERGENT B4 ;  /* 0x0000000000047941 */ /* 0x000fea0003800200 */
.L_x_5920:
[----:B------:R-:W-:-:S04]  /*1cc30*/  F2FP.BF16.F32.PACK_AB R251, RZ, R251 ;  /* 0x000000fbfffb723e */ /* 0x000fc800000010ff */
[----:B------:R-:W-:Y:S01]  /*1cc40*/  PRMT R126, R99, 0x5410, R251 ;  /* 0x00005410637e7816 */ /* 0x000fe200000000fb */
[----:B------:R-:W-:Y:S06]  /*1cc50*/  BRA `(.L_x_5922) ;  /* 0x0000000000047947 */ /* 0x000fec0003800000 */
.L_x_5919:
[----:B------:R-:W-:-:S07]  /*1cc60*/  PRMT R126, R99, 0x5410, RZ ;  /* 0x00005410637e7816 */ /* 0x000fce00000000ff */
.L_x_5922:
[----:B------:R-:W-:Y:S05]  /*1cc70*/  BSYNC.RECONVERGENT B3 ;  /* 0x0000000000037941 */ /* 0x000fea0003800200 */
.L_x_5918:
[----:B------:R-:W-:-:S05]  /*1cc80*/  IMAD.MOV.U32 R99, RZ, RZ, R126 ;  /* 0x000000ffff637224 */ /* 0x000fca00078e007e */
[----:B------:R3:W-:Y:S01]  /*1cc90*/  STG.E.64 desc[UR4][R124.64+0x600], R98 ;  /* 0x000600627c007986 */ /* 0x0007e2000c101b04 */
[----:B------:R-:W-:Y:S05]  /*1cca0*/  BRA `(.L_x_5923) ;  /* 0x0000000000107947 */ /* 0x000fea0003800000 */
.L_x_5905:
[----:B------:R-:W3:Y:S02]  /*1ccb0*/  LDCU UR7, c[0x0][0x39c] ;  /* 0x00007380ff0777ac */ /* 0x000ee40008000800 */
[----:B---3--:R-:W-:-:S13]  /*1ccc0*/  ISETP.GE.AND P0, PT, R102, UR7, PT ;  /* 0x0000000766007c0c */ /* 0x008fda000bf06270 */
[----:B------:R-:W-:Y:S05]  /*1ccd0*/  @P0 EXIT ;  /* 0x000000000000094d */ /* 0x000fea0003800000 */
[----:B------:R3:W-:Y:S02]  /*1cce0*/  STG.E.64 desc[UR4][R124.64+0x600], RZ ;  /* 0x000600ff7c007986 */ /* 0x0007e4000c101b04 */
.L_x_5923:
[----:B------:R-:W-:Y:S05]  /*1ccf0*/  BSYNC.RECONVERGENT B2 ;  /* 0x0000000000027941 */ /* 0x000fea0003800200 */
.L_x_5904:
        /* <DEDUP_REMOVED lines=16> */
.L_x_5927:
[----:B------:R-:W-:Y:S05]  /*1ce00*/  BSYNC.RECONVERGENT B3 ;  /* 0x0000000000037941 */ /* 0x000fea0003800200 */
.L_x_5926:
        /* <DEDUP_REMOVED lines=17> */
.L_x_5931:
[----:B------:R-:W-:Y:S05]  /*1cf20*/  BSYNC.RECONVERGENT B4 ;  /* 0x0000000000047941 */ /* 0x000fea0003800200 */
.L_x_5930:
[----:B------:R-:W-:-:S04]  /*1cf30*/  F2FP.BF16.F32.PACK_AB R251, RZ, R251 ;  /* 0x000000fbfffb723e */ /* 0x000fc800000010ff */
[----:B------:R-:W-:Y:S01]  /*1cf40*/  PRMT R94, R94, 0x5410, R251 ;  /* 0x000054105e5e7816 */ /* 0x000fe200000000fb */
[----:B------:R-:W-:Y:S06]  /*1cf50*/  BRA `(.L_x_5932) ;  /* 0x0000000000047947 */ /* 0x000fec0003800000 */
.L_x_5929:
[----:B------:R-:W-:-:S07]  /*1cf60*/  PRMT R94, R94, 0x5410, RZ ;  /* 0x000054105e5e7816 */ /* 0x000fce00000000ff */
.L_x_5932:
[----:B------:R-:W-:Y:S05]  /*1cf70*/  BSYNC.RECONVERGENT B3 ;  /* 0x0000000000037941 */ /* 0x000fea0003800200 */
.L_x_5928:
        /* <DEDUP_REMOVED lines=16> */
.L_x_5936:
[----:B------:R-:W-:Y:S05]  /*1d080*/  BSYNC.RECONVERGENT B4 ;  /* 0x0000000000047941 */ /* 0x000fea0003800200 */
.L_x_5935:
[----:B------:R-:W-:Y:S01]  /*1d090*/  F2FP.BF16.F32.PACK_AB R95, RZ, R251 ;  /* 0x000000fbff5f723e */ /* 0x000fe200000010ff */
[----:B------:R-:W-:Y:S06]  /*1d0a0*/  BRA `(.L_x_5937) ;  /* 0x0000000000047947 */ /* 0x000fec0003800000 */
.L_x_5934:
[----:B------:R-:W-:-:S07]  /*1d0b0*/  PRMT R95, RZ, 0x7610, R95 ;  /* 0x00007610ff5f7816 */ /* 0x000fce000000005f */
.L_x_5937:
[----:B------:R-:W-:Y:S05]  /*1d0c0*/  BSYNC.RECONVERGENT B3 ;  /* 0x0000000000037941 */ /* 0x000fea0003800200 */
.L_x_5933:
        /* <DEDUP_REMOVED lines=16> */
.L_x_5941:
[----:B------:R-:W-:Y:S05]  /*1d1d0*/  BSYNC.RECONVERGENT B4 ;  /* 0x0000000000047941 */ /* 0x000fea0003800200 */
.L_x_5940:
[----:B------:R-:W-:-:S04]  /*1d1e0*/  F2FP.BF16.F32.PACK_AB R251, RZ, R251 ;  /* 0x000000fbfffb723e */ /* 0x000fc800000010ff */
[----:B------:R-:W-:Y:S01]  /*1d1f0*/  PRMT R126, R95, 0x5410, R251 ;  /* 0x000054105f7e7816 */ /* 0x000fe200000000fb */
[----:B------:R-:W-:Y:S06]  /*1d200*/  BRA `(.L_x_5942) ;  /* 0x0000000000047947 */ /* 0x000fec0003800000 */
.L_x_5939:
[----:B------:R-:W-:-:S07]  /*1d210*/  PRMT R126, R95, 0x5410, RZ ;  /* 0x000054105f7e7816 */ /* 0x000fce00000000ff */
.L_x_5942:
[----:B------:R-:W-:Y:S05]  /*1d220*/  BSYNC.RECONVERGENT B3 ;  /* 0x0000000000037941 */ /* 0x000fea0003800200 */
.L_x_5938:
[----:B------:R-:W-:-:S05]  /*1d230*/  MOV R95, R126 ;  /* 0x0000007e005f7202 */ /* 0x000fca0000000f00 */
[----:B------:R3:W-:Y:S01]  /*1d240*/  STG.E.64 desc[UR4][R124.64+0x700], R94 ;  /* 0x0007005e7c007986 */ /* 0x0007e2000c101b04 */
[----:B------:R-:W-:Y:S05]  /*1d250*/  BRA `(.L_x_5943) ;  /* 0x0000000000107947 */ /* 0x000fea0003800000 */
.L_x_5925:
[----:B------:R-:W3:Y:S02]  /*1d260*/  LDCU UR7, c[0x0][0x39c] ;  /* 0x00007380ff0777ac */ /* 0x000ee40008000800 */
[----:B---3--:R-:W-:-:S13]  /*1d270*/  ISETP.GE.AND P0, PT, R98, UR7, PT ;  /* 0x0000000762007c0c */ /* 0x008fda000bf06270 */
[----:B------:R-:W-:Y:S05]  /*1d280*/  @P0 EXIT ;  /* 0x000000000000094d */ /* 0x000fea0003800000 */
[----:B------:R3:W-:Y:S02]  /*1d290*/  STG.E.64 desc[UR4][R124.64+0x700], RZ ;  /* 0x000700ff7c007986 */ /* 0x0007e4000c101b04 */
.L_x_5943:
[----:B------:R-:W-:Y:S05]  /*1d2a0*/  BSYNC.RECONVERGENT B2 ;  /* 0x0000000000027941 */ /* 0x000fea0003800200 */
.L_x_5924:
        /* <DEDUP_REMOVED lines=16> */
.L_x_5947:
[----:B------:R-:W-:Y:S05]  /*1d3b0*/  BSYNC.RECONVERGENT B3 ;  /* 0x0000000000037941 */ /* 0x000fea0003800200 */
.L_x_5946:
[----:B------:R-:W-:Y:S01]  /*1d3c0*/  VIADD R90, R118, 0x401 ;  /* 0x00000401765a7836 */ /* 0x000fe20000000000 */
[----:B------:R-:W-:Y:S04]  /*1d3d0*/  BSSY.RECONVERGENT B3, `(.L_x_5948) ;  /* 0x0000015000037945 */ /* 0x000fe80003800200 */
        /* <DEDUP_REMOVED lines=15> */
.L_x_5951:
[----:B------:R-:W-:Y:S05]  /*1d4d0*/  BSYNC.RECONVERGENT B4 ;  /* 0x0000000000047941 */ /* 0x000fea0003800200 */
.L_x_5950:
[----:B------:R-:W-:-:S04]  /*1d4e0*/  F2FP.BF16.F32.PACK_AB R251, RZ, R251 ;  /* 0x000000fbfffb723e */ /* 0x000fc800000010ff */
[----:B------:R-:W-:Y:S01]  /*1d4f0*/  PRMT R90, R90, 0x5410, R251 ;  /* 0x000054105a5a7816 */ /* 0x000fe200000000fb */
[----:B------:R-:W-:Y:S06]  /*1d500*/  BRA `(.L_x_5952) ;  /* 0x0000000000047947 */ /* 0x000fec0003800000 */
.L_x_5949:
[----:B------:R-:W-:-:S07]  /*1d510*/  PRMT R90, R90, 0x5410, RZ ;  /* 0x000054105a5a7816 */ /* 0x000fce00000000ff */
.L_x_5952:
[----:B------:R-:W-:Y:S05]  /*1d520*/  BSYNC.RECONVERGENT B3 ;  /* 0x0000000000037941 */ /* 0x000fea0003800200 */
.L_x_5948:
        /* <DEDUP_REMOVED lines=16> */
.L_x_5956:
[----:B------:R-:W-:Y:S05]  /*1d630*/  BSYNC.RECONVERGENT B4 ;  /* 0x0000000000047941 */ /* 0x000fea0003800200 */
.L_x_5955:
[----:B------:R-:W-:Y:S01]  /*1d640*/  F2FP.BF16.F32.PACK_AB R91, RZ, R251 ;  /* 0x000000fbff5b723e */ /* 0x000fe200000010ff */
[----:B------:R-:W-:Y:S06]  /*1d650*/  BRA `(.L_x_5957) ;  /* 0x0000000000047947 */ /* 0x000fec0003800000 */
.L_x_5954:
[----:B------:R-:W-:-:S07]  /*1d660*/  PRMT R91, RZ, 0x7610, R91 ;  /* 0x00007610ff5b7816 */ /* 0x000fce000000005b */
.L_x_5957:
[----:B------:R-:W-:Y:S05]  /*1d670*/  BSYNC.RECONVERGENT B3 ;  /* 0x0000000000037941 */ /* 0x000fea0003800200 */
.L_x_5953:
        /* <DEDUP_REMOVED lines=16> */
.L_x_5961:
[----:B------:R-:W-:Y:S05]  /*1d780*/  BSYNC.RECONVERGENT B4 ;  /* 0x0000000000047941 */ /* 0x000fea0003800200 */
.L_x_5960:
[----:B------:R-:W-:-:S04]  /*1d790*/  F2FP.BF16.F32.PACK_AB R251, RZ, R251 ;  /* 0x000000fbfffb723e */ /* 0x000fc800000010ff */
[----:B------:R-:W-:Y:S01]  /*1d7a0*/  PRMT R126, R91, 0x5410, R251 ;  /* 0x000054105b7e7816 */ /* 0x000fe200000000fb */
[----:B------:R-:W-:Y:S06]  /*1d7b0*/  BRA `(.L_x_5962) ;  /* 0x0000000000047947 */ /* 0x000fec0003800000 */
.L_x_5959:
[----:B------:R-:W-:-:S07]  /*1d7c0*/  PRMT R126, R91, 0x5410, RZ ;  /* 0x000054105b7e7816 */ /* 0x000fce00000000ff */
.L_x_5962:
[----:B------:R-:W-:Y:S05]  /*1d7d0*/  BSYNC.RECONVERGENT B3 ;  /* 0x0000000000037941 */ /* 0x000fea0003800200 */
.L_x_5958:
[----:B------:R-:W-:-:S05]  /*1d7e0*/  MOV R91, R126 ;  /* 0x0000007e005b7202 */ /* 0x000fca0000000f00 */
[----:B------:R3:W-:Y:S01]  /*1d7f0*/  STG.E.64 desc[UR4][R124.64+0x800], R90 ;  /* 0x0008005a7c007986 */ /* 0x0007e2000c101b04 */
[----:B------:R-:W-:Y:S05]  /*1d800*/  BRA `(.L_x_5963) ;  /* 0x0000000000107947 */ /* 0x000fea0003800000 */
.L_x_5945:
[----:B------:R-:W3:Y:S02]  /*1d810*/  LDCU UR7, c[0x0][0x39c] ;  /* 0x00007380ff0777ac */ /* 0x000ee40008000800 */
[----:B---3--:R-:W-:-:S13]  /*1d820*/  ISETP.GE.AND P0, PT, R94, UR7, PT ;  /* 0x000000075e007c0c */ /* 0x008fda000bf06270 */
[----:B------:R-:W-:Y:S05]  /*1d830*/  @P0 EXIT ;  /* 0x000000000000094d */ /* 0x000fea0003800000 */
[----:B------:R3:W-:Y:S02]  /*1d840*/  STG.E.64 desc[UR4][R124.64+0x800], RZ ;  /* 0x000800ff7c007986 */ /* 0x0007e4000c101b04 */
.L_x_5963:
[----:B------:R-:W-:Y:S05]  /*1d850*/  BSYNC.RECONVERGENT B2 ;  /* 0x0000000000027941 */ /* 0x000fea0003800200 */
.L_x_5944:
        /* <DEDUP_REMOVED lines=16> */
.L_x_5967:
[----:B------:R-:W-:Y:S05]  /*1d960*/  BSYNC.RECONVERGENT B3 ;  /* 0x0000000000037941 */ /* 0x000fea0003800200 */
.L_x_5966:
        /* <DEDUP_REMOVED lines=17> */
.L_x_5971:
[----:B------:R-:W-:Y:S05]  /*1da80*/  BSYNC.RECONVERGENT B4 ;  /* 0x0000000000047941 */ /* 0x000fea0003800200 */
.L_x_5970:
[----:B------:R-:W-:-:S04]  /*1da90*/  F2FP.BF16.F32.PACK_AB R251, RZ, R251 ;  /* 0x000000fbfffb723e */ /* 0x000fc800000010ff */
[----:B------:R-:W-:Y:S01]  /*1daa0*/  PRMT R86, R86, 0x5410, R251 ;  /* 0x0000541056567816 */ /* 0x000fe200000000fb */
[----:B------:R-:W-:Y:S06]  /*1dab0*/  BRA `(.L_x_5972) ;  /* 0x0000000000047947 */ /* 0x000fec0003800000 */
.L_x_5969:
[----:B------:R-:W-:-:S07]  /*1dac0*/  PRMT R86, R86, 0x5410, RZ ;  /* 0x0000541056567816 */ /* 0x000fce00000000ff */
.L_x_5972:
[----:B------:R-:W-:Y:S05]  /*1dad0*/  BSYNC.RECONVERGENT B3 ;  /* 0x0000000000037941 */ /* 0x000fea0003800200 */
.L_x_5968:
        /* <DEDUP_REMOVED lines=16> */
.L_x_5976:
[----:B------:R-:W-:Y:S05]  /*1dbe0*/  BSYNC.RECONVERGENT B4 ;  /* 0x0000000000047941 */ /* 0x000fea0003800200 */
.L_x_5975:
[----:B------:R-:W-:Y:S01]  /*1dbf0*/  F2FP.BF16.F32.PACK_AB R87, RZ, R251 ;  /* 0x000000fbff57723e */ /* 0x000fe200000010ff */
[----:B------:R-:W-:Y:S06]  /*1dc00*/  BRA `(.L_x_5977) ;  /* 0x0000000000047947 */ /* 0x000fec0003800000 */
.L_x_5974:
[----:B------:R-:W-:-:S07]  /*1dc10*/  PRMT R87, RZ, 0x7610, R87 ;  /* 0x00007610ff577816 */ /* 0x000fce0000000057 */
.L_x_5977:
[----:B------:R-:W-:Y:S05]  /*1dc20*/  BSYNC.RECONVERGENT B3 ;  /* 0x0000000000037941 */ /* 0x000fea0003800200 */
.L_x_5973:
        /* <DEDUP_REMOVED lines=16> */
.L_x_5981:
[----:B------:R-:W-:Y:S05]  /*1dd30*/  BSYNC.RECONVERGENT B4 ;  /* 0x0000000000047941 */ /* 0x000fea0003800200 */
.L_x_5980:
[----:B------:R-:W-:-:S04]  /*1dd40*/  F2FP.BF16.F32.PACK_AB R251, RZ, R251 ;  /* 0x000000fbfffb723e */ /* 0x000fc800000010ff */
[----:B------:R-:W-:Y:S01]  /*1dd50*/  PRMT R126, R87, 0x5410, R251 ;  /* 0x00005410577e7816 */ /* 0x000fe200000000fb */
[----:B------:R-:W-:Y:S06]  /*1dd60*/  BRA `(.L_x_5982) ;  /* 0x0000000000047947 */ /* 0x000fec0003800000 */
.L_x_5979:
[----:B------:R-:W-:-:S07]  /*1dd70*/  PRMT R126, R87, 0x5410, RZ ;  /* 0x00005410577e7816 */ /* 0x000fce00000000ff */
.L_x_5982:
[----:B------:R-:W-:Y:S05]  /*1dd80*/  BSYNC.RECONVERGENT B3 ;  /* 0x0000000000037941 */ /* 0x000fea0003800200 */
.L_x_5978:
[----:B------:R-:W-:-:S05]  /*1dd90*/  MOV R87, R126 ;  /* 0x0000007e00577202 */ /* 0x000fca0000000f00 */
[----:B------:R3:W-:Y:S01]  /*1dda0*/  STG.E.64 desc[UR4][R124.64+0x900], R86 ;  /* 0x000900567c007986 */ /* 0x0007e2000c101b04 */
[----:B------:R-:W-:Y:S05]  /*1ddb0*/  BRA `(.L_x_5983) ;  /* 0x0000000000107947 */ /* 0x000fea0003800000 */
.L_x_5965:
[----:B------:R-:W3:Y:S02]  /*1ddc0*/  LDCU UR7, c[0x0][0x39c] ;  /* 0x00007380ff0777ac */ /* 0x000ee40008000800 */
[----:B---3--:R-:W-:-:S13]  /*1ddd0*/  ISETP.GE.AND P0, PT, R90, UR7, PT ;  /* 0x000000075a007c0c */ /* 0x008fda000bf06270 */
[----:B------:R-:W-:Y:S05]  /*1dde0*/  @P0 EXIT ;  /* 0x000000000000094d */ /* 0x000fea0003800000 */
[----:B------:R3:W-:Y:S02]  /*1ddf0*/  STG.E.64 desc[UR4][R124.64+0x900], RZ ;  /* 0x000900ff7c007986 */ /* 0x0007e4000c101b04 */
.L_x_5983:
[----:B------:R-:W-:Y:S05]  /*1de00*/  BSYNC.RECONVERGENT B2 ;  /* 0x0000000000027941 */ /* 0x000fea0003800200 */
.L_x_5964:
        /* <DEDUP_REMOVED lines=16> */
.L_x_5987:
[----:B------:R-:W-:Y:S05]  /*1df10*/  BSYNC.RECONVERGENT B3 ;  /* 0x0000000000037941 */ /* 0x000fea0003800200 */
.L_x_5986:
        /* <DEDUP_REMOVED lines=17> */
.L_x_5991:
[----:B------:R-:W-:Y:S05]  /*1e030*/  BSYNC.RECONVERGENT B4 ;  /* 0x0000000000047941 */ /* 0x000fea0003800200 */
.L_x_5990:
[----:B------:R-:W-:-:S04]  /*1e040*/  F2FP.BF16.F32.PACK_AB R251, RZ, R251 ;  /* 0x000000fbfffb723e */ /* 0x000fc800000010ff */
[----:B------:R-:W-:Y:S01]  /*1e050*/  PRMT R82, R82, 0x5410, R251 ;  /* 0x0000541052527816 */ /* 0x000fe200000000fb */
[----:B------:R-:W-:Y:S06]  /*1e060*/  BRA `(.L_x_5992) ;  /* 0x0000000000047947 */ /* 0x000fec0003800000 */
.L_x_5989:
[----:B------:R-:W-:-:S07]  /*1e070*/  PRMT R82, R82, 0x5410, RZ ;  /* 0x0000541052527816 */ /* 0x000fce00000000ff */
.L_x_5992:
[----:B------:R-:W-:Y:S05]  /*1e080*/  BSYNC.RECONVERGENT B3 ;  /* 0x0000000000037941 */ /* 0x000fea0003800200 */
.L_x_5988:
        /* <DEDUP_REMOVED lines=16> */
.L_x_5996:
[----:B------:R-:W-:Y:S05]  /*1e190*/  BSYNC.RECONVERGENT B4 ;  /* 0x0000000000047941 */ /* 0x000fea0003800200 */
.L_x_5995:
[----:B------:R-:W-:Y:S01]  /*1e1a0*/  F2FP.BF16.F32.PACK_AB R83, RZ, R251 ;  /* 0x000000fbff53723e */ /* 0x000fe200000010ff */
[----:B------:R-:W-:Y:S06]  /*1e1b0*/  BRA `(.L_x_5997) ;  /* 0x0000000000047947 */ /* 0x000fec0003800000 */
.L_x_5994:
[----:B------:R-:W-:-:S07]  /*1e1c0*/  PRMT R83, RZ, 0x7610, R83 ;  /* 0x00007610ff537816 */ /* 0x000fce0000000053 */
.L_x_5997:
[----:B------:R-:W-:Y:S05]  /*1e1d0*/  BSYNC.RECONVERGENT B3 ;  /* 0x0000000000037941 */ /* 0x000fea0003800200 */
.L_x_5993:
        /* <DEDUP_REMOVED lines=16> */
.L_x_6001:
[----:B------:R-:W-:Y:S05]  /*1e2e0*/  BSYNC.RECONVERGENT B4 ;  /* 0x0000000000047941 */ /* 0x000fea0003800200 */
.L_x_6000:
[----:B------:R-:W-:-:S04]  /*1e2f0*/  F2FP.BF16.F32.PACK_AB R251, RZ, R251 ;  /* 0x000000fbfffb723e */ /* 0x000fc800000010ff */
[----:B------:R-:W-:Y:S01]  /*1e300*/  PRMT R126, R83, 0x5410, R251 ;  /* 0x00005410537e7816 */ /* 0x000fe200000000fb */
[----:B------:R-:W-:Y:S06]  /*1e310*/  BRA `(.L_x_6002) ;  /* 0x0000000000047947 */ /* 0x000fec0003800000 */
.L_x_5999:
[----:B------:R-:W-:-:S07]  /*1e320*/  PRMT R126, R83, 0x5410, RZ ;  /* 0x00005410537e7816 */ /* 0x000fce00000000ff */
.L_x_6002:
[----:B------:R-:W-:Y:S05]  /*1e330*/  BSYNC.RECONVERGENT B3 ;  /* 0x0000000000037941 */ /* 0x000fea0003800200 */
.L_x_5998:
[----:B------:R-:W-:-:S05]  /*1e340*/  IMAD.MOV.U32 R83, RZ, RZ, R126 ;  /* 0x000000ffff537224 */ /* 0x000fca00078e007e */
[----:B------:R3:W-:Y:S01]  /*1e350*/  STG.E.64 desc[UR4][R124.64+0xa00], R82 ;  /* 0x000a00527c007986 */ /* 0x0007e2000c101b04 */
[----:B------:R-:W-:Y:S05]  /*1e360*/  BRA `(.L_x_6003) ;  /* 0x0000000000107947 */ /* 0x000fea0003800000 */
.L_x_5985:
[----:B------:R-:W3:Y:S02]  /*1e370*/  LDCU UR7, c[0x0][0x39c] ;  /* 0x00007380ff0777ac */ /* 0x000ee40008000800 */
[----:B---3--:R-:W-:-:S13]  /*1e380*/  ISETP.GE.AND P0, PT, R86, UR7, PT ;  /* 0x0000000756007c0c */ /* 0x008fda000bf06270 */
[----:B------:R-:W-:Y:S05]  /*1e390*/  @P0 EXIT ;  /* 0x000000000000094d */ /* 0x000fea0003800000 */
[----:B------:R3:W-:Y:S02]  /*1e3a0*/  STG.E.64 desc[UR4][R124.64+0xa00], RZ ;  /* 0x000a00ff7c007986 */ /* 0x0007e4000c101b04 */
.L_x_6003:
[----:B------:R-:W-:Y:S05]  /*1e3b0*/  BSYNC.RECONVERGENT B2 ;  /* 0x0000000000027941 */ /* 0x000fea0003800200 */
.L_x_5984:
        /* <DEDUP_REMOVED lines=16> */
.L_x_6007:
[----:B------:R-:W-:Y:S05]  /*1e4c0*/  BSYNC.RECONVERGENT B3 ;  /* 0x0000000000037941 */ /* 0x000fea0003800200 */
.L_x_6006:
        /* <DEDUP_REMOVED lines=17> */
.L_x_6011:
[----:B------:R-:W-:Y:S05]  /*1e5e0*/  BSYNC.RECONVERGENT B4 ;  /* 0x0000000000047941 */ /* 0x000fea0003800200 */
.L_x_6010:
[----:B------:R-:W-:-:S04]  /*1e5f0*/  F2FP.BF16.F32.PACK_AB R251, RZ, R251 ;  /* 0x000000fbfffb723e */ /* 0x000fc800000010ff */
[----:B------:R-:W-:Y:S01]  /*1e600*/  PRMT R78, R78, 0x5410, R251 ;  /* 0x000054104e4e7816 */ /* 0x000fe200000000fb */
[----:B------:R-:W-:Y:S06]  /*1e610*/  BRA `(.L_x_6012) ;  /* 0x0000000000047947 */ /* 0x000fec0003800000 */
.L_x_6009:
[----:B------:R-:W-:-:S07]  /*1e620*/  PRMT R78, R78, 0x5410, RZ ;  /* 0x000054104e4e7816 */ /* 0x000fce00000000ff */
.L_x_6012:
[----:B------:R-:W-:Y:S05]  /*1e630*/  BSYNC.RECONVERGENT B3 ;  /* 0x0000000000037941 */ /* 0x000fea0003800200 */
.L_x_6008:
        /* <DEDUP_REMOVED lines=16> */
.L_x_6016:
[----:B------:R-:W-:Y:S05]  /*1e740*/  BSYNC.RECONVERGENT B4 ;  /* 0x0000000000047941 */ /* 0x000fea0003800200 */
.L_x_6015:
[----:B------:R-:W-:Y:S01]  /*1e750*/  F2FP.BF16.F32.PACK_AB R79, RZ, R251 ;  /* 0x000000fbff4f723e */ /* 0x000fe200000010ff */
[----:B------:R-:W-:Y:S06]  /*1e760*/  BRA `(.L_x_6017) ;  /* 0x0000000000047947 */ /* 0x000fec0003800000 */
.L_x_6014:
[----:B------:R-:W-:-:S07]  /*1e770*/  PRMT R79, RZ, 0x7610, R79 ;  /* 0x00007610ff4f7816 */ /* 0x000fce000000004f */
.L_x_6017:
[----:B------:R-:W-:Y:S05]  /*1e780*/  BSYNC.RECONVERGENT B3 ;  /* 0x0000000000037941 */ /* 0x000fea0003800200 */
.L_x_6013:
        /* <DEDUP_REMOVED lines=16> */
.L_x_6021:
[----:B------:R-:W-:Y:S05]  /*1e890*/  BSYNC.RECONVERGENT B4 ;  /* 0x0000000000047941 */ /* 0x000fea0003800200 */
.L_x_6020:
[----:B------:R-:W-:-:S04]  /*1e8a0*/  F2FP.BF16.F32.PACK_AB R251, RZ, R251 ;  /* 0x000000fbfffb723e */ /* 0x000fc800000010ff */
[----:B------:R-:W-:Y:S01]  /*1e8b0*/  PRMT R126, R79, 0x5410, R251 ;  /* 0x000054104f7e7816 */ /* 0x000fe200000000fb */
[----:B------:R-:W-:Y:S06]  /*1e8c0*/  BRA `(.L_x_6022) ;  /* 0x0000000000047947 */ /* 0x000fec0003800000 */
.L_x_6019:
[----:B------:R-:W-:-:S07]  /*1e8d0*/  PRMT R126, R79, 0x5410, RZ ;  /* 0x000054104f7e7816 */ /* 0x000fce00000000ff */
.L_x_6022:
[----:B------:R-:W-:Y:S05]  /*1e8e0*/  BSYNC.RECONVERGENT B3 ;  /* 0x0000000000037941 */ /* 0x000fea0003800200 */
.L_x_6018:
[----:B------:R-:W-:-:S05]  /*1e8f0*/  MOV R79, R126 ;  /* 0x0000007e004f7202 */ /* 0x000fca0000000f00 */
[----:B------:R3:W-:Y:S01]  /*1e900*/  STG.E.64 desc[UR4][R124.64+0xb00], R78 ;  /* 0x000b004e7c007986 */ /* 0x0007e2000c101b04 */
[----:B------:R-:W-:Y:S05]  /*1e910*/  BRA `(.L_x_6023) ;  /* 0x0000000000107947 */ /* 0x000fea0003800000 */
.L_x_6005:
[----:B------:R-:W3:Y:S02]  /*1e920*/  LDCU UR7, c[0x0][0x39c] ;  /* 0x00007380ff0777ac */ /* 0x000ee40008000800 */
[----:B---3--:R-:W-:-:S13]  /*1e930*/  ISETP.GE.AND P0, PT, R82, UR7, PT ;  /* 0x0000000752007c0c */ /* 0x008fda000bf06270 */
[----:B------:R-:W-:Y:S05]  /*1e940*/  @P0 EXIT ;  /* 0x000000000000094d */ /* 0x000fea0003800000 */
[----:B------:R3:W-:Y:S02]  /*1e950*/  STG.E.64 desc[UR4][R124.64+0xb00], RZ ;  /* 0x000b00ff7c007986 */ /* 0x0007e4000c101b04 */
.L_x_6023:
[----:B------:R-:W-:Y:S05]  /*1e960*/  BSYNC.RECONVERGENT B2 ;  /* 0x0000000000027941 */ /* 0x000fea0003800200 */
.L_x_6004:
        /* <DEDUP_REMOVED lines=16> */
.L_x_6027:
[----:B------:R-:W-:Y:S05]  /*1ea70*/  BSYNC.RECONVERGENT B3 ;  /* 0x0000000000037941 */ /* 0x000fea0003800200 */
.L_x_6026:
        /* <DEDUP_REMOVED lines=17> */
.L_x_6031:
[----:B------:R-:W-:Y:S05]  /*1eb90*/  BSYNC.RECONVERGENT B4 ;  /* 0x0000000000047941 */ /* 0x000fea0003800200 */
.L_x_6030:
[----:B------:R-:W-:-:S04]  /*1eba0*/  F2FP.BF16.F32.PACK_AB R251, RZ, R251 ;  /* 0x000000fbfffb723e */ /* 0x000fc800000010ff */
[----:B------:R-:W-:Y:S01]  /*1ebb0*/  PRMT R74, R74, 0x5410, R251 ;  /* 0x000054104a4a7816 */ /* 0x000fe200000000fb */
[----:B------:R-:W-:Y:S06]  /*1ebc0*/  BRA `(.L_x_6032) ;  /* 0x0000000000047947 */ /* 0x000fec0003800000 */
.L_x_6029:
[----:B------:R-:W-:-:S07]  /*1ebd0*/  PRMT R74, R74, 0x5410, RZ ;  /* 0x000054104a4a7816 */ /* 0x000fce00000000ff */
.L_x_6032:
[----:B------:R-:W-:Y:S05]  /*1ebe0*/  BSYNC.RECONVERGENT B3 ;  /* 0x0000000000037941 */ /* 0x000fea0003800200 */
.L_x_6028:
        /* <DEDUP_REMOVED lines=16> */
.L_x_6036:
[----:B------:R-:W-:Y:S05]  /*1ecf0*/  BSYNC.RECONVERGENT B4 ;  /* 0x0000000000047941 */ /* 0x000fea0003800200 */
.L_x_6035:
[----:B------:R-:W-:Y:S01]  /*1ed00*/  F2FP.BF16.F32.PACK_AB R75, RZ, R251 ;  /* 0x000000fbff4b723e */ /* 0x000fe200000010ff */
[----:B------:R-:W-:Y:S06]  /*1ed10*/  BRA `(.L_x_6037) ;  /* 0x0000000000047947 */ /* 0x000fec0003800000 */
.L_x_6034:
[----:B------:R-:W-:-:S07]  /*1ed20*/  PRMT R75, RZ, 0x7610, R75 ;  /* 0x00007610ff4b7816 */ /* 0x000fce000000004b */
.L_x_6037:
[----:B------:R-:W-:Y:S05]  /*1ed30*/  BSYNC.RECONVERGENT B3 ;  /* 0x0000000000037941 */ /* 0x000fea0003800200 */
.L_x_6033:
        /* <DEDUP_REMOVED lines=16> */
.L_x_6041:
[----:B------:R-:W-:Y:S05]  /*1ee40*/  BSYNC.RECONVERGENT B4 ;  /* 0x0000000000047941 */ /* 0x000fea0003800200 */
.L_x_6040:
[----:B------:R-:W-:-:S04]  /*1ee50*/  F2FP.BF16.F32.PACK_AB R251, RZ, R251 ;  /* 0x000000fbfffb723e */ /* 0x000fc800000010ff */
[----:B------:R-:W-:Y:S01]  /*1ee60*/  PRMT R126, R75, 0x5410, R251 ;  /* 0x000054104b7e7816 */ /* 0x000fe200000000fb */
[----:B------:R-:W-:Y:S06]  /*1ee70*/  BRA `(.L_x_6042) ;  /* 0x0000000000047947 */ /* 0x000fec0003800000 */
.L_x_6039:
[----:B------:R-:W-:-:S07]  /*1ee80*/  PRMT R126, R75, 0x5410, RZ ;  /* 0x000054104b7e7816 */ /* 0x000fce00000000ff */
.L_x_6042:
[----:B------:R-:W-:Y:S05]  /*1ee90*/  BSYNC.RECONVERGENT B3 ;  /* 0x0000000000037941 */ /* 0x000fea0003800200 */
.L_x_6038:
[----:B------:R-:W-:-:S05]  /*1eea0*/  MOV R75, R126 ;  /* 0x0000007e004b7202 */ /* 0x000fca0000000f00 */
[----:B------:R3:W-:Y:S01]  /*1eeb0*/  STG.E.64 desc[UR4][R124.64+0xc00], R74 ;  /* 0x000c004a7c007986 */ /* 0x0007e2000c101b04 */
[----:B------:R-:W-:Y:S05]  /*1eec0*/  BRA `(.L_x_6043) ;  /* 0x0000000000107947 */ /* 0x000fea0003800000 */
.L_x_6025:
[----:B------:R-:W3:Y:S02]  /*1eed0*/  LDCU UR7, c[0x0][0x39c] ;  /* 0x00007380ff0777ac */ /* 0x000ee40008000800 */
[----:B---3--:R-:W-:-:S13]  /*1eee0*/  ISETP.GE.AND P0, PT, R78, UR7, PT ;  /* 0x000000074e007c0c */ /* 0x008fda000bf06270 */
[----:B------:R-:W-:Y:S05]  /*1eef0*/  @P0 EXIT ;  /* 0x000000000000094d */ /* 0x000fea0003800000 */
[----:B------:R3:W-:Y:S02]  /*1ef00*/  STG.E.64 desc[UR4][R124.64+0xc00], RZ ;  /* 0x000c00ff7c007986 */ /* 0x0007e4000c101b04 */
.L_x_6043:
[----:B------:R-:W-:Y:S05]  /*1ef10*/  BSYNC.RECONVERGENT B2 ;  /* 0x0000000000027941 */ /* 0x000fea0003800200 */
.L_x_6024:
        /* <DEDUP_REMOVED lines=16> */
.L_x_6047:
[----:B------:R-:W-:Y:S05]  /*1f020*/  BSYNC.RECONVERGENT B3 ;  /* 0x0000000000037941 */ /* 0x000fea0003800200 */
.L_x_6046:
        /* <DEDUP_REMOVED lines=17> */
.L_x_6051:
[----:B------:R-:W-:Y:S05]  /*1f140*/  BSYNC.RECONVERGENT B4 ;  /* 0x0000000000047941 */ /* 0x000fea0003800200 */
.L_x_6050:
[----:B------:R-:W-:-:S04]  /*1f150*/  F2FP.BF16.F32.PACK_AB R251, RZ, R251 ;  /* 0x000000fbfffb723e */ /* 0x000fc800000010ff */
[----:B------:R-:W-:Y:S01]  /*1f160*/  PRMT R70, R70, 0x5410, R251 ;  /* 0x0000541046467816 */ /* 0x000fe200000000fb */
[----:B------:R-:W-:Y:S06]  /*1f170*/  BRA `(.L_x_6052) ;  /* 0x0000000000047947 */ /* 0x000fec0003800000 */
.L_x_6049:
[----:B------:R-:W-:-:S07]  /*1f180*/  PRMT R70, R70, 0x5410, RZ ;  /* 0x0000541046467816 */ /* 0x000fce00000000ff */
.L_x_6052:
[----:B------:R-:W-:Y:S05]  /*1f190*/  BSYNC.RECONVERGENT B3 ;  /* 0x0000000000037941 */ /* 0x000fea0003800200 */
.L_x_6048:
        /* <DEDUP_REMOVED lines=16> */
.L_x_6056:
[----:B------:R-:W-:Y:S05]  /*1f2a0*/  BSYNC.RECONVERGENT B4 ;  /* 0x0000000000047941 */ /* 0x000fea0003800200 */
.L_x_6055:
[----:B------:R-:W-:Y:S01]  /*1f2b0*/  F2FP.BF16.F32.PACK_AB R71, RZ, R251 ;  /* 0x000000fbff47723e */ /* 0x000fe200000010ff */
[----:B------:R-:W-:Y:S06]  /*1f2c0*/  BRA `(.L_x_6057) ;  /* 0x0000000000047947 */ /* 0x000fec0003800000 */
.L_x_6054:
[----:B------:R-:W-:-:S07]  /*1f2d0*/  PRMT R71, RZ, 0x7610, R71 ;  /* 0x00007610ff477816 */ /* 0x000fce0000000047 */
.L_x_6057:
[----:B------:R-:W-:Y:S05]  /*1f2e0*/  BSYNC.RECONVERGENT B3 ;  /* 0x0000000000037941 */ /* 0x000fea0003800200 */
.L_x_6053:
        /* <DEDUP_REMOVED lines=16> */
.L_x_6061:
[----:B------:R-:W-:Y:S05]  /*1f3f0*/  BSYNC.RECONVERGENT B4 ;  /* 0x0000000000047941 */ /* 0x000fea0003800200 */
.L_x_6060:
[----:B------:R-:W-:-:S04]  /*1f400*/  F2FP.BF16.F32.PACK_AB R251, RZ, R251 ;  /* 0x000000fbfffb723e */ /* 0x000fc800000010ff */
[----:B------:R-:W-:Y:S01]  /*1f410*/  PRMT R126, R71, 0x5410, R251 ;  /* 0x00005410477e7816 */ /* 0x000fe200000000fb */
[----:B------:R-:W-:Y:S06]  /*1f420*/  BRA `(.L_x_6062) ;  /* 0x0000000000047947 */ /* 0x000fec0003800000 */
.L_x_6059:
[----:B------:R-:W-:-:S07]  /*1f430*/  PRMT R126, R71, 0x5410, RZ ;  /* 0x00005410477e7816 */ /* 0x000fce00000000ff */
.L_x_6062:
[----:B------:R-:W-:Y:S05]  /*1f440*/  BSYNC.RECONVERGENT B3 ;  /* 0x0000000000037941 */ /* 0x000fea0003800200 */
.L_x_6058:
[----:B------:R-:W-:-:S05]  /*1f450*/  MOV R71, R126 ;  /* 0x0000007e00477202 */ /* 0x000fca0000000f00 */
[----:B------:R3:W-:Y:S01]  /*1f460*/  STG.E.64 desc[UR4][R124.64+0xd00], R70 ;  /* 0x000d00467c007986 */ /* 0x0007e2000c101b04 */
[----:B------:R-:W-:Y:S05]  /*1f470*/  BRA `(.L_x_6063) ;  /* 0x0000000000107947 */ /* 0x000fea0003800000 */
.L_x_6045:
[----:B------:R-:W3:Y:S02]  /*1f480*/  LDCU UR7, c[0x0][0x39c] ;  /* 0x00007380ff0777ac */ /* 0x000ee40008000800 */
[----:B---3--:R-:W-:-:S13]  /*1f490*/  ISETP.GE.AND P0, PT, R74, UR7, PT ;  /* 0x000000074a007c0c */ /* 0x008fda000bf06270 */
[----:B------:R-:W-:Y:S05]  /*1f4a0*/  @P0 EXIT ;  /* 0x000000000000094d */ /* 0x000fea0003800000 */
[----:B------:R3:W-:Y:S02]  /*1f4b0*/  STG.E.64 desc[UR4][R124.64+0xd00], RZ ;  /* 0x000d00ff7c007986 */ /* 0x0007e4000c101b04 */
.L_x_6063:
[----:B------:R-:W-:Y:S05]  /*1f4c0*/  BSYNC.RECONVERGENT B2 ;  /* 0x0000000000027941 */ /* 0x000fea0003800200 */
.L_x_6044:
        /* <DEDUP_REMOVED lines=16> */
.L_x_6067:
[----:B------:R-:W-:Y:S05]  /*1f5d0*/  BSYNC.RECONVERGENT B3 ;  /* 0x0000000000037941 */ /* 0x000fea0003800200 */
.L_x_6066:
        /* <DEDUP_REMOVED lines=17> */
.L_x_6071:
[----:B------:R-:W-:Y:S05]  /*1f6f0*/  BSYNC.RECONVERGENT B4 ;  /* 0x0000000000047941 */ /* 0x000fea0003800200 */
.L_x_6070:
[----:B------:R-:W-:-:S04]  /*1f700*/  F2FP.BF16.F32.PACK_AB R251, RZ, R251 ;  /* 0x000000fbfffb723e */ /* 0x000fc800000010ff */
[----:B------:R-:W-:Y:S01]  /*1f710*/  PRMT R66, R66, 0x5410, R251 ;  /* 0x0000541042427816 */ /* 0x000fe200000000fb */
[----:B------:R-:W-:Y:S06]  /*1f720*/  BRA `(.L_x_6072) ;  /* 0x0000000000047947 */ /* 0x000fec0003800000 */
.L_x_6069:
[----:B------:R-:W-:-:S07]  /*1f730*/  PRMT R66, R66, 0x5410, RZ ;  /* 0x0000541042427816 */ /* 0x000fce00000000ff */
.L_x_6072:
[----:B------:R-:W-:Y:S05]  /*1f740*/  BSYNC.RECONVERGENT B3 ;  /* 0x0000000000037941 */ /* 0x000fea0003800200 */
.L_x_6068:
        /* <DEDUP_REMOVED lines=16> */
.L_x_6076:
[----:B------:R-:W-:Y:S05]  /*1f850*/  BSYNC.RECONVERGENT B4 ;  /* 0x0000000000047941 */ /* 0x000fea0003800200 */
.L_x_6075:
[----:B------:R-:W-:Y:S01]  /*1f860*/  F2FP.BF16.F32.PACK_AB R67, RZ, R251 ;  /* 0x000000fbff43723e */ /* 0x000fe200000010ff */
[----:B------:R-:W-:Y:S06]  /*1f870*/  BRA `(.L_x_6077) ;  /* 0x0000000000047947 */ /* 0x000fec0003800000 */
.L_x_6074:
[----:B------:R-:W-:-:S07]  /*1f880*/  PRMT R67, RZ, 0x7610, R67 ;  /* 0x00007610ff437816 */ /* 0x000fce0000000043 */
.L_x_6077:
[----:B------:R-:W-:Y:S05]  /*1f890*/  BSYNC.RECONVERGENT B3 ;  /* 0x0000000000037941 */ /* 0x000fea0003800200 */
.L_x_6073:
        /* <DEDUP_REMOVED lines=16> */
.L_x_6081:
[----:B------:R-:W-:Y:S05]  /*1f9a0*/  BSYNC.RECONVERGENT B4 ;  /* 0x0000000000047941 */ /* 0x000fea0003800200 */
.L_x_6080:
[----:B------:R-:W-:-:S04]  /*1f9b0*/  F2FP.BF16.F32.PACK_AB R251, RZ, R251 ;  /* 0x000000fbfffb723e */ /* 0x000fc800000010ff */
[----:B------:R-:W-:Y:S01]  /*1f9c0*/  PRMT R126, R67, 0x5410, R251 ;  /* 0x00005410437e7816 */ /* 0x000fe200000000fb */
[----:B------:R-:W-:Y:S06]  /*1f9d0*/  BRA `(.L_x_6082) ;  /* 0x0000000000047947 */ /* 0x000fec0003800000 */
.L_x_6079:
[----:B------:R-:W-:-:S07]  /*1f9e0*/  PRMT R126, R67, 0x5410, RZ ;  /* 0x00005410437e7816 */ /* 0x000fce00000000ff */
.L_x_6082:
[----:B------:R-:W-:Y:S05]  /*1f9f0*/  BSYNC.RECONVERGENT B3 ;  /* 0x0000000000037941 */ /* 0x000fea0003800200 */
.L_x_6078:
[----:B------:R-:W-:-:S05]  /*1fa00*/  IMAD.MOV.U32 R67, RZ, RZ, R126 ;  /* 0x000000ffff437224 */ /* 0x000fca00078e007e */
[----:B------:R3:W-:Y:S01]  /*1fa10*/  STG.E.64 desc[UR4][R124.64+0xe00], R66 ;  /* 0x000e00427c007986 */ /* 0x0007e2000c101b04 */
[----:B------:R-:W-:Y:S05]  /*1fa20*/  BRA `(.L_x_6083) ;  /* 0x0000000000107947 */ /* 0x000fea0003800000 */
.L_x_6065:
[----:B------:R-:W3:Y:S02]  /*1fa30*/  LDCU UR7, c[0x0][0x39c] ;  /* 0x00007380ff0777ac */ /* 0x000ee40008000800 */
[----:B---3--:R-:W-:-:S13]  /*1fa40*/  ISETP.GE.AND P0, PT, R70, UR7, PT ;  /* 0x0000000746007c0c */ /* 0x008fda000bf06270 */
[----:B------:R-:W-:Y:S05]  /*1fa50*/  @P0 EXIT ;  /* 0x000000000000094d */ /* 0x000fea0003800000 */
[----:B------:R3:W-:Y:S02]  /*1fa60*/  STG.E.64 desc[UR4][R124.64+0xe00], RZ ;  /* 0x000e00ff7c007986 */ /* 0x0007e4000c101b04 */
.L_x_6083:
[----:B------:R-:W-:Y:S05]  /*1fa70*/  BSYNC.RECONVERGENT B2 ;  /* 0x0000000000027941 */ /* 0x000fea0003800200 */
.L_x_6064:
        /* <DEDUP_REMOVED lines=16> */
.L_x_6087:
[----:B------:R-:W-:Y:S05]  /*1fb80*/  BSYNC.RECONVERGENT B3 ;  /* 0x0000000000037941 */ /* 0x000fea0003800200 */
.L_x_6086:
        /* <DEDUP_REMOVED lines=17> */
.L_x_6091:
[----:B------:R-:W-:Y:S05]  /*1fca0*/  BSYNC.RECONVERGENT B4 ;  /* 0x0000000000047941 */ /* 0x000fea0003800200 */
.L_x_6090:
[----:B------:R-:W-:-:S04]  /*1fcb0*/  F2FP.BF16.F32.PACK_AB R251, RZ, R251 ;  /* 0x000000fbfffb723e */ /* 0x000fc800000010ff */
[----:B------:R-:W-:Y:S01]  /*1fcc0*/  PRMT R62, R62, 0x5410, R251 ;  /* 0x000054103e3e7816 */ /* 0x000fe200000000fb */
[----:B------:R-:W-:Y:S06]  /*1fcd0*/  BRA `(.L_x_6092) ;  /* 0x0000000000047947 */ /* 0x000fec0003800000 */
.L_x_6089:
[----:B------:R-:W-:-:S07]  /*1fce0*/  PRMT R62, R62, 0x5410, RZ ;  /* 0x000054103e3e7816 */ /* 0x000fce00000000ff */
.L_x_6092:
[----:B------:R-:W-:Y:S05]  /*1fcf0*/  BSYNC.RECONVERGENT B3 ;  /* 0x0000000000037941 */ /* 0x000fea0003800200 */
.L_x_6088:
        /* <DEDUP_REMOVED lines=16> */
.L_x_6096:
[----:B------:R-:W-:Y:S05]  /*1fe00*/  BSYNC.RECONVERGENT B4 ;  /* 0x0000000000047941 */ /* 0x000fea0003800200 */
.L_x_6095:
[----:B------:R-:W-:Y:S01]  /*1fe10*/  F2FP.BF16.F32.PACK_AB R63, RZ, R251 ;  /* 0x000000fbff3f723e */ /* 0x000fe200000010ff */
[----:B------:R-:W-:Y:S06]  /*1fe20*/  BRA `(.L_x_6097) ;  /* 0x0000000000047947 */ /* 0x000fec0003800000 */
.L_x_6094:
[----:B------:R-:W-:-:S07]  /*1fe30*/  PRMT R63, RZ, 0x7610, R63 ;  /* 0x00007610ff3f7816 */ /* 0x000fce000000003f */
.L_x_6097:
[----:B------:R-:W-:Y:S05]  /*1fe40*/  BSYNC.RECONVERGENT B3 ;  /* 0x0000000000037941 */ /* 0x000fea0003800200 */
.L_x_6093:
        /* <DEDUP_REMOVED lines=16> */
.L_x_6101:
[----:B------:R-:W-:Y:S05]  /*1ff50*/  BSYNC.RECONVERGENT B4 ;  /* 0x0000000000047941 */ /* 0x000fea0003800200 */
.L_x_6100:
[----:B------:R-:W-:-:S04]  /*1ff60*/  F2FP.BF16.F32.PACK_AB R251, RZ, R251 ;  /* 0x000000fbfffb723e */ /* 0x000fc800000010ff */
[----:B------:R-:W-:Y:S01]  /*1ff70*/  PRMT R126, R63, 0x5410, R251 ;  /* 0x000054103f7e7816 */ /* 0x000fe200000000fb */
[----:B------:R-:W-:Y:S06]  /*1ff80*/  BRA `(.L_x_6102) ;  /* 0x0000000000047947 */ /* 0x000fec0003800000 */
.L_x_6099:
[----:B------:R-:W-:-:S07]  /*1ff90*/  PRMT R126, R63, 0x5410, RZ ;  /* 0x000054103f7e7816 */ /* 0x000fce00000000ff */
.L_x_6102:
[----:B------:R-:W-:Y:S05]  /*1ffa0*/  BSYNC.RECONVERGENT B3 ;  /* 0x0000000000037941 */ /* 0x000fea0003800200 */
.L_x_6098:
[----:B------:R-:W-:-:S05]  /*1ffb0*/  MOV R63, R126 ;  /* 0x0000007e003f7202 */ /* 0x000fca0000000f00 */
[----:B------:R3:W-:Y:S01]  /*1ffc0*/  STG.E.64 desc[UR4][R124.64+0xf00], R62 ;  /* 0x000f003e7c007986 */ /* 0x0007e2000c101b04 */
[----:B------:R-:W-:Y:S05]  /*1ffd0*/  BRA `(.L_x_6103) ;  /* 0x0000000000107947 */ /* 0x000fea0003800000 */
.L_x_6085:
[----:B------:R-:W3:Y:S02]  /*1ffe0*/  LDCU UR7, c[0x0][0x39c] ;  /* 0x00007380ff0777ac */ /* 0x000ee40008000800 */
[----:B---3--:R-:W-:-:S13]  /*1fff0*/  ISETP.GE.AND P0, PT, R66, UR7, PT ;  /* 0x0000000742007c0c */ /* 0x008fda000bf06270 */
[----:B------:R-:W-:Y:S05]  /*20000*/  @P0 EXIT ;  /* 0x000000000000094d */ /* 0x000fea0003800000 */
[----:B------:R3:W-:Y:S02]  /*20010*/  STG.E.64 desc[UR4][R124.64+0xf00], RZ ;  /* 0x000f00ff7c007986 */ /* 0x0007e4000c101b04 */
.L_x_6103:
[----:B------:R-:W-:Y:S05]  /*20020*/  BSYNC.RECONVERGENT B2 ;  /* 0x0000000000027941 */ /* 0x000fea0003800200 */
.L_x_6084:
        /* <DEDUP_REMOVED lines=16> */
.L_x_6107:
[----:B------:R-:W-:Y:S05]  /*20130*/  BSYNC.RECONVERGENT B3 ;  /* 0x0000000000037941 */ /* 0x000fea0003800200 */
.L_x_6106:
[----:B------:R-:W-:Y:S01]  /*20140*/  VIADD R58, R118, 0x801 ;  /* 0x00000801763a7836 */ /* 0x000fe20000000000 */
[----:B------:R-:W-:Y:S01]  /*20150*/  BSSY.RECONVERGENT B3, `(.L_x_6108) ;  /* 0x0000015000037945 */ /* 0x000fe20003800200 */
[----:B------:R-:W-:-:S03]  /*20160*/  F2FP.BF16.F32.PACK_AB R62, RZ, R251 ;  /* 0x000000fbff3e723e */ /* 0x000fc600000010ff */
        /* <DEDUP_REMOVED lines=14> */
.L_x_6111:
[----:B------:R-:W-:Y:S05]  /*20250*/  BSYNC.RECONVERGENT B4 ;  /* 0x0000000000047941 */ /* 0x000fea0003800200 */
.L_x_6110:
[----:B------:R-:W-:-:S04]  /*20260*/  F2FP.BF16.F32.PACK_AB R251, RZ, R251 ;  /* 0x000000fbfffb723e */ /* 0x000fc800000010ff */
[----:B------:R-:W-:Y:S01]  /*20270*/  PRMT R62, R62, 0x5410, R251 ;  /* 0x000054103e3e7816 */ /* 0x000fe200000000fb */
[----:B------:R-:W-:Y:S06]  /*20280*/  BRA `(.L_x_6112) ;  /* 0x0000000000047947 */ /* 0x000fec0003800000 */
.L_x_6109:
[----:B------:R-:W-:-:S07]  /*20290*/  PRMT R62, R62, 0x5410, RZ ;  /* 0x000054103e3e7816 */ /* 0x000fce00000000ff */
.L_x_6112:
[----:B------:R-:W-:Y:S05]  /*202a0*/  BSYNC.RECONVERGENT B3 ;  /* 0x0000000000037941 */ /* 0x000fea0003800200 */
.L_x_6108:
        /* <DEDUP_REMOVED lines=16> */
.L_x_6116:
[----:B------:R-:W-:Y:S05]  /*203b0*/  BSYNC.RECONVERGENT B4 ;  /* 0x0000000000047941 */ /* 0x000fea0003800200 */
.L_x_6115:
[----:B------:R-:W-:Y:S01]  /*203c0*/  F2FP.BF16.F32.PACK_AB R59, RZ, R251 ;  /* 0x000000fbff3b723e */ /* 0x000fe200000010ff */
[----:B------:R-:W-:Y:S06]  /*203d0*/  BRA `(.L_x_6117) ;  /* 0x0000000000047947 */ /* 0x000fec0003800000 */
.L_x_6114:
[----:B------:R-:W-:-:S07]  /*203e0*/  PRMT R59, RZ, 0x7610, R59 ;  /* 0x00007610ff3b7816 */ /* 0x000fce000000003b */
.L_x_6117:
[----:B------:R-:W-:Y:S05]  /*203f0*/  BSYNC.RECONVERGENT B3 ;  /* 0x0000000000037941 */ /* 0x000fea0003800200 */
.L_x_6113:
        /* <DEDUP_REMOVED lines=16> */
.L_x_6121:
[----:B------:R-:W-:Y:S05]  /*20500*/  BSYNC.RECONVERGENT B4 ;  /* 0x0000000000047941 */ /* 0x000fea0003800200 */
.L_x_6120:
[----:B------:R-:W-:-:S04]  /*20510*/  F2FP.BF16.F32.PACK_AB R251, RZ, R251 ;  /* 0x000000fbfffb723e */ /* 0x000fc800000010ff */
[----:B------:R-:W-:Y:S01]  /*20520*/  PRMT R126, R59, 0x5410, R251 ;  /* 0x000054103b7e7816 */ /* 0x000fe200000000fb */
[----:B------:R-:W-:Y:S06]  /*20530*/  BRA `(.L_x_6122) ;  /* 0x0000000000047947 */ /* 0x000fec0003800000 */
.L_x_6119:
[----:B------:R-:W-:-:S07]  /*20540*/  PRMT R126, R59, 0x5410, RZ ;  /* 0x000054103b7e7816 */ /* 0x000fce00000000ff */
.L_x_6122:
[----:B------:R-:W-:Y:S05]  /*20550*/  BSYNC.RECONVERGENT B3 ;  /* 0x0000000000037941 */ /* 0x000fea0003800200 */
.L_x_6118:
[----:B------:R-:W-:Y:S02]  /*20560*/  MOV R58, R62 ;  /* 0x0000003e003a7202 */ /* 0x000fe40000000f00 */
[----:B------:R-:W-:-:S05]  /*20570*/  MOV R59, R126 ;  /* 0x0000007e003b7202 */ /* 0x000fca0000000f00 */
[----:B------:R3:W-:Y:S01]  /*20580*/  STG.E.64 desc[UR4][R124.64+0x1000], R58 ;  /* 0x0010003a7c007986 */ /* 0x0007e2000c101b04 */
[----:B------:R-:W-:Y:S05]  /*20590*/  BRA `(.L_x_6123) ;  /* 0x0000000000107947 */ /* 0x000fea0003800000 */
.L_x_6105:
[----:B------:R-:W3:Y:S02]  /*205a0*/  LDCU UR7, c[0x0][0x39c] ;  /* 0x00007380ff0777ac */ /* 0x000ee40008000800 */
[----:B---3--:R-:W-:-:S13]  /*205b0*/  ISETP.GE.AND P0, PT, R62, UR7, PT ;  /* 0x000000073e007c0c */ /* 0x008fda000bf06270 */
[----:B------:R-:W-:Y:S05]  /*205c0*/  @P0 EXIT ;  /* 0x000000000000094d */ /* 0x000fea0003800000 */
[----:B------:R3:W-:Y:S02]  /*205d0*/  STG.E.64 desc[UR4][R124.64+0x1000], RZ ;  /* 0x001000ff7c007986 */ /* 0x0007e4000c101b04 */
.L_x_6123:
[----:B------:R-:W-:Y:S05]  /*205e0*/  BSYNC.RECONVERGENT B2 ;  /* 0x0000000000027941 */ /* 0x000fea0003800200 */
.L_x_6104:
        /* <DEDUP_REMOVED lines=16> */
.L_x_6127:
[----:B------:R-:W-:Y:S05]  /*206f0*/  BSYNC.RECONVERGENT B3 ;  /* 0x0000000000037941 */ /* 0x000fea0003800200 */
.L_x_6126:
[----:B------:R-:W-:Y:S01]  /*20700*/  IADD3 R54, PT, PT, R118, 0x881, RZ ;  /* 0x0000088176367810 */ /* 0x000fe20007ffe0ff */
[----:B------:R-:W-:Y:S01]  /*20710*/  BSSY.RECONVERGENT B3, `(.L_x_6128) ;  /* 0x0000015000037945 */ /* 0x000fe20003800200 */
[----:B------:R-:W-:Y:S02]  /*20720*/  F2FP.BF16.F32.PACK_AB R58, RZ, R251 ;  /* 0x000000fbff3a723e */ /* 0x000fe400000010ff */
        /* <DEDUP_REMOVED lines=14> */
.L_x_6131:
[----:B------:R-:W-:Y:S05]  /*20810*/  BSYNC.RECONVERGENT B4 ;  /* 0x0000000000047941 */ /* 0x000fea0003800200 */
.L_x_6130:
[----:B------:R-:W-:-:S04]  /*20820*/  F2FP.BF16.F32.PACK_AB R251, RZ, R251 ;  /* 0x000000fbfffb723e */ /* 0x000fc800000010ff */
[----:B------:R-:W-:Y:S01]  /*20830*/  PRMT R58, R58, 0x5410, R251 ;  /* 0x000054103a3a7816 */ /* 0x000fe200000000fb */
[----:B------:R-:W-:Y:S06]  /*20840*/  BRA `(.L_x_6132) ;  /* 0x0000000000047947 */ /* 0x000fec0003800000 */
.L_x_6129:
[----:B------:R-:W-:-:S07]  /*20850*/  PRMT R58, R58, 0x5410, RZ ;  /* 0x000054103a3a7816 */ /* 0x000fce00000000ff */
.L_x_6132:
[----:B------:R-:W-:Y:S05]  /*20860*/  BSYNC.RECONVERGENT B3 ;  /* 0x0000000000037941 */ /* 0x000fea0003800200 */
.L_x_6128:
        /* <DEDUP_REMOVED lines=16> */
.L_x_6136:
[----:B------:R-:W-:Y:S05]  /*20970*/  BSYNC.RECONVERGENT B4 ;  /* 0x0000000000047941 */ /* 0x000fea0003800200 */
.L_x_6135:
[----:B------:R-:W-:Y:S01]  /*20980*/  F2FP.BF16.F32.PACK_AB R55, RZ, R251 ;  /* 0x000000fbff37723e */ /* 0x000fe200000010ff */
[----:B------:R-:W-:Y:S06]  /*20990*/  BRA `(.L_x_6137) ;  /* 0x0000000000047947 */ /* 0x000fec0003800000 */
.L_x_6134:
[----:B------:R-:W-:-:S07]  /*209a0*/  PRMT R55, RZ, 0x7610, R55 ;  /* 0x00007610ff377816 */ /* 0x000fce0000000037 */
.L_x_6137:
[----:B------:R-:W-:Y:S05]  /*209b0*/  BSYNC.RECONVERGENT B3 ;  /* 0x0000000000037941 */ /* 0x000fea0003800200 */
.L_x_6133:
        /* <DEDUP_REMOVED lines=16> */
.L_x_6141:
[----:B------:R-:W-:Y:S05]  /*20ac0*/  BSYNC.RECONVERGENT B4 ;  /* 0x0000000000047941 */ /* 0x000fea0003800200 */
.L_x_6140:
[----:B------:R-:W-:-:S04]  /*20ad0*/  F2FP.BF16.F32.PACK_AB R251, RZ, R251 ;  /* 0x000000fbfffb723e */ /* 0x000fc800000010ff */
[----:B------:R-:W-:Y:S01]  /*20ae0*/  PRMT R126, R55, 0x5410, R251 ;  /* 0x00005410377e7816 */ /* 0x000fe200000000fb */
[----:B------:R-:W-:Y:S06]  /*20af0*/  BRA `(.L_x_6142) ;  /* 0x0000000000047947 */ /* 0x000fec0003800000 */
.L_x_6139:
[----:B------:R-:W-:-:S07]  /*20b00*/  PRMT R126, R55, 0x5410, RZ ;  /* 0x00005410377e7816 */ /* 0x000fce00000000ff */
.L_x_6142:
[----:B------:R-:W-:Y:S05]  /*20b10*/  BSYNC.RECONVERGENT B3 ;  /* 0x0000000000037941 */ /* 0x000fea0003800200 */
.L_x_6138:
[----:B------:R-:W-:Y:S01]  /*20b20*/  IMAD.MOV.U32 R54, RZ, RZ, R58 ;  /* 0x000000ffff367224 */ /* 0x000fe200078e003a */
[----:B------:R-:W-:-:S05]  /*20b30*/  MOV R55, R126 ;  /* 0x0000007e00377202 */ /* 0x000fca0000000f00 */
[----:B------:R3:W-:Y:S01]  /*20b40*/  STG.E.64 desc[UR4][R124.64+0x1100], R54 ;  /* 0x001100367c007986 */ /* 0x0007e2000c101b04 */
[----:B------:R-:W-:Y:S05]  /*20b50*/  BRA `(.L_x_6143) ;  /* 0x0000000000107947 */ /* 0x000fea0003800000 */
.L_x_6125:
[----:B------:R-:W3:Y:S02]  /*20b60*/  LDCU UR7, c[0x0][0x39c] ;  /* 0x00007380ff0777ac */ /* 0x000ee40008000800 */
[----:B---3--:R-:W-:-:S13]  /*20b70*/  ISETP.GE.AND P0, PT, R58, UR7, PT ;  /* 0x000000073a007c0c */ /* 0x008fda000bf06270 */
[----:B------:R-:W-:Y:S05]  /*20b80*/  @P0 EXIT ;  /* 0x000000000000094d */ /* 0x000fea0003800000 */
[----:B------:R3:W-:Y:S02]  /*20b90*/  STG.E.64 desc[UR4][R124.64+0x1100], RZ ;  /* 0x001100ff7c007986 */ /* 0x0007e4000c101b04 */
.L_x_6143:
[----:B------:R-:W-:Y:S05]  /*20ba0*/  BSYNC.RECONVERGENT B2 ;  /* 0x0000000000027941 */ /* 0x000fea0003800200 */
.L_x_6124:
        /* <DEDUP_REMOVED lines=16> */
.L_x_6147:
[----:B------:R-:W-:Y:S05]  /*20cb0*/  BSYNC.RECONVERGENT B3 ;  /* 0x0000000000037941 */ /* 0x000fea0003800200 */
.L_x_6146:
        /* <DEDUP_REMOVED lines=17> */
.L_x_6151:
[----:B------:R-:W-:Y:S05]  /*20dd0*/  BSYNC.RECONVERGENT B4 ;  /* 0x0000000000047941 */ /* 0x000fea0003800200 */
.L_x_6150:
[----:B------:R-:W-:-:S04]  /*20de0*/  F2FP.BF16.F32.PACK_AB R251, RZ, R251 ;  /* 0x000000fbfffb723e */ /* 0x000fc800000010ff */
[----:B------:R-:W-:Y:S01]  /*20df0*/  PRMT R54, R56, 0x5410, R251 ;  /* 0x0000541038367816 */ /* 0x000fe200000000fb */
[----:B------:R-:W-:Y:S06]  /*20e00*/  BRA `(.L_x_6152) ;  /* 0x0000000000047947 */ /* 0x000fec0003800000 */
.L_x_6149:
[----:B------:R-:W-:-:S07]  /*20e10*/  PRMT R54, R56, 0x5410, RZ ;  /* 0x0000541038367816 */ /* 0x000fce00000000ff */
.L_x_6152:
[----:B------:R-:W-:Y:S05]  /*20e20*/  BSYNC.RECONVERGENT B3 ;  /* 0x0000000000037941 */ /* 0x000fea0003800200 */
.L_x_6148:
        /* <DEDUP_REMOVED lines=16> */
.L_x_6156:
[----:B------:R-:W-:Y:S05]  /*20f30*/  BSYNC.RECONVERGENT B4 ;  /* 0x0000000000047941 */ /* 0x000fea0003800200 */
.L_x_6155:
[----:B------:R-:W-:Y:S01]  /*20f40*/  F2FP.BF16.F32.PACK_AB R51, RZ, R251 ;  /* 0x000000fbff33723e */ /* 0x000fe200000010ff */
[----:B------:R-:W-:Y:S06]  /*20f50*/  BRA `(.L_x_6157) ;  /* 0x0000000000047947 */ /* 0x000fec0003800000 */
.L_x_6154:
[----:B------:R-:W-:-:S07]  /*20f60*/  PRMT R51, RZ, 0x7610, R51 ;  /* 0x00007610ff337816 */ /* 0x000fce0000000033 */
.L_x_6157:
[----:B------:R-:W-:Y:S05]  /*20f70*/  BSYNC.RECONVERGENT B3 ;  /* 0x0000000000037941 */ /* 0x000fea0003800200 */
.L_x_6153:
        /* <DEDUP_REMOVED lines=16> */
.L_x_6161:
[----:B------:R-:W-:Y:S05]  /*21080*/  BSYNC.RECONVERGENT B4 ;  /* 0x0000000000047941 */ /* 0x000fea0003800200 */
.L_x_6160:
[----:B------:R-:W-:-:S04]  /*21090*/  F2FP.BF16.F32.PACK_AB R251, RZ, R251 ;  /* 0x000000fbfffb723e */ /* 0x000fc800000010ff */
[----:B------:R-:W-:Y:S01]  /*210a0*/  PRMT R126, R51, 0x5410, R251 ;  /* 0x00005410337e7816 */ /* 0x000fe200000000fb */
[----:B------:R-:W-:Y:S06]  /*210b0*/  BRA `(.L_x_6162) ;  /* 0x0000000000047947 */ /* 0x000fec0003800000 */
.L_x_6159:
[----:B------:R-:W-:-:S07]  /*210c0*/  PRMT R126, R51, 0x5410, RZ ;  /* 0x00005410337e7816 */ /* 0x000fce00000000ff */
.L_x_6162:
[----:B------:R-:W-:Y:S05]  /*210d0*/  BSYNC.RECONVERGENT B3 ;  /* 0x0000000000037941 */ /* 0x000fea0003800200 */
.L_x_6158:
[----:B------:R-:W-:Y:S02]  /*210e0*/  MOV R50, R54 ;  /* 0x0000003600327202 */ /* 0x000fe40000000f00 */
[----:B------:R-:W-:-:S05]  /*210f0*/  MOV R51, R126 ;  /* 0x0000007e00337202 */ /* 0x000fca0000000f00 */
[----:B------:R3:W-:Y:S01]  /*21100*/  STG.E.64 desc[UR4][R124.64+0x1200], R50 ;  /* 0x001200327c007986 */ /* 0x0007e2000c101b04 */
[----:B------:R-:W-:Y:S05]  /*21110*/  BRA `(.L_x_6163) ;  /* 0x0000000000107947 */ /* 0x000fea0003800000 */
.L_x_6145:
[----:B------:R-:W3:Y:S02]  /*21120*/  LDCU UR7, c[0x0][0x39c] ;  /* 0x00007380ff0777ac */ /* 0x000ee40008000800 */
[----:B---3--:R-:W-:-:S13]  /*21130*/  ISETP.GE.AND P0, PT, R54, UR7, PT ;  /* 0x0000000736007c0c */ /* 0x008fda000bf06270 */
[----:B------:R-:W-:Y:S05]  /*21140*/  @P0 EXIT ;  /* 0x000000000000094d */ /* 0x000fea0003800000 */
[----:B------:R3:W-:Y:S02]  /*21150*/  STG.E.64 desc[UR4][R124.64+0x1200], RZ ;  /* 0x001200ff7c007986 */ /* 0x0007e4000c101b04 */
.L_x_6163:
[----:B------:R-:W-:Y:S05]  /*21160*/  BSYNC.RECONVERGENT B2 ;  /* 0x0000000000027941 */ /* 0x000fea0003800200 */
.L_x_6144:
        /* <DEDUP_REMOVED lines=16> */
.L_x_6167:
[----:B------:R-:W-:Y:S05]  /*21270*/  BSYNC.RECONVERGENT B3 ;  /* 0x0000000000037941 */ /* 0x000fea0003800200 */
.L_x_6166:
        /* <DEDUP_REMOVED lines=17> */
.L_x_6171:
[----:B------:R-:W-:Y:S05]  /*21390*/  BSYNC.RECONVERGENT B4 ;  /* 0x0000000000047941 */ /* 0x000fea0003800200 */
.L_x_6170:
[----:B------:R-:W-:-:S04]  /*213a0*/  F2FP.BF16.F32.PACK_AB R251, RZ, R251 ;  /* 0x000000fbfffb723e */ /* 0x000fc800000010ff */
[----:B------:R-:W-:Y:S01]  /*213b0*/  PRMT R50, R52, 0x5410, R251 ;  /* 0x0000541034327816 */ /* 0x000fe200000000fb */
[----:B------:R-:W-:Y:S06]  /*213c0*/  BRA `(.L_x_6172) ;  /* 0x0000000000047947 */ /* 0x000fec0003800000 */
.L_x_6169:
[----:B------:R-:W-:-:S07]  /*213d0*/  PRMT R50, R52, 0x5410, RZ ;  /* 0x0000541034327816 */ /* 0x000fce00000000ff */
.L_x_6172:
[----:B------:R-:W-:Y:S05]  /*213e0*/  BSYNC.RECONVERGENT B3 ;  /* 0x0000000000037941 */ /* 0x000fea0003800200 */
.L_x_6168:
        /* <DEDUP_REMOVED lines=16> */
.L_x_6176:
[----:B------:R-:W-:Y:S05]  /*214f0*/  BSYNC.RECONVERGENT B4 ;  /* 0x0000000000047941 */ /* 0x000fea0003800200 */
.L_x_6175:
[----:B------:R-:W-:Y:S01]  /*21500*/  F2FP.BF16.F32.PACK_AB R47, RZ, R251 ;  /* 0x000000fbff2f723e */ /* 0x000fe200000010ff */
[----:B------:R-:W-:Y:S06]  /*21510*/  BRA `(.L_x_6177) ;  /* 0x0000000000047947 */ /* 0x000fec0003800000 */
.L_x_6174:
[----:B------:R-:W-:-:S07]  /*21520*/  PRMT R47, RZ, 0x7610, R47 ;  /* 0x00007610ff2f7816 */ /* 0x000fce000000002f */
.L_x_6177:
[----:B------:R-:W-:Y:S05]  /*21530*/  BSYNC.RECONVERGENT B3 ;  /* 0x0000000000037941 */ /* 0x000fea0003800200 */
.L_x_6173:
        /* <DEDUP_REMOVED lines=16> */
.L_x_6181:
[----:B------:R-:W-:Y:S05]  /*21640*/  BSYNC.RECONVERGENT B4 ;  /* 0x0000000000047941 */ /* 0x000fea0003800200 */
.L_x_6180:
[----:B------:R-:W-:-:S04]  /*21650*/  F2FP.BF16.F32.PACK_AB R251, RZ, R251 ;  /* 0x000000fbfffb723e */ /* 0x000fc800000010ff */
[----:B------:R-:W-:Y:S01]  /*21660*/  PRMT R126, R47, 0x5410, R251 ;  /* 0x000054102f7e7816 */ /* 0x000fe200000000fb */
[----:B------:R-:W-:Y:S06]  /*21670*/  BRA `(.L_x_6182) ;  /* 0x0000000000047947 */ /* 0x000fec0003800000 */
.L_x_6179:
[----:B------:R-:W-:-:S07]  /*21680*/  PRMT R126, R47, 0x5410, RZ ;  /* 0x000054102f7e7816 */ /* 0x000fce00000000ff */
.L_x_6182:
[----:B------:R-:W-:Y:S05]  /*21690*/  BSYNC.RECONVERGENT B3 ;  /* 0x0000000000037941 */ /* 0x000fea0003800200 */
.L_x_6178:
[----:B------:R-:W-:Y:S01]  /*216a0*/  IMAD.MOV.U32 R46, RZ, RZ, R50 ;  /* 0x000000ffff2e7224 */ /* 0x000fe200078e0032 */
[----:B------:R-:W-:-:S05]  /*216b0*/  MOV R47, R126 ;  /* 0x0000007e002f7202 */ /* 0x000fca0000000f00 */
[----:B------:R3:W-:Y:S01]  /*216c0*/  STG.E.64 desc[UR4][R124.64+0x1300], R46 ;  /* 0x0013002e7c007986 */ /* 0x0007e2000c101b04 */
[----:B------:R-:W-:Y:S05]  /*216d0*/  BRA `(.L_x_6183) ;  /* 0x0000000000107947 */ /* 0x000fea0003800000 */
.L_x_6165:
[----:B------:R-:W3:Y:S02]  /*216e0*/  LDCU UR7, c[0x0][0x39c] ;  /* 0x00007380ff0777ac */ /* 0x000ee40008000800 */
[----:B---3--:R-:W-:-:S13]  /*216f0*/  ISETP.GE.AND P0, PT, R50, UR7, PT ;  /* 0x0000000732007c0c */ /* 0x008fda000bf06270 */
[----:B------:R-:W-:Y:S05]  /*21700*/  @P0 EXIT ;  /* 0x000000000000094d */ /* 0x000fea0003800000 */
[----:B------:R3:W-:Y:S02]  /*21710*/  STG.E.64 desc[UR4][R124.64+0x1300], RZ ;  /* 0x001300ff7c007986 */ /* 0x0007e4000c101b04 */
.L_x_6183:
[----:B------:R-:W-:Y:S05]  /*21720*/  BSYNC.RECONVERGENT B2 ;  /* 0x0000000000027941 */ /* 0x000fea0003800200 */
.L_x_6164:
        /* <DEDUP_REMOVED lines=16> */
.L_x_6187:
[----:B------:R-:W-:Y:S05]  /*21830*/  BSYNC.RECONVERGENT B3 ;  /* 0x0000000000037941 */ /* 0x000fea0003800200 */
.L_x_6186:
        /* <DEDUP_REMOVED lines=17> */
.L_x_6191:
[----:B------:R-:W-:Y:S05]  /*21950*/  BSYNC.RECONVERGENT B4 ;  /* 0x0000000000047941 */ /* 0x000fea0003800200 */
.L_x_6190:
[----:B------:R-:W-:-:S04]  /*21960*/  F2FP.BF16.F32.PACK_AB R251, RZ, R251 ;  /* 0x000000fbfffb723e */ /* 0x000fc800000010ff */
[----:B------:R-:W-:Y:S01]  /*21970*/  PRMT R48, R48, 0x5410, R251 ;  /* 0x0000541030307816 */ /* 0x000fe200000000fb */
[----:B------:R-:W-:Y:S06]  /*21980*/  BRA `(.L_x_6192) ;  /* 0x0000000000047947 */ /* 0x000fec0003800000 */
.L_x_6189:
[----:B------:R-:W-:-:S07]  /*21990*/  PRMT R48, R48, 0x5410, RZ ;  /* 0x0000541030307816 */ /* 0x000fce00000000ff */
.L_x_6192:
[----:B------:R-:W-:Y:S05]  /*219a0*/  BSYNC.RECONVERGENT B3 ;  /* 0x0000000000037941 */ /* 0x000fea0003800200 */
.L_x_6188:
        /* <DEDUP_REMOVED lines=16> */
.L_x_6196:
[----:B------:R-:W-:Y:S05]  /*21ab0*/  BSYNC.RECONVERGENT B4 ;  /* 0x0000000000047941 */ /* 0x000fea0003800200 */
.L_x_6195:
[----:B------:R-:W-:Y:S01]  /*21ac0*/  F2FP.BF16.F32.PACK_AB R43, RZ, R251 ;  /* 0x000000fbff2b723e */ /* 0x000fe200000010ff */
[----:B------:R-:W-:Y:S06]  /*21ad0*/  BRA `(.L_x_6197) ;  /* 0x0000000000047947 */ /* 0x000fec0003800000 */
.L_x_6194:
[----:B------:R-:W-:-:S07]  /*21ae0*/  PRMT R43, RZ, 0x7610, R43 ;  /* 0x00007610ff2b7816 */ /* 0x000fce000000002b */
.L_x_6197:
[----:B------:R-:W-:Y:S05]  /*21af0*/  BSYNC.RECONVERGENT B3 ;  /* 0x0000000000037941 */ /* 0x000fea0003800200 */
.L_x_6193:
        /* <DEDUP_REMOVED lines=16> */
.L_x_6201:
[----:B------:R-:W-:Y:S05]  /*21c00*/  BSYNC.RECONVERGENT B4 ;  /* 0x0000000000047941 */ /* 0x000fea0003800200 */
.L_x_6200:
[----:B------:R-:W-:-:S04]  /*21c10*/  F2FP.BF16.F32.PACK_AB R251, RZ, R251 ;  /* 0x000000fbfffb723e */ /* 0x000fc800000010ff */
[----:B------:R-:W-:Y:S01]  /*21c20*/  PRMT R126, R43, 0x5410, R251 ;  /* 0x000054102b7e7816 */ /* 0x000fe200000000fb */
[----:B------:R-:W-:Y:S06]  /*21c30*/  BRA `(.L_x_6202) ;  /* 0x0000000000047947 */ /* 0x000fec0003800000 */
.L_x_6199:
[----:B------:R-:W-:-:S07]  /*21c40*/  PRMT R126, R43, 0x5410, RZ ;  /* 0x000054102b7e7816 */ /* 0x000fce00000000ff */
.L_x_6202:
[----:B------:R-:W-:Y:S05]  /*21c50*/  BSYNC.RECONVERGENT B3 ;  /* 0x0000000000037941 */ /* 0x000fea0003800200 */
.L_x_6198:
[----:B------:R-:W-:Y:S02]  /*21c60*/  MOV R42, R48 ;  /* 0x00000030002a7202 */ /* 0x000fe40000000f00 */
[----:B------:R-:W-:-:S05]  /*21c70*/  MOV R43, R126 ;  /* 0x0000007e002b7202 */ /* 0x000fca0000000f00 */
[----:B------:R3:W-:Y:S01]  /*21c80*/  STG.E.64 desc[UR4][R124.64+0x1400], R42 ;  /* 0x0014002a7c007986 */ /* 0x0007e2000c101b04 */
[----:B------:R-:W-:Y:S05]  /*21c90*/  BRA `(.L_x_6203) ;  /* 0x0000000000107947 */ /* 0x000fea0003800000 */
.L_x_6185:
[----:B------:R-:W3:Y:S02]  /*21ca0*/  LDCU UR7, c[0x0][0x39c] ;  /* 0x00007380ff0777ac */ /* 0x000ee40008000800 */
[----:B---3--:R-:W-:-:S13]  /*21cb0*/  ISETP.GE.AND P0, PT, R46, UR7, PT ;  /* 0x000000072e007c0c */ /* 0x008fda000bf06270 */
[----:B------:R-:W-:Y:S05]  /*21cc0*/  @P0 EXIT ;  /* 0x000000000000094d */ /* 0x000fea0003800000 */
[----:B------:R3:W-:Y:S02]  /*21cd0*/  STG.E.64 desc[UR4][R124.64+0x1400], RZ ;  /* 0x001400ff7c007986 */ /* 0x0007e4000c101b04 */
.L_x_6203:
[----:B------:R-:W-:Y:S05]  /*21ce0*/  BSYNC.RECONVERGENT B2 ;  /* 0x0000000000027941 */ /* 0x000fea0003800200 */
.L_x_6184:
        /* <DEDUP_REMOVED lines=16> */
.L_x_6207:
[----:B------:R-:W-:Y:S05]  /*21df0*/  BSYNC.RECONVERGENT B3 ;  /* 0x0000000000037941 */ /* 0x000fea0003800200 */
.L_x_6206:
        /* <DEDUP_REMOVED lines=17> */
.L_x_6211:
[----:B------:R-:W-:Y:S05]  /*21f10*/  BSYNC.RECONVERGENT B4 ;  /* 0x0000000000047941 */ /* 0x000fea0003800200 */
.L_x_6210:
[----:B------:R-:W-:-:S04]  /*21f20*/  F2FP.BF16.F32.PACK_AB R251, RZ, R251 ;  /* 0x000000fbfffb723e */ /* 0x000fc800000010ff */
[----:B------:R-:W-:Y:S01]  /*21f30*/  PRMT R44, R44, 0x5410, R251 ;  /* 0x000054102c2c7816 */ /* 0x000fe200000000fb */
[----:B------:R-:W-:Y:S06]  /*21f40*/  BRA `(.L_x_6212) ;  /* 0x0000000000047947 */ /* 0x000fec0003800000 */
.L_x_6209:
[----:B------:R-:W-:-:S07]  /*21f50*/  PRMT R44, R44, 0x5410, RZ ;  /* 0x000054102c2c7816 */ /* 0x000fce00000000ff */
.L_x_6212:
[----:B------:R-:W-:Y:S05]  /*21f60*/  BSYNC.RECONVERGENT B3 ;  /* 0x0000000000037941 */ /* 0x000fea0003800200 */
.L_x_6208:
        /* <DEDUP_REMOVED lines=16> */
.L_x_6216:
[----:B------:R-:W-:Y:S05]  /*22070*/  BSYNC.RECONVERGENT B4 ;  /* 0x0000000000047941 */ /* 0x000fea0003800200 */
.L_x_6215:
[----:B------:R-:W-:Y:S01]  /*22080*/  F2FP.BF16.F32.PACK_AB R39, RZ, R251 ;  /* 0x000000fbff27723e */ /* 0x000fe200000010ff */
[----:B------:R-:W-:Y:S06]  /*22090*/  BRA `(.L_x_6217) ;  /* 0x0000000000047947 */ /* 0x000fec0003800000 */
.L_x_6214:
[----:B------:R-:W-:-:S07]  /*220a0*/  PRMT R39, RZ, 0x7610, R39 ;  /* 0x00007610ff277816 */ /* 0x000fce0000000027 */
.L_x_6217:
[----:B------:R-:W-:Y:S05]  /*220b0*/  BSYNC.RECONVERGENT B3 ;  /* 0x0000000000037941 */ /* 0x000fea0003800200 */
.L_x_6213:
        /* <DEDUP_REMOVED lines=16> */
.L_x_6221:
[----:B------:R-:W-:Y:S05]  /*221c0*/  BSYNC.RECONVERGENT B4 ;  /* 0x0000000000047941 */ /* 0x000fea0003800200 */
.L_x_6220:
[----:B------:R-:W-:-:S04]  /*221d0*/  F2FP.BF16.F32.PACK_AB R251, RZ, R251 ;  /* 0x000000fbfffb723e */ /* 0x000fc800000010ff */
[----:B------:R-:W-:Y:S01]  /*221e0*/  PRMT R126, R39, 0x5410, R251 ;  /* 0x00005410277e7816 */ /* 0x000fe200000000fb */
[----:B------:R-:W-:Y:S06]  /*221f0*/  BRA `(.L_x_6222) ;  /* 0x0000000000047947 */ /* 0x000fec0003800000 */
.L_x_6219:
[----:B------:R-:W-:-:S07]  /*22200*/  PRMT R126, R39, 0x5410, RZ ;  /* 0x00005410277e7816 */ /* 0x000fce00000000ff */
.L_x_6222:
[----:B------:R-:W-:Y:S05]  /*22210*/  BSYNC.RECONVERGENT B3 ;  /* 0x0000000000037941 */ /* 0x000fea0003800200 */
.L_x_6218:
[----:B------:R-:W-:Y:S01]  /*22220*/  IMAD.MOV.U32 R38, RZ, RZ, R44 ;  /* 0x000000ffff267224 */ /* 0x000fe200078e002c */
[----:B------:R-:W-:-:S05]  /*22230*/  MOV R39, R126 ;  /* 0x0000007e00277202 */ /* 0x000fca0000000f00 */
[----:B------:R3:W-:Y:S01]  /*22240*/  STG.E.64 desc[UR4][R124.64+0x1500], R38 ;  /* 0x001500267c007986 */ /* 0x0007e2000c101b04 */
[----:B------:R-:W-:Y:S05]  /*22250*/  BRA `(.L_x_6223) ;  /* 0x0000000000107947 */ /* 0x000fea0003800000 */
.L_x_6205:
[----:B------:R-:W3:Y:S02]  /*22260*/  LDCU UR7, c[0x0][0x39c] ;  /* 0x00007380ff0777ac */ /* 0x000ee40008000800 */
[----:B---3--:R-:W-:-:S13]  /*22270*/  ISETP.GE.AND P0, PT, R42, UR7, PT ;  /* 0x000000072a007c0c */ /* 0x008fda000bf06270 */
[----:B------:R-:W-:Y:S05]  /*22280*/  @P0 EXIT ;  /* 0x000000000000094d */ /* 0x000fea0003800000 */
[----:B------:R3:W-:Y:S02]  /*22290*/  STG.E.64 desc[UR4][R124.64+0x1500], RZ ;  /* 0x001500ff7c007986 */ /* 0x0007e4000c101b04 */
.L_x_6223:
[----:B------:R-:W-:Y:S05]  /*222a0*/  BSYNC.RECONVERGENT B2 ;  /* 0x0000000000027941 */ /* 0x000fea0003800200 */
.L_x_6204:
        /* <DEDUP_REMOVED lines=16> */
.L_x_6227:
[----:B------:R-:W-:Y:S05]  /*223b0*/  BSYNC.RECONVERGENT B3 ;  /* 0x0000000000037941 */ /* 0x000fea0003800200 */
.L_x_6226:
        /* <DEDUP_REMOVED lines=17> */
.L_x_6231:
[----:B------:R-:W-:Y:S05]  /*224d0*/  BSYNC.RECONVERGENT B4 ;  /* 0x0000000000047941 */ /* 0x000fea0003800200 */
.L_x_6230:
[----:B------:R-:W-:-:S04]  /*224e0*/  F2FP.BF16.F32.PACK_AB R251, RZ, R251 ;  /* 0x000000fbfffb723e */ /* 0x000fc800000010ff */
[----:B------:R-:W-:Y:S01]  /*224f0*/  PRMT R40, R40, 0x5410, R251 ;  /* 0x0000541028287816 */ /* 0x000fe200000000fb */
[----:B------:R-:W-:Y:S06]  /*22500*/  BRA `(.L_x_6232) ;  /* 0x0000000000047947 */ /* 0x000fec0003800000 */
.L_x_6229:
[----:B------:R-:W-:-:S07]  /*22510*/  PRMT R40, R40, 0x5410, RZ ;  /* 0x0000541028287816 */ /* 0x000fce00000000ff */
.L_x_6232:
[----:B------:R-:W-:Y:S05]  /*22520*/  BSYNC.RECONVERGENT B3 ;  /* 0x0000000000037941 */ /* 0x000fea0003800200 */
.L_x_6228:
        /* <DEDUP_REMOVED lines=16> */
.L_x_6236:
[----:B------:R-:W-:Y:S05]  /*22630*/  BSYNC.RECONVERGENT B4 ;  /* 0x0000000000047941 */ /* 0x000fea0003800200 */
.L_x_6235:
[----:B------:R-:W-:Y:S01]  /*22640*/  F2FP.BF16.F32.PACK_AB R35, RZ, R251 ;  /* 0x000000fbff23723e */ /* 0x000fe200000010ff */
[----:B------:R-:W-:Y:S06]  /*22650*/  BRA `(.L_x_6237) ;  /* 0x0000000000047947 */ /* 0x000fec0003800000 */
.L_x_6234:
[----:B------:R-:W-:-:S07]  /*22660*/  PRMT R35, RZ, 0x7610, R35 ;  /* 0x00007610ff237816 */ /* 0x000fce0000000023 */
.L_x_6237:
[----:B------:R-:W-:Y:S05]  /*22670*/  BSYNC.RECONVERGENT B3 ;  /* 0x0000000000037941 */ /* 0x000fea0003800200 */
.L_x_6233:
        /* <DEDUP_REMOVED lines=16> */
.L_x_6241:
[----:B------:R-:W-:Y:S05]  /*22780*/  BSYNC.RECONVERGENT B4 ;  /* 0x0000000000047941 */ /* 0x000fea0003800200 */
.L_x_6240:
[----:B------:R-:W-:-:S04]  /*22790*/  F2FP.BF16.F32.PACK_AB R251, RZ, R251 ;  /* 0x000000fbfffb723e */ /* 0x000fc800000010ff */
[----:B------:R-:W-:Y:S01]  /*227a0*/  PRMT R126, R35, 0x5410, R251 ;  /* 0x00005410237e7816 */ /* 0x000fe200000000fb */
[----:B------:R-:W-:Y:S06]  /*227b0*/  BRA `(.L_x_6242) ;  /* 0x0000000000047947 */ /* 0x000fec0003800000 */
.L_x_6239:
[----:B------:R-:W-:-:S07]  /*227c0*/  PRMT R126, R35, 0x5410, RZ ;  /* 0x00005410237e7816 */ /* 0x000fce00000000ff */
.L_x_6242:
[----:B------:R-:W-:Y:S05]  /*227d0*/  BSYNC.RECONVERGENT B3 ;  /* 0x0000000000037941 */ /* 0x000fea0003800200 */
.L_x_6238:
[----:B------:R-:W-:Y:S02]  /*227e0*/  MOV R34, R40 ;  /* 0x0000002800227202 */ /* 0x000fe40000000f00 */
[----:B------:R-:W-:-:S05]  /*227f0*/  MOV R35, R126 ;  /* 0x0000007e00237202 */ /* 0x000fca0000000f00 */
[----:B------:R3:W-:Y:S01]  /*22800*/  STG.E.64 desc[UR4][R124.64+0x1600], R34 ;  /* 0x001600227c007986 */ /* 0x0007e2000c101b04 */
[----:B------:R-:W-:Y:S05]  /*22810*/  BRA `(.L_x_6243) ;  /* 0x0000000000107947 */ /* 0x000fea0003800000 */
.L_x_6225:
[----:B------:R-:W3:Y:S02]  /*22820*/  LDCU UR7, c[0x0][0x39c] ;  /* 0x00007380ff0777ac */ /* 0x000ee40008000800 */
[----:B---3--:R-:W-:-:S13]  /*22830*/  ISETP.GE.AND P0, PT, R38, UR7, PT ;  /* 0x0000000726007c0c */ /* 0x008fda000bf06270 */
[----:B------:R-:W-:Y:S05]  /*22840*/  @P0 EXIT ;  /* 0x000000000000094d */ /* 0x000fea0003800000 */
[----:B------:R3:W-:Y:S02]  /*22850*/  STG.E.64 desc[UR4][R124.64+0x1600], RZ ;  /* 0x001600ff7c007986 */ /* 0x0007e4000c101b04 */
.L_x_6243:
[----:B------:R-:W-:Y:S05]  /*22860*/  BSYNC.RECONVERGENT B2 ;  /* 0x0000000000027941 */ /* 0x000fea0003800200 */
.L_x_6224:
        /* <DEDUP_REMOVED lines=16> */
.L_x_6247:
[----:B------:R-:W-:Y:S05]  /*22970*/  BSYNC.RECONVERGENT B3 ;  /* 0x0000000000037941 */ /* 0x000fea0003800200 */
.L_x_6246:
        /* <DEDUP_REMOVED lines=17> */
.L_x_6251:
[----:B------:R-:W-:Y:S05]  /*22a90*/  BSYNC.RECONVERGENT B4 ;  /* 0x0000000000047941 */ /* 0x000fea0003800200 */
.L_x_6250:
[----:B------:R-:W-:-:S04]  /*22aa0*/  F2FP.BF16.F32.PACK_AB R251, RZ, R251 ;  /* 0x000000fbfffb723e */ /* 0x000fc800000010ff */
[----:B------:R-:W-:Y:S01]  /*22ab0*/  PRMT R36, R36, 0x5410, R251 ;  /* 0x0000541024247816 */ /* 0x000fe200000000fb */
[----:B------:R-:W-:Y:S06]  /*22ac0*/  BRA `(.L_x_6252) ;  /* 0x0000000000047947 */ /* 0x000fec0003800000 */
.L_x_6249:
[----:B------:R-:W-:-:S07]  /*22ad0*/  PRMT R36, R36, 0x5410, RZ ;  /* 0x0000541024247816 */ /* 0x000fce00000000ff */
.L_x_6252:
[----:B------:R-:W-:Y:S05]  /*22ae0*/  BSYNC.RECONVERGENT B3 ;  /* 0x0000000000037941 */ /* 0x000fea0003800200 */
.L_x_6248:
        /* <DEDUP_REMOVED lines=16> */
.L_x_6256:
[----:B------:R-:W-:Y:S05]  /*22bf0*/  BSYNC.RECONVERGENT B4 ;  /* 0x0000000000047941 */ /* 0x000fea0003800200 */
.L_x_6255:
[----:B------:R-:W-:Y:S01]  /*22c00*/  F2FP.BF16.F32.PACK_AB R31, RZ, R251 ;  /* 0x000000fbff1f723e */ /* 0x000fe200000010ff */
[----:B------:R-:W-:Y:S06]  /*22c10*/  BRA `(.L_x_6257) ;  /* 0x0000000000047947 */ /* 0x000fec0003800000 */
.L_x_6254:
[----:B------:R-:W-:-:S07]  /*22c20*/  PRMT R31, RZ, 0x7610, R31 ;  /* 0x00007610ff1f7816 */ /* 0x000fce000000001f */
.L_x_6257:
[----:B------:R-:W-:Y:S05]  /*22c30*/  BSYNC.RECONVERGENT B3 ;  /* 0x0000000000037941 */ /* 0x000fea0003800200 */
.L_x_6253:
        /* <DEDUP_REMOVED lines=16> */
.L_x_6261:
[----:B------:R-:W-:Y:S05]  /*22d40*/  BSYNC.RECONVERGENT B4 ;  /* 0x0000000000047941 */ /* 0x000fea0003800200 */
.L_x_6260:
[----:B------:R-:W-:-:S04]  /*22d50*/  F2FP.BF16.F32.PACK_AB R251, RZ, R251 ;  /* 0x000000fbfffb723e */ /* 0x000fc800000010ff */
[----:B------:R-:W-:Y:S01]  /*22d60*/  PRMT R126, R31, 0x5410, R251 ;  /* 0x000054101f7e7816 */ /* 0x000fe200000000fb */
[----:B------:R-:W-:Y:S06]  /*22d70*/  BRA `(.L_x_6262) ;  /* 0x0000000000047947 */ /* 0x000fec0003800000 */
.L_x_6259:
[----:B------:R-:W-:-:S07]  /*22d80*/  PRMT R126, R31, 0x5410, RZ ;  /* 0x000054101f7e7816 */ /* 0x000fce00000000ff */
.L_x_6262:
[----:B------:R-:W-:Y:S05]  /*22d90*/  BSYNC.RECONVERGENT B3 ;  /* 0x0000000000037941 */ /* 0x000fea0003800200 */
.L_x_6258:
[----:B------:R-:W-:Y:S01]  /*22da0*/  IMAD.MOV.U32 R30, RZ, RZ, R36 ;  /* 0x000000ffff1e7224 */ /* 0x000fe200078e0024 */
[----:B------:R-:W-:-:S05]  /*22db0*/  MOV R31, R126 ;  /* 0x0000007e001f7202 */ /* 0x000fca0000000f00 */
[----:B------:R3:W-:Y:S01]  /*22dc0*/  STG.E.64 desc[UR4][R124.64+0x1700], R30 ;  /* 0x0017001e7c007986 */ /* 0x0007e2000c101b04 */
[----:B------:R-:W-:Y:S05]  /*22dd0*/  BRA `(.L_x_6263) ;  /* 0x0000000000107947 */ /* 0x000fea0003800000 */
.L_x_6245:
[----:B------:R-:W3:Y:S02]  /*22de0*/  LDCU UR7, c[0x0][0x39c] ;  /* 0x00007380ff0777ac */ /* 0x000ee40008000800 */
[----:B---3--:R-:W-:-:S13]  /*22df0*/  ISETP.GE.AND P0, PT, R34, UR7, PT ;  /* 0x0000000722007c0c */ /* 0x008fda000bf06270 */
[----:B------:R-:W-:Y:S05]  /*22e00*/  @P0 EXIT ;  /* 0x000000000000094d */ /* 0x000fea0003800000 */
[----:B------:R3:W-:Y:S02]  /*22e10*/  STG.E.64 desc[UR4][R124.64+0x1700], RZ ;  /* 0x001700ff7c007986 */ /* 0x0007e4000c101b04 */
.L_x_6263:
[----:B------:R-:W-:Y:S05]  /*22e20*/  BSYNC.RECONVERGENT B2 ;  /* 0x0000000000027941 */ /* 0x000fea0003800200 */
.L_x_6244:
        /* <DEDUP_REMOVED lines=16> */
.L_x_6267:
[----:B------:R-:W-:Y:S05]  /*22f30*/  BSYNC.RECONVERGENT B3 ;  /* 0x0000000000037941 */ /* 0x000fea0003800200 */
.L_x_6266:
        /* <DEDUP_REMOVED lines=17> */
.L_x_6271:
[----:B------:R-:W-:Y:S05]  /*23050*/  BSYNC.RECONVERGENT B4 ;  /* 0x0000000000047941 */ /* 0x000fea0003800200 */
.L_x_6270:
[----:B------:R-:W-:-:S04]  /*23060*/  F2FP.BF16.F32.PACK_AB R251, RZ, R251 ;  /* 0x000000fbfffb723e */ /* 0x000fc800000010ff */
[----:B------:R-:W-:Y:S01]  /*23070*/  PRMT R32, R32, 0x5410, R251 ;  /* 0x0000541020207816 */ /* 0x000fe200000000fb */
[----:B------:R-:W-:Y:S06]  /*23080*/  BRA `(.L_x_6272) ;  /* 0x0000000000047947 */ /* 0x000fec0003800000 */
.L_x_6269:
[----:B------:R-:W-:-:S07]  /*23090*/  PRMT R32, R32, 0x5410, RZ ;  /* 0x0000541020207816 */ /* 0x000fce00000000ff */
.L_x_6272:
[----:B------:R-:W-:Y:S05]  /*230a0*/  BSYNC.RECONVERGENT B3 ;  /* 0x0000000000037941 */ /* 0x000fea0003800200 */
.L_x_6268:
        /* <DEDUP_REMOVED lines=16> */
.L_x_6276:
[----:B------:R-:W-:Y:S05]  /*231b0*/  BSYNC.RECONVERGENT B4 ;  /* 0x0000000000047941 */ /* 0x000fea0003800200 */
.L_x_6275:
[----:B------:R-:W-:Y:S01]  /*231c0*/  F2FP.BF16.F32.PACK_AB R27, RZ, R251 ;  /* 0x000000fbff1b723e */ /* 0x000fe200000010ff */
[----:B------:R-:W-:Y:S06]  /*231d0*/  BRA `(.L_x_6277) ;  /* 0x0000000000047947 */ /* 0x000fec0003800000 */
.L_x_6274:
[----:B------:R-:W-:-:S07]  /*231e0*/  PRMT R27, RZ, 0x7610, R27 ;  /* 0x00007610ff1b7816 */ /* 0x000fce000000001b */
.L_x_6277:
[----:B------:R-:W-:Y:S05]  /*231f0*/  BSYNC.RECONVERGENT B3 ;  /* 0x0000000000037941 */ /* 0x000fea0003800200 */
.L_x_6273:
        /* <DEDUP_REMOVED lines=16> */
.L_x_6281:
[----:B------:R-:W-:Y:S05]  /*23300*/  BSYNC.RECONVERGENT B4 ;  /* 0x0000000000047941 */ /* 0x000fea0003800200 */
.L_x_6280:
[----:B------:R-:W-:-:S04]  /*23310*/  F2FP.BF16.F32.PACK_AB R251, RZ, R251 ;  /* 0x000000fbfffb723e */ /* 0x000fc800000010ff */
[----:B------:R-:W-:Y:S01]  /*23320*/  PRMT R126, R27, 0x5410, R251 ;  /* 0x000054101b7e7816 */ /* 0x000fe200000000fb */
[----:B------:R-:W-:Y:S06]  /*23330*/  BRA `(.L_x_6282) ;  /* 0x0000000000047947 */ /* 0x000fec0003800000 */
.L_x_6279:
[----:B------:R-:W-:-:S07]  /*23340*/  PRMT R126, R27, 0x5410, RZ ;  /* 0x000054101b7e7816 */ /* 0x000fce00000000ff */
.L_x_6282:
[----:B------:R-:W-:Y:S05]  /*23350*/  BSYNC.RECONVERGENT B3 ;  /* 0x0000000000037941 */ /* 0x000fea0003800200 */
.L_x_6278:
[----:B------:R-:W-:Y:S02]  /*23360*/  MOV R26, R32 ;  /* 0x00000020001a7202 */ /* 0x000fe40000000f00 */
[----:B------:R-:W-:-:S05]  /*23370*/  MOV R27, R126 ;  /* 0x0000007e001b7202 */ /* 0x000fca0000000f00 */
[----:B------:R3:W-:Y:S01]  /*23380*/  STG.E.64 desc[UR4][R124.64+0x1800], R26 ;  /* 0x0018001a7c007986 */ /* 0x0007e2000c101b04 */
[----:B------:R-:W-:Y:S05]  /*23390*/  BRA `(.L_x_6283) ;  /* 0x0000000000107947 */ /* 0x000fea0003800000 */
.L_x_6265:
[----:B------:R-:W3:Y:S02]  /*233a0*/  LDCU UR7, c[0x0][0x39c] ;  /* 0x00007380ff0777ac */ /* 0x000ee40008000800 */
[----:B---3--:R-:W-:-:S13]  /*233b0*/  ISETP.GE.AND P0, PT, R30, UR7, PT ;  /* 0x000000071e007c0c */ /* 0x008fda000bf06270 */
[----:B------:R-:W-:Y:S05]  /*233c0*/  @P0 EXIT ;  /* 0x000000000000094d */ /* 0x000fea0003800000 */
[----:B------:R3:W-:Y:S02]  /*233d0*/  STG.E.64 desc[UR4][R124.64+0x1800], RZ ;  /* 0x001800ff7c007986 */ /* 0x0007e4000c101b04 */
.L_x_6283:
[----:B------:R-:W-:Y:S05]  /*233e0*/  BSYNC.RECONVERGENT B2 ;  /* 0x0000000000027941 */ /* 0x000fea0003800200 */
.L_x_6264:
        /* <DEDUP_REMOVED lines=16> */
.L_x_6287:
[----:B------:R-:W-:Y:S05]  /*234f0*/  BSYNC.RECONVERGENT B3 ;  /* 0x0000000000037941 */ /* 0x000fea0003800200 */
.L_x_6286:
        /* <DEDUP_REMOVED lines=17> */
.L_x_6291:
[----:B------:R-:W-:Y:S05]  /*23610*/  BSYNC.RECONVERGENT B4 ;  /* 0x0000000000047941 */ /* 0x000fea0003800200 */
.L_x_6290:
[----:B------:R-:W-:-:S04]  /*23620*/  F2FP.BF16.F32.PACK_AB R251, RZ, R251 ;  /* 0x000000fbfffb723e */ /* 0x000fc800000010ff */
[----:B------:R-:W-:Y:S01]  /*23630*/  PRMT R28, R28, 0x5410, R251 ;  /* 0x000054101c1c7816 */ /* 0x000fe200000000fb */
[----:B------:R-:W-:Y:S06]  /*23640*/  BRA `(.L_x_6292) ;  /* 0x0000000000047947 */ /* 0x000fec0003800000 */
.L_x_6289:
[----:B------:R-:W-:-:S07]  /*23650*/  PRMT R28, R28, 0x5410, RZ ;  /* 0x000054101c1c7816 */ /* 0x000fce00000000ff */
.L_x_6292:
[----:B------:R-:W-:Y:S05]  /*23660*/  BSYNC.RECONVERGENT B3 ;  /* 0x0000000000037941 */ /* 0x000fea0003800200 */
.L_x_6288:
        /* <DEDUP_REMOVED lines=16> */
.L_x_6296:
[----:B------:R-:W-:Y:S05]  /*23770*/  BSYNC.RECONVERGENT B4 ;  /* 0x0000000000047941 */ /* 0x000fea0003800200 */
.L_x_6295:
[----:B------:R-:W-:Y:S01]  /*23780*/  F2FP.BF16.F32.PACK_AB R23, RZ, R251 ;  /* 0x000000fbff17723e */ /* 0x000fe200000010ff */
[----:B------:R-:W-:Y:S06]  /*23790*/  BRA `(.L_x_6297) ;  /* 0x0000000000047947 */ /* 0x000fec0003800000 */
.L_x_6294:
[----:B------:R-:W-:-:S07]  /*237a0*/  PRMT R23, RZ, 0x7610, R23 ;  /* 0x00007610ff177816 */ /* 0x000fce0000000017 */
.L_x_6297:
[----:B------:R-:W-:Y:S05]  /*237b0*/  BSYNC.RECONVERGENT B3 ;  /* 0x0000000000037941 */ /* 0x000fea0003800200 */
.L_x_6293:
        /* <DEDUP_REMOVED lines=16> */
.L_x_6301:
[----:B------:R-:W-:Y:S05]  /*238c0*/  BSYNC.RECONVERGENT B4 ;  /* 0x0000000000047941 */ /* 0x000fea0003800200 */
.L_x_6300:
[----:B------:R-:W-:-:S04]  /*238d0*/  F2FP.BF16.F32.PACK_AB R251, RZ, R251 ;  /* 0x000000fbfffb723e */ /* 0x000fc800000010ff */
[----:B------:R-:W-:Y:S01]  /*238e0*/  PRMT R126, R23, 0x5410, R251 ;  /* 0x00005410177e7816 */ /* 0x000fe200000000fb */
[----:B------:R-:W-:Y:S06]  /*238f0*/  BRA `(.L_x_6302) ;  /* 0x0000000000047947 */ /* 0x000fec0003800000 */
.L_x_6299:
[----:B------:R-:W-:-:S07]  /*23900*/  PRMT R126, R23, 0x5410, RZ ;  /* 0x00005410177e7816 */ /* 0x000fce00000000ff */
.L_x_6302:
[----:B------:R-:W-:Y:S05]  /*23910*/  BSYNC.RECONVERGENT B3 ;  /* 0x0000000000037941 */ /* 0x000fea0003800200 */
.L_x_6298:
[----:B------:R-:W-:Y:S01]  /*23920*/  IMAD.MOV.U32 R22, RZ, RZ, R28 ;  /* 0x000000ffff167224 */ /* 0x000fe200078e001c */
[----:B------:R-:W-:-:S05]  /*23930*/  MOV R23, R126 ;  /* 0x0000007e00177202 */ /* 0x000fca0000000f00 */
[----:B------:R3:W-:Y:S01]  /*23940*/  STG.E.64 desc[UR4][R124.64+0x1900], R22 ;  /* 0x001900167c007986 */ /* 0x0007e2000c101b04 */
[----:B------:R-:W-:Y:S05]  /*23950*/  BRA `(.L_x_6303) ;  /* 0x0000000000107947 */ /* 0x000fea0003800000 */
.L_x_6285:
[----:B------:R-:W3:Y:S02]  /*23960*/  LDCU UR7, c[0x0][0x39c] ;  /* 0x00007380ff0777ac */ /* 0x000ee40008000800 */
[----:B---3--:R-:W-:-:S13]  /*23970*/  ISETP.GE.AND P0, PT, R26, UR7, PT ;  /* 0x000000071a007c0c */ /* 0x008fda000bf06270 */
[----:B------:R-:W-:Y:S05]  /*23980*/  @P0 EXIT ;  /* 0x000000000000094d */ /* 0x000fea0003800000 */
[----:B------:R3:W-:Y:S02]  /*23990*/  STG.E.64 desc[UR4][R124.64+0x1900], RZ ;  /* 0x001900ff7c007986 */ /* 0x0007e4000c101b04 */
.L_x_6303:
[----:B------:R-:W-:Y:S05]  /*239a0*/  BSYNC.RECONVERGENT B2 ;  /* 0x0000000000027941 */ /* 0x000fea0003800200 */
.L_x_6284:
        /* <DEDUP_REMOVED lines=16> */
.L_x_6307:
[----:B------:R-:W-:Y:S05]  /*23ab0*/  BSYNC.RECONVERGENT B3 ;  /* 0x0000000000037941 */ /* 0x000fea0003800200 */
.L_x_6306:
        /* <DEDUP_REMOVED lines=17> */
.L_x_6311:
[----:B------:R-:W-:Y:S05]  /*23bd0*/  BSYNC.RECONVERGENT B4 ;  /* 0x0000000000047941 */ /* 0x000fea0003800200 */
.L_x_6310:
[----:B------:R-:W-:-:S04]  /*23be0*/  F2FP.BF16.F32.PACK_AB R251, RZ, R251 ;  /* 0x000000fbfffb723e */ /* 0x000fc800000010ff */
[----:B------:R-:W-:Y:S01]  /*23bf0*/  PRMT R24, R24, 0x5410, R251 ;  /* 0x0000541018187816 */ /* 0x000fe200000000fb */
[----:B------:R-:W-:Y:S06]  /*23c00*/  BRA `(.L_x_6312) ;  /* 0x0000000000047947 */ /* 0x000fec0003800000 */
.L_x_6309:
[----:B------:R-:W-:-:S07]  /*23c10*/  PRMT R24, R24, 0x5410, RZ ;  /* 0x0000541018187816 */ /* 0x000fce00000000ff */
.L_x_6312:
[----:B------:R-:W-:Y:S05]  /*23c20*/  BSYNC.RECONVERGENT B3 ;  /* 0x0000000000037941 */ /* 0x000fea0003800200 */
.L_x_6308:
        /* <DEDUP_REMOVED lines=16> */
.L_x_6316:
[----:B------:R-:W-:Y:S05]  /*23d30*/  BSYNC.RECONVERGENT B4 ;  /* 0x0000000000047941 */ /* 0x000fea0003800200 */
.L_x_6315:
[----:B------:R-:W-:Y:S01]  /*23d40*/  F2FP.BF16.F32.PACK_AB R19, RZ, R251 ;  /* 0x000000fbff13723e */ /* 0x000fe200000010ff */
[----:B------:R-:W-:Y:S06]  /*23d50*/  BRA `(.L_x_6317) ;  /* 0x0000000000047947 */ /* 0x000fec0003800000 */
.L_x_6314:
[----:B------:R-:W-:-:S07]  /*23d60*/  PRMT R19, RZ, 0x7610, R19 ;  /* 0x00007610ff137816 */ /* 0x000fce0000000013 */
.L_x_6317:
[----:B------:R-:W-:Y:S05]  /*23d70*/  BSYNC.RECONVERGENT B3 ;  /* 0x0000000000037941 */ /* 0x000fea0003800200 */
.L_x_6313:
        /* <DEDUP_REMOVED lines=16> */
.L_x_6321:
[----:B------:R-:W-:Y:S05]  /*23e80*/  BSYNC.RECONVERGENT B4 ;  /* 0x0000000000047941 */ /* 0x000fea0003800200 */
.L_x_6320:
[----:B------:R-:W-:-:S04]  /*23e90*/  F2FP.BF16.F32.PACK_AB R251, RZ, R251 ;  /* 0x000000fbfffb723e */ /* 0x000fc800000010ff */
[----:B------:R-:W-:Y:S01]  /*23ea0*/  PRMT R126, R19, 0x5410, R251 ;  /* 0x00005410137e7816 */ /* 0x000fe200000000fb */
[----:B------:R-:W-:Y:S06]  /*23eb0*/  BRA `(.L_x_6322) ;  /* 0x0000000000047947 */ /* 0x000fec0003800000 */
.L_x_6319:
[----:B------:R-:W-:-:S07]  /*23ec0*/  PRMT R126, R19, 0x5410, RZ ;  /* 0x00005410137e7816 */ /* 0x000fce00000000ff */
.L_x_6322:
[----:B------:R-:W-:Y:S05]  /*23ed0*/  BSYNC.RECONVERGENT B3 ;  /* 0x0000000000037941 */ /* 0x000fea0003800200 */
.L_x_6318:
[----:B------:R-:W-:Y:S02]  /*23ee0*/  MOV R18, R24 ;  /* 0x0000001800127202 */ /* 0x000fe40000000f00 */
[----:B------:R-:W-:-:S05]  /*23ef0*/  MOV R19, R126 ;  /* 0x0000007e00137202 */ /* 0x000fca0000000f00 */
[----:B------:R3:W-:Y:S01]  /*23f00*/  STG.E.64 desc[UR4][R124.64+0x1a00], R18 ;  /* 0x001a00127c007986 */ /* 0x0007e2000c101b04 */
[----:B------:R-:W-:Y:S05]  /*23f10*/  BRA `(.L_x_6323) ;  /* 0x0000000000107947 */ /* 0x000fea0003800000 */
.L_x_6305:
[----:B------:R-:W3:Y:S02]  /*23f20*/  LDCU UR7, c[0x0][0x39c] ;  /* 0x00007380ff0777ac */ /* 0x000ee40008000800 */
[----:B---3--:R-:W-:-:S13]  /*23f30*/  ISETP.GE.AND P0, PT, R22, UR7, PT ;  /* 0x0000000716007c0c */ /* 0x008fda000bf06270 */
[----:B------:R-:W-:Y:S05]  /*23f40*/  @P0 EXIT ;  /* 0x000000000000094d */ /* 0x000fea0003800000 */
[----:B------:R3:W-:Y:S02]  /*23f50*/  STG.E.64 desc[UR4][R124.64+0x1a00], RZ ;  /* 0x001a00ff7c007986 */ /* 0x0007e4000c101b04 */
.L_x_6323:
[----:B------:R-:W-:Y:S05]  /*23f60*/  BSYNC.RECONVERGENT B2 ;  /* 0x0000000000027941 */ /* 0x000fea0003800200 */
.L_x_6304:
[----:B---3--:R-:W-:Y:S01]  /*23f70*/  VIADD R18, R118, 0xd80 ;  /* 0x00000d8076127836 */ /* 0x008fe20000000000 */
[----:B------:R-:W-:Y:S04]  /*23f80*/  BSSY.RECONVERGENT B2, `(.L_x_6324) ;  /* 0x000005b000027945 */ /* 0x000fe80003800200 */
[----:B------:R-:W-:-:S13]  /*23f90*/  ISETP.GT.U32.AND P0, PT, R18, UR6, PT ;  /* 0x0000000612007c0c */ /* 0x000fda000bf04070 */
[----:B------:R-:W-:Y:S05]  /*23fa0*/  @P0 BRA `(.L_x_6325) ;  /* 0x0000000400500947 */ /* 0x000fea0003800000 */
[----:B------:R-:W3:Y:S01]  /*23fb0*/  LDL R21, [R1+0x18] ;  /* 0x0000180001157983 */ /* 0x000ee20000100800 */
[----:B------:R-:W5:Y:S01]  /*23fc0*/  MUFU.RCP R19, R132 ;  /* 0x0000008400137308 */ /* 0x000f620000001000 */
[----:B------:R-:W-:Y:S01]  /*23fd0*/  BSSY.RECONVERGENT B3, `(.L_x_6326) ;  /* 0x000000b000037945 */ /* 0x000fe20003800200 */
[----:B-----5:R-:W-:-:S04]  /*23fe0*/  FFMA R18, -R132, R19, 1 ;  /* 0x3f80000084127423 */ /* 0x020fc80000000113 */
[----:B------:R-:W-:Y:S02]  /*23ff0*/  FFMA R18, R19, R18, R19 ;  /* 0x0000001213127223 */ /* 0x000fe40000000013 */
[----:B---3--:R-:W3:Y:S02]  /*24000*/  FCHK P0, R21, R132 ;  /* 0x0000008415007302 */ /* 0x008ee40000000000 */
[----:B------:R-:W-:-:S04]  /*24010*/  FFMA R19, R18, R21, RZ ;  /* 0x0000001512137223 */ /* 0x000fc800000000ff */
[----:B------:R-:W-:-:S04]  /*24020*/  FFMA R20, -R132, R19, R21 ;  /* 0x0000001384147223 */ /* 0x000fc80000000115 */
[----:B------:R-:W-:Y:S01]  /*24030*/  FFMA R251, R18, R20, R19 ;  /* 0x0000001412fb7223 */ /* 0x000fe20000000013 */
[----:B---3--:R-:W-:Y:S06]  /*24040*/  @!P0 BRA `(.L_x_6327) ;  /* 0x00000000000c8947 */ /* 0x008fec0003800000 */
[----:B------:R-:W-:Y:S02]  /*24050*/  MOV R127, R21 ;  /* 0x00000015007f7202 */ /* 0x000fe40000000f00 */
[----:B------:R-:W-:-:S07]  /*24060*/  MOV R126, 0x24080 ;  /* 0x00024080007e7802 */ /* 0x000fce0000000f00 */
[----:B012-4-:R-:W-:Y:S05]  /*24070*/  CALL.REL.NOINC `($__internal_1_$__cuda_sm3x_div_rn_noftz_f32_slowpath) ;  /* 0x000000d000c07944 */ /* 0x017fea0003c00000 */
.L_x_6327:
[----:B------:R-:W-:Y:S05]  /*24080*/  BSYNC.RECONVERGENT B3 ;  /* 0x0000000000037941 */ /* 0x000fea0003800200 */
.L_x_6326:
        /* <DEDUP_REMOVED lines=17> */
.L_x_6331:
[----:B------:R-:W-:Y:S05]  /*241a0*/  BSYNC.RECONVERGENT B4 ;  /* 0x0000000000047941 */ /* 0x000fea0003800200 */
.L_x_6330:
[----:B------:R-:W-:-:S04]  /*241b0*/  F2FP.BF16.F32.PACK_AB R251, RZ, R251 ;  /* 0x000000fbfffb723e */ /* 0x000fc800000010ff */
[----:B------:R-:W-:Y:S01]  /*241c0*/  PRMT R21, R21, 0x5410, R251 ;  /* 0x0000541015157816 */ /* 0x000fe200000000fb */
[----:B------:R-:W-:Y:S06]  /*241d0*/  BRA `(.L_x_6332) ;  /* 0x0000000000047947 */ /* 0x000fec0003800000 */
.L_x_6329:
[----:B------:R-:W-:-:S07]  /*241e0*/  PRMT R21, R21, 0x5410, RZ ;  /* 0x0000541015157816 */ /* 0x000fce00000000ff */
.L_x_6332:
[----:B------:R-:W-:Y:S05]  /*241f0*/  BSYNC.RECONVERGENT B3 ;  /* 0x0000000000037941 */ /* 0x000fea0003800200 */
.L_x_6328:
        /* <DEDUP_REMOVED lines=16> */
.L_x_6336:
[----:B------:R-:W-:Y:S05]  /*24300*/  BSYNC.RECONVERGENT B4 ;  /* 0x0000000000047941 */ /* 0x000fea0003800200 */
.L_x_6335:
[----:B------:R-:W-:Y:S01]  /*24310*/  F2FP.BF16.F32.PACK_AB R15, RZ, R251 ;  /* 0x000000fbff0f723e */ /* 0x000fe200000010ff */
[----:B------:R-:W-:Y:S06]  /*24320*/  BRA `(.L_x_6337) ;  /* 0x0000000000047947 */ /* 0x000fec0003800000 */
.L_x_6334:
[----:B------:R-:W-:-:S07]  /*24330*/  PRMT R15, RZ, 0x7610, R15 ;  /* 0x00007610ff0f7816 */ /* 0x000fce000000000f */
.L_x_6337:
[----:B------:R-:W-:Y:S05]  /*24340*/  BSYNC.RECONVERGENT B3 ;  /* 0x0000000000037941 */ /* 0x000fea0003800200 */
.L_x_6333:
        /* <DEDUP_REMOVED lines=16> */
.L_x_6341:
[----:B------:R-:W-:Y:S05]  /*24450*/  BSYNC.RECONVERGENT B4 ;  /* 0x0000000000047941 */ /* 0x000fea0003800200 */
.L_x_6340:
[----:B------:R-:W-:-:S04]  /*24460*/  F2FP.BF16.F32.PACK_AB R251, RZ, R251 ;  /* 0x000000fbfffb723e */ /* 0x000fc800000010ff */
[----:B------:R-:W-:Y:S01]  /*24470*/  PRMT R126, R15, 0x5410, R251 ;  /* 0x000054100f7e7816 */ /* 0x000fe200000000fb */
[----:B------:R-:W-:Y:S06]  /*24480*/  BRA `(.L_x_6342) ;  /* 0x0000000000047947 */ /* 0x000fec0003800000 */
.L_x_6339:
[----:B------:R-:W-:-:S07]  /*24490*/  PRMT R126, R15, 0x5410, RZ ;  /* 0x000054100f7e7816 */ /* 0x000fce00000000ff */
.L_x_6342:
[----:B------:R-:W-:Y:S05]  /*244a0*/  BSYNC.RECONVERGENT B3 ;  /* 0x0000000000037941 */ /* 0x000fea0003800200 */
.L_x_6338:
[----:B------:R-:W-:Y:S01]  /*244b0*/  IMAD.MOV.U32 R16, RZ, RZ, R21 ;  /* 0x000000ffff107224 */ /* 0x000fe200078e0015 */
[----:B------:R-:W-:-:S05]  /*244c0*/  MOV R17, R126 ;  /* 0x0000007e00117202 */ /* 0x000fca0000000f00 */
[----:B------:R3:W-:Y:S01]  /*244d0*/  STG.E.64 desc[UR4][R124.64+0x1b00], R16 ;  /* 0x001b00107c007986 */ /* 0x0007e2000c101b04 */
[----:B------:R-:W-:Y:S05]  /*244e0*/  BRA `(.L_x_6343) ;  /* 0x0000000000107947 */ /* 0x000fea0003800000 */
.L_x_6325:
[----:B------:R-:W3:Y:S02]  /*244f0*/  LDCU UR7, c[0x0][0x39c] ;  /* 0x00007380ff0777ac */ /* 0x000ee40008000800 */
[----:B---3--:R-:W-:-:S13]  /*24500*/  ISETP.GE.AND P0, PT, R18, UR7, PT ;  /* 0x0000000712007c0c */ /* 0x008fda000bf06270 */
[----:B------:R-:W-:Y:S05]  /*24510*/  @P0 EXIT ;  /* 0x000000000000094d */ /* 0x000fea0003800000 */
[----:B------:R3:W-:Y:S02]  /*24520*/  STG.E.64 desc[UR4][R124.64+0x1b00], RZ ;  /* 0x001b00ff7c007986 */ /* 0x0007e4000c101b04 */
.L_x_6343:
[----:B------:R-:W-:Y:S05]  /*24530*/  BSYNC.RECONVERGENT B2 ;  /* 0x0000000000027941 */ /* 0x000fea0003800200 */
.L_x_6324:
[----:B------:R-:W-:Y:S01]  /*24540*/  IADD3 R15, PT, PT, R118, 0xe00, RZ ;  /* 0x00000e00760f7810 */ /* 0x000fe20007ffe0ff */
[----:B------:R-:W-:Y:S03]  /*24550*/  BSSY.RECONVERGENT B2, `(.L_x_6344) ;  /* 0x000005b000027945 */ /* 0x000fe60003800200 */
[----:B------:R-:W-:-:S13]  /*24560*/  ISETP.GT.U32.AND P0, PT, R15, UR6, PT ;  /* 0x000000060f007c0c */ /* 0x000fda000bf04070 */
[----:B------:R-:W-:Y:S05]  /*24570*/  @P0 BRA `(.L_x_6345) ;  /* 0x0000000400500947 */ /* 0x000fea0003800000 */
[----:B------:R-:W5:Y:S01]  /*24580*/  LDL R18, [R1+0x20] ;  /* 0x0000200001127983 */ /* 0x000f620000100800 */
[----:B------:R-:W3:Y:S01]  /*24590*/  MUFU.RCP R15, R132 ;  /* 0x00000084000f7308 */ /* 0x000ee20000001000 */
[----:B------:R-:W-:Y:S01]  /*245a0*/  BSSY.RECONVERGENT B3, `(.L_x_6346) ;  /* 0x000000b000037945 */ /* 0x000fe20003800200 */
[----:B---3--:R-:W-:-:S04]  /*245b0*/  FFMA R16, -R132, R15, 1 ;  /* 0x3f80000084107423 */ /* 0x008fc8000000010f */
[----:B------:R-:W-:Y:S02]  /*245c0*/  FFMA R15, R15, R16, R15 ;  /* 0x000000100f0f7223 */ /* 0x000fe4000000000f */
[----:B-----5:R-:W3:Y:S02]  /*245d0*/  FCHK P0, R18, R132 ;  /* 0x0000008412007302 */ /* 0x020ee40000000000 */
[----:B------:R-:W-:-:S04]  /*245e0*/  FFMA R16, R15, R18, RZ ;  /* 0x000000120f107223 */ /* 0x000fc800000000ff */
[----:B------:R-:W-:-:S04]  /*245f0*/  FFMA R17, -R132, R16, R18 ;  /* 0x0000001084117223 */ /* 0x000fc80000000112 */
[----:B------:R-:W-:Y:S01]  /*24600*/  FFMA R251, R15, R17, R16 ;  /* 0x000000110ffb7223 */ /* 0x000fe20000000010 */
[----:B---3--:R-:W-:Y:S06]  /*24610*/  @!P0 BRA `(.L_x_6347) ;  /* 0x00000000000c8947 */ /* 0x008fec0003800000 */
[----:B------:R-:W-:Y:S02]  /*24620*/  MOV R127, R18 ;  /* 0x00000012007f7202 */ /* 0x000fe40000000f00 */
[----:B------:R-:W-:-:S07]  /*24630*/  MOV R126, 0x24650 ;  /* 0x00024650007e7802 */ /* 0x000fce0000000f00 */
[----:B012-4-:R-:W-:Y:S05]  /*24640*/  CALL.REL.NOINC `($__internal_1_$__cuda_sm3x_div_rn_noftz_f32_slowpath) ;  /* 0x000000cc004c7944 */ /* 0x017fea0003c00000 */
.L_x_6347:
[----:B------:R-:W-:Y:S05]  /*24650*/  BSYNC.RECONVERGENT B3 ;  /* 0x0000000000037941 */ /* 0x000fea0003800200 */
.L_x_6346:
        /* <DEDUP_REMOVED lines=17> */
.L_x_6351:
[----:B------:R-:W-:Y:S05]  /*24770*/  BSYNC.RECONVERGENT B4 ;  /* 0x0000000000047941 */ /* 0x000fea0003800200 */
.L_x_6350:
[----:B------:R-:W-:-:S04]  /*24780*/  F2FP.BF16.F32.PACK_AB R251, RZ, R251 ;  /* 0x000000fbfffb723e */ /* 0x000fc800000010ff */
[----:B------:R-:W-:Y:S01]  /*24790*/  PRMT R18, R18, 0x5410, R251 ;  /* 0x0000541012127816 */ /* 0x000fe200000000fb */
[----:B------:R-:W-:Y:S06]  /*247a0*/  BRA `(.L_x_6352) ;  /* 0x0000000000047947 */ /* 0x000fec0003800000 */
.L_x_6349:
[----:B------:R-:W-:-:S07]  /*247b0*/  PRMT R18, R18, 0x5410, RZ ;  /* 0x0000541012127816 */ /* 0x000fce00000000ff */
.L_x_6352:
[----:B------:R-:W-:Y:S05]  /*247c0*/  BSYNC.RECONVERGENT B3 ;  /* 0x0000000000037941 */ /* 0x000fea0003800200 */
.L_x_6348:
        /* <DEDUP_REMOVED lines=16> */
.L_x_6356:
[----:B------:R-:W-:Y:S05]  /*248d0*/  BSYNC.RECONVERGENT B4 ;  /* 0x0000000000047941 */ /* 0x000fea0003800200 */
.L_x_6355:
[----:B------:R-:W-:Y:S01]  /*248e0*/  F2FP.BF16.F32.PACK_AB R12, RZ, R251 ;  /* 0x000000fbff0c723e */ /* 0x000fe200000010ff */
[----:B------:R-:W-:Y:S06]  /*248f0*/  BRA `(.L_x_6357) ;  /* 0x0000000000047947 */ /* 0x000fec0003800000 */
.L_x_6354:
[----:B------:R-:W-:-:S07]  /*24900*/  PRMT R12, RZ, 0x7610, R12 ;  /* 0x00007610ff0c7816 */ /* 0x000fce000000000c */
.L_x_6357:
[----:B------:R-:W-:Y:S05]  /*24910*/  BSYNC.RECONVERGENT B3 ;  /* 0x0000000000037941 */ /* 0x000fea0003800200 */
.L_x_6353:
        /* <DEDUP_REMOVED lines=16> */
.L_x_6361:
[----:B------:R-:W-:Y:S05]  /*24a20*/  BSYNC.RECONVERGENT B4 ;  /* 0x0000000000047941 */ /* 0x000fea0003800200 */
.L_x_6360:
[----:B------:R-:W-:-:S04]  /*24a30*/  F2FP.BF16.F32.PACK_AB R251, RZ, R251 ;  /* 0x000000fbfffb723e */ /* 0x000fc800000010ff */
[----:B------:R-:W-:Y:S01]  /*24a40*/  PRMT R126, R12, 0x5410, R251 ;  /* 0x000054100c7e7816 */ /* 0x000fe200000000fb */
[----:B------:R-:W-:Y:S06]  /*24a50*/  BRA `(.L_x_6362) ;  /* 0x0000000000047947 */ /* 0x000fec0003800000 */
.L_x_6359:
[----:B------:R-:W-:-:S07]  /*24a60*/  PRMT R126, R12, 0x5410, RZ ;  /* 0x000054100c7e7816 */ /* 0x000fce00000000ff */
.L_x_6362:
[----:B------:R-:W-:Y:S05]  /*24a70*/  BSYNC.RECONVERGENT B3 ;  /* 0x0000000000037941 */ /* 0x000fea0003800200 */
.L_x_6358:
[----:B------:R-:W-:Y:S02]  /*24a80*/  MOV R12, R18 ;  /* 0x00000012000c7202 */ /* 0x000fe40000000f00 */
[----:B------:R-:W-:-:S05]  /*24a90*/  MOV R13, R126 ;  /* 0x0000007e000d7202 */ /* 0x000fca0000000f00 */
[----:B------:R3:W-:Y:S01]  /*24aa0*/  STG.E.64 desc[UR4][R124.64+0x1c00], R12 ;  /* 0x001c000c7c007986 */ /* 0x0007e2000c101b04 */
[----:B------:R-:W-:Y:S05]  /*24ab0*/  BRA `(.L_x_6363) ;  /* 0x0000000000107947 */ /* 0x000fea0003800000 */
.L_x_6345:
[----:B------:R-:W5:Y:S02]  /*24ac0*/  LDCU UR7, c[0x0][0x39c] ;  /* 0x00007380ff0777ac */ /* 0x000f640008000800 */
[----:B-----5:R-:W-:-:S13]  /*24ad0*/  ISETP.GE.AND P0, PT, R15, UR7, PT ;  /* 0x000000070f007c0c */ /* 0x020fda000bf06270 */
[----:B------:R-:W-:Y:S05]  /*24ae0*/  @P0 EXIT ;  /* 0x000000000000094d */ /* 0x000fea0003800000 */
[----:B------:R0:W-:Y:S02]  /*24af0*/  STG.E.64 desc[UR4][R124.64+0x1c00], RZ ;  /* 0x001c00ff7c007986 */ /* 0x0001e4000c101b04 */
.L_x_6363:
[----:B------:R-:W-:Y:S05]  /*24b00*/  BSYNC.RECONVERGENT B2 ;  /* 0x0000000000027941 */ /* 0x000fea0003800200 */
.L_x_6344:
        /* <DEDUP_REMOVED lines=17> */
.L_x_6367:
[----:B------:R-:W-:Y:S05]  /*24c20*/  BSYNC.RECONVERGENT B3 ;  /* 0x0000000000037941 */ /* 0x000fea0003800200 */
.L_x_6366:
        /* <DEDUP_REMOVED lines=17> */
.L_x_6371:
[----:B------:R-:W-:Y:S05]  /*24d40*/  BSYNC.RECONVERGENT B4 ;  /* 0x0000000000047941 */ /* 0x000fea0003800200 */
.L_x_6370:
[----:B------:R-:W-:-:S04]  /*24d50*/  F2FP.BF16.F32.PACK_AB R251, RZ, R251 ;  /* 0x000000fbfffb723e */ /* 0x000fc800000010ff */
[----:B------:R-:W-:Y:S01]  /*24d60*/  PRMT R15, R15, 0x5410, R251 ;  /* 0x000054100f0f7816 */ /* 0x000fe200000000fb */
[----:B------:R-:W-:Y:S06]  /*24d70*/  BRA `(.L_x_6372) ;  /* 0x0000000000047947 */ /* 0x000fec0003800000 */
.L_x_6369:
[----:B------:R-:W-:-:S07]  /*24d80*/  PRMT R15, R15, 0x5410, RZ ;  /* 0x000054100f0f7816 */ /* 0x000fce00000000ff */
.L_x_6372:
[----:B------:R-:W-:Y:S05]  /*24d90*/  BSYNC.RECONVERGENT B3 ;  /* 0x0000000000037941 */ /* 0x000fea0003800200 */
.L_x_6368:
        /* <DEDUP_REMOVED lines=16> */
.L_x_6376:
[----:B------:R-:W-:Y:S05]  /*24ea0*/  BSYNC.RECONVERGENT B4 ;  /* 0x0000000000047941 */ /* 0x000fea0003800200 */
.L_x_6375:
[----:B------:R-:W-:Y:S01]  /*24eb0*/  F2FP.BF16.F32.PACK_AB R9, RZ, R251 ;  /* 0x000000fbff09723e */ /* 0x000fe200000010ff */
[----:B------:R-:W-:Y:S06]  /*24ec0*/  BRA `(.L_x_6377) ;  /* 0x0000000000047947 */ /* 0x000fec0003800000 */
.L_x_6374:
[----:B------:R-:W-:-:S07]  /*24ed0*/  PRMT R9, RZ, 0x7610, R9 ;  /* 0x00007610ff097816 */ /* 0x000fce0000000009 */
.L_x_6377:
[----:B------:R-:W-:Y:S05]  /*24ee0*/  BSYNC.RECONVERGENT B3 ;  /* 0x0000000000037941 */ /* 0x000fea0003800200 */
.L_x_6373:
        /* <DEDUP_REMOVED lines=16> */
.L_x_6381:
[----:B------:R-:W-:Y:S05]  /*24ff0*/  BSYNC.RECONVERGENT B4 ;  /* 0x0000000000047941 */ /* 0x000fea0003800200 */
.L_x_6380:
[----:B------:R-:W-:-:S04]  /*25000*/  F2FP.BF16.F32.PACK_AB R251, RZ, R251 ;  /* 0x000000fbfffb723e */ /* 0x000fc800000010ff */
[----:B------:R-:W-:Y:S01]  /*25010*/  PRMT R126, R9, 0x5410, R251 ;  /* 0x00005410097e7816 */ /* 0x000fe200000000fb */
[----:B------:R-:W-:Y:S06]  /*25020*/  BRA `(.L_x_6382) ;  /* 0x0000000000047947 */ /* 0x000fec0003800000 */
.L_x_6379:
[----:B------:R-:W-:-:S07]  /*25030*/  PRMT R126, R9, 0x5410, RZ ;  /* 0x00005410097e7816 */ /* 0x000fce00000000ff */
.L_x_6382:
[----:B------:R-:W-:Y:S05]  /*25040*/  BSYNC.RECONVERGENT B3 ;  /* 0x0000000000037941 */ /* 0x000fea0003800200 */
.L_x_6378:
[----:B------:R-:W-:Y:S01]  /*25050*/  IMAD.MOV.U32 R10, RZ, RZ, R15 ;  /* 0x000000ffff0a7224 */ /* 0x000fe200078e000f */
[----:B------:R-:W-:-:S05]  /*25060*/  MOV R11, R126 ;  /* 0x0000007e000b7202 */ /* 0x000fca0000000f00 */
[----:B------:R3:W-:Y:S01]  /*25070*/  STG.E.64 desc[UR4][R124.64+0x1d00], R10 ;  /* 0x001d000a7c007986 */ /* 0x0007e2000c101b04 */
[----:B------:R-:W-:Y:S05]  /*25080*/  BRA `(.L_x_6383) ;  /* 0x0000000000107947 */ /* 0x000fea0003800000 */
.L_x_6365:
[----:B------:R-:W3:Y:S02]  /*25090*/  LDCU UR7, c[0x0][0x39c] ;  /* 0x00007380ff0777ac */ /* 0x000ee40008000800 */
[----:B---3--:R-:W-:-:S13]  /*250a0*/  ISETP.GE.AND P0, PT, R12, UR7, PT ;  /* 0x000000070c007c0c */ /* 0x008fda000bf06270 */
[----:B------:R-:W-:Y:S05]  /*250b0*/  @P0 EXIT ;  /* 0x000000000000094d */ /* 0x000fea0003800000 */
[----:B------:R3:W-:Y:S02]  /*250c0*/  STG.E.64 desc[UR4][R124.64+0x1d00], RZ ;  /* 0x001d00ff7c007986 */ /* 0x0007e4000c101b04 */
.L_x_6383:
[----:B------:R-:W-:Y:S05]  /*250d0*/  BSYNC.RECONVERGENT B2 ;  /* 0x0000000000027941 */ /* 0x000fea0003800200 */
.L_x_6364:
        /* <DEDUP_REMOVED lines=17> */
.L_x_6387:
[----:B------:R-:W-:Y:S05]  /*251f0*/  BSYNC.RECONVERGENT B3 ;  /* 0x0000000000037941 */ /* 0x000fea0003800200 */
.L_x_6386:
        /* <DEDUP_REMOVED lines=17> */
.L_x_6391:
[----:B------:R-:W-:Y:S05]  /*25310*/  BSYNC.RECONVERGENT B4 ;  /* 0x0000000000047941 */ /* 0x000fea0003800200 */
.L_x_6390:
[----:B------:R-:W-:-:S04]  /*25320*/  F2FP.BF16.F32.PACK_AB R251, RZ, R251 ;  /* 0x000000fbfffb723e */ /* 0x000fc800000010ff */
[----:B------:R-:W-:Y:S01]  /*25330*/  PRMT R12, R12, 0x5410, R251 ;  /* 0x000054100c0c7816 */ /* 0x000fe200000000fb */
[----:B------:R-:W-:Y:S06]  /*25340*/  BRA `(.L_x_6392) ;  /* 0x0000000000047947 */ /* 0x000fec0003800000 */
.L_x_6389:
[----:B------:R-:W-:-:S07]  /*25350*/  PRMT R12, R12, 0x5410, RZ ;  /* 0x000054100c0c7816 */ /* 0x000fce00000000ff */
.L_x_6392:
[----:B------:R-:W-:Y:S05]  /*25360*/  BSYNC.RECONVERGENT B3 ;  /* 0x0000000000037941 */ /* 0x000fea0003800200 */
.L_x_6388:
        /* <DEDUP_REMOVED lines=16> */
.L_x_6396:
[----:B------:R-:W-:Y:S05]  /*25470*/  BSYNC.RECONVERGENT B4 ;  /* 0x0000000000047941 */ /* 0x000fea0003800200 */
.L_x_6395:
[----:B------:R-:W-:Y:S01]  /*25480*/  F2FP.BF16.F32.PACK_AB R6, RZ, R251 ;  /* 0x000000fbff06723e */ /* 0x000fe200000010ff */
[----:B------:R-:W-:Y:S06]  /*25490*/  BRA `(.L_x_6397) ;  /* 0x0000000000047947 */ /* 0x000fec0003800000 */
.L_x_6394:
[----:B------:R-:W-:-:S07]  /*254a0*/  PRMT R6, RZ, 0x7610, R6 ;  /* 0x00007610ff067816 */ /* 0x000fce0000000006 */
.L_x_6397:
[----:B------:R-:W-:Y:S05]  /*254b0*/  BSYNC.RECONVERGENT B3 ;  /* 0x0000000000037941 */ /* 0x000fea0003800200 */
.L_x_6393:
        /* <DEDUP_REMOVED lines=16> */
.L_x_6401:
[----:B------:R-:W-:Y:S05]  /*255c0*/  BSYNC.RECONVERGENT B4 ;  /* 0x0000000000047941 */ /* 0x000fea0003800200 */
.L_x_6400:
[----:B------:R-:W-:-:S04]  /*255d0*/  F2FP.BF16.F32.PACK_AB R251, RZ, R251 ;  /* 0x000000fbfffb723e */ /* 0x000fc800000010ff */
[----:B------:R-:W-:Y:S01]  /*255e0*/  PRMT R126, R6, 0x5410, R251 ;  /* 0x00005410067e7816 */ /* 0x000fe200000000fb */
[----:B------:R-:W-:Y:S06]  /*255f0*/  BRA `(.L_x_6402) ;  /* 0x0000000000047947 */ /* 0x000fec0003800000 */
.L_x_6399:
[----:B------:R-:W-:-:S07]  /*25600*/  PRMT R126, R6, 0x5410, RZ ;  /* 0x00005410067e7816 */ /* 0x000fce00000000ff */
.L_x_6402:
[----:B------:R-:W-:Y:S05]  /*25610*/  BSYNC.RECONVERGENT B3 ;  /* 0x0000000000037941 */ /* 0x000fea0003800200 */
.L_x_6398:
[----:B------:R-:W-:Y:S02]  /*25620*/  MOV R6, R12 ;  /* 0x0000000c00067202 */ /* 0x000fe40000000f00 */
[----:B------:R-:W-:-:S05]  /*25630*/  MOV R7, R126 ;  /* 0x0000007e00077202 */ /* 0x000fca0000000f00 */
[----:B------:R3:W-:Y:S01]  /*25640*/  STG.E.64 desc[UR4][R124.64+0x1e00], R6 ;  /* 0x001e00067c007986 */ /* 0x0007e2000c101b04 */
[----:B------:R-:W-:Y:S05]  /*25650*/  BRA `(.L_x_6403) ;  /* 0x0000000000107947 */ /* 0x000fea0003800000 */
.L_x_6385:
[----:B------:R-:W5:Y:S02]  /*25660*/  LDCU UR7, c[0x0][0x39c] ;  /* 0x00007380ff0777ac */ /* 0x000f640008000800 */
[----:B-----5:R-:W-:-:S13]  /*25670*/  ISETP.GE.AND P0, PT, R9, UR7, PT ;  /* 0x0000000709007c0c */ /* 0x020fda000bf06270 */
[----:B------:R-:W-:Y:S05]  /*25680*/  @P0 EXIT ;  /* 0x000000000000094d */ /* 0x000fea0003800000 */
[----:B------:R0:W-:Y:S02]  /*25690*/  STG.E.64 desc[UR4][R124.64+0x1e00], RZ ;  /* 0x001e00ff7c007986 */ /* 0x0001e4000c101b04 */
.L_x_6403:
[----:B------:R-:W-:Y:S05]  /*256a0*/  BSYNC.RECONVERGENT B2 ;  /* 0x0000000000027941 */ /* 0x000fea0003800200 */
.L_x_6384:
        /* <DEDUP_REMOVED lines=17> */
.L_x_6407:
[----:B------:R-:W-:Y:S05]  /*257c0*/  BSYNC.RECONVERGENT B3 ;  /* 0x0000000000037941 */ /* 0x000fea0003800200 */
.L_x_6406:
        /* <DEDUP_REMOVED lines=17> */
.L_x_6411:
[----:B------:R-:W-:Y:S05]  /*258e0*/  BSYNC.RECONVERGENT B4 ;  /* 0x0000000000047941 */ /* 0x000fea0003800200 */
.L_x_6410:
[----:B------:R-:W-:-:S04]  /*258f0*/  F2FP.BF16.F32.PACK_AB R251, RZ, R251 ;  /* 0x000000fbfffb723e */ /* 0x000fc800000010ff */
[----:B------:R-:W-:Y:S01]  /*25900*/  PRMT R9, R9, 0x5410, R251 ;  /* 0x0000541009097816 */ /* 0x000fe200000000fb */
[----:B------:R-:W-:Y:S06]  /*25910*/  BRA `(.L_x_6412) ;  /* 0x0000000000047947 */ /* 0x000fec0003800000 */
.L_x_6409:
[----:B------:R-:W-:-:S07]  /*25920*/  PRMT R9, R9, 0x5410, RZ ;  /* 0x0000541009097816 */ /* 0x000fce00000000ff */
.L_x_6412:
[----:B------:R-:W-:Y:S05]  /*25930*/  BSYNC.RECONVERGENT B3 ;  /* 0x0000000000037941 */ /* 0x000fea0003800200 */
.L_x_6408:
        /* <DEDUP_REMOVED lines=16> */
.L_x_6416:
[----:B------:R-:W-:Y:S05]  /*25a40*/  BSYNC.RECONVERGENT B4 ;  /* 0x0000000000047941 */ /* 0x000fea0003800200 */
.L_x_6415:
[----:B------:R-:W-:Y:S01]  /*25a50*/  F2FP.BF16.F32.PACK_AB R3, RZ, R251 ;  /* 0x000000fbff03723e */ /* 0x000fe200000010ff */
[----:B------:R-:W-:Y:S06]  /*25a60*/  BRA `(.L_x_6417) ;  /* 0x0000000000047947 */ /* 0x000fec0003800000 */
.L_x_6414:
[----:B------:R-:W-:-:S07]  /*25a70*/  PRMT R3, RZ, 0x7610, R3 ;  /* 0x00007610ff037816 */ /* 0x000fce0000000003 */
.L_x_6417:
[----:B------:R-:W-:Y:S05]  /*25a80*/  BSYNC.RECONVERGENT B3 ;  /* 0x0000000000037941 */ /* 0x000fea0003800200 */
.L_x_6413:
        /* <DEDUP_REMOVED lines=16> */
.L_x_6421:
[----:B------:R-:W-:Y:S05]  /*25b90*/  BSYNC.RECONVERGENT B4 ;  /* 0x0000000000047941 */ /* 0x000fea0003800200 */
.L_x_6420:
[----:B------:R-:W-:-:S04]  /*25ba0*/  F2FP.BF16.F32.PACK_AB R251, RZ, R251 ;  /* 0x000000fbfffb723e */ /* 0x000fc800000010ff */
[----:B------:R-:W-:Y:S01]  /*25bb0*/  PRMT R126, R3, 0x5410, R251 ;  /* 0x00005410037e7816 */ /* 0x000fe200000000fb */
[----:B------:R-:W-:Y:S06]  /*25bc0*/  BRA `(.L_x_6422) ;  /* 0x0000000000047947 */ /* 0x000fec0003800000 */
.L_x_6419:
[----:B------:R-:W-:-:S07]  /*25bd0*/  PRMT R126, R3, 0x5410, RZ ;  /* 0x00005410037e7816 */ /* 0x000fce00000000ff */
.L_x_6422:
[----:B------:R-:W-:Y:S05]  /*25be0*/  BSYNC.RECONVERGENT B3 ;  /* 0x0000000000037941 */ /* 0x000fea0003800200 */
.L_x_6418:
[----:B------:R-:W-:Y:S01]  /*25bf0*/  IMAD.MOV.U32 R4, RZ, RZ, R9 ;  /* 0x000000ffff047224 */ /* 0x000fe200078e0009 */
[----:B------:R-:W-:-:S05]  /*25c00*/  MOV R5, R126 ;  /* 0x0000007e00057202 */ /* 0x000fca0000000f00 */
[----:B------:R3:W-:Y:S01]  /*25c10*/  STG.E.64 desc[UR4][R124.64+0x1f00], R4 ;  /* 0x001f00047c007986 */ /* 0x0007e2000c101b04 */
[----:B------:R-:W-:Y:S05]  /*25c20*/  BRA `(.L_x_6423) ;  /* 0x0000000000107947 */ /* 0x000fea0003800000 */
.L_x_6405:
[----:B------:R-:W3:Y:S02]  /*25c30*/  LDCU UR7, c[0x0][0x39c] ;  /* 0x00007380ff0777ac */ /* 0x000ee40008000800 */
[----:B---3--:R-:W-:-:S13]  /*25c40*/  ISETP.GE.AND P0, PT, R6, UR7, PT ;  /* 0x0000000706007c0c */ /* 0x008fda000bf06270 */
[----:B------:R-:W-:Y:S05]  /*25c50*/  @P0 EXIT ;  /* 0x000000000000094d */ /* 0x000fea0003800000 */
[----:B------:R3:W-:Y:S02]  /*25c60*/  STG.E.64 desc[UR4][R124.64+0x1f00], RZ ;  /* 0x001f00ff7c007986 */ /* 0x0007e4000c101b04 */
.L_x_6423:
[----:B------:R-:W-:Y:S05]  /*25c70*/  BSYNC.RECONVERGENT B2 ;  /* 0x0000000000027941 */ /* 0x000fea0003800200 */
.L_x_6404:
[----:B------:R-:W-:Y:S01]  /*25c80*/  LOP3.LUT R3, R118, 0x1000, RZ, 0xfc, !PT ;  /* 0x0000100076037812 */ /* 0x000fe200078efcff */
        /* <DEDUP_REMOVED lines=16> */
.L_x_6427:
[----:B------:R-:W-:Y:S05]  /*25d90*/  BSYNC.RECONVERGENT B3 ;  /* 0x0000000000037941 */ /* 0x000fea0003800200 */
.L_x_6426:
        /* <DEDUP_REMOVED lines=17> */
.L_x_6431:
[----:B------:R-:W-:Y:S05]  /*25eb0*/  BSYNC.RECONVERGENT B4 ;  /* 0x0000000000047941 */ /* 0x000fea0003800200 */
.L_x_6430:
[----:B------:R-:W-:-:S04]  /*25ec0*/  F2FP.BF16.F32.PACK_AB R251, RZ, R251 ;  /* 0x000000fbfffb723e */ /* 0x000fc800000010ff */
[----:B------:R-:W-:Y:S01]  /*25ed0*/  PRMT R6, R6, 0x5410, R251 ;  /* 0x0000541006067816 */ /* 0x000fe200000000fb */
[----:B------:R-:W-:Y:S06]  /*25ee0*/  BRA `(.L_x_6432) ;  /* 0x0000000000047947 */ /* 0x000fec0003800000 */
.L_x_6429:
[----:B------:R-:W-:-:S07]  /*25ef0*/  PRMT R6, R6, 0x5410, RZ ;  /* 0x0000541006067816 */ /* 0x000fce00000000ff */
.L_x_6432:
[----:B------:R-:W-:Y:S05]  /*25f00*/  BSYNC.RECONVERGENT B3 ;  /* 0x0000000000037941 */ /* 0x000fea0003800200 */
.L_x_6428:
        /* <DEDUP_REMOVED lines=16> */
.L_x_6436:
[----:B------:R-:W-:Y:S05]  /*26010*/  BSYNC.RECONVERGENT B4 ;  /* 0x0000000000047941 */ /* 0x000fea0003800200 */
.L_x_6435:
[----:B------:R-:W-:Y:S01]  /*26020*/  F2FP.BF16.F32.PACK_AB R2, RZ, R251 ;  /* 0x000000fbff02723e */ /* 0x000fe200000010ff */
[----:B------:R-:W-:Y:S06]  /*26030*/  BRA `(.L_x_6437) ;  /* 0x0000000000047947 */ /* 0x000fec0003800000 */
.L_x_6434:
[----:B------:R-:W-:-:S07]  /*26040*/  PRMT R2, RZ, 0x7610, R2 ;  /* 0x00007610ff027816 */ /* 0x000fce0000000002 */
.L_x_6437:
[----:B------:R-:W-:Y:S05]  /*26050*/  BSYNC.RECONVERGENT B3 ;  /* 0x0000000000037941 */ /* 0x000fea0003800200 */
.L_x_6433:
        /* <DEDUP_REMOVED lines=16> */
.L_x_6441:
[----:B------:R-:W-:Y:S05]  /*26160*/  BSYNC.RECONVERGENT B4 ;  /* 0x0000000000047941 */ /* 0x000fea0003800200 */
.L_x_6440:
[----:B------:R-:W-:-:S04]  /*26170*/  F2FP.BF16.F32.PACK_AB R251, RZ, R251 ;  /* 0x000000fbfffb723e */ /* 0x000fc800000010ff */
[----:B------:R-:W-:Y:S01]  /*26180*/  PRMT R126, R2, 0x5410, R251 ;  /* 0x00005410027e7816 */ /* 0x000fe200000000fb */
[----:B------:R-:W-:Y:S06]  /*26190*/  BRA `(.L_x_6442) ;  /* 0x0000000000047947 */ /* 0x000fec0003800000 */
.L_x_6439:
[----:B------:R-:W-:-:S07]  /*261a0*/  PRMT R126, R2, 0x5410, RZ ;  /* 0x00005410027e7816 */ /* 0x000fce00000000ff */
.L_x_6442:
[----:B------:R-:W-:Y:S05]  /*261b0*/  BSYNC.RECONVERGENT B3 ;  /* 0x0000000000037941 */ /* 0x000fea0003800200 */
.L_x_6438:
[----:B------:R-:W-:Y:S02]  /*261c0*/  MOV R2, R6 ;  /* 0x0000000600027202 */ /* 0x000fe40000000f00 */
[----:B------:R-:W-:-:S05]  /*261d0*/  MOV R3, R126 ;  /* 0x0000007e00037202 */ /* 0x000fca0000000f00 */
[----:B------:R3:W-:Y:S01]  /*261e0*/  STG.E.64 desc[UR4][R124.64+0x2000], R2 ;  /* 0x002000027c007986 */ /* 0x0007e2000c101b04 */
[----:B------:R-:W-:Y:S05]  /*261f0*/  BRA `(.L_x_6443) ;  /* 0x0000000000107947 */ /* 0x000fea0003800000 */
.L_x_6425:
[----:B------:R-:W5:Y:S02]  /*26200*/  LDCU UR7, c[0x0][0x39c] ;  /* 0x00007380ff0777ac */ /* 0x000f640008000800 */
[----:B-----5:R-:W-:-:S13]  /*26210*/  ISETP.GE.AND P0, PT, R3, UR7, PT ;  /* 0x0000000703007c0c */ /* 0x020fda000bf06270 */
[----:B------:R-:W-:Y:S05]  /*26220*/  @P0 EXIT ;  /* 0x000000000000094d */ /* 0x000fea0003800000 */
[----:B------:R0:W-:Y:S02]  /*26230*/  STG.E.64 desc[UR4][R124.64+0x2000], RZ ;  /* 0x002000ff7c007986 */ /* 0x0001e4000c101b04 */
.L_x_6443:
[----:B------:R-:W-:Y:S05]  /*26240*/  BSYNC.RECONVERGENT B2 ;  /* 0x0000000000027941 */ /* 0x000fea0003800200 */
.L_x_6424:
[----:B------:R-:W-:Y:S01]  /*26250*/  IADD3 R0, PT, PT, R118, 0x1080, RZ ;  /* 0x0000108076007810 */ /* 0x000fe20007ffe0ff */
[----:B------:R-:W-:Y:S03]  /*26260*/  BSSY.RECONVERGENT B2, `(.L_x_6444) ;  /* 0x000005b000027945 */ /* 0x000fe60003800200 */
[----:B------:R-:W-:-:S13]  /*26270*/  ISETP.GT.U32.AND P0, PT, R0, UR6, PT ;  /* 0x0000000600007c0c */ /* 0x000fda000bf04070 */
[----:B------:R-:W-:Y:S05]  /*26280*/  @P0 BRA `(.L_x_6445) ;  /* 0x0000000400500947 */ /* 0x000fea0003800000 */
[----:B---3--:R-:W3:Y:S01]  /*26290*/  LDL R4, [R1+0x24] ;  /* 0x0000240001047983 */ /* 0x008ee20000100800 */
        /* <DEDUP_REMOVED lines=9> */
[----:B------:R-:W-:Y:S01]  /*26330*/  IMAD.MOV.U32 R127, RZ, RZ, R4 ;  /* 0x000000ffff7f7224 */ /* 0x000fe200078e0004 */
[----:B------:R-:W-:-:S07]  /*26340*/  MOV R126, 0x26360 ;  /* 0x00026360007e7802 */ /* 0x000fce0000000f00 */
[----:B012-4-:R-:W-:Y:S05]  /*26350*/  CALL.REL.NOINC `($__internal_1_$__cuda_sm3x_div_rn_noftz_f32_slowpath) ;  /* 0x000000b000087944 */ /* 0x017fea0003c00000 */
.L_x_6447:
[----:B------:R-:W-:Y:S05]  /*26360*/  BSYNC.RECONVERGENT B3 ;  /* 0x0000000000037941 */ /* 0x000fea0003800200 */
.L_x_6446:
        /* <DEDUP_REMOVED lines=17> */
.L_x_6451:
[----:B------:R-:W-:Y:S05]  /*26480*/  BSYNC.RECONVERGENT B4 ;  /* 0x0000000000047941 */ /* 0x000fea0003800200 */
.L_x_6450:
[----:B------:R-:W-:-:S04]  /*26490*/  F2FP.BF16.F32.PACK_AB R251, RZ, R251 ;  /* 0x000000fbfffb723e */ /* 0x000fc800000010ff */
[----:B------:R-:W-:Y:S01]  /*264a0*/  PRMT R5, R2, 0x5410, R251 ;  /* 0x0000541002057816 */ /* 0x000fe200000000fb */
[----:B------:R-:W-:Y:S06]  /*264b0*/  BRA `(.L_x_6452) ;  /* 0x0000000000047947 */ /* 0x000fec0003800000 */
.L_x_6449:
[----:B------:R-:W-:-:S07]  /*264c0*/  PRMT R5, R2, 0x5410, RZ ;  /* 0x0000541002057816 */ /* 0x000fce00000000ff */
.L_x_6452:
[----:B------:R-:W-:Y:S05]  /*264d0*/  BSYNC.RECONVERGENT B3 ;  /* 0x0000000000037941 */ /* 0x000fea0003800200 */
.L_x_6448:
        /* <DEDUP_REMOVED lines=16> */
.L_x_6456:
[----:B------:R-:W-:Y:S05]  /*265e0*/  BSYNC.RECONVERGENT B4 ;  /* 0x0000000000047941 */ /* 0x000fea0003800200 */
.L_x_6455:
[----:B------:R-:W-:Y:S01]  /*265f0*/  F2FP.BF16.F32.PACK_AB R2, RZ, R251 ;  /* 0x000000fbff02723e */ /* 0x000fe200000010ff */
[----:B------:R-:W-:Y:S06]  /*26600*/  BRA `(.L_x_6457) ;  /* 0x0000000000047947 */ /* 0x000fec0003800000 */
.L_x_6454:
[----:B------:R-:W-:-:S07]  /*26610*/  PRMT R2, RZ, 0x7610, R2 ;  /* 0x00007610ff027816 */ /* 0x000fce0000000002 */
.L_x_6457:
[----:B------:R-:W-:Y:S05]  /*26620*/  BSYNC.RECONVERGENT B3 ;  /* 0x0000000000037941 */ /* 0x000fea0003800200 */
.L_x_6453:
        /* <DEDUP_REMOVED lines=16> */
.L_x_6461:
[----:B------:R-:W-:Y:S05]  /*26730*/  BSYNC.RECONVERGENT B4 ;  /* 0x0000000000047941 */ /* 0x000fea0003800200 */
.L_x_6460:
[----:B------:R-:W-:-:S04]  /*26740*/  F2FP.BF16.F32.PACK_AB R251, RZ, R251 ;  /* 0x000000fbfffb723e */ /* 0x000fc800000010ff */
[----:B------:R-:W-:Y:S01]  /*26750*/  PRMT R126, R2, 0x5410, R251 ;  /* 0x00005410027e7816 */ /* 0x000fe200000000fb */
[----:B------:R-:W-:Y:S06]  /*26760*/  BRA `(.L_x_6462) ;  /* 0x0000000000047947 */ /* 0x000fec0003800000 */
.L_x_6459:
[----:B------:R-:W-:-:S07]  /*26770*/  PRMT R126, R2, 0x5410, RZ ;  /* 0x00005410027e7816 */ /* 0x000fce00000000ff */
.L_x_6462:
[----:B------:R-:W-:Y:S05]  /*26780*/  BSYNC.RECONVERGENT B3 ;  /* 0x0000000000037941 */ /* 0x000fea0003800200 */
.L_x_6458:
[----:B------:R-:W-:Y:S01]  /*26790*/  MOV R2, R5 ;  /* 0x0000000500027202 */ /* 0x000fe20000000f00 */
[----:B------:R-:W-:-:S05]  /*267a0*/  IMAD.MOV.U32 R3, RZ, RZ, R126 ;  /* 0x000000ffff037224 */ /* 0x000fca00078e007e */
[----:B------:R3:W-:Y:S01]  /*267b0*/  STG.E.64 desc[UR4][R124.64+0x2100], R2 ;  /* 0x002100027c007986 */ /* 0x0007e2000c101b04 */
[----:B------:R-:W-:Y:S05]  /*267c0*/  BRA `(.L_x_6463) ;  /* 0x0000000000107947 */ /* 0x000fea0003800000 */
.L_x_6445:
[----:B------:R-:W5:Y:S02]  /*267d0*/  LDCU UR7, c[0x0][0x39c] ;  /* 0x00007380ff0777ac */ /* 0x000f640008000800 */
[----:B-----5:R-:W-:-:S13]  /*267e0*/  ISETP.GE.AND P0, PT, R0, UR7, PT ;  /* 0x0000000700007c0c */ /* 0x020fda000bf06270 */
[----:B------:R-:W-:Y:S05]  /*267f0*/  @P0 EXIT ;  /* 0x000000000000094d */ /* 0x000fea0003800000 */
[----:B------:R0:W-:Y:S02]  /*26800*/  STG.E.64 desc[UR4][R124.64+0x2100], RZ ;  /* 0x002100ff7c007986 */ /* 0x0001e4000c101b04 */
.L_x_6463:
[----:B------:R-:W-:Y:S05]  /*26810*/  BSYNC.RECONVERGENT B2 ;  /* 0x0000000000027941 */ /* 0x000fea0003800200 */
.L_x_6444:
        /* <DEDUP_REMOVED lines=17> */
.L_x_6467:
[----:B------:R-:W-:Y:S05]  /*26930*/  BSYNC.RECONVERGENT B3 ;  /* 0x0000000000037941 */ /* 0x000fea0003800200 */
.L_x_6466:
        /* <DEDUP_REMOVED lines=17> */
.L_x_6471:
[----:B------:R-:W-:Y:S05]  /*26a50*/  BSYNC.RECONVERGENT B4 ;  /* 0x0000000000047941 */ /* 0x000fea0003800200 */
.L_x_6470:
[----:B------:R-:W-:-:S04]  /*26a60*/  F2FP.BF16.F32.PACK_AB R251, RZ, R251 ;  /* 0x000000fbfffb723e */ /* 0x000fc800000010ff */
[----:B------:R-:W-:Y:S01]  /*26a70*/  PRMT R4, R2, 0x5410, R251 ;  /* 0x0000541002047816 */ /* 0x000fe200000000fb */
[----:B------:R-:W-:Y:S06]  /*26a80*/  BRA `(.L_x_6472) ;  /* 0x0000000000047947 */ /* 0x000fec0003800000 */
.L_x_6469:
[----:B------:R-:W-:-:S07]  /*26a90*/  PRMT R4, R2, 0x5410, RZ ;  /* 0x0000541002047816 */ /* 0x000fce00000000ff */
.L_x_6472:
[----:B------:R-:W-:Y:S05]  /*26aa0*/  BSYNC.RECONVERGENT B3 ;  /* 0x0000000000037941 */ /* 0x000fea0003800200 */
.L_x_6468:
        /* <DEDUP_REMOVED lines=16> */
.L_x_6476:
[----:B------:R-:W-:Y:S05]  /*26bb0*/  BSYNC.RECONVERGENT B4 ;  /* 0x0000000000047941 */ /* 0x000fea0003800200 */
.L_x_6475:
[----:B------:R-:W-:Y:S01]  /*26bc0*/  F2FP.BF16.F32.PACK_AB R0, RZ, R251 ;  /* 0x000000fbff00723e */ /* 0x000fe200000010ff */
[----:B------:R-:W-:Y:S06]  /*26bd0*/  BRA `(.L_x_6477) ;  /* 0x0000000000047947 */ /* 0x000fec0003800000 */
.L_x_6474:
[----:B------:R-:W-:-:S07]  /*26be0*/  PRMT R0, RZ, 0x7610, R0 ;  /* 0x00007610ff007816 */ /* 0x000fce0000000000 */
.L_x_6477:
[----:B------:R-:W-:Y:S05]  /*26bf0*/  BSYNC.RECONVERGENT B3 ;  /* 0x0000000000037941 */ /* 0x000fea0003800200 */
.L_x_6473:
        /* <DEDUP_REMOVED lines=16> */
.L_x_6481:
[----:B------:R-:W-:Y:S05]  /*26d00*/  BSYNC.RECONVERGENT B4 ;  /* 0x0000000000047941 */ /* 0x000fea0003800200 */
.L_x_6480:
[----:B------:R-:W-:-:S04]  /*26d10*/  F2FP.BF16.F32.PACK_AB R251, RZ, R251 ;  /* 0x000000fbfffb723e */ /* 0x000fc800000010ff */
[----:B------:R-:W-:Y:S01]  /*26d20*/  PRMT R126, R0, 0x5410, R251 ;  /* 0x00005410007e7816 */ /* 0x000fe200000000fb */
[----:B------:R-:W-:Y:S06]  /*26d30*/  BRA `(.L_x_6482) ;  /* 0x0000000000047947 */ /* 0x000fec0003800000 */
.L_x_6479:
[----:B------:R-:W-:-:S07]  /*26d40*/  PRMT R126, R0, 0x5410, RZ ;  /* 0x00005410007e7816 */ /* 0x000fce00000000ff */
.L_x_6482:
[----:B------:R-:W-:Y:S05]  /*26d50*/  BSYNC.RECONVERGENT B3 ;  /* 0x0000000000037941 */ /* 0x000fea0003800200 */
.L_x_6478:
[----:B------:R-:W-:-:S05]  /*26d60*/  MOV R5, R126 ;  /* 0x0000007e00057202 */ /* 0x000fca0000000f00 */
[----:B------:R3:W-:Y:S01]  /*26d70*/  STG.E.64 desc[UR4][R124.64+0x2200], R4 ;  /* 0x002200047c007986 */ /* 0x0007e2000c101b04 */
[----:B------:R-:W-:Y:S05]  /*26d80*/  BRA `(.L_x_6483) ;  /* 0x0000000000107947 */ /* 0x000fea0003800000 */
.L_x_6465:
[----:B------:R-:W5:Y:S02]  /*26d90*/  LDCU UR7, c[0x0][0x39c] ;  /* 0x00007380ff0777ac */ /* 0x000f640008000800 */
[----:B-----5:R-:W-:-:S13]  /*26da0*/  ISETP.GE.AND P0, PT, R0, UR7, PT ;  /* 0x0000000700007c0c */ /* 0x020fda000bf06270 */
[----:B------:R-:W-:Y:S05]  /*26db0*/  @P0 EXIT ;  /* 0x000000000000094d */ /* 0x000fea0003800000 */
[----:B------:R0:W-:Y:S02]  /*26dc0*/  STG.E.64 desc[UR4][R124.64+0x2200], RZ ;  /* 0x002200ff7c007986 */ /* 0x0001e4000c101b04 */
.L_x_6483:
[----:B------:R-:W-:Y:S05]  /*26dd0*/  BSYNC.RECONVERGENT B2 ;  /* 0x0000000000027941 */ /* 0x000fea0003800200 */
.L_x_6464:
[----:B------:R-:W-:Y:S01]  /*26de0*/  IADD3 R0, PT, PT, R118, 0x1180, RZ ;  /* 0x0000118076007810 */ /* 0x000fe20007ffe0ff */
[----:B------:R-:W-:Y:S03]  /*26df0*/  BSSY.RECONVERGENT B2, `(.L_x_6484) ;  /* 0x0000059000027945 */ /* 0x000fe60003800200 */
[----:B------:R-:W-:-:S13]  /*26e00*/  ISETP.GT.U32.AND P0, PT, R0, UR6, PT ;  /* 0x0000000600007c0c */ /* 0x000fda000bf04070 */
[----:B------:R-:W-:Y:S05]  /*26e10*/  @P0 BRA `(.L_x_6485) ;  /* 0x0000000400480947 */ /* 0x000fea0003800000 */
[----:B---3--:R-:W3:Y:S01]  /*26e20*/  MUFU.RCP R3, R132 ;  /* 0x0000008400037308 */ /* 0x008ee20000001000 */
        /* <DEDUP_REMOVED lines=11> */
.L_x_6487:
[----:B------:R-:W-:Y:S05]  /*26ee0*/  BSYNC.RECONVERGENT B3 ;  /* 0x0000000000037941 */ /* 0x000fea0003800200 */
.L_x_6486:
        /* <DEDUP_REMOVED lines=17> */
.L_x_6491:
[----:B------:R-:W-:Y:S05]  /*27000*/  BSYNC.RECONVERGENT B4 ;  /* 0x0000000000047941 */ /* 0x000fea0003800200 */
.L_x_6490:
[----:B------:R-:W-:-:S04]  /*27010*/  F2FP.BF16.F32.PACK_AB R251, RZ, R251 ;  /* 0x000000fbfffb723e */ /* 0x000fc800000010ff */
[----:B------:R-:W-:Y:S01]  /*27020*/  PRMT R6, R4, 0x5410, R251 ;  /* 0x0000541004067816 */ /* 0x000fe200000000fb */
[----:B------:R-:W-:Y:S06]  /*27030*/  BRA `(.L_x_6492) ;  /* 0x0000000000047947 */ /* 0x000fec0003800000 */
.L_x_6489:
[----:B------:R-:W-:-:S07]  /*27040*/  PRMT R6, R4, 0x5410, RZ ;  /* 0x0000541004067816 */ /* 0x000fce00000000ff */
.L_x_6492:
[----:B------:R-:W-:Y:S05]  /*27050*/  BSYNC.RECONVERGENT B3 ;  /* 0x0000000000037941 */ /* 0x000fea0003800200 */
.L_x_6488:
        /* <DEDUP_REMOVED lines=16> */
.L_x_6496:
[----:B------:R-:W-:Y:S05]  /*27160*/  BSYNC.RECONVERGENT B4 ;  /* 0x0000000000047941 */ /* 0x000fea0003800200 */
.L_x_6495:
[----:B------:R-:W-:Y:S01]  /*27170*/  F2FP.BF16.F32.PACK_AB R2, RZ, R251 ;  /* 0x000000fbff02723e */ /* 0x000fe200000010ff */
[----:B------:R-:W-:Y:S06]  /*27180*/  BRA `(.L_x_6497) ;  /* 0x0000000000047947 */ /* 0x000fec0003800000 */
.L_x_6494:
[----:B------:R-:W-:-:S07]  /*27190*/  PRMT R2, RZ, 0x7610, R2 ;  /* 0x00007610ff027816 */ /* 0x000fce0000000002 */
.L_x_6497:
[----:B------:R-:W-:Y:S05]  /*271a0*/  BSYNC.RECONVERGENT B3 ;  /* 0x0000000000037941 */ /* 0x000fea0003800200 */
.L_x_6493:
        /* <DEDUP_REMOVED lines=16> */
.L_x_6501:
[----:B------:R-:W-:Y:S05]  /*272b0*/  BSYNC.RECONVERGENT B4 ;  /* 0x0000000000047941 */ /* 0x000fea0003800200 */
.L_x_6500:
[----:B------:R-:W-:-:S04]  /*272c0*/  F2FP.BF16.F32.PACK_AB R251, RZ, R251 ;  /* 0x000000fbfffb723e */ /* 0x000fc800000010ff */
[----:B------:R-:W-:Y:S01]  /*272d0*/  PRMT R126, R2, 0x5410, R251 ;  /* 0x00005410027e7816 */ /* 0x000fe200000000fb */
[----:B------:R-:W-:Y:S06]  /*272e0*/  BRA `(.L_x_6502) ;  /* 0x0000000000047947 */ /* 0x000fec0003800000 */
.L_x_6499:
[----:B------:R-:W-:-:S07]  /*272f0*/  PRMT R126, R2, 0x5410, RZ ;  /* 0x00005410027e7816 */ /* 0x000fce00000000ff */
.L_x_6502:
[----:B------:R-:W-:Y:S05]  /*27300*/  BSYNC.RECONVERGENT B3 ;  /* 0x0000000000037941 */ /* 0x000fea0003800200 */
.L_x_6498:
[----:B------:R-:W-:-:S05]  /*27310*/  MOV R7, R126 ;  /* 0x0000007e00077202 */ /* 0x000fca0000000f00 */
[----:B------:R3:W-:Y:S01]  /*27320*/  STG.E.64 desc[UR4][R124.64+0x2300], R6 ;  /* 0x002300067c007986 */ /* 0x0007e2000c101b04 */
[----:B------:R-:W-:Y:S05]  /*27330*/  BRA `(.L_x_6503) ;  /* 0x0000000000107947 */ /* 0x000fea0003800000 */
.L_x_6485:
[----:B------:R-:W5:Y:S02]  /*27340*/  LDCU UR7, c[0x0][0x39c] ;  /* 0x00007380ff0777ac */ /* 0x000f640008000800 */
[----:B-----5:R-:W-:-:S13]  /*27350*/  ISETP.GE.AND P0, PT, R0, UR7, PT ;  /* 0x0000000700007c0c */ /* 0x020fda000bf06270 */
[----:B------:R-:W-:Y:S05]  /*27360*/  @P0 EXIT ;  /* 0x000000000000094d */ /* 0x000fea0003800000 */
[----:B------:R0:W-:Y:S02]  /*27370*/  STG.E.64 desc[UR4][R124.64+0x2300], RZ ;  /* 0x002300ff7c007986 */ /* 0x0001e4000c101b04 */
.L_x_6503:
[----:B------:R-:W-:Y:S05]  /*27380*/  BSYNC.RECONVERGENT B2 ;  /* 0x0000000000027941 */ /* 0x000fea0003800200 */
.L_x_6484:
        /* <DEDUP_REMOVED lines=16> */
.L_x_6507:
[----:B------:R-:W-:Y:S05]  /*27490*/  BSYNC.RECONVERGENT B3 ;  /* 0x0000000000037941 */ /* 0x000fea0003800200 */
.L_x_6506:
        /* <DEDUP_REMOVED lines=17> */
.L_x_6511:
[----:B------:R-:W-:Y:S05]  /*275b0*/  BSYNC.RECONVERGENT B4 ;  /* 0x0000000000047941 */ /* 0x000fea0003800200 */
.L_x_6510:
[----:B------:R-:W-:-:S04]  /*275c0*/  F2FP.BF16.F32.PACK_AB R251, RZ, R251 ;  /* 0x000000fbfffb723e */ /* 0x000fc800000010ff */
[----:B------:R-:W-:Y:S01]  /*275d0*/  PRMT R5, R2, 0x5410, R251 ;  /* 0x0000541002057816 */ /* 0x000fe200000000fb */
[----:B------:R-:W-:Y:S06]  /*275e0*/  BRA `(.L_x_6512) ;  /* 0x0000000000047947 */ /* 0x000fec0003800000 */
.L_x_6509:
[----:B------:R-:W-:-:S07]  /*275f0*/  PRMT R5, R2, 0x5410, RZ ;  /* 0x0000541002057816 */ /* 0x000fce00000000ff */
.L_x_6512:
[----:B------:R-:W-:Y:S05]  /*27600*/  BSYNC.RECONVERGENT B3 ;  /* 0x0000000000037941 */ /* 0x000fea0003800200 */
.L_x_6508:
        /* <DEDUP_REMOVED lines=16> */
.L_x_6516:
[----:B------:R-:W-:Y:S05]  /*27710*/  BSYNC.RECONVERGENT B4 ;  /* 0x0000000000047941 */ /* 0x000fea0003800200 */
.L_x_6515:
[----:B------:R-:W-:Y:S01]  /*27720*/  F2FP.BF16.F32.PACK_AB R2, RZ, R251 ;  /* 0x000000fbff02723e */ /* 0x000fe200000010ff */
[----:B------:R-:W-:Y:S06]  /*27730*/  BRA `(.L_x_6517) ;  /* 0x0000000000047947 */ /* 0x000fec0003800000 */
.L_x_6514:
[----:B------:R-:W-:-:S07]  /*27740*/  PRMT R2, RZ, 0x7610, R2 ;  /* 0x00007610ff027816 */ /* 0x000fce0000000002 */
.L_x_6517:
[----:B------:R-:W-:Y:S05]  /*27750*/  BSYNC.RECONVERGENT B3 ;  /* 0x0000000000037941 */ /* 0x000fea0003800200 */
.L_x_6513:
        /* <DEDUP_REMOVED lines=16> */
.L_x_6521:
[----:B------:R-:W-:Y:S05]  /*27860*/  BSYNC.RECONVERGENT B4 ;  /* 0x0000000000047941 */ /* 0x000fea0003800200 */
.L_x_6520:
[----:B------:R-:W-:-:S04]  /*27870*/  F2FP.BF16.F32.PACK_AB R251, RZ, R251 ;  /* 0x000000fbfffb723e */ /* 0x000fc800000010ff */
[----:B------:R-:W-:Y:S01]  /*27880*/  PRMT R126, R2, 0x5410, R251 ;  /* 0x00005410027e7816 */ /* 0x000fe200000000fb */
[----:B------:R-:W-:Y:S06]  /*27890*/  BRA `(.L_x_6522) ;  /* 0x0000000000047947 */ /* 0x000fec0003800000 */
.L_x_6519:
[----:B------:R-:W-:-:S07]  /*278a0*/  PRMT R126, R2, 0x5410, RZ ;  /* 0x00005410027e7816 */ /* 0x000fce00000000ff */
.L_x_6522:
[----:B------:R-:W-:Y:S05]  /*278b0*/  BSYNC.RECONVERGENT B3 ;  /* 0x0000000000037941 */ /* 0x000fea0003800200 */
.L_x_6518:
[----:B------:R-:W-:Y:S01]  /*278c0*/  MOV R2, R5 ;  /* 0x0000000500027202 */ /* 0x000fe20000000f00 */
[----:B------:R-:W-:-:S05]  /*278d0*/  IMAD.MOV.U32 R3, RZ, RZ, R126 ;  /* 0x000000ffff037224 */ /* 0x000fca00078e007e */
[----:B------:R3:W-:Y:S01]  /*278e0*/  STG.E.64 desc[UR4][R124.64+0x2400], R2 ;  /* 0x002400027c007986 */ /* 0x0007e2000c101b04 */
[----:B------:R-:W-:Y:S05]  /*278f0*/  BRA `(.L_x_6523) ;  /* 0x0000000000107947 */ /* 0x000fea0003800000 */
.L_x_6505:
[----:B------:R-:W5:Y:S02]  /*27900*/  LDCU UR7, c[0x0][0x39c] ;  /* 0x00007380ff0777ac */ /* 0x000f640008000800 */
[----:B-----5:R-:W-:-:S13]  /*27910*/  ISETP.GE.AND P0, PT, R0, UR7, PT ;  /* 0x0000000700007c0c */ /* 0x020fda000bf06270 */
[----:B------:R-:W-:Y:S05]  /*27920*/  @P0 EXIT ;  /* 0x000000000000094d */ /* 0x000fea0003800000 */
[----:B------:R0:W-:Y:S02]  /*27930*/  STG.E.64 desc[UR4][R124.64+0x2400], RZ ;  /* 0x002400ff7c007986 */ /* 0x0001e4000c101b04 */
.L_x_6523:
[----:B------:R-:W-:Y:S05]  /*27940*/  BSYNC.RECONVERGENT B2 ;  /* 0x0000000000027941 */ /* 0x000fea0003800200 */
.L_x_6504:
        /* <DEDUP_REMOVED lines=16> */
.L_x_6527:
[----:B------:R-:W-:Y:S05]  /*27a50*/  BSYNC.RECONVERGENT B3 ;  /* 0x0000000000037941 */ /* 0x000fea0003800200 */
.L_x_6526:
        /* <DEDUP_REMOVED lines=17> */
.L_x_6531:
[----:B------:R-:W-:Y:S05]  /*27b70*/  BSYNC.RECONVERGENT B4 ;  /* 0x0000000000047941 */ /* 0x000fea0003800200 */
.L_x_6530:
[----:B------:R-:W-:-:S04]  /*27b80*/  F2FP.BF16.F32.PACK_AB R251, RZ, R251 ;  /* 0x000000fbfffb723e */ /* 0x000fc800000010ff */
[----:B------:R-:W-:Y:S01]  /*27b90*/  PRMT R5, R2, 0x5410, R251 ;  /* 0x0000541002057816 */ /* 0x000fe200000000fb */
[----:B------:R-:W-:Y:S06]  /*27ba0*/  BRA `(.L_x_6532) ;  /* 0x0000000000047947 */ /* 0x000fec0003800000 */
.L_x_6529:
[----:B------:R-:W-:-:S07]  /*27bb0*/  PRMT R5, R2, 0x5410, RZ ;  /* 0x0000541002057816 */ /* 0x000fce00000000ff */
.L_x_6532:
[----:B------:R-:W-:Y:S05]  /*27bc0*/  BSYNC.RECONVERGENT B3 ;  /* 0x0000000000037941 */ /* 0x000fea0003800200 */
.L_x_6528:
        /* <DEDUP_REMOVED lines=16> */
.L_x_6536:
[----:B------:R-:W-:Y:S05]  /*27cd0*/  BSYNC.RECONVERGENT B4 ;  /* 0x0000000000047941 */ /* 0x000fea0003800200 */
.L_x_6535:
[----:B------:R-:W-:Y:S01]  /*27ce0*/  F2FP.BF16.F32.PACK_AB R2, RZ, R251 ;  /* 0x000000fbff02723e */ /* 0x000fe200000010ff */
[----:B------:R-:W-:Y:S06]  /*27cf0*/  BRA `(.L_x_6537) ;  /* 0x0000000000047947 */ /* 0x000fec0003800000 */
.L_x_6534:
[----:B------:R-:W-:-:S07]  /*27d00*/  PRMT R2, RZ, 0x7610, R2 ;  /* 0x00007610ff027816 */ /* 0x000fce0000000002 */
.L_x_6537:
[----:B------:R-:W-:Y:S05]  /*27d10*/  BSYNC.RECONVERGENT B3 ;  /* 0x0000000000037941 */ /* 0x000fea0003800200 */
.L_x_6533:
        /* <DEDUP_REMOVED lines=16> */
.L_x_6541:
[----:B------:R-:W-:Y:S05]  /*27e20*/  BSYNC.RECONVERGENT B4 ;  /* 0x0000000000047941 */ /* 0x000fea0003800200 */
.L_x_6540:
[----:B------:R-:W-:-:S04]  /*27e30*/  F2FP.BF16.F32.PACK_AB R251, RZ, R251 ;  /* 0x000000fbfffb723e */ /* 0x000fc800000010ff */
[----:B------:R-:W-:Y:S01]  /*27e40*/  PRMT R126, R2, 0x5410, R251 ;  /* 0x00005410027e7816 */ /* 0x000fe200000000fb */
[----:B------:R-:W-:Y:S06]  /*27e50*/  BRA `(.L_x_6542) ;  /* 0x0000000000047947 */ /* 0x000fec0003800000 */
.L_x_6539:
[----:B------:R-:W-:-:S07]  /*27e60*/  PRMT R126, R2, 0x5410, RZ ;  /* 0x00005410027e7816 */ /* 0x000fce00000000ff */
.L_x_6542:
[----:B------:R-:W-:Y:S05]  /*27e70*/  BSYNC.RECONVERGENT B3 ;  /* 0x0000000000037941 */ /* 0x000fea0003800200 */
.L_x_6538:
[----:B------:R-:W-:Y:S02]  /*27e80*/  MOV R2, R5 ;  /* 0x0000000500027202 */ /* 0x000fe40000000f00 */
[----:B------:R-:W-:-:S05]  /*27e90*/  MOV R3, R126 ;  /* 0x0000007e00037202 */ /* 0x000fca0000000f00 */
[----:B------:R3:W-:Y:S01]  /*27ea0*/  STG.E.64 desc[UR4][R124.64+0x2500], R2 ;  /* 0x002500027c007986 */ /* 0x0007e2000c101b04 */
[----:B------:R-:W-:Y:S05]  /*27eb0*/  BRA `(.L_x_6543) ;  /* 0x0000000000107947 */ /* 0x000fea0003800000 */
.L_x_6525:
[----:B------:R-:W5:Y:S02]  /*27ec0*/  LDCU UR7, c[0x0][0x39c] ;  /* 0x00007380ff0777ac */ /* 0x000f640008000800 */
[----:B-----5:R-:W-:-:S13]  /*27ed0*/  ISETP.GE.AND P0, PT, R0, UR7, PT ;  /* 0x0000000700007c0c */ /* 0x020fda000bf06270 */
[----:B------:R-:W-:Y:S05]  /*27ee0*/  @P0 EXIT ;  /* 0x000000000000094d */ /* 0x000fea0003800000 */
[----:B------:R0:W-:Y:S02]  /*27ef0*/  STG.E.64 desc[UR4][R124.64+0x2500], RZ ;  /* 0x002500ff7c007986 */ /* 0x0001e4000c101b04 */
.L_x_6543:
[----:B------:R-:W-:Y:S05]  /*27f00*/  BSYNC.RECONVERGENT B2 ;  /* 0x0000000000027941 */ /* 0x000fea0003800200 */
.L_x_6524:
        /* <DEDUP_REMOVED lines=16> */
.L_x_6547:
[----:B------:R-:W-:Y:S05]  /*28010*/  BSYNC.RECONVERGENT B3 ;  /* 0x0000000000037941 */ /* 0x000fea0003800200 */
.L_x_6546:
        /* <DEDUP_REMOVED lines=17> */
.L_x_6551:
[----:B------:R-:W-:Y:S05]  /*28130*/  BSYNC.RECONVERGENT B4 ;  /* 0x0000000000047941 */ /* 0x000fea0003800200 */
.L_x_6550:
[----:B------:R-:W-:-:S04]  /*28140*/  F2FP.BF16.F32.PACK_AB R251, RZ, R251 ;  /* 0x000000fbfffb723e */ /* 0x000fc800000010ff */
[----:B------:R-:W-:Y:S01]  /*28150*/  PRMT R5, R2, 0x5410, R251 ;  /* 0x0000541002057816 */ /* 0x000fe200000000fb */
[----:B------:R-:W-:Y:S06]  /*28160*/  BRA `(.L_x_6552) ;  /* 0x0000000000047947 */ /* 0x000fec0003800000 */
.L_x_6549:
[----:B------:R-:W-:-:S07]  /*28170*/  PRMT R5, R2, 0x5410, RZ ;  /* 0x0000541002057816 */ /* 0x000fce00000000ff */
.L_x_6552:
[----:B------:R-:W-:Y:S05]  /*28180*/  BSYNC.RECONVERGENT B3 ;  /* 0x0000000000037941 */ /* 0x000fea0003800200 */
.L_x_6548:
        /* <DEDUP_REMOVED lines=16> */
.L_x_6556:
[----:B------:R-:W-:Y:S05]  /*28290*/  BSYNC.RECONVERGENT B4 ;  /* 0x0000000000047941 */ /* 0x000fea0003800200 */
.L_x_6555:
[----:B------:R-:W-:Y:S01]  /*282a0*/  F2FP.BF16.F32.PACK_AB R2, RZ, R251 ;  /* 0x000000fbff02723e */ /* 0x000fe200000010ff */
[----:B------:R-:W-:Y:S06]  /*282b0*/  BRA `(.L_x_6557) ;  /* 0x0000000000047947 */ /* 0x000fec0003800000 */
.L_x_6554:
[----:B------:R-:W-:-:S07]  /*282c0*/  PRMT R2, RZ, 0x7610, R2 ;  /* 0x00007610ff027816 */ /* 0x000fce0000000002 */
.L_x_6557:
[----:B------:R-:W-:Y:S05]  /*282d0*/  BSYNC.RECONVERGENT B3 ;  /* 0x0000000000037941 */ /* 0x000fea0003800200 */
.L_x_6553:
        /* <DEDUP_REMOVED lines=16> */
.L_x_6561:
[----:B------:R-:W-:Y:S05]  /*283e0*/  BSYNC.RECONVERGENT B4 ;  /* 0x0000000000047941 */ /* 0x000fea0003800200 */
.L_x_6560:
[----:B------:R-:W-:-:S04]  /*283f0*/  F2FP.BF16.F32.PACK_AB R251, RZ, R251 ;  /* 0x000000fbfffb723e */ /* 0x000fc800000010ff */
[----:B------:R-:W-:Y:S01]  /*28400*/  PRMT R126, R2, 0x5410, R251 ;  /* 0x00005410027e7816 */ /* 0x000fe200000000fb */
[----:B------:R-:W-:Y:S06]  /*28410*/  BRA `(.L_x_6562) ;  /* 0x0000000000047947 */ /* 0x000fec0003800000 */
.L_x_6559:
[----:B------:R-:W-:-:S07]  /*28420*/  PRMT R126, R2, 0x5410, RZ ;  /* 0x00005410027e7816 */ /* 0x000fce00000000ff */
.L_x_6562:
[----:B------:R-:W-:Y:S05]  /*28430*/  BSYNC.RECONVERGENT B3 ;  /* 0x0000000000037941 */ /* 0x000fea0003800200 */
.L_x_6558:
[----:B------:R-:W-:Y:S01]  /*28440*/  MOV R2, R5 ;  /* 0x0000000500027202 */ /* 0x000fe20000000f00 */
[----:B------:R-:W-:-:S05]  /*28450*/  IMAD.MOV.U32 R3, RZ, RZ, R126 ;  /* 0x000000ffff037224 */ /* 0x000fca00078e007e */
[----:B------:R3:W-:Y:S01]  /*28460*/  STG.E.64 desc[UR4][R124.64+0x2600], R2 ;  /* 0x002600027c007986 */ /* 0x0007e2000c101b04 */
[----:B------:R-:W-:Y:S05]  /*28470*/  BRA `(.L_x_6563) ;  /* 0x0000000000107947 */ /* 0x000fea0003800000 */
.L_x_6545:
[----:B------:R-:W5:Y:S02]  /*28480*/  LDCU UR7, c[0x0][0x39c] ;  /* 0x00007380ff0777ac */ /* 0x000f640008000800 */
[----:B-----5:R-:W-:-:S13]  /*28490*/  ISETP.GE.AND P0, PT, R0, UR7, PT ;  /* 0x0000000700007c0c */ /* 0x020fda000bf06270 */
[----:B------:R-:W-:Y:S05]  /*284a0*/  @P0 EXIT ;  /* 0x000000000000094d */ /* 0x000fea0003800000 */
[----:B------:R0:W-:Y:S02]  /*284b0*/  STG.E.64 desc[UR4][R124.64+0x2600], RZ ;  /* 0x002600ff7c007986 */ /* 0x0001e4000c101b04 */
.L_x_6563:
[----:B------:R-:W-:Y:S05]  /*284c0*/  BSYNC.RECONVERGENT B2 ;  /* 0x0000000000027941 */ /* 0x000fea0003800200 */
.L_x_6544:
        /* <DEDUP_REMOVED lines=16> */
.L_x_6567:
[----:B------:R-:W-:Y:S05]  /*285d0*/  BSYNC.RECONVERGENT B3 ;  /* 0x0000000000037941 */ /* 0x000fea0003800200 */
.L_x_6566:
        /* <DEDUP_REMOVED lines=17> */
.L_x_6571:
[----:B------:R-:W-:Y:S05]  /*286f0*/  BSYNC.RECONVERGENT B4 ;  /* 0x0000000000047941 */ /* 0x000fea0003800200 */
.L_x_6570:
[----:B------:R-:W-:-:S04]  /*28700*/  F2FP.BF16.F32.PACK_AB R251, RZ, R251 ;  /* 0x000000fbfffb723e */ /* 0x000fc800000010ff */
[----:B------:R-:W-:Y:S01]  /*28710*/  PRMT R5, R2, 0x5410, R251 ;  /* 0x0000541002057816 */ /* 0x000fe200000000fb */
[----:B------:R-:W-:Y:S06]  /*28720*/  BRA `(.L_x_6572) ;  /* 0x0000000000047947 */ /* 0x000fec0003800000 */
.L_x_6569:
[----:B------:R-:W-:-:S07]  /*28730*/  PRMT R5, R2, 0x5410, RZ ;  /* 0x0000541002057816 */ /* 0x000fce00000000ff */
.L_x_6572:
[----:B------:R-:W-:Y:S05]  /*28740*/  BSYNC.RECONVERGENT B3 ;  /* 0x0000000000037941 */ /* 0x000fea0003800200 */
.L_x_6568:
        /* <DEDUP_REMOVED lines=16> */
.L_x_6576:
[----:B------:R-:W-:Y:S05]  /*28850*/  BSYNC.RECONVERGENT B4 ;  /* 0x0000000000047941 */ /* 0x000fea0003800200 */
.L_x_6575:
[----:B------:R-:W-:Y:S01]  /*28860*/  F2FP.BF16.F32.PACK_AB R2, RZ, R251 ;  /* 0x000000fbff02723e */ /* 0x000fe200000010ff */
[----:B------:R-:W-:Y:S06]  /*28870*/  BRA `(.L_x_6577) ;  /* 0x0000000000047947 */ /* 0x000fec0003800000 */
.L_x_6574:
[----:B------:R-:W-:-:S07]  /*28880*/  PRMT R2, RZ, 0x7610, R2 ;  /* 0x00007610ff027816 */ /* 0x000fce0000000002 */
.L_x_6577:
[----:B------:R-:W-:Y:S05]  /*28890*/  BSYNC.RECONVERGENT B3 ;  /* 0x0000000000037941 */ /* 0x000fea0003800200 */
.L_x_6573:
        /* <DEDUP_REMOVED lines=16> */
.L_x_6581:
[----:B------:R-:W-:Y:S05]  /*289a0*/  BSYNC.RECONVERGENT B4 ;  /* 0x0000000000047941 */ /* 0x000fea0003800200 */
.L_x_6580:
[----:B------:R-:W-:-:S04]  /*289b0*/  F2FP.BF16.F32.PACK_AB R251, RZ, R251 ;  /* 0x000000fbfffb723e */ /* 0x000fc800000010ff */
[----:B------:R-:W-:Y:S01]  /*289c0*/  PRMT R126, R2, 0x5410, R251 ;  /* 0x00005410027e7816 */ /* 0x000fe200000000fb */
[----:B------:R-:W-:Y:S06]  /*289d0*/  BRA `(.L_x_6582) ;  /* 0x0000000000047947 */ /* 0x000fec0003800000 */
.L_x_6579:
[----:B------:R-:W-:-:S07]  /*289e0*/  PRMT R126, R2, 0x5410, RZ ;  /* 0x00005410027e7816 */ /* 0x000fce00000000ff */
.L_x_6582:
[----:B------:R-:W-:Y:S05]  /*289f0*/  BSYNC.RECONVERGENT B3 ;  /* 0x0000000000037941 */ /* 0x000fea0003800200 */
.L_x_6578:
[----:B------:R-:W-:Y:S02]  /*28a00*/  MOV R2, R5 ;  /* 0x0000000500027202 */ /* 0x000fe40000000f00 */
[----:B------:R-:W-:-:S05]  /*28a10*/  MOV R3, R126 ;  /* 0x0000007e00037202 */ /* 0x000fca0000000f00 */
[----:B------:R3:W-:Y:S01]  /*28a20*/  STG.E.64 desc[UR4][R124.64+0x2700], R2 ;  /* 0x002700027c007986 */ /* 0x0007e2000c101b04 */
[----:B------:R-:W-:Y:S05]  /*28a30*/  BRA `(.L_x_6583) ;  /* 0x0000000000107947 */ /* 0x000fea0003800000 */
.L_x_6565:
[----:B------:R-:W5:Y:S02]  /*28a40*/  LDCU UR7, c[0x0][0x39c] ;  /* 0x00007380ff0777ac */ /* 0x000f640008000800 */
[----:B-----5:R-:W-:-:S13]  /*28a50*/  ISETP.GE.AND P0, PT, R0, UR7, PT ;  /* 0x0000000700007c0c */ /* 0x020fda000bf06270 */
[----:B------:R-:W-:Y:S05]  /*28a60*/  @P0 EXIT ;  /* 0x000000000000094d */ /* 0x000fea0003800000 */
[----:B------:R0:W-:Y:S02]  /*28a70*/  STG.E.64 desc[UR4][R124.64+0x2700], RZ ;  /* 0x002700ff7c007986 */ /* 0x0001e4000c101b04 */
.L_x_6583:
[----:B------:R-:W-:Y:S05]  /*28a80*/  BSYNC.RECONVERGENT B2 ;  /* 0x0000000000027941 */ /* 0x000fea0003800200 */
.L_x_6564:
        /* <DEDUP_REMOVED lines=16> */
.L_x_6587:
[----:B------:R-:W-:Y:S05]  /*28b90*/  BSYNC.RECONVERGENT B3 ;  /* 0x0000000000037941 */ /* 0x000fea0003800200 */
.L_x_6586:
        /* <DEDUP_REMOVED lines=17> */
.L_x_6591:
[----:B------:R-:W-:Y:S05]  /*28cb0*/  BSYNC.RECONVERGENT B4 ;  /* 0x0000000000047941 */ /* 0x000fea0003800200 */
.L_x_6590:
[----:B------:R-:W-:-:S04]  /*28cc0*/  F2FP.BF16.F32.PACK_AB R251, RZ, R251 ;  /* 0x000000fbfffb723e */ /* 0x000fc800000010ff */
[----:B------:R-:W-:Y:S01]  /*28cd0*/  PRMT R5, R2, 0x5410, R251 ;  /* 0x0000541002057816 */ /* 0x000fe200000000fb */
[----:B------:R-:W-:Y:S06]  /*28ce0*/  BRA `(.L_x_6592) ;  /* 0x0000000000047947 */ /* 0x000fec0003800000 */
.L_x_6589:
[----:B------:R-:W-:-:S07]  /*28cf0*/  PRMT R5, R2, 0x5410, RZ ;  /* 0x0000541002057816 */ /* 0x000fce00000000ff */
.L_x_6592:
[----:B------:R-:W-:Y:S05]  /*28d00*/  BSYNC.RECONVERGENT B3 ;  /* 0x0000000000037941 */ /* 0x000fea0003800200 */
.L_x_6588:
        /* <DEDUP_REMOVED lines=16> */
.L_x_6596:
[----:B------:R-:W-:Y:S05]  /*28e10*/  BSYNC.RECONVERGENT B4 ;  /* 0x0000000000047941 */ /* 0x000fea0003800200 */
.L_x_6595:
[----:B------:R-:W-:Y:S01]  /*28e20*/  F2FP.BF16.F32.PACK_AB R2, RZ, R251 ;  /* 0x000000fbff02723e */ /* 0x000fe200000010ff */
[----:B------:R-:W-:Y:S06]  /*28e30*/  BRA `(.L_x_6597) ;  /* 0x0000000000047947 */ /* 0x000fec0003800000 */
.L_x_6594:
[----:B------:R-:W-:-:S07]  /*28e40*/  PRMT R2, RZ, 0x7610, R2 ;  /* 0x00007610ff027816 */ /* 0x000fce0000000002 */
.L_x_6597:
[----:B------:R-:W-:Y:S05]  /*28e50*/  BSYNC.RECONVERGENT B3 ;  /* 0x0000000000037941 */ /* 0x000fea0003800200 */
.L_x_6593:
        /* <DEDUP_REMOVED lines=16> */
.L_x_6601:
[----:B------:R-:W-:Y:S05]  /*28f60*/  BSYNC.RECONVERGENT B4 ;  /* 0x0000000000047941 */ /* 0x000fea0003800200 */
.L_x_6600:
[----:B------:R-:W-:-:S04]  /*28f70*/  F2FP.BF16.F32.PACK_AB R251, RZ, R251 ;  /* 0x000000fbfffb723e */ /* 0x000fc800000010ff */
[----:B------:R-:W-:Y:S01]  /*28f80*/  PRMT R126, R2, 0x5410, R251 ;  /* 0x00005410027e7816 */ /* 0x000fe200000000fb */
[----:B------:R-:W-:Y:S06]  /*28f90*/  BRA `(.L_x_6602) ;  /* 0x0000000000047947 */ /* 0x000fec0003800000 */
.L_x_6599:
[----:B------:R-:W-:-:S07]  /*28fa0*/  PRMT R126, R2, 0x5410, RZ ;  /* 0x00005410027e7816 */ /* 0x000fce00000000ff */
.L_x_6602:
[----:B------:R-:W-:Y:S05]  /*28fb0*/  BSYNC.RECONVERGENT B3 ;  /* 0x0000000000037941 */ /* 0x000fea0003800200 */
.L_x_6598:
[----:B------:R-:W-:Y:S01]  /*28fc0*/  MOV R2, R5 ;  /* 0x0000000500027202 */ /* 0x000fe20000000f00 */
[----:B------:R-:W-:-:S05]  /*28fd0*/  IMAD.MOV.U32 R3, RZ, RZ, R126 ;  /* 0x000000ffff037224 */ /* 0x000fca00078e007e */
[----:B------:R3:W-:Y:S01]  /*28fe0*/  STG.E.64 desc[UR4][R124.64+0x2800], R2 ;  /* 0x002800027c007986 */ /* 0x0007e2000c101b04 */
[----:B------:R-:W-:Y:S05]  /*28ff0*/  BRA `(.L_x_6603) ;  /* 0x0000000000107947 */ /* 0x000fea0003800000 */
.L_x_6585:
[----:B------:R-:W5:Y:S02]  /*29000*/  LDCU UR7, c[0x0][0x39c] ;  /* 0x00007380ff0777ac */ /* 0x000f640008000800 */
[----:B-----5:R-:W-:-:S13]  /*29010*/  ISETP.GE.AND P0, PT, R0, UR7, PT ;  /* 0x0000000700007c0c */ /* 0x020fda000bf06270 */
[----:B------:R-:W-:Y:S05]  /*29020*/  @P0 EXIT ;  /* 0x000000000000094d */ /* 0x000fea0003800000 */
[----:B------:R0:W-:Y:S02]  /*29030*/  STG.E.64 desc[UR4][R124.64+0x2800], RZ ;  /* 0x002800ff7c007986 */ /* 0x0001e4000c101b04 */
.L_x_6603:
[----:B------:R-:W-:Y:S05]  /*29040*/  BSYNC.RECONVERGENT B2 ;  /* 0x0000000000027941 */ /* 0x000fea0003800200 */
.L_x_6584:
        /* <DEDUP_REMOVED lines=16> */
.L_x_6607:
[----:B------:R-:W-:Y:S05]  /*29150*/  BSYNC.RECONVERGENT B3 ;  /* 0x0000000000037941 */ /* 0x000fea0003800200 */
.L_x_6606:
        /* <DEDUP_REMOVED lines=17> */
.L_x_6611:
[----:B------:R-:W-:Y:S05]  /*29270*/  BSYNC.RECONVERGENT B4 ;  /* 0x0000000000047941 */ /* 0x000fea0003800200 */
.L_x_6610:
[----:B------:R-:W-:-:S04]  /*29280*/  F2FP.BF16.F32.PACK_AB R251, RZ, R251 ;  /* 0x000000fbfffb723e */ /* 0x000fc800000010ff */
[----:B------:R-:W-:Y:S01]  /*29290*/  PRMT R5, R2, 0x5410, R251 ;  /* 0x0000541002057816 */ /* 0x000fe200000000fb */
[----:B------:R-:W-:Y:S06]  /*292a0*/  BRA `(.L_x_6612) ;  /* 0x0000000000047947 */ /* 0x000fec0003800000 */
.L_x_6609:
[----:B------:R-:W-:-:S07]  /*292b0*/  PRMT R5, R2, 0x5410, RZ ;  /* 0x0000541002057816 */ /* 0x000fce00000000ff */
.L_x_6612:
[----:B------:R-:W-:Y:S05]  /*292c0*/  BSYNC.RECONVERGENT B3 ;  /* 0x0000000000037941 */ /* 0x000fea0003800200 */
.L_x_6608:
        /* <DEDUP_REMOVED lines=16> */
.L_x_6616:
[----:B------:R-:W-:Y:S05]  /*293d0*/  BSYNC.RECONVERGENT B4 ;  /* 0x0000000000047941 */ /* 0x000fea0003800200 */
.L_x_6615:
[----:B------:R-:W-:Y:S01]  /*293e0*/  F2FP.BF16.F32.PACK_AB R2, RZ, R251 ;  /* 0x000000fbff02723e */ /* 0x000fe200000010ff */
[----:B------:R-:W-:Y:S06]  /*293f0*/  BRA `(.L_x_6617) ;  /* 0x0000000000047947 */ /* 0x000fec0003800000 */
.L_x_6614:
[----:B------:R-:W-:-:S07]  /*29400*/  PRMT R2, RZ, 0x7610, R2 ;  /* 0x00007610ff027816 */ /* 0x000fce0000000002 */
.L_x_6617:
[----:B------:R-:W-:Y:S05]  /*29410*/  BSYNC.RECONVERGENT B3 ;  /* 0x0000000000037941 */ /* 0x000fea0003800200 */
.L_x_6613:
        /* <DEDUP_REMOVED lines=16> */
.L_x_6621:
[----:B------:R-:W-:Y:S05]  /*29520*/  BSYNC.RECONVERGENT B4 ;  /* 0x0000000000047941 */ /* 0x000fea0003800200 */
.L_x_6620:
[----:B------:R-:W-:-:S04]  /*29530*/  F2FP.BF16.F32.PACK_AB R251, RZ, R251 ;  /* 0x000000fbfffb723e */ /* 0x000fc800000010ff */
[----:B------:R-:W-:Y:S01]  /*29540*/  PRMT R126, R2, 0x5410, R251 ;  /* 0x00005410027e7816 */ /* 0x000fe200000000fb */
[----:B------:R-:W-:Y:S06]  /*29550*/  BRA `(.L_x_6622) ;  /* 0x0000000000047947 */ /* 0x000fec0003800000 */
.L_x_6619:
[----:B------:R-:W-:-:S07]  /*29560*/  PRMT R126, R2, 0x5410, RZ ;  /* 0x00005410027e7816 */ /* 0x000fce00000000ff */
.L_x_6622:
[----:B------:R-:W-:Y:S05]  /*29570*/  BSYNC.RECONVERGENT B3 ;  /* 0x0000000000037941 */ /* 0x000fea0003800200 */
.L_x_6618:
[----:B------:R-:W-:Y:S02]  /*29580*/  MOV R2, R5 ;  /* 0x0000000500027202 */ /* 0x000fe40000000f00 */
[----:B------:R-:W-:-:S05]  /*29590*/  MOV R3, R126 ;  /* 0x0000007e00037202 */ /* 0x000fca0000000f00 */
[----:B------:R3:W-:Y:S01]  /*295a0*/  STG.E.64 desc[UR4][R124.64+0x2900], R2 ;  /* 0x002900027c007986 */ /* 0x0007e2000c101b04 */
[----:B------:R-:W-:Y:S05]  /*295b0*/  BRA `(.L_x_6623) ;  /* 0x0000000000107947 */ /* 0x000fea0003800000 */
.L_x_6605:
[----:B------:R-:W5:Y:S02]  /*295c0*/  LDCU UR7, c[0x0][0x39c] ;  /* 0x00007380ff0777ac */ /* 0x000f640008000800 */
[----:B-----5:R-:W-:-:S13]  /*295d0*/  ISETP.GE.AND P0, PT, R0, UR7, PT ;  /* 0x0000000700007c0c */ /* 0x020fda000bf06270 */
[----:B------:R-:W-:Y:S05]  /*295e0*/  @P0 EXIT ;  /* 0x000000000000094d */ /* 0x000fea0003800000 */
[----:B------:R0:W-:Y:S02]  /*295f0*/  STG.E.64 desc[UR4][R124.64+0x2900], RZ ;  /* 0x002900ff7c007986 */ /* 0x0001e4000c101b04 */
.L_x_6623:
[----:B------:R-:W-:Y:S05]  /*29600*/  BSYNC.RECONVERGENT B2 ;  /* 0x0000000000027941 */ /* 0x000fea0003800200 */
.L_x_6604:
        /* <DEDUP_REMOVED lines=16> */
.L_x_6627:
[----:B------:R-:W-:Y:S05]  /*29710*/  BSYNC.RECONVERGENT B3 ;  /* 0x0000000000037941 */ /* 0x000fea0003800200 */
.L_x_6626:
        /* <DEDUP_REMOVED lines=17> */
.L_x_6631:
[----:B------:R-:W-:Y:S05]  /*29830*/  BSYNC.RECONVERGENT B4 ;  /* 0x0000000000047941 */ /* 0x000fea0003800200 */
.L_x_6630:
[----:B------:R-:W-:-:S04]  /*29840*/  F2FP.BF16.F32.PACK_AB R251, RZ, R251 ;  /* 0x000000fbfffb723e */ /* 0x000fc800000010ff */
[----:B------:R-:W-:Y:S01]  /*29850*/  PRMT R5, R2, 0x5410, R251 ;  /* 0x0000541002057816 */ /* 0x000fe200000000fb */
[----:B------:R-:W-:Y:S06]  /*29860*/  BRA `(.L_x_6632) ;  /* 0x0000000000047947 */ /* 0x000fec0003800000 */
.L_x_6629:
[----:B------:R-:W-:-:S07]  /*29870*/  PRMT R5, R2, 0x5410, RZ ;  /* 0x0000541002057816 */ /* 0x000fce00000000ff */
.L_x_6632:
[----:B------:R-:W-:Y:S05]  /*29880*/  BSYNC.RECONVERGENT B3 ;  /* 0x0000000000037941 */ /* 0x000fea0003800200 */
.L_x_6628:
        /* <DEDUP_REMOVED lines=16> */
.L_x_6636:
[----:B------:R-:W-:Y:S05]  /*29990*/  BSYNC.RECONVERGENT B4 ;  /* 0x0000000000047941 */ /* 0x000fea0003800200 */
.L_x_6635:
[----:B------:R-:W-:Y:S01]  /*299a0*/  F2FP.BF16.F32.PACK_AB R2, RZ, R251 ;  /* 0x000000fbff02723e */ /* 0x000fe200000010ff */
[----:B------:R-:W-:Y:S06]  /*299b0*/  BRA `(.L_x_6637) ;  /* 0x0000000000047947 */ /* 0x000fec0003800000 */
.L_x_6634:
[----:B------:R-:W-:-:S07]  /*299c0*/  PRMT R2, RZ, 0x7610, R2 ;  /* 0x00007610ff027816 */ /* 0x000fce0000000002 */
.L_x_6637:
[----:B------:R-:W-:Y:S05]  /*299d0*/  BSYNC.RECONVERGENT B3 ;  /* 0x0000000000037941 */ /* 0x000fea0003800200 */
.L_x_6633:
        /* <DEDUP_REMOVED lines=16> */
.L_x_6641:
[----:B------:R-:W-:Y:S05]  /*29ae0*/  BSYNC.RECONVERGENT B4 ;  /* 0x0000000000047941 */ /* 0x000fea0003800200 */
.L_x_6640:
[----:B------:R-:W-:-:S04]  /*29af0*/  F2FP.BF16.F32.PACK_AB R251, RZ, R251 ;  /* 0x000000fbfffb723e */ /* 0x000fc800000010ff */
[----:B------:R-:W-:Y:S01]  /*29b00*/  PRMT R126, R2, 0x5410, R251 ;  /* 0x00005410027e7816 */ /* 0x000fe200000000fb */
[----:B------:R-:W-:Y:S06]  /*29b10*/  BRA `(.L_x_6642) ;  /* 0x0000000000047947 */ /* 0x000fec0003800000 */
.L_x_6639:
[----:B------:R-:W-:-:S07]  /*29b20*/  PRMT R126, R2, 0x5410, RZ ;  /* 0x00005410027e7816 */ /* 0x000fce00000000ff */
.L_x_6642:
[----:B------:R-:W-:Y:S05]  /*29b30*/  BSYNC.RECONVERGENT B3 ;  /* 0x0000000000037941 */ /* 0x000fea0003800200 */
.L_x_6638:
[----:B------:R-:W-:Y:S01]  /*29b40*/  MOV R2, R5 ;  /* 0x0000000500027202 */ /* 0x000fe20000000f00 */
[----:B------:R-:W-:-:S05]  /*29b50*/  IMAD.MOV.U32 R3, RZ, RZ, R126 ;  /* 0x000000ffff037224 */ /* 0x000fca00078e007e */
[----:B------:R3:W-:Y:S01]  /*29b60*/  STG.E.64 desc[UR4][R124.64+0x2a00], R2 ;  /* 0x002a00027c007986 */ /* 0x0007e2000c101b04 */
[----:B------:R-:W-:Y:S05]  /*29b70*/  BRA `(.L_x_6643) ;  /* 0x0000000000107947 */ /* 0x000fea0003800000 */
.L_x_6625:
[----:B------:R-:W5:Y:S02]  /*29b80*/  LDCU UR7, c[0x0][0x39c] ;  /* 0x00007380ff0777ac */ /* 0x000f640008000800 */
[----:B-----5:R-:W-:-:S13]  /*29b90*/  ISETP.GE.AND P0, PT, R0, UR7, PT ;  /* 0x0000000700007c0c */ /* 0x020fda000bf06270 */
[----:B------:R-:W-:Y:S05]  /*29ba0*/  @P0 EXIT ;  /* 0x000000000000094d */ /* 0x000fea0003800000 */
[----:B------:R0:W-:Y:S02]  /*29bb0*/  STG.E.64 desc[UR4][R124.64+0x2a00], RZ ;  /* 0x002a00ff7c007986 */ /* 0x0001e4000c101b04 */
.L_x_6643:
[----:B------:R-:W-:Y:S05]  /*29bc0*/  BSYNC.RECONVERGENT B2 ;  /* 0x0000000000027941 */ /* 0x000fea0003800200 */
.L_x_6624:
        /* <DEDUP_REMOVED lines=16> */
.L_x_6647:
[----:B------:R-:W-:Y:S05]  /*29cd0*/  BSYNC.RECONVERGENT B3 ;  /* 0x0000000000037941 */ /* 0x000fea0003800200 */
.L_x_6646:
        /* <DEDUP_REMOVED lines=17> */
.L_x_6651:
[----:B------:R-:W-:Y:S05]  /*29df0*/  BSYNC.RECONVERGENT B4 ;  /* 0x0000000000047941 */ /* 0x000fea0003800200 */
.L_x_6650:
[----:B------:R-:W-:-:S04]  /*29e00*/  F2FP.BF16.F32.PACK_AB R251, RZ, R251 ;  /* 0x000000fbfffb723e */ /* 0x000fc800000010ff */
[----:B------:R-:W-:Y:S01]  /*29e10*/  PRMT R5, R2, 0x5410, R251 ;  /* 0x0000541002057816 */ /* 0x000fe200000000fb */
[----:B------:R-:W-:Y:S06]  /*29e20*/  BRA `(.L_x_6652) ;  /* 0x0000000000047947 */ /* 0x000fec0003800000 */
.L_x_6649:
[----:B------:R-:W-:-:S07]  /*29e30*/  PRMT R5, R2, 0x5410, RZ ;  /* 0x0000541002057816 */ /* 0x000fce00000000ff */
.L_x_6652:
[----:B------:R-:W-:Y:S05]  /*29e40*/  BSYNC.RECONVERGENT B3 ;  /* 0x0000000000037941 */ /* 0x000fea0003800200 */
.L_x_6648:
        /* <DEDUP_REMOVED lines=16> */
.L_x_6656:
[----:B------:R-:W-:Y:S05]  /*29f50*/  BSYNC.RECONVERGENT B4 ;  /* 0x0000000000047941 */ /* 0x000fea0003800200 */
.L_x_6655:
[----:B------:R-:W-:Y:S01]  /*29f60*/  F2FP.BF16.F32.PACK_AB R2, RZ, R251 ;  /* 0x000000fbff02723e */ /* 0x000fe200000010ff */
[----:B------:R-:W-:Y:S06]  /*29f70*/  BRA `(.L_x_6657) ;  /* 0x0000000000047947 */ /* 0x000fec0003800000 */
.L_x_6654:
[----:B------:R-:W-:-:S07]  /*29f80*/  PRMT R2, RZ, 0x7610, R2 ;  /* 0x00007610ff027816 */ /* 0x000fce0000000002 */
.L_x_6657:
[----:B------:R-:W-:Y:S05]  /*29f90*/  BSYNC.RECONVERGENT B3 ;  /* 0x0000000000037941 */ /* 0x000fea0003800200 */
.L_x_6653:
        /* <DEDUP_REMOVED lines=16> */
.L_x_6661:
[----:B------:R-:W-:Y:S05]  /*2a0a0*/  BSYNC.RECONVERGENT B4 ;  /* 0x0000000000047941 */ /* 0x000fea0003800200 */
.L_x_6660:
[----:B------:R-:W-:-:S04]  /*2a0b0*/  F2FP.BF16.F32.PACK_AB R251, RZ, R251 ;  /* 0x000000fbfffb723e */ /* 0x000fc800000010ff */
[----:B------:R-:W-:Y:S01]  /*2a0c0*/  PRMT R126, R2, 0x5410, R251 ;  /* 0x00005410027e7816 */ /* 0x000fe200000000fb */
[----:B------:R-:W-:Y:S06]  /*2a0d0*/  BRA `(.L_x_6662) ;  /* 0x0000000000047947 */ /* 0x000fec0003800000 */
.L_x_6659:
[----:B------:R-:W-:-:S07]  /*2a0e0*/  PRMT R126, R2, 0x5410, RZ ;  /* 0x00005410027e7816 */ /* 0x000fce00000000ff */
.L_x_6662:
[----:B------:R-:W-:Y:S05]  /*2a0f0*/  BSYNC.RECONVERGENT B3 ;  /* 0x0000000000037941 */ /* 0x000fea0003800200 */
.L_x_6658:
[----:B------:R-:W-:Y:S02]  /*2a100*/  MOV R2, R5 ;  /* 0x0000000500027202 */ /* 0x000fe40000000f00 */
[----:B------:R-:W-:-:S05]  /*2a110*/  MOV R3, R126 ;  /* 0x0000007e00037202 */ /* 0x000fca0000000f00 */
[----:B------:R3:W-:Y:S01]  /*2a120*/  STG.E.64 desc[UR4][R124.64+0x2b00], R2 ;  /* 0x002b00027c007986 */ /* 0x0007e2000c101b04 */
[----:B------:R-:W-:Y:S05]  /*2a130*/  BRA `(.L_x_6663) ;  /* 0x0000000000107947 */ /* 0x000fea0003800000 */
.L_x_6645:
[----:B------:R-:W5:Y:S02]  /*2a140*/  LDCU UR7, c[0x0][0x39c] ;  /* 0x00007380ff0777ac */ /* 0x000f640008000800 */
[----:B-----5:R-:W-:-:S13]  /*2a150*/  ISETP.GE.AND P0, PT, R0, UR7, PT ;  /* 0x0000000700007c0c */ /* 0x020fda000bf06270 */
[----:B------:R-:W-:Y:S05]  /*2a160*/  @P0 EXIT ;  /* 0x000000000000094d */ /* 0x000fea0003800000 */
[----:B------:R0:W-:Y:S02]  /*2a170*/  STG.E.64 desc[UR4][R124.64+0x2b00], RZ ;  /* 0x002b00ff7c007986 */ /* 0x0001e4000c101b04 */
.L_x_6663:
[----:B------:R-:W-:Y:S05]  /*2a180*/  BSYNC.RECONVERGENT B2 ;  /* 0x0000000000027941 */ /* 0x000fea0003800200 */
.L_x_6644:
        /* <DEDUP_REMOVED lines=16> */
.L_x_6667:
[----:B------:R-:W-:Y:S05]  /*2a290*/  BSYNC.RECONVERGENT B3 ;  /* 0x0000000000037941 */ /* 0x000fea0003800200 */
.L_x_6666:
        /* <DEDUP_REMOVED lines=17> */
.L_x_6671:
[----:B------:R-:W-:Y:S05]  /*2a3b0*/  BSYNC.RECONVERGENT B4 ;  /* 0x0000000000047941 */ /* 0x000fea0003800200 */
.L_x_6670:
[----:B------:R-:W-:-:S04]  /*2a3c0*/  F2FP.BF16.F32.PACK_AB R251, RZ, R251 ;  /* 0x000000fbfffb723e */ /* 0x000fc800000010ff */
[----:B------:R-:W-:Y:S01]  /*2a3d0*/  PRMT R5, R2, 0x5410, R251 ;  /* 0x0000541002057816 */ /* 0x000fe200000000fb */
[----:B------:R-:W-:Y:S06]  /*2a3e0*/  BRA `(.L_x_6672) ;  /* 0x0000000000047947 */ /* 0x000fec0003800000 */
.L_x_6669:
[----:B------:R-:W-:-:S07]  /*2a3f0*/  PRMT R5, R2, 0x5410, RZ ;  /* 0x0000541002057816 */ /* 0x000fce00000000ff */
.L_x_6672:
[----:B------:R-:W-:Y:S05]  /*2a400*/  BSYNC.RECONVERGENT B3 ;  /* 0x0000000000037941 */ /* 0x000fea0003800200 */
.L_x_6668:
        /* <DEDUP_REMOVED lines=16> */
.L_x_6676:
[----:B------:R-:W-:Y:S05]  /*2a510*/  BSYNC.RECONVERGENT B4 ;  /* 0x0000000000047941 */ /* 0x000fea0003800200 */
.L_x_6675:
[----:B------:R-:W-:Y:S01]  /*2a520*/  F2FP.BF16.F32.PACK_AB R2, RZ, R251 ;  /* 0x000000fbff02723e */ /* 0x000fe200000010ff */
[----:B------:R-:W-:Y:S06]  /*2a530*/  BRA `(.L_x_6677) ;  /* 0x0000000000047947 */ /* 0x000fec0003800000 */
.L_x_6674:
[----:B------:R-:W-:-:S07]  /*2a540*/  PRMT R2, RZ, 0x7610, R2 ;  /* 0x00007610ff027816 */ /* 0x000fce0000000002 */
.L_x_6677:
[----:B------:R-:W-:Y:S05]  /*2a550*/  BSYNC.RECONVERGENT B3 ;  /* 0x0000000000037941 */ /* 0x000fea0003800200 */
.L_x_6673:
        /* <DEDUP_REMOVED lines=16> */
.L_x_6681:
[----:B------:R-:W-:Y:S05]  /*2a660*/  BSYNC.RECONVERGENT B4 ;  /* 0x0000000000047941 */ /* 0x000fea0003800200 */
.L_x_6680:
[----:B------:R-:W-:-:S04]  /*2a670*/  F2FP.BF16.F32.PACK_AB R251, RZ, R251 ;  /* 0x000000fbfffb723e */ /* 0x000fc800000010ff */
[----:B------:R-:W-:Y:S01]  /*2a680*/  PRMT R126, R2, 0x5410, R251 ;  /* 0x00005410027e7816 */ /* 0x000fe200000000fb */
[----:B------:R-:W-:Y:S06]  /*2a690*/  BRA `(.L_x_6682) ;  /* 0x0000000000047947 */ /* 0x000fec0003800000 */
.L_x_6679:
[----:B------:R-:W-:-:S07]  /*2a6a0*/  PRMT R126, R2, 0x5410, RZ ;  /* 0x00005410027e7816 */ /* 0x000fce00000000ff */
.L_x_6682:
[----:B------:R-:W-:Y:S05]  /*2a6b0*/  BSYNC.RECONVERGENT B3 ;  /* 0x0000000000037941 */ /* 0x000fea0003800200 */
.L_x_6678:
[----:B------:R-:W-:Y:S01]  /*2a6c0*/  MOV R2, R5 ;  /* 0x0000000500027202 */ /* 0x000fe20000000f00 */
[----:B------:R-:W-:-:S05]  /*2a6d0*/  IMAD.MOV.U32 R3, RZ, RZ, R126 ;  /* 0x000000ffff037224 */ /* 0x000fca00078e007e */
[----:B------:R3:W-:Y:S01]  /*2a6e0*/  STG.E.64 desc[UR4][R124.64+0x2c00], R2 ;  /* 0x002c00027c007986 */ /* 0x0007e2000c101b04 */
[----:B------:R-:W-:Y:S05]  /*2a6f0*/  BRA `(.L_x_6683) ;  /* 0x0000000000107947 */ /* 0x000fea0003800000 */
.L_x_6665:
[----:B------:R-:W5:Y:S02]  /*2a700*/  LDCU UR7, c[0x0][0x39c] ;  /* 0x00007380ff0777ac */ /* 0x000f640008000800 */
[----:B-----5:R-:W-:-:S13]  /*2a710*/  ISETP.GE.AND P0, PT, R0, UR7, PT ;  /* 0x0000000700007c0c */ /* 0x020fda000bf06270 */
[----:B------:R-:W-:Y:S05]  /*2a720*/  @P0 EXIT ;  /* 0x000000000000094d */ /* 0x000fea0003800000 */
[----:B------:R0:W-:Y:S02]  /*2a730*/  STG.E.64 desc[UR4][R124.64+0x2c00], RZ ;  /* 0x002c00ff7c007986 */ /* 0x0001e4000c101b04 */
.L_x_6683:
[----:B------:R-:W-:Y:S05]  /*2a740*/  BSYNC.RECONVERGENT B2 ;  /* 0x0000000000027941 */ /* 0x000fea0003800200 */
.L_x_6664:
        /* <DEDUP_REMOVED lines=16> */
.L_x_6687:
[----:B------:R-:W-:Y:S05]  /*2a850*/  BSYNC.RECONVERGENT B3 ;  /* 0x0000000000037941 */ /* 0x000fea0003800200 */
.L_x_6686:
        /* <DEDUP_REMOVED lines=17> */
.L_x_6691:
[----:B------:R-:W-:Y:S05]  /*2a970*/  BSYNC.RECONVERGENT B4 ;  /* 0x0000000000047941 */ /* 0x000fea0003800200 */
.L_x_6690:
[----:B------:R-:W-:-:S04]  /*2a980*/  F2FP.BF16.F32.PACK_AB R251, RZ, R251 ;  /* 0x000000fbfffb723e */ /* 0x000fc800000010ff */
[----:B------:R-:W-:Y:S01]  /*2a990*/  PRMT R5, R2, 0x5410, R251 ;  /* 0x0000541002057816 */ /* 0x000fe200000000fb */
[----:B------:R-:W-:Y:S06]  /*2a9a0*/  BRA `(.L_x_6692) ;  /* 0x0000000000047947 */ /* 0x000fec0003800000 */
.L_x_6689:
[----:B------:R-:W-:-:S07]  /*2a9b0*/  PRMT R5, R2, 0x5410, RZ ;  /* 0x0000541002057816 */ /* 0x000fce00000000ff */
.L_x_6692:
[----:B------:R-:W-:Y:S05]  /*2a9c0*/  BSYNC.RECONVERGENT B3 ;  /* 0x0000000000037941 */ /* 0x000fea0003800200 */
.L_x_6688:
        /* <DEDUP_REMOVED lines=16> */
.L_x_6696:
[----:B------:R-:W-:Y:S05]  /*2aad0*/  BSYNC.RECONVERGENT B4 ;  /* 0x0000000000047941 */ /* 0x000fea0003800200 */
.L_x_6695:
[----:B------:R-:W-:Y:S01]  /*2aae0*/  F2FP.BF16.F32.PACK_AB R2, RZ, R251 ;  /* 0x000000fbff02723e */ /* 0x000fe200000010ff */
[----:B------:R-:W-:Y:S06]  /*2aaf0*/  BRA `(.L_x_6697) ;  /* 0x0000000000047947 */ /* 0x000fec0003800000 */
.L_x_6694:
[----:B------:R-:W-:-:S07]  /*2ab00*/  PRMT R2, RZ, 0x7610, R2 ;  /* 0x00007610ff027816 */ /* 0x000fce0000000002 */
.L_x_6697:
[----:B------:R-:W-:Y:S05]  /*2ab10*/  BSYNC.RECONVERGENT B3 ;  /* 0x0000000000037941 */ /* 0x000fea0003800200 */
.L_x_6693:
        /* <DEDUP_REMOVED lines=16> */
.L_x_6701:
[----:B------:R-:W-:Y:S05]  /*2ac20*/  BSYNC.RECONVERGENT B4 ;  /* 0x0000000000047941 */ /* 0x000fea0003800200 */
.L_x_6700:
[----:B------:R-:W-:-:S04]  /*2ac30*/  F2FP.BF16.F32.PACK_AB R251, RZ, R251 ;  /* 0x000000fbfffb723e */ /* 0x000fc800000010ff */
[----:B------:R-:W-:Y:S01]  /*2ac40*/  PRMT R126, R2, 0x5410, R251 ;  /* 0x00005410027e7816 */ /* 0x000fe200000000fb */
[----:B------:R-:W-:Y:S06]  /*2ac50*/  BRA `(.L_x_6702) ;  /* 0x0000000000047947 */ /* 0x000fec0003800000 */
.L_x_6699:
[----:B------:R-:W-:-:S07]  /*2ac60*/  PRMT R126, R2, 0x5410, RZ ;  /* 0x00005410027e7816 */ /* 0x000fce00000000ff */
.L_x_6702:
[----:B------:R-:W-:Y:S05]  /*2ac70*/  BSYNC.RECONVERGENT B3 ;  /* 0x0000000000037941 */ /* 0x000fea0003800200 */
.L_x_6698:
[----:B------:R-:W-:Y:S02]  /*2ac80*/  MOV R2, R5 ;  /* 0x0000000500027202 */ /* 0x000fe40000000f00 */
[----:B------:R-:W-:-:S05]  /*2ac90*/  MOV R3, R126 ;  /* 0x0000007e00037202 */ /* 0x000fca0000000f00 */
[----:B------:R3:W-:Y:S01]  /*2aca0*/  STG.E.64 desc[UR4][R124.64+0x2d00], R2 ;  /* 0x002d00027c007986 */ /* 0x0007e2000c101b04 */
[----:B------:R-:W-:Y:S05]  /*2acb0*/  BRA `(.L_x_6703) ;  /* 0x0000000000107947 */ /* 0x000fea0003800000 */
.L_x_6685:
[----:B------:R-:W5:Y:S02]  /*2acc0*/  LDCU UR7, c[0x0][0x39c] ;  /* 0x00007380ff0777ac */ /* 0x000f640008000800 */
[----:B-----5:R-:W-:-:S13]  /*2acd0*/  ISETP.GE.AND P0, PT, R0, UR7, PT ;  /* 0x0000000700007c0c */ /* 0x020fda000bf06270 */
[----:B------:R-:W-:Y:S05]  /*2ace0*/  @P0 EXIT ;  /* 0x000000000000094d */ /* 0x000fea0003800000 */
[----:B------:R0:W-:Y:S02]  /*2acf0*/  STG.E.64 desc[UR4][R124.64+0x2d00], RZ ;  /* 0x002d00ff7c007986 */ /* 0x0001e4000c101b04 */
.L_x_6703:
[----:B------:R-:W-:Y:S05]  /*2ad00*/  BSYNC.RECONVERGENT B2 ;  /* 0x0000000000027941 */ /* 0x000fea0003800200 */
.L_x_6684:
        /* <DEDUP_REMOVED lines=16> */
.L_x_6707:
[----:B------:R-:W-:Y:S05]  /*2ae10*/  BSYNC.RECONVERGENT B3 ;  /* 0x0000000000037941 */ /* 0x000fea0003800200 */
.L_x_6706:
        /* <DEDUP_REMOVED lines=17> */
.L_x_6711:
[----:B------:R-:W-:Y:S05]  /*2af30*/  BSYNC.RECONVERGENT B4 ;  /* 0x0000000000047941 */ /* 0x000fea0003800200 */
.L_x_6710:
[----:B------:R-:W-:-:S04]  /*2af40*/  F2FP.BF16.F32.PACK_AB R251, RZ, R251 ;  /* 0x000000fbfffb723e */ /* 0x000fc800000010ff */
[----:B------:R-:W-:Y:S01]  /*2af50*/  PRMT R5, R2, 0x5410, R251 ;  /* 0x0000541002057816 */ /* 0x000fe200000000fb */
[----:B------:R-:W-:Y:S06]  /*2af60*/  BRA `(.L_x_6712) ;  /* 0x0000000000047947 */ /* 0x000fec0003800000 */
.L_x_6709:
[----:B------:R-:W-:-:S07]  /*2af70*/  PRMT R5, R2, 0x5410, RZ ;  /* 0x0000541002057816 */ /* 0x000fce00000000ff */
.L_x_6712:
[----:B------:R-:W-:Y:S05]  /*2af80*/  BSYNC.RECONVERGENT B3 ;  /* 0x0000000000037941 */ /* 0x000fea0003800200 */
.L_x_6708:
        /* <DEDUP_REMOVED lines=16> */
.L_x_6716:
[----:B------:R-:W-:Y:S05]  /*2b090*/  BSYNC.RECONVERGENT B4 ;  /* 0x0000000000047941 */ /* 0x000fea0003800200 */
.L_x_6715:
[----:B------:R-:W-:Y:S01]  /*2b0a0*/  F2FP.BF16.F32.PACK_AB R2, RZ, R251 ;  /* 0x000000fbff02723e */ /* 0x000fe200000010ff */
[----:B------:R-:W-:Y:S06]  /*2b0b0*/  BRA `(.L_x_6717) ;  /* 0x0000000000047947 */ /* 0x000fec0003800000 */
.L_x_6714:
[----:B------:R-:W-:-:S07]  /*2b0c0*/  PRMT R2, RZ, 0x7610, R2 ;  /* 0x00007610ff027816 */ /* 0x000fce0000000002 */
.L_x_6717:
[----:B------:R-:W-:Y:S05]  /*2b0d0*/  BSYNC.RECONVERGENT B3 ;  /* 0x0000000000037941 */ /* 0x000fea0003800200 */
.L_x_6713:
        /* <DEDUP_REMOVED lines=16> */
.L_x_6721:
[----:B------:R-:W-:Y:S05]  /*2b1e0*/  BSYNC.RECONVERGENT B4 ;  /* 0x0000000000047941 */ /* 0x000fea0003800200 */
.L_x_6720:
[----:B------:R-:W-:-:S04]  /*2b1f0*/  F2FP.BF16.F32.PACK_AB R251, RZ, R251 ;  /* 0x000000fbfffb723e */ /* 0x000fc800000010ff */
[----:B------:R-:W-:Y:S01]  /*2b200*/  PRMT R126, R2, 0x5410, R251 ;  /* 0x00005410027e7816 */ /* 0x000fe200000000fb */
[----:B------:R-:W-:Y:S06]  /*2b210*/  BRA `(.L_x_6722) ;  /* 0x0000000000047947 */ /* 0x000fec0003800000 */
.L_x_6719:
[----:B------:R-:W-:-:S07]  /*2b220*/  PRMT R126, R2, 0x5410, RZ ;  /* 0x00005410027e7816 */ /* 0x000fce00000000ff */
.L_x_6722:
[----:B------:R-:W-:Y:S05]  /*2b230*/  BSYNC.RECONVERGENT B3 ;  /* 0x0000000000037941 */ /* 0x000fea0003800200 */
.L_x_6718:
[----:B------:R-:W-:Y:S01]  /*2b240*/  MOV R2, R5 ;  /* 0x0000000500027202 */ /* 0x000fe20000000f00 */
[----:B------:R-:W-:-:S05]  /*2b250*/  IMAD.MOV.U32 R3, RZ, RZ, R126 ;  /* 0x000000ffff037224 */ /* 0x000fca00078e007e */
[----:B------:R3:W-:Y:S01]  /*2b260*/  STG.E.64 desc[UR4][R124.64+0x2e00], R2 ;  /* 0x002e00027c007986 */ /* 0x0007e2000c101b04 */
[----:B------:R-:W-:Y:S05]  /*2b270*/  BRA `(.L_x_6723) ;  /* 0x0000000000107947 */ /* 0x000fea0003800000 */
.L_x_6705:
[----:B------:R-:W5:Y:S02]  /*2b280*/  LDCU UR7, c[0x0][0x39c] ;  /* 0x00007380ff0777ac */ /* 0x000f640008000800 */
[----:B-----5:R-:W-:-:S13]  /*2b290*/  ISETP.GE.AND P0, PT, R0, UR7, PT ;  /* 0x0000000700007c0c */ /* 0x020fda000bf06270 */
[----:B------:R-:W-:Y:S05]  /*2b2a0*/  @P0 EXIT ;  /* 0x000000000000094d */ /* 0x000fea0003800000 */
[----:B------:R0:W-:Y:S02]  /*2b2b0*/  STG.E.64 desc[UR4][R124.64+0x2e00], RZ ;  /* 0x002e00ff7c007986 */ /* 0x0001e4000c101b04 */
.L_x_6723:
[----:B------:R-:W-:Y:S05]  /*2b2c0*/  BSYNC.RECONVERGENT B2 ;  /* 0x0000000000027941 */ /* 0x000fea0003800200 */
.L_x_6704:
        /* <DEDUP_REMOVED lines=16> */
.L_x_6727:
[----:B------:R-:W-:Y:S05]  /*2b3d0*/  BSYNC.RECONVERGENT B3 ;  /* 0x0000000000037941 */ /* 0x000fea0003800200 */
.L_x_6726:
        /* <DEDUP_REMOVED lines=17> */
.L_x_6731:
[----:B------:R-:W-:Y:S05]  /*2b4f0*/  BSYNC.RECONVERGENT B4 ;  /* 0x0000000000047941 */ /* 0x000fea0003800200 */
.L_x_6730:
[----:B------:R-:W-:-:S04]  /*2b500*/  F2FP.BF16.F32.PACK_AB R251, RZ, R251 ;  /* 0x000000fbfffb723e */ /* 0x000fc800000010ff */
[----:B------:R-:W-:Y:S01]  /*2b510*/  PRMT R5, R2, 0x5410, R251 ;  /* 0x0000541002057816 */ /* 0x000fe200000000fb */
[----:B------:R-:W-:Y:S06]  /*2b520*/  BRA `(.L_x_6732) ;  /* 0x0000000000047947 */ /* 0x000fec0003800000 */
.L_x_6729:
[----:B------:R-:W-:-:S07]  /*2b530*/  PRMT R5, R2, 0x5410, RZ ;  /* 0x0000541002057816 */ /* 0x000fce00000000ff */
.L_x_6732:
[----:B------:R-:W-:Y:S05]  /*2b540*/  BSYNC.RECONVERGENT B3 ;  /* 0x0000000000037941 */ /* 0x000fea0003800200 */
.L_x_6728:
        /* <DEDUP_REMOVED lines=16> */
.L_x_6736:
[----:B------:R-:W-:Y:S05]  /*2b650*/  BSYNC.RECONVERGENT B4 ;  /* 0x0000000000047941 */ /* 0x000fea0003800200 */
.L_x_6735:
[----:B------:R-:W-:Y:S01]  /*2b660*/  F2FP.BF16.F32.PACK_AB R2, RZ, R251 ;  /* 0x000000fbff02723e */ /* 0x000fe200000010ff */
[----:B------:R-:W-:Y:S06]  /*2b670*/  BRA `(.L_x_6737) ;  /* 0x0000000000047947 */ /* 0x000fec0003800000 */
.L_x_6734:
[----:B------:R-:W-:-:S07]  /*2b680*/  PRMT R2, RZ, 0x7610, R2 ;  /* 0x00007610ff027816 */ /* 0x000fce0000000002 */
.L_x_6737:
[----:B------:R-:W-:Y:S05]  /*2b690*/  BSYNC.RECONVERGENT B3 ;  /* 0x0000000000037941 */ /* 0x000fea0003800200 */
.L_x_6733:
        /* <DEDUP_REMOVED lines=16> */
.L_x_6741:
[----:B------:R-:W-:Y:S05]  /*2b7a0*/  BSYNC.RECONVERGENT B4 ;  /* 0x0000000000047941 */ /* 0x000fea0003800200 */
.L_x_6740:
[----:B------:R-:W-:-:S04]  /*2b7b0*/  F2FP.BF16.F32.PACK_AB R251, RZ, R251 ;  /* 0x000000fbfffb723e */ /* 0x000fc800000010ff */
[----:B------:R-:W-:Y:S01]  /*2b7c0*/  PRMT R126, R2, 0x5410, R251 ;  /* 0x00005410027e7816 */ /* 0x000fe200000000fb */
[----:B------:R-:W-:Y:S06]  /*2b7d0*/  BRA `(.L_x_6742) ;  /* 0x0000000000047947 */ /* 0x000fec0003800000 */
.L_x_6739:
[----:B------:R-:W-:-:S07]  /*2b7e0*/  PRMT R126, R2, 0x5410, RZ ;  /* 0x00005410027e7816 */ /* 0x000fce00000000ff */
.L_x_6742:
[----:B------:R-:W-:Y:S05]  /*2b7f0*/  BSYNC.RECONVERGENT B3 ;  /* 0x0000000000037941 */ /* 0x000fea0003800200 */
.L_x_6738:
[----:B------:R-:W-:Y:S02]  /*2b800*/  MOV R2, R5 ;  /* 0x0000000500027202 */ /* 0x000fe40000000f00 */
[----:B------:R-:W-:-:S05]  /*2b810*/  MOV R3, R126 ;  /* 0x0000007e00037202 */ /* 0x000fca0000000f00 */
[----:B------:R3:W-:Y:S01]  /*2b820*/  STG.E.64 desc[UR4][R124.64+0x2f00], R2 ;  /* 0x002f00027c007986 */ /* 0x0007e2000c101b04 */
[----:B------:R-:W-:Y:S05]  /*2b830*/  BRA `(.L_x_6743) ;  /* 0x0000000000107947 */ /* 0x000fea0003800000 */
.L_x_6725:
[----:B------:R-:W5:Y:S02]  /*2b840*/  LDCU UR7, c[0x0][0x39c] ;  /* 0x00007380ff0777ac */ /* 0x000f640008000800 */
[----:B-----5:R-:W-:-:S13]  /*2b850*/  ISETP.GE.AND P0, PT, R0, UR7, PT ;  /* 0x0000000700007c0c */ /* 0x020fda000bf06270 */
[----:B------:R-:W-:Y:S05]  /*2b860*/  @P0 EXIT ;  /* 0x000000000000094d */ /* 0x000fea0003800000 */
[----:B------:R0:W-:Y:S02]  /*2b870*/  STG.E.64 desc[UR4][R124.64+0x2f00], RZ ;  /* 0x002f00ff7c007986 */ /* 0x0001e4000c101b04 */
.L_x_6743:
[----:B------:R-:W-:Y:S05]  /*2b880*/  BSYNC.RECONVERGENT B2 ;  /* 0x0000000000027941 */ /* 0x000fea0003800200 */
.L_x_6724:
        /* <DEDUP_REMOVED lines=16> */
.L_x_6747:
[----:B------:R-:W-:Y:S05]  /*2b990*/  BSYNC.RECONVERGENT B3 ;  /* 0x0000000000037941 */ /* 0x000fea0003800200 */
.L_x_6746:
        /* <DEDUP_REMOVED lines=17> */
.L_x_6751:
[----:B------:R-:W-:Y:S05]  /*2bab0*/  BSYNC.RECONVERGENT B4 ;  /* 0x0000000000047941 */ /* 0x000fea0003800200 */
.L_x_6750:
[----:B------:R-:W-:-:S04]  /*2bac0*/  F2FP.BF16.F32.PACK_AB R251, RZ, R251 ;  /* 0x000000fbfffb723e */ /* 0x000fc800000010ff */
[----:B------:R-:W-:Y:S01]  /*2bad0*/  PRMT R5, R2, 0x5410, R251 ;  /* 0x0000541002057816 */ /* 0x000fe200000000fb */
[----:B------:R-:W-:Y:S06]  /*2bae0*/  BRA `(.L_x_6752) ;  /* 0x0000000000047947 */ /* 0x000fec0003800000 */
.L_x_6749:
[----:B------:R-:W-:-:S07]  /*2baf0*/  PRMT R5, R2, 0x5410, RZ ;  /* 0x0000541002057816 */ /* 0x000fce00000000ff */
.L_x_6752:
[----:B------:R-:W-:Y:S05]  /*2bb00*/  BSYNC.RECONVERGENT B3 ;  /* 0x0000000000037941 */ /* 0x000fea0003800200 */
.L_x_6748:
        /* <DEDUP_REMOVED lines=16> */
.L_x_6756:
[----:B------:R-:W-:Y:S05]  /*2bc10*/  BSYNC.RECONVERGENT B4 ;  /* 0x0000000000047941 */ /* 0x000fea0003800200 */
.L_x_6755:
[----:B------:R-:W-:Y:S01]  /*2bc20*/  F2FP.BF16.F32.PACK_AB R2, RZ, R251 ;  /* 0x000000fbff02723e */ /* 0x000fe200000010ff */
[----:B------:R-:W-:Y:S06]  /*2bc30*/  BRA `(.L_x_6757) ;  /* 0x0000000000047947 */ /* 0x000fec0003800000 */
.L_x_6754:
[----:B------:R-:W-:-:S07]  /*2bc40*/  PRMT R2, RZ, 0x7610, R2 ;  /* 0x00007610ff027816 */ /* 0x000fce0000000002 */
.L_x_6757:
[----:B------:R-:W-:Y:S05]  /*2bc50*/  BSYNC.RECONVERGENT B3 ;  /* 0x0000000000037941 */ /* 0x000fea0003800200 */
.L_x_6753:
        /* <DEDUP_REMOVED lines=16> */
.L_x_6761:
[----:B------:R-:W-:Y:S05]  /*2bd60*/  BSYNC.RECONVERGENT B4 ;  /* 0x0000000000047941 */ /* 0x000fea0003800200 */
.L_x_6760:
[----:B------:R-:W-:-:S04]  /*2bd70*/  F2FP.BF16.F32.PACK_AB R251, RZ, R251 ;  /* 0x000000fbfffb723e */ /* 0x000fc800000010ff */
[----:B------:R-:W-:Y:S01]  /*2bd80*/  PRMT R126, R2, 0x5410, R251 ;  /* 0x00005410027e7816 */ /* 0x000fe200000000fb */
[----:B------:R-:W-:Y:S06]  /*2bd90*/  BRA `(.L_x_6762) ;  /* 0x0000000000047947 */ /* 0x000fec0003800000 */
.L_x_6759:
[----:B------:R-:W-:-:S07]  /*2bda0*/  PRMT R126, R2, 0x5410, RZ ;  /* 0x00005410027e7816 */ /* 0x000fce00000000ff */
.L_x_6762:
[----:B------:R-:W-:Y:S05]  /*2bdb0*/  BSYNC.RECONVERGENT B3 ;  /* 0x0000000000037941 */ /* 0x000fea0003800200 */
.L_x_6758:
[----:B------:R-:W-:Y:S01]  /*2bdc0*/  MOV R2, R5 ;  /* 0x0000000500027202 */ /* 0x000fe20000000f00 */
[----:B------:R-:W-:-:S05]  /*2bdd0*/  IMAD.MOV.U32 R3, RZ, RZ, R126 ;  /* 0x000000ffff037224 */ /* 0x000fca00078e007e */
[----:B------:R3:W-:Y:S01]  /*2bde0*/  STG.E.64 desc[UR4][R124.64+0x3000], R2 ;  /* 0x003000027c007986 */ /* 0x0007e2000c101b04 */
[----:B------:R-:W-:Y:S05]  /*2bdf0*/  BRA `(.L_x_6763) ;  /* 0x0000000000107947 */ /* 0x000fea0003800000 */
.L_x_6745:
[----:B------:R-:W5:Y:S02]  /*2be00*/  LDCU UR7, c[0x0][0x39c] ;  /* 0x00007380ff0777ac */ /* 0x000f640008000800 */
[----:B-----5:R-:W-:-:S13]  /*2be10*/  ISETP.GE.AND P0, PT, R0, UR7, PT ;  /* 0x0000000700007c0c */ /* 0x020fda000bf06270 */
[----:B------:R-:W-:Y:S05]  /*2be20*/  @P0 EXIT ;  /* 0x000000000000094d */ /* 0x000fea0003800000 */
[----:B------:R0:W-:Y:S02]  /*2be30*/  STG.E.64 desc[UR4][R124.64+0x3000], RZ ;  /* 0x003000ff7c007986 */ /* 0x0001e4000c101b04 */
.L_x_6763:
[----:B------:R-:W-:Y:S05]  /*2be40*/  BSYNC.RECONVERGENT B2 ;  /* 0x0000000000027941 */ /* 0x000fea0003800200 */
.L_x_6744:
        /* <DEDUP_REMOVED lines=16> */
.L_x_6767:
[----:B------:R-:W-:Y:S05]  /*2bf50*/  BSYNC.RECONVERGENT B3 ;  /* 0x0000000000037941 */ /* 0x000fea0003800200 */
.L_x_6766:
        /* <DEDUP_REMOVED lines=17> */
.L_x_6771:
[----:B------:R-:W-:Y:S05]  /*2c070*/  BSYNC.RECONVERGENT B4 ;  /* 0x0000000000047941 */ /* 0x000fea0003800200 */
.L_x_6770:
[----:B------:R-:W-:-:S04]  /*2c080*/  F2FP.BF16.F32.PACK_AB R251, RZ, R251 ;  /* 0x000000fbfffb723e */ /* 0x000fc800000010ff */
[----:B------:R-:W-:Y:S01]  /*2c090*/  PRMT R6, R4, 0x5410, R251 ;  /* 0x0000541004067816 */ /* 0x000fe200000000fb */
[----:B------:R-:W-:Y:S06]  /*2c0a0*/  BRA `(.L_x_6772) ;  /* 0x0000000000047947 */ /* 0x000fec0003800000 */
.L_x_6769:
[----:B------:R-:W-:-:S07]  /*2c0b0*/  PRMT R6, R4, 0x5410, RZ ;  /* 0x0000541004067816 */ /* 0x000fce00000000ff */
.L_x_6772:
[----:B------:R-:W-:Y:S05]  /*2c0c0*/  BSYNC.RECONVERGENT B3 ;  /* 0x0000000000037941 */ /* 0x000fea0003800200 */
.L_x_6768:
        /* <DEDUP_REMOVED lines=16> */
.L_x_6776:
[----:B------:R-:W-:Y:S05]  /*2c1d0*/  BSYNC.RECONVERGENT B4 ;  /* 0x0000000000047941 */ /* 0x000fea0003800200 */
.L_x_6775:
[----:B------:R-:W-:Y:S01]  /*2c1e0*/  F2FP.BF16.F32.PACK_AB R2, RZ, R251 ;  /* 0x000000fbff02723e */ /* 0x000fe200000010ff */
[----:B------:R-:W-:Y:S06]  /*2c1f0*/  BRA `(.L_x_6777) ;  /* 0x0000000000047947 */ /* 0x000fec0003800000 */
.L_x_6774:
[----:B------:R-:W-:-:S07]  /*2c200*/  PRMT R2, RZ, 0x7610, R2 ;  /* 0x00007610ff027816 */ /* 0x000fce0000000002 */
.L_x_6777:
[----:B------:R-:W-:Y:S05]  /*2c210*/  BSYNC.RECONVERGENT B3 ;  /* 0x0000000000037941 */ /* 0x000fea0003800200 */
.L_x_6773:
        /* <DEDUP_REMOVED lines=16> */
.L_x_6781:
[----:B------:R-:W-:Y:S05]  /*2c320*/  BSYNC.RECONVERGENT B4 ;  /* 0x0000000000047941 */ /* 0x000fea0003800200 */
.L_x_6780:
[----:B------:R-:W-:-:S04]  /*2c330*/  F2FP.BF16.F32.PACK_AB R251, RZ, R251 ;  /* 0x000000fbfffb723e */ /* 0x000fc800000010ff */
[----:B------:R-:W-:Y:S01]  /*2c340*/  PRMT R126, R2, 0x5410, R251 ;  /* 0x00005410027e7816 */ /* 0x000fe200000000fb */
[----:B------:R-:W-:Y:S06]  /*2c350*/  BRA `(.L_x_6782) ;  /* 0x0000000000047947 */ /* 0x000fec0003800000 */
.L_x_6779:
[----:B------:R-:W-:-:S07]  /*2c360*/  PRMT R126, R2, 0x5410, RZ ;  /* 0x00005410027e7816 */ /* 0x000fce00000000ff */
.L_x_6782:
[----:B------:R-:W-:Y:S05]  /*2c370*/  BSYNC.RECONVERGENT B3 ;  /* 0x0000000000037941 */ /* 0x000fea0003800200 */
.L_x_6778:
[----:B------:R-:W-:-:S05]  /*2c380*/  MOV R7, R126 ;  /* 0x0000007e00077202 */ /* 0x000fca0000000f00 */
[----:B------:R3:W-:Y:S01]  /*2c390*/  STG.E.64 desc[UR4][R124.64+0x3100], R6 ;  /* 0x003100067c007986 */ /* 0x0007e2000c101b04 */
[----:B------:R-:W-:Y:S05]  /*2c3a0*/  BRA `(.L_x_6783) ;  /* 0x0000000000107947 */ /* 0x000fea0003800000 */
.L_x_6765:
[----:B------:R-:W5:Y:S02]  /*2c3b0*/  LDCU UR7, c[0x0][0x39c] ;  /* 0x00007380ff0777ac */ /* 0x000f640008000800 */
[----:B-----5:R-:W-:-:S13]  /*2c3c0*/  ISETP.GE.AND P0, PT, R0, UR7, PT ;  /* 0x0000000700007c0c */ /* 0x020fda000bf06270 */
[----:B------:R-:W-:Y:S05]  /*2c3d0*/  @P0 EXIT ;  /* 0x000000000000094d */ /* 0x000fea0003800000 */
[----:B------:R0:W-:Y:S02]  /*2c3e0*/  STG.E.64 desc[UR4][R124.64+0x3100], RZ ;  /* 0x003100ff7c007986 */ /* 0x0001e4000c101b04 */
.L_x_6783:
[----:B------:R-:W-:Y:S05]  /*2c3f0*/  BSYNC.RECONVERGENT B2 ;  /* 0x0000000000027941 */ /* 0x000fea0003800200 */
.L_x_6764:
        /* <DEDUP_REMOVED lines=16> */
.L_x_6787:
[----:B------:R-:W-:Y:S05]  /*2c500*/  BSYNC.RECONVERGENT B3 ;  /* 0x0000000000037941 */ /* 0x000fea0003800200 */
.L_x_6786:
        /* <DEDUP_REMOVED lines=17> */
.L_x_6791:
[----:B------:R-:W-:Y:S05]  /*2c620*/  BSYNC.RECONVERGENT B4 ;  /* 0x0000000000047941 */ /* 0x000fea0003800200 */
.L_x_6790:
[----:B------:R-:W-:-:S04]  /*2c630*/  F2FP.BF16.F32.PACK_AB R251, RZ, R251 ;  /* 0x000000fbfffb723e */ /* 0x000fc800000010ff */
[----:B------:R-:W-:Y:S01]  /*2c640*/  PRMT R6, R4, 0x5410, R251 ;  /* 0x0000541004067816 */ /* 0x000fe200000000fb */
[----:B------:R-:W-:Y:S06]  /*2c650*/  BRA `(.L_x_6792) ;  /* 0x0000000000047947 */ /* 0x000fec0003800000 */
.L_x_6789:
[----:B------:R-:W-:-:S07]  /*2c660*/  PRMT R6, R4, 0x5410, RZ ;  /* 0x0000541004067816 */ /* 0x000fce00000000ff */
.L_x_6792:
[----:B------:R-:W-:Y:S05]  /*2c670*/  BSYNC.RECONVERGENT B3 ;  /* 0x0000000000037941 */ /* 0x000fea0003800200 */
.L_x_6788:
        /* <DEDUP_REMOVED lines=16> */
.L_x_6796:
[----:B------:R-:W-:Y:S05]  /*2c780*/  BSYNC.RECONVERGENT B4 ;  /* 0x0000000000047941 */ /* 0x000fea0003800200 */
.L_x_6795:
[----:B------:R-:W-:Y:S01]  /*2c790*/  F2FP.BF16.F32.PACK_AB R2, RZ, R251 ;  /* 0x000000fbff02723e */ /* 0x000fe200000010ff */
[----:B------:R-:W-:Y:S06]  /*2c7a0*/  BRA `(.L_x_6797) ;  /* 0x0000000000047947 */ /* 0x000fec0003800000 */
.L_x_6794:
[----:B------:R-:W-:-:S07]  /*2c7b0*/  PRMT R2, RZ, 0x7610, R2 ;  /* 0x00007610ff027816 */ /* 0x000fce0000000002 */
.L_x_6797:
[----:B------:R-:W-:Y:S05]  /*2c7c0*/  BSYNC.RECONVERGENT B3 ;  /* 0x0000000000037941 */ /* 0x000fea0003800200 */
.L_x_6793:
        /* <DEDUP_REMOVED lines=16> */
.L_x_6801:
[----:B------:R-:W-:Y:S05]  /*2c8d0*/  BSYNC.RECONVERGENT B4 ;  /* 0x0000000000047941 */ /* 0x000fea0003800200 */
.L_x_6800:
[----:B------:R-:W-:-:S04]  /*2c8e0*/  F2FP.BF16.F32.PACK_AB R251, RZ, R251 ;  /* 0x000000fbfffb723e */ /* 0x000fc800000010ff */
[----:B------:R-:W-:Y:S01]  /*2c8f0*/  PRMT R126, R2, 0x5410, R251 ;  /* 0x00005410027e7816 */ /* 0x000fe200000000fb */
[----:B------:R-:W-:Y:S06]  /*2c900*/  BRA `(.L_x_6802) ;  /* 0x0000000000047947 */ /* 0x000fec0003800000 */
.L_x_6799:
[----:B------:R-:W-:-:S07]  /*2c910*/  PRMT R126, R2, 0x5410, RZ ;  /* 0x00005410027e7816 */ /* 0x000fce00000000ff */
.L_x_6802:
[----:B------:R-:W-:Y:S05]  /*2c920*/  BSYNC.RECONVERGENT B3 ;  /* 0x0000000000037941 */ /* 0x000fea0003800200 */
.L_x_6798:
[----:B------:R-:W-:-:S05]  /*2c930*/  MOV R7, R126 ;  /* 0x0000007e00077202 */ /* 0x000fca0000000f00 */
[----:B------:R3:W-:Y:S01]  /*2c940*/  STG.E.64 desc[UR4][R124.64+0x3200], R6 ;  /* 0x003200067c007986 */ /* 0x0007e2000c101b04 */
[----:B------:R-:W-:Y:S05]  /*2c950*/  BRA `(.L_x_6803) ;  /* 0x0000000000107947 */ /* 0x000fea0003800000 */
.L_x_6785:
[----:B------:R-:W5:Y:S02]  /*2c960*/  LDCU UR7, c[0x0][0x39c] ;  /* 0x00007380ff0777ac */ /* 0x000f640008000800 */
[----:B-----5:R-:W-:-:S13]  /*2c970*/  ISETP.GE.AND P0, PT, R0, UR7, PT ;  /* 0x0000000700007c0c */ /* 0x020fda000bf06270 */
[----:B------:R-:W-:Y:S05]  /*2c980*/  @P0 EXIT ;  /* 0x000000000000094d */ /* 0x000fea0003800000 */
[----:B------:R0:W-:Y:S02]  /*2c990*/  STG.E.64 desc[UR4][R124.64+0x3200], RZ ;  /* 0x003200ff7c007986 */ /* 0x0001e4000c101b04 */
.L_x_6803:
[----:B------:R-:W-:Y:S05]  /*2c9a0*/  BSYNC.RECONVERGENT B2 ;  /* 0x0000000000027941 */ /* 0x000fea0003800200 */
.L_x_6784:
        /* <DEDUP_REMOVED lines=16> */
.L_x_6807:
[----:B------:R-:W-:Y:S05]  /*2cab0*/  BSYNC.RECONVERGENT B3 ;  /* 0x0000000000037941 */ /* 0x000fea0003800200 */
.L_x_6806:
        /* <DEDUP_REMOVED lines=17> */
.L_x_6811:
[----:B------:R-:W-:Y:S05]  /*2cbd0*/  BSYNC.RECONVERGENT B4 ;  /* 0x0000000000047941 */ /* 0x000fea0003800200 */
.L_x_6810:
[----:B------:R-:W-:-:S04]  /*2cbe0*/  F2FP.BF16.F32.PACK_AB R251, RZ, R251 ;  /* 0x000000fbfffb723e */ /* 0x000fc800000010ff */
[----:B------:R-:W-:Y:S01]  /*2cbf0*/  PRMT R6, R4, 0x5410, R251 ;  /* 0x0000541004067816 */ /* 0x000fe200000000fb */
[----:B------:R-:W-:Y:S06]  /*2cc00*/  BRA `(.L_x_6812) ;  /* 0x0000000000047947 */ /* 0x000fec0003800000 */
.L_x_6809:
[----:B------:R-:W-:-:S07]  /*2cc10*/  PRMT R6, R4, 0x5410, RZ ;  /* 0x0000541004067816 */ /* 0x000fce00000000ff */
.L_x_6812:
[----:B------:R-:W-:Y:S05]  /*2cc20*/  BSYNC.RECONVERGENT B3 ;  /* 0x0000000000037941 */ /* 0x000fea0003800200 */
.L_x_6808:
        /* <DEDUP_REMOVED lines=16> */
.L_x_6816:
[----:B------:R-:W-:Y:S05]  /*2cd30*/  BSYNC.RECONVERGENT B4 ;  /* 0x0000000000047941 */ /* 0x000fea0003800200 */
.L_x_6815:
[----:B------:R-:W-:Y:S01]  /*2cd40*/  F2FP.BF16.F32.PACK_AB R2, RZ, R251 ;  /* 0x000000fbff02723e */ /* 0x000fe200000010ff */
[----:B------:R-:W-:Y:S06]  /*2cd50*/  BRA `(.L_x_6817) ;  /* 0x0000000000047947 */ /* 0x000fec0003800000 */
.L_x_6814:
[----:B------:R-:W-:-:S07]  /*2cd60*/  PRMT R2, RZ, 0x7610, R2 ;  /* 0x00007610ff027816 */ /* 0x000fce0000000002 */
.L_x_6817:
[----:B------:R-:W-:Y:S05]  /*2cd70*/  BSYNC.RECONVERGENT B3 ;  /* 0x0000000000037941 */ /* 0x000fea0003800200 */
.L_x_6813:
        /* <DEDUP_REMOVED lines=16> */
.L_x_6821:
[----:B------:R-:W-:Y:S05]  /*2ce80*/  BSYNC.RECONVERGENT B4 ;  /* 0x0000000000047941 */ /* 0x000fea0003800200 */
.L_x_6820:
[----:B------:R-:W-:-:S04]  /*2ce90*/  F2FP.BF16.F32.PACK_AB R251, RZ, R251 ;  /* 0x000000fbfffb723e */ /* 0x000fc800000010ff */
[----:B------:R-:W-:Y:S01]  /*2cea0*/  PRMT R126, R2, 0x5410, R251 ;  /* 0x00005410027e7816 */ /* 0x000fe200000000fb */
[----:B------:R-:W-:Y:S06]  /*2ceb0*/  BRA `(.L_x_6822) ;  /* 0x0000000000047947 */ /* 0x000fec0003800000 */
.L_x_6819:
[----:B------:R-:W-:-:S07]  /*2cec0*/  PRMT R126, R2, 0x5410, RZ ;  /* 0x00005410027e7816 */ /* 0x000fce00000000ff */
.L_x_6822:
[----:B------:R-:W-:Y:S05]  /*2ced0*/  BSYNC.RECONVERGENT B3 ;  /* 0x0000000000037941 */ /* 0x000fea0003800200 */
.L_x_6818:
[----:B------:R-:W-:-:S05]  /*2cee0*/  MOV R7, R126 ;  /* 0x0000007e00077202 */ /* 0x000fca0000000f00 */
[----:B------:R3:W-:Y:S01]  /*2cef0*/  STG.E.64 desc[UR4][R124.64+0x3300], R6 ;  /* 0x003300067c007986 */ /* 0x0007e2000c101b04 */
[----:B------:R-:W-:Y:S05]  /*2cf00*/  BRA `(.L_x_6823) ;  /* 0x0000000000107947 */ /* 0x000fea0003800000 */
.L_x_6805:
[----:B------:R-:W5:Y:S02]  /*2cf10*/  LDCU UR7, c[0x0][0x39c] ;  /* 0x00007380ff0777ac */ /* 0x000f640008000800 */
[----:B-----5:R-:W-:-:S13]  /*2cf20*/  ISETP.GE.AND P0, PT, R0, UR7, PT ;  /* 0x0000000700007c0c */ /* 0x020fda000bf06270 */
[----:B------:R-:W-:Y:S05]  /*2cf30*/  @P0 EXIT ;  /* 0x000000000000094d */ /* 0x000fea0003800000 */
[----:B------:R0:W-:Y:S02]  /*2cf40*/  STG.E.64 desc[UR4][R124.64+0x3300], RZ ;  /* 0x003300ff7c007986 */ /* 0x0001e4000c101b04 */
.L_x_6823:
[----:B------:R-:W-:Y:S05]  /*2cf50*/  BSYNC.RECONVERGENT B2 ;  /* 0x0000000000027941 */ /* 0x000fea0003800200 */
.L_x_6804:
[----:B------:R-:W-:Y:S01]  /*2cf60*/  VIADD R0, R118, 0x1a00 ;  /* 0x00001a0076007836 */ /* 0x000fe20000000000 */
[----:B------:R-:W-:Y:S04]  /*2cf70*/  BSSY.RECONVERGENT B2, `(.L_x_6824) ;  /* 0x0000059000027945 */ /* 0x000fe80003800200 */
        /* <DEDUP_REMOVED lines=14> */
.L_x_6827:
[----:B------:R-:W-:Y:S05]  /*2d060*/  BSYNC.RECONVERGENT B3 ;  /* 0x0000000000037941 */ /* 0x000fea0003800200 */
.L_x_6826:
        /* <DEDUP_REMOVED lines=17> */
.L_x_6831:
[----:B------:R-:W-:Y:S05]  /*2d180*/  BSYNC.RECONVERGENT B4 ;  /* 0x0000000000047941 */ /* 0x000fea0003800200 */
.L_x_6830:
[----:B------:R-:W-:-:S04]  /*2d190*/  F2FP.BF16.F32.PACK_AB R251, RZ, R251 ;  /* 0x000000fbfffb723e */ /* 0x000fc800000010ff */
[----:B------:R-:W-:Y:S01]  /*2d1a0*/  PRMT R6, R4, 0x5410, R251 ;  /* 0x0000541004067816 */ /* 0x000fe200000000fb */
[----:B------:R-:W-:Y:S06]  /*2d1b0*/  BRA `(.L_x_6832) ;  /* 0x0000000000047947 */ /* 0x000fec0003800000 */
.L_x_6829:
[----:B------:R-:W-:-:S07]  /*2d1c0*/  PRMT R6, R4, 0x5410, RZ ;  /* 0x0000541004067816 */ /* 0x000fce00000000ff */
.L_x_6832:
[----:B------:R-:W-:Y:S05]  /*2d1d0*/  BSYNC.RECONVERGENT B3 ;  /* 0x0000000000037941 */ /* 0x000fea0003800200 */
.L_x_6828:
        /* <DEDUP_REMOVED lines=16> */
.L_x_6836:
[----:B------:R-:W-:Y:S05]  /*2d2e0*/  BSYNC.RECONVERGENT B4 ;  /* 0x0000000000047941 */ /* 0x000fea0003800200 */
.L_x_6835:
[----:B------:R-:W-:Y:S01]  /*2d2f0*/  F2FP.BF16.F32.PACK_AB R2, RZ, R251 ;  /* 0x000000fbff02723e */ /* 0x000fe200000010ff */
[----:B------:R-:W-:Y:S06]  /*2d300*/  BRA `(.L_x_6837) ;  /* 0x0000000000047947 */ /* 0x000fec0003800000 */
.L_x_6834:
[----:B------:R-:W-:-:S07]  /*2d310*/  PRMT R2, RZ, 0x7610, R2 ;  /* 0x00007610ff027816 */ /* 0x000fce0000000002 */
.L_x_6837:
[----:B------:R-:W-:Y:S05]  /*2d320*/  BSYNC.RECONVERGENT B3 ;  /* 0x0000000000037941 */ /* 0x000fea0003800200 */
.L_x_6833:
        /* <DEDUP_REMOVED lines=16> */
.L_x_6841:
[----:B------:R-:W-:Y:S05]  /*2d430*/  BSYNC.RECONVERGENT B4 ;  /* 0x0000000000047941 */ /* 0x000fea0003800200 */
.L_x_6840:
[----:B------:R-:W-:-:S04]  /*2d440*/  F2FP.BF16.F32.PACK_AB R251, RZ, R251 ;  /* 0x000000fbfffb723e */ /* 0x000fc800000010ff */
[----:B------:R-:W-:Y:S01]  /*2d450*/  PRMT R126, R2, 0x5410, R251 ;  /* 0x00005410027e7816 */ /* 0x000fe200000000fb */
[----:B------:R-:W-:Y:S06]  /*2d460*/  BRA `(.L_x_6842) ;  /* 0x0000000000047947 */ /* 0x000fec0003800000 */
.L_x_6839:
[----:B------:R-:W-:-:S07]  /*2d470*/  PRMT R126, R2, 0x5410, RZ ;  /* 0x00005410027e7816 */ /* 0x000fce00000000ff */
.L_x_6842:
[----:B------:R-:W-:Y:S05]  /*2d480*/  BSYNC.RECONVERGENT B3 ;  /* 0x0000000000037941 */ /* 0x000fea0003800200 */
.L_x_6838:
[----:B------:R-:W-:-:S05]  /*2d490*/  IMAD.MOV.U32 R7, RZ, RZ, R126 ;  /* 0x000000ffff077224 */ /* 0x000fca00078e007e */
[----:B------:R3:W-:Y:S01]  /*2d4a0*/  STG.E.64 desc[UR4][R124.64+0x3400], R6 ;  /* 0x003400067c007986 */ /* 0x0007e2000c101b04 */
[----:B------:R-:W-:Y:S05]  /*2d4b0*/  BRA `(.L_x_6843) ;  /* 0x0000000000107947 */ /* 0x000fea0003800000 */
.L_x_6825:
[----:B------:R-:W5:Y:S02]  /*2d4c0*/  LDCU UR7, c[0x0][0x39c] ;  /* 0x00007380ff0777ac */ /* 0x000f640008000800 */
[----:B-----5:R-:W-:-:S13]  /*2d4d0*/  ISETP.GE.AND P0, PT, R0, UR7, PT ;  /* 0x0000000700007c0c */ /* 0x020fda000bf06270 */
[----:B------:R-:W-:Y:S05]  /*2d4e0*/  @P0 EXIT ;  /* 0x000000000000094d */ /* 0x000fea0003800000 */
[----:B------:R0:W-:Y:S02]  /*2d4f0*/  STG.E.64 desc[UR4][R124.64+0x3400], RZ ;  /* 0x003400ff7c007986 */ /* 0x0001e4000c101b04 */
.L_x_6843:
[----:B------:R-:W-:Y:S05]  /*2d500*/  BSYNC.RECONVERGENT B2 ;  /* 0x0000000000027941 */ /* 0x000fea0003800200 */
.L_x_6824:
        /* <DEDUP_REMOVED lines=16> */
.L_x_6847:
[----:B------:R-:W-:Y:S05]  /*2d610*/  BSYNC.RECONVERGENT B3 ;  /* 0x0000000000037941 */ /* 0x000fea0003800200 */
.L_x_6846:
        /* <DEDUP_REMOVED lines=17> */
.L_x_6851:
[----:B------:R-:W-:Y:S05]  /*2d730*/  BSYNC.RECONVERGENT B4 ;  /* 0x0000000000047941 */ /* 0x000fea0003800200 */
.L_x_6850:
[----:B------:R-:W-:-:S04]  /*2d740*/  F2FP.BF16.F32.PACK_AB R251, RZ, R251 ;  /* 0x000000fbfffb723e */ /* 0x000fc800000010ff */
[----:B------:R-:W-:Y:S01]  /*2d750*/  PRMT R6, R4, 0x5410, R251 ;  /* 0x0000541004067816 */ /* 0x000fe200000000fb */
[----:B------:R-:W-:Y:S06]  /*2d760*/  BRA `(.L_x_6852) ;  /* 0x0000000000047947 */ /* 0x000fec0003800000 */
.L_x_6849:
[----:B------:R-:W-:-:S07]  /*2d770*/  PRMT R6, R4, 0x5410, RZ ;  /* 0x0000541004067816 */ /* 0x000fce00000000ff */
.L_x_6852:
[----:B------:R-:W-:Y:S05]  /*2d780*/  BSYNC.RECONVERGENT B3 ;  /* 0x0000000000037941 */ /* 0x000fea0003800200 */
.L_x_6848:
        /* <DEDUP_REMOVED lines=16> */
.L_x_6856:
[----:B------:R-:W-:Y:S05]  /*2d890*/  BSYNC.RECONVERGENT B4 ;  /* 0x0000000000047941 */ /* 0x000fea0003800200 */
.L_x_6855:
[----:B------:R-:W-:Y:S01]  /*2d8a0*/  F2FP.BF16.F32.PACK_AB R2, RZ, R251 ;  /* 0x000000fbff02723e */ /* 0x000fe200000010ff */
[----:B------:R-:W-:Y:S06]  /*2d8b0*/  BRA `(.L_x_6857) ;  /* 0x0000000000047947 */ /* 0x000fec0003800000 */
.L_x_6854:
[----:B------:R-:W-:-:S07]  /*2d8c0*/  PRMT R2, RZ, 0x7610, R2 ;  /* 0x00007610ff027816 */ /* 0x000fce0000000002 */
.L_x_6857:
[----:B------:R-:W-:Y:S05]  /*2d8d0*/  BSYNC.RECONVERGENT B3 ;  /* 0x0000000000037941 */ /* 0x000fea0003800200 */
.L_x_6853:
        /* <DEDUP_REMOVED lines=16> */
.L_x_6861:
[----:B------:R-:W-:Y:S05]  /*2d9e0*/  BSYNC.RECONVERGENT B4 ;  /* 0x0000000000047941 */ /* 0x000fea0003800200 */
.L_x_6860:
[----:B------:R-:W-:-:S04]  /*2d9f0*/  F2FP.BF16.F32.PACK_AB R251, RZ, R251 ;  /* 0x000000fbfffb723e */ /* 0x000fc800000010ff */
[----:B------:R-:W-:Y:S01]  /*2da00*/  PRMT R126, R2, 0x5410, R251 ;  /* 0x00005410027e7816 */ /* 0x000fe200000000fb */
[----:B------:R-:W-:Y:S06]  /*2da10*/  BRA `(.L_x_6862) ;  /* 0x0000000000047947 */ /* 0x000fec0003800000 */
.L_x_6859:
[----:B------:R-:W-:-:S07]  /*2da20*/  PRMT R126, R2, 0x5410, RZ ;  /* 0x00005410027e7816 */ /* 0x000fce00000000ff */
.L_x_6862:
[----:B------:R-:W-:Y:S05]  /*2da30*/  BSYNC.RECONVERGENT B3 ;  /* 0x0000000000037941 */ /* 0x000fea0003800200 */
.L_x_6858:
[----:B------:R-:W-:-:S05]  /*2da40*/  MOV R7, R126 ;  /* 0x0000007e00077202 */ /* 0x000fca0000000f00 */
[----:B------:R3:W-:Y:S01]  /*2da50*/  STG.E.64 desc[UR4][R124.64+0x3500], R6 ;  /* 0x003500067c007986 */ /* 0x0007e2000c101b04 */
[----:B------:R-:W-:Y:S05]  /*2da60*/  BRA `(.L_x_6863) ;  /* 0x0000000000107947 */ /* 0x000fea0003800000 */
.L_x_6845:
[----:B------:R-:W5:Y:S02]  /*2da70*/  LDCU UR7, c[0x0][0x39c] ;  /* 0x00007380ff0777ac */ /* 0x000f640008000800 */
[----:B-----5:R-:W-:-:S13]  /*2da80*/  ISETP.GE.AND P0, PT, R0, UR7, PT ;  /* 0x0000000700007c0c */ /* 0x020fda000bf06270 */
[----:B------:R-:W-:Y:S05]  /*2da90*/  @P0 EXIT ;  /* 0x000000000000094d */ /* 0x000fea0003800000 */
[----:B------:R0:W-:Y:S02]  /*2daa0*/  STG.E.64 desc[UR4][R124.64+0x3500], RZ ;  /* 0x003500ff7c007986 */ /* 0x0001e4000c101b04 */
.L_x_6863:
[----:B------:R-:W-:Y:S05]  /*2dab0*/  BSYNC.RECONVERGENT B2 ;  /* 0x0000000000027941 */ /* 0x000fea0003800200 */
.L_x_6844:
        /* <DEDUP_REMOVED lines=16> */
.L_x_6867:
[----:B------:R-:W-:Y:S05]  /*2dbc0*/  BSYNC.RECONVERGENT B3 ;  /* 0x0000000000037941 */ /* 0x000fea0003800200 */
.L_x_6866:
        /* <DEDUP_REMOVED lines=17> */
.L_x_6871:
[----:B------:R-:W-:Y:S05]  /*2dce0*/  BSYNC.RECONVERGENT B4 ;  /* 0x0000000000047941 */ /* 0x000fea0003800200 */
.L_x_6870:
[----:B------:R-:W-:-:S04]  /*2dcf0*/  F2FP.BF16.F32.PACK_AB R251, RZ, R251 ;  /* 0x000000fbfffb723e */ /* 0x000fc800000010ff */
[----:B------:R-:W-:Y:S01]  /*2dd00*/  PRMT R6, R4, 0x5410, R251 ;  /* 0x0000541004067816 */ /* 0x000fe200000000fb */
[----:B------:R-:W-:Y:S06]  /*2dd10*/  BRA `(.L_x_6872) ;  /* 0x0000000000047947 */ /* 0x000fec0003800000 */
.L_x_6869:
[----:B------:R-:W-:-:S07]  /*2dd20*/  PRMT R6, R4, 0x5410, RZ ;  /* 0x0000541004067816 */ /* 0x000fce00000000ff */
.L_x_6872:
[----:B------:R-:W-:Y:S05]  /*2dd30*/  BSYNC.RECONVERGENT B3 ;  /* 0x0000000000037941 */ /* 0x000fea0003800200 */
.L_x_6868:
        /* <DEDUP_REMOVED lines=16> */
.L_x_6876:
[----:B------:R-:W-:Y:S05]  /*2de40*/  BSYNC.RECONVERGENT B4 ;  /* 0x0000000000047941 */ /* 0x000fea0003800200 */
.L_x_6875:
[----:B------:R-:W-:Y:S01]  /*2de50*/  F2FP.BF16.F32.PACK_AB R2, RZ, R251 ;  /* 0x000000fbff02723e */ /* 0x000fe200000010ff */
[----:B------:R-:W-:Y:S06]  /*2de60*/  BRA `(.L_x_6877) ;  /* 0x0000000000047947 */ /* 0x000fec0003800000 */
.L_x_6874:
[----:B------:R-:W-:-:S07]  /*2de70*/  PRMT R2, RZ, 0x7610, R2 ;  /* 0x00007610ff027816 */ /* 0x000fce0000000002 */
.L_x_6877:
[----:B------:R-:W-:Y:S05]  /*2de80*/  BSYNC.RECONVERGENT B3 ;  /* 0x0000000000037941 */ /* 0x000fea0003800200 */
.L_x_6873:
        /* <DEDUP_REMOVED lines=16> */
.L_x_6881:
[----:B------:R-:W-:Y:S05]  /*2df90*/  BSYNC.RECONVERGENT B4 ;  /* 0x0000000000047941 */ /* 0x000fea0003800200 */
.L_x_6880:
[----:B------:R-:W-:-:S04]  /*2dfa0*/  F2FP.BF16.F32.PACK_AB R251, RZ, R251 ;  /* 0x000000fbfffb723e */ /* 0x000fc800000010ff */
[----:B------:R-:W-:Y:S01]  /*2dfb0*/  PRMT R126, R2, 0x5410, R251 ;  /* 0x00005410027e7816 */ /* 0x000fe200000000fb */
[----:B------:R-:W-:Y:S06]  /*2dfc0*/  BRA `(.L_x_6882) ;  /* 0x0000000000047947 */ /* 0x000fec0003800000 */
.L_x_6879:
[----:B------:R-:W-:-:S07]  /*2dfd0*/  PRMT R126, R2, 0x5410, RZ ;  /* 0x00005410027e7816 */ /* 0x000fce00000000ff */
.L_x_6882:
[----:B------:R-:W-:Y:S05]  /*2dfe0*/  BSYNC.RECONVERGENT B3 ;  /* 0x0000000000037941 */ /* 0x000fea0003800200 */
.L_x_6878:
[----:B------:R-:W-:-:S05]  /*2dff0*/  MOV R7, R126 ;  /* 0x0000007e00077202 */ /* 0x000fca0000000f00 */
[----:B------:R3:W-:Y:S01]  /*2e000*/  STG.E.64 desc[UR4][R124.64+0x3600], R6 ;  /* 0x003600067c007986 */ /* 0x0007e2000c101b04 */
[----:B------:R-:W-:Y:S05]  /*2e010*/  BRA `(.L_x_6883) ;  /* 0x0000000000107947 */ /* 0x000fea0003800000 */
.L_x_6865:
[----:B------:R-:W5:Y:S02]  /*2e020*/  LDCU UR7, c[0x0][0x39c] ;  /* 0x00007380ff0777ac */ /* 0x000f640008000800 */
[----:B-----5:R-:W-:-:S13]  /*2e030*/  ISETP.GE.AND P0, PT, R0, UR7, PT ;  /* 0x0000000700007c0c */ /* 0x020fda000bf06270 */
[----:B------:R-:W-:Y:S05]  /*2e040*/  @P0 EXIT ;  /* 0x000000000000094d */ /* 0x000fea0003800000 */
[----:B------:R0:W-:Y:S02]  /*2e050*/  STG.E.64 desc[UR4][R124.64+0x3600], RZ ;  /* 0x003600ff7c007986 */ /* 0x0001e4000c101b04 */
.L_x_6883:
[----:B------:R-:W-:Y:S05]  /*2e060*/  BSYNC.RECONVERGENT B2 ;  /* 0x0000000000027941 */ /* 0x000fea0003800200 */
.L_x_6864:
        /* <DEDUP_REMOVED lines=16> */
.L_x_6887:
[----:B------:R-:W-:Y:S05]  /*2e170*/  BSYNC.RECONVERGENT B3 ;  /* 0x0000000000037941 */ /* 0x000fea0003800200 */
.L_x_6886:
        /* <DEDUP_REMOVED lines=17> */
.L_x_6891:
[----:B------:R-:W-:Y:S05]  /*2e290*/  BSYNC.RECONVERGENT B4 ;  /* 0x0000000000047941 */ /* 0x000fea0003800200 */
.L_x_6890:
[----:B------:R-:W-:-:S04]  /*2e2a0*/  F2FP.BF16.F32.PACK_AB R251, RZ, R251 ;  /* 0x000000fbfffb723e */ /* 0x000fc800000010ff */
[----:B------:R-:W-:Y:S01]  /*2e2b0*/  PRMT R6, R4, 0x5410, R251 ;  /* 0x0000541004067816 */ /* 0x000fe200000000fb */
[----:B------:R-:W-:Y:S06]  /*2e2c0*/  BRA `(.L_x_6892) ;  /* 0x0000000000047947 */ /* 0x000fec0003800000 */
.L_x_6889:
[----:B------:R-:W-:-:S07]  /*2e2d0*/  PRMT R6, R4, 0x5410, RZ ;  /* 0x0000541004067816 */ /* 0x000fce00000000ff */
.L_x_6892:
[----:B------:R-:W-:Y:S05]  /*2e2e0*/  BSYNC.RECONVERGENT B3 ;  /* 0x0000000000037941 */ /* 0x000fea0003800200 */
.L_x_6888:
        /* <DEDUP_REMOVED lines=16> */
.L_x_6896:
[----:B------:R-:W-:Y:S05]  /*2e3f0*/  BSYNC.RECONVERGENT B4 ;  /* 0x0000000000047941 */ /* 0x000fea0003800200 */
.L_x_6895:
[----:B------:R-:W-:Y:S01]  /*2e400*/  F2FP.BF16.F32.PACK_AB R2, RZ, R251 ;  /* 0x000000fbff02723e */ /* 0x000fe200000010ff */
[----:B------:R-:W-:Y:S06]  /*2e410*/  BRA `(.L_x_6897) ;  /* 0x0000000000047947 */ /* 0x000fec0003800000 */
.L_x_6894:
[----:B------:R-:W-:-:S07]  /*2e420*/  PRMT R2, RZ, 0x7610, R2 ;  /* 0x00007610ff027816 */ /* 0x000fce0000000002 */
.L_x_6897:
[----:B------:R-:W-:Y:S05]  /*2e430*/  BSYNC.RECONVERGENT B3 ;  /* 0x0000000000037941 */ /* 0x000fea0003800200 */
.L_x_6893:
        /* <DEDUP_REMOVED lines=16> */
.L_x_6901:
[----:B------:R-:W-:Y:S05]  /*2e540*/  BSYNC.RECONVERGENT B4 ;  /* 0x0000000000047941 */ /* 0x000fea0003800200 */
.L_x_6900:
[----:B------:R-:W-:-:S04]  /*2e550*/  F2FP.BF16.F32.PACK_AB R251, RZ, R251 ;  /* 0x000000fbfffb723e */ /* 0x000fc800000010ff */
[----:B------:R-:W-:Y:S01]  /*2e560*/  PRMT R126, R2, 0x5410, R251 ;  /* 0x00005410027e7816 */ /* 0x000fe200000000fb */
[----:B------:R-:W-:Y:S06]  /*2e570*/  BRA `(.L_x_6902) ;  /* 0x0000000000047947 */ /* 0x000fec0003800000 */
.L_x_6899:
[----:B------:R-:W-:-:S07]  /*2e580*/  PRMT R126, R2, 0x5410, RZ ;  /* 0x00005410027e7816 */ /* 0x000fce00000000ff */
.L_x_6902:
[----:B------:R-:W-:Y:S05]  /*2e590*/  BSYNC.RECONVERGENT B3 ;  /* 0x0000000000037941 */ /* 0x000fea0003800200 */
.L_x_6898:
[----:B------:R-:W-:-:S05]  /*2e5a0*/  MOV R7, R126 ;  /* 0x0000007e00077202 */ /* 0x000fca0000000f00 */
[----:B------:R3:W-:Y:S01]  /*2e5b0*/  STG.E.64 desc[UR4][R124.64+0x3700], R6 ;  /* 0x003700067c007986 */ /* 0x0007e2000c101b04 */
[----:B------:R-:W-:Y:S05]  /*2e5c0*/  BRA `(.L_x_6903) ;  /* 0x0000000000107947 */ /* 0x000fea0003800000 */
.L_x_6885:
[----:B------:R-:W5:Y:S02]  /*2e5d0*/  LDCU UR7, c[0x0][0x39c] ;  /* 0x00007380ff0777ac */ /* 0x000f640008000800 */
[----:B-----5:R-:W-:-:S13]  /*2e5e0*/  ISETP.GE.AND P0, PT, R0, UR7, PT ;  /* 0x0000000700007c0c */ /* 0x020fda000bf06270 */
[----:B------:R-:W-:Y:S05]  /*2e5f0*/  @P0 EXIT ;  /* 0x000000000000094d */ /* 0x000fea0003800000 */
[----:B------:R0:W-:Y:S02]  /*2e600*/  STG.E.64 desc[UR4][R124.64+0x3700], RZ ;  /* 0x003700ff7c007986 */ /* 0x0001e4000c101b04 */
.L_x_6903:
[----:B------:R-:W-:Y:S05]  /*2e610*/  BSYNC.RECONVERGENT B2 ;  /* 0x0000000000027941 */ /* 0x000fea0003800200 */
.L_x_6884:
        /* <DEDUP_REMOVED lines=16> */
.L_x_6907:
[----:B------:R-:W-:Y:S05]  /*2e720*/  BSYNC.RECONVERGENT B3 ;  /* 0x0000000000037941 */ /* 0x000fea0003800200 */
.L_x_6906:
        /* <DEDUP_REMOVED lines=17> */
.L_x_6911:
[----:B------:R-:W-:Y:S05]  /*2e840*/  BSYNC.RECONVERGENT B4 ;  /* 0x0000000000047941 */ /* 0x000fea0003800200 */
.L_x_6910:
[----:B------:R-:W-:-:S04]  /*2e850*/  F2FP.BF16.F32.PACK_AB R251, RZ, R251 ;  /* 0x000000fbfffb723e */ /* 0x000fc800000010ff */
[----:B------:R-:W-:Y:S01]  /*2e860*/  PRMT R6, R4, 0x5410, R251 ;  /* 0x0000541004067816 */ /* 0x000fe200000000fb */
[----:B------:R-:W-:Y:S06]  /*2e870*/  BRA `(.L_x_6912) ;  /* 0x0000000000047947 */ /* 0x000fec0003800000 */
.L_x_6909:
[----:B------:R-:W-:-:S07]  /*2e880*/  PRMT R6, R4, 0x5410, RZ ;  /* 0x0000541004067816 */ /* 0x000fce00000000ff */
.L_x_6912:
[----:B------:R-:W-:Y:S05]  /*2e890*/  BSYNC.RECONVERGENT B3 ;  /* 0x0000000000037941 */ /* 0x000fea0003800200 */
.L_x_6908:
        /* <DEDUP_REMOVED lines=16> */
.L_x_6916:
[----:B------:R-:W-:Y:S05]  /*2e9a0*/  BSYNC.RECONVERGENT B4 ;  /* 0x0000000000047941 */ /* 0x000fea0003800200 */
.L_x_6915:
[----:B------:R-:W-:Y:S01]  /*2e9b0*/  F2FP.BF16.F32.PACK_AB R2, RZ, R251 ;  /* 0x000000fbff02723e */ /* 0x000fe200000010ff */
[----:B------:R-:W-:Y:S06]  /*2e9c0*/  BRA `(.L_x_6917) ;  /* 0x0000000000047947 */ /* 0x000fec0003800000 */
.L_x_6914:
[----:B------:R-:W-:-:S07]  /*2e9d0*/  PRMT R2, RZ, 0x7610, R2 ;  /* 0x00007610ff027816 */ /* 0x000fce0000000002 */
.L_x_6917:
[----:B------:R-:W-:Y:S05]  /*2e9e0*/  BSYNC.RECONVERGENT B3 ;  /* 0x0000000000037941 */ /* 0x000fea0003800200 */
.L_x_6913:
        /* <DEDUP_REMOVED lines=16> */
.L_x_6921:
[----:B------:R-:W-:Y:S05]  /*2eaf0*/  BSYNC.RECONVERGENT B4 ;  /* 0x0000000000047941 */ /* 0x000fea0003800200 */
.L_x_6920:
[----:B------:R-:W-:-:S04]  /*2eb00*/  F2FP.BF16.F32.PACK_AB R251, RZ, R251 ;  /* 0x000000fbfffb723e */ /* 0x000fc800000010ff */
[----:B------:R-:W-:Y:S01]  /*2eb10*/  PRMT R126, R2, 0x5410, R251 ;  /* 0x00005410027e7816 */ /* 0x000fe200000000fb */
[----:B------:R-:W-:Y:S06]  /*2eb20*/  BRA `(.L_x_6922) ;  /* 0x0000000000047947 */ /* 0x000fec0003800000 */
.L_x_6919:
[----:B------:R-:W-:-:S07]  /*2eb30*/  PRMT R126, R2, 0x5410, RZ ;  /* 0x00005410027e7816 */ /* 0x000fce00000000ff */
.L_x_6922:
[----:B------:R-:W-:Y:S05]  /*2eb40*/  BSYNC.RECONVERGENT B3 ;  /* 0x0000000000037941 */ /* 0x000fea0003800200 */
.L_x_6918:
[----:B------:R-:W-:-:S05]  /*2eb50*/  IMAD.MOV.U32 R7, RZ, RZ, R126 ;  /* 0x000000ffff077224 */ /* 0x000fca00078e007e */
[----:B------:R3:W-:Y:S01]  /*2eb60*/  STG.E.64 desc[UR4][R124.64+0x3800], R6 ;  /* 0x003800067c007986 */ /* 0x0007e2000c101b04 */
[----:B------:R-:W-:Y:S05]  /*2eb70*/  BRA `(.L_x_6923) ;  /* 0x0000000000107947 */ /* 0x000fea0003800000 */
.L_x_6905:
[----:B------:R-:W5:Y:S02]  /*2eb80*/  LDCU UR7, c[0x0][0x39c] ;  /* 0x00007380ff0777ac */ /* 0x000f640008000800 */
[----:B-----5:R-:W-:-:S13]  /*2eb90*/  ISETP.GE.AND P0, PT, R0, UR7, PT ;  /* 0x0000000700007c0c */ /* 0x020fda000bf06270 */
[----:B------:R-:W-:Y:S05]  /*2eba0*/  @P0 EXIT ;  /* 0x000000000000094d */ /* 0x000fea0003800000 */
[----:B------:R0:W-:Y:S02]  /*2ebb0*/  STG.E.64 desc[UR4][R124.64+0x3800], RZ ;  /* 0x003800ff7c007986 */ /* 0x0001e4000c101b04 */
.L_x_6923:
[----:B------:R-:W-:Y:S05]  /*2ebc0*/  BSYNC.RECONVERGENT B2 ;  /* 0x0000000000027941 */ /* 0x000fea0003800200 */
.L_x_6904:
        /* <DEDUP_REMOVED lines=16> */
.L_x_6927:
[----:B------:R-:W-:Y:S05]  /*2ecd0*/  BSYNC.RECONVERGENT B3 ;  /* 0x0000000000037941 */ /* 0x000fea0003800200 */
.L_x_6926:
        /* <DEDUP_REMOVED lines=17> */
.L_x_6931:
[----:B------:R-:W-:Y:S05]  /*2edf0*/  BSYNC.RECONVERGENT B4 ;  /* 0x0000000000047941 */ /* 0x000fea0003800200 */
.L_x_6930:
[----:B------:R-:W-:-:S04]  /*2ee00*/  F2FP.BF16.F32.PACK_AB R251, RZ, R251 ;  /* 0x000000fbfffb723e */ /* 0x000fc800000010ff */
[----:B------:R-:W-:Y:S01]  /*2ee10*/  PRMT R6, R4, 0x5410, R251 ;  /* 0x0000541004067816 */ /* 0x000fe200000000fb */
[----:B------:R-:W-:Y:S06]  /*2ee20*/  BRA `(.L_x_6932) ;  /* 0x0000000000047947 */ /* 0x000fec0003800000 */
.L_x_6929:
[----:B------:R-:W-:-:S07]  /*2ee30*/  PRMT R6, R4, 0x5410, RZ ;  /* 0x0000541004067816 */ /* 0x000fce00000000ff */
.L_x_6932:
[----:B------:R-:W-:Y:S05]  /*2ee40*/  BSYNC.RECONVERGENT B3 ;  /* 0x0000000000037941 */ /* 0x000fea0003800200 */
.L_x_6928:
        /* <DEDUP_REMOVED lines=16> */
.L_x_6936:
[----:B------:R-:W-:Y:S05]  /*2ef50*/  BSYNC.RECONVERGENT B4 ;  /* 0x0000000000047941 */ /* 0x000fea0003800200 */
.L_x_6935:
[----:B------:R-:W-:Y:S01]  /*2ef60*/  F2FP.BF16.F32.PACK_AB R2, RZ, R251 ;  /* 0x000000fbff02723e */ /* 0x000fe200000010ff */
[----:B------:R-:W-:Y:S06]  /*2ef70*/  BRA `(.L_x_6937) ;  /* 0x0000000000047947 */ /* 0x000fec0003800000 */
.L_x_6934:
[----:B------:R-:W-:-:S07]  /*2ef80*/  PRMT R2, RZ, 0x7610, R2 ;  /* 0x00007610ff027816 */ /* 0x000fce0000000002 */
.L_x_6937:
[----:B------:R-:W-:Y:S05]  /*2ef90*/  BSYNC.RECONVERGENT B3 ;  /* 0x0000000000037941 */ /* 0x000fea0003800200 */
.L_x_6933:
        /* <DEDUP_REMOVED lines=16> */
.L_x_6941:
[----:B------:R-:W-:Y:S05]  /*2f0a0*/  BSYNC.RECONVERGENT B4 ;  /* 0x0000000000047941 */ /* 0x000fea0003800200 */
.L_x_6940:
[----:B------:R-:W-:-:S04]  /*2f0b0*/  F2FP.BF16.F32.PACK_AB R251, RZ, R251 ;  /* 0x000000fbfffb723e */ /* 0x000fc800000010ff */
[----:B------:R-:W-:Y:S01]  /*2f0c0*/  PRMT R126, R2, 0x5410, R251 ;  /* 0x00005410027e7816 */ /* 0x000fe200000000fb */
[----:B------:R-:W-:Y:S06]  /*2f0d0*/  BRA `(.L_x_6942) ;  /* 0x0000000000047947 */ /* 0x000fec0003800000 */
.L_x_6939:
[----:B------:R-:W-:-:S07]  /*2f0e0*/  PRMT R126, R2, 0x5410, RZ ;  /* 0x00005410027e7816 */ /* 0x000fce00000000ff */
.L_x_6942:
[----:B------:R-:W-:Y:S05]  /*2f0f0*/  BSYNC.RECONVERGENT B3 ;  /* 0x0000000000037941 */ /* 0x000fea0003800200 */
.L_x_6938:
[----:B------:R-:W-:-:S05]  /*2f100*/  MOV R7, R126 ;  /* 0x0000007e00077202 */ /* 0x000fca0000000f00 */
[----:B------:R3:W-:Y:S01]  /*2f110*/  STG.E.64 desc[UR4][R124.64+0x3900], R6 ;  /* 0x003900067c007986 */ /* 0x0007e2000c101b04 */
[----:B------:R-:W-:Y:S05]  /*2f120*/  BRA `(.L_x_6943) ;  /* 0x0000000000107947 */ /* 0x000fea0003800000 */
.L_x_6925:
[----:B------:R-:W5:Y:S02]  /*2f130*/  LDCU UR7, c[0x0][0x39c] ;  /* 0x00007380ff0777ac */ /* 0x000f640008000800 */
[----:B-----5:R-:W-:-:S13]  /*2f140*/  ISETP.GE.AND P0, PT, R0, UR7, PT ;  /* 0x0000000700007c0c */ /* 0x020fda000bf06270 */
[----:B------:R-:W-:Y:S05]  /*2f150*/  @P0 EXIT ;  /* 0x000000000000094d */ /* 0x000fea0003800000 */
[----:B------:R0:W-:Y:S02]  /*2f160*/  STG.E.64 desc[UR4][R124.64+0x3900], RZ ;  /* 0x003900ff7c007986 */ /* 0x0001e4000c101b04 */
.L_x_6943:
[----:B------:R-:W-:Y:S05]  /*2f170*/  BSYNC.RECONVERGENT B2 ;  /* 0x0000000000027941 */ /* 0x000fea0003800200 */
.L_x_6924:
        /* <DEDUP_REMOVED lines=16> */
.L_x_6947:
[----:B------:R-:W-:Y:S05]  /*2f280*/  BSYNC.RECONVERGENT B3 ;  /* 0x0000000000037941 */ /* 0x000fea0003800200 */
.L_x_6946:
        /* <DEDUP_REMOVED lines=17> */
.L_x_6951:
[----:B------:R-:W-:Y:S05]  /*2f3a0*/  BSYNC.RECONVERGENT B4 ;  /* 0x0000000000047941 */ /* 0x000fea0003800200 */
.L_x_6950:
[----:B------:R-:W-:-:S04]  /*2f3b0*/  F2FP.BF16.F32.PACK_AB R251, RZ, R251 ;  /* 0x000000fbfffb723e */ /* 0x000fc800000010ff */
[----:B------:R-:W-:Y:S01]  /*2f3c0*/  PRMT R4, R2, 0x5410, R251 ;  /* 0x0000541002047816 */ /* 0x000fe200000000fb */
[----:B------:R-:W-:Y:S06]  /*2f3d0*/  BRA `(.L_x_6952) ;  /* 0x0000000000047947 */ /* 0x000fec0003800000 */
.L_x_6949:
[----:B------:R-:W-:-:S07]  /*2f3e0*/  PRMT R4, R2, 0x5410, RZ ;  /* 0x0000541002047816 */ /* 0x000fce00000000ff */
.L_x_6952:
[----:B------:R-:W-:Y:S05]  /*2f3f0*/  BSYNC.RECONVERGENT B3 ;  /* 0x0000000000037941 */ /* 0x000fea0003800200 */
.L_x_6948:
        /* <DEDUP_REMOVED lines=16> */
.L_x_6956:
[----:B------:R-:W-:Y:S05]  /*2f500*/  BSYNC.RECONVERGENT B4 ;  /* 0x0000000000047941 */ /* 0x000fea0003800200 */
.L_x_6955:
[----:B------:R-:W-:Y:S01]  /*2f510*/  F2FP.BF16.F32.PACK_AB R0, RZ, R251 ;  /* 0x000000fbff00723e */ /* 0x000fe200000010ff */
[----:B------:R-:W-:Y:S06]  /*2f520*/  BRA `(.L_x_6957) ;  /* 0x0000000000047947 */ /* 0x000fec0003800000 */
.L_x_6954:
[----:B------:R-:W-:-:S07]  /*2f530*/  PRMT R0, RZ, 0x7610, R0 ;  /* 0x00007610ff007816 */ /* 0x000fce0000000000 */
.L_x_6957:
[----:B------:R-:W-:Y:S05]  /*2f540*/  BSYNC.RECONVERGENT B3 ;  /* 0x0000000000037941 */ /* 0x000fea0003800200 */
.L_x_6953:
        /* <DEDUP_REMOVED lines=16> */
.L_x_6961:
[----:B------:R-:W-:Y:S05]  /*2f650*/  BSYNC.RECONVERGENT B4 ;  /* 0x0000000000047941 */ /* 0x000fea0003800200 */
.L_x_6960:
[----:B------:R-:W-:-:S04]  /*2f660*/  F2FP.BF16.F32.PACK_AB R251, RZ, R251 ;  /* 0x000000fbfffb723e */ /* 0x000fc800000010ff */
[----:B------:R-:W-:Y:S01]  /*2f670*/  PRMT R126, R0, 0x5410, R251 ;  /* 0x00005410007e7816 */ /* 0x000fe200000000fb */
[----:B------:R-:W-:Y:S06]  /*2f680*/  BRA `(.L_x_6962) ;  /* 0x0000000000047947 */ /* 0x000fec0003800000 */
.L_x_6959:
[----:B------:R-:W-:-:S07]  /*2f690*/  PRMT R126, R0, 0x5410, RZ ;  /* 0x00005410007e7816 */ /* 0x000fce00000000ff */
.L_x_6962:
[----:B------:R-:W-:Y:S05]  /*2f6a0*/  BSYNC.RECONVERGENT B3 ;  /* 0x0000000000037941 */ /* 0x000fea0003800200 */
.L_x_6958:
[----:B------:R-:W-:-:S05]  /*2f6b0*/  MOV R5, R126 ;  /* 0x0000007e00057202 */ /* 0x000fca0000000f00 */
[----:B------:R3:W-:Y:S01]  /*2f6c0*/  STG.E.64 desc[UR4][R124.64+0x3a00], R4 ;  /* 0x003a00047c007986 */ /* 0x0007e2000c101b04 */
[----:B------:R-:W-:Y:S05]  /*2f6d0*/  BRA `(.L_x_6963) ;  /* 0x0000000000107947 */ /* 0x000fea0003800000 */
.L_x_6945:
[----:B------:R-:W5:Y:S02]  /*2f6e0*/  LDCU UR7, c[0x0][0x39c] ;  /* 0x00007380ff0777ac */ /* 0x000f640008000800 */
[----:B-----5:R-:W-:-:S13]  /*2f6f0*/  ISETP.GE.AND P0, PT, R0, UR7, PT ;  /* 0x0000000700007c0c */ /* 0x020fda000bf06270 */
[----:B------:R-:W-:Y:S05]  /*2f700*/  @P0 EXIT ;  /* 0x000000000000094d */ /* 0x000fea0003800000 */
[----:B------:R0:W-:Y:S02]  /*2f710*/  STG.E.64 desc[UR4][R124.64+0x3a00], RZ ;  /* 0x003a00ff7c007986 */ /* 0x0001e4000c101b04 */
.L_x_6963:
[----:B------:R-:W-:Y:S05]  /*2f720*/  BSYNC.RECONVERGENT B2 ;  /* 0x0000000000027941 */ /* 0x000fea0003800200 */
.L_x_6944:
        /* <DEDUP_REMOVED lines=16> */
.L_x_6967:
[----:B------:R-:W-:Y:S05]  /*2f830*/  BSYNC.RECONVERGENT B3 ;  /* 0x0000000000037941 */ /* 0x000fea0003800200 */
.L_x_6966:
        /* <DEDUP_REMOVED lines=17> */
.L_x_6971:
[----:B------:R-:W-:Y:S05]  /*2f950*/  BSYNC.RECONVERGENT B4 ;  /* 0x0000000000047941 */ /* 0x000fea0003800200 */
.L_x_6970:
[----:B------:R-:W-:-:S04]  /*2f960*/  F2FP.BF16.F32.PACK_AB R251, RZ, R251 ;  /* 0x000000fbfffb723e */ /* 0x000fc800000010ff */
[----:B------:R-:W-:Y:S01]  /*2f970*/  PRMT R4, R4, 0x5410, R251 ;  /* 0x0000541004047816 */ /* 0x000fe200000000fb */
[----:B------:R-:W-:Y:S06]  /*2f980*/  BRA `(.L_x_6972) ;  /* 0x0000000000047947 */ /* 0x000fec0003800000 */
.L_x_6969:
[----:B------:R-:W-:-:S07]  /*2f990*/  PRMT R4, R4, 0x5410, RZ ;  /* 0x0000541004047816 */ /* 0x000fce00000000ff */
.L_x_6972:
[----:B------:R-:W-:Y:S05]  /*2f9a0*/  BSYNC.RECONVERGENT B3 ;  /* 0x0000000000037941 */ /* 0x000fea0003800200 */
.L_x_6968:
        /* <DEDUP_REMOVED lines=16> */
.L_x_6976:
[----:B------:R-:W-:Y:S05]  /*2fab0*/  BSYNC.RECONVERGENT B4 ;  /* 0x0000000000047941 */ /* 0x000fea0003800200 */
.L_x_6975:
[----:B------:R-:W-:Y:S01]  /*2fac0*/  F2FP.BF16.F32.PACK_AB R0, RZ, R251 ;  /* 0x000000fbff00723e */ /* 0x000fe200000010ff */
[----:B------:R-:W-:Y:S06]  /*2fad0*/  BRA `(.L_x_6977) ;  /* 0x0000000000047947 */ /* 0x000fec0003800000 */
.L_x_6974:
[----:B------:R-:W-:-:S07]  /*2fae0*/  PRMT R0, RZ, 0x7610, R0 ;  /* 0x00007610ff007816 */ /* 0x000fce0000000000 */
.L_x_6977:
[----:B------:R-:W-:Y:S05]  /*2faf0*/  BSYNC.RECONVERGENT B3 ;  /* 0x0000000000037941 */ /* 0x000fea0003800200 */
.L_x_6973:
        /* <DEDUP_REMOVED lines=16> */
.L_x_6981:
[----:B------:R-:W-:Y:S05]  /*2fc00*/  BSYNC.RECONVERGENT B4 ;  /* 0x0000000000047941 */ /* 0x000fea0003800200 */
.L_x_6980:
[----:B------:R-:W-:-:S04]  /*2fc10*/  F2FP.BF16.F32.PACK_AB R251, RZ, R251 ;  /* 0x000000fbfffb723e */ /* 0x000fc800000010ff */
[----:B------:R-:W-:Y:S01]  /*2fc20*/  PRMT R126, R0, 0x5410, R251 ;  /* 0x00005410007e7816 */ /* 0x000fe200000000fb */
[----:B------:R-:W-:Y:S06]  /*2fc30*/  BRA `(.L_x_6982) ;  /* 0x0000000000047947 */ /* 0x000fec0003800000 */
.L_x_6979:
[----:B------:R-:W-:-:S07]  /*2fc40*/  PRMT R126, R0, 0x5410, RZ ;  /* 0x00005410007e7816 */ /* 0x000fce00000000ff */
.L_x_6982:
[----:B------:R-:W-:Y:S05]  /*2fc50*/  BSYNC.RECONVERGENT B3 ;  /* 0x0000000000037941 */ /* 0x000fea0003800200 */
.L_x_6978:
[----:B------:R-:W-:-:S05]  /*2fc60*/  MOV R5, R126 ;  /* 0x0000007e00057202 */ /* 0x000fca0000000f00 */
[----:B------:R3:W-:Y:S01]  /*2fc70*/  STG.E.64 desc[UR4][R124.64+0x3b00], R4 ;  /* 0x003b00047c007986 */ /* 0x0007e2000c101b04 */
[----:B------:R-:W-:Y:S05]  /*2fc80*/  BRA `(.L_x_6983) ;  /* 0x0000000000107947 */ /* 0x000fea0003800000 */
.L_x_6965:
[----:B------:R-:W5:Y:S02]  /*2fc90*/  LDCU UR7, c[0x0][0x39c] ;  /* 0x00007380ff0777ac */ /* 0x000f640008000800 */
[----:B-----5:R-:W-:-:S13]  /*2fca0*/  ISETP.GE.AND P0, PT, R0, UR7, PT ;  /* 0x0000000700007c0c */ /* 0x020fda000bf06270 */
[----:B------:R-:W-:Y:S05]  /*2fcb0*/  @P0 EXIT ;  /* 0x000000000000094d */ /* 0x000fea0003800000 */
[----:B------:R0:W-:Y:S02]  /*2fcc0*/  STG.E.64 desc[UR4][R124.64+0x3b00], RZ ;  /* 0x003b00ff7c007986 */ /* 0x0001e4000c101b04 */
.L_x_6983:
[----:B------:R-:W-:Y:S05]  /*2fcd0*/  BSYNC.RECONVERGENT B2 ;  /* 0x0000000000027941 */ /* 0x000fea0003800200 */
.L_x_6964:
        /* <DEDUP_REMOVED lines=16> */
.L_x_6987:
[----:B------:R-:W-:Y:S05]  /*2fde0*/  BSYNC.RECONVERGENT B3 ;  /* 0x0000000000037941 */ /* 0x000fea0003800200 */
.L_x_6986:
        /* <DEDUP_REMOVED lines=17> */
.L_x_6991:
[----:B------:R-:W-:Y:S05]  /*2ff00*/  BSYNC.RECONVERGENT B4 ;  /* 0x0000000000047941 */ /* 0x000fea0003800200 */
.L_x_6990:
[----:B------:R-:W-:-:S04]  /*2ff10*/  F2FP.BF16.F32.PACK_AB R251, RZ, R251 ;  /* 0x000000fbfffb723e */ /* 0x000fc800000010ff */
[----:B------:R-:W-:Y:S01]  /*2ff20*/  PRMT R6, R4, 0x5410, R251 ;  /* 0x0000541004067816 */ /* 0x000fe200000000fb */
[----:B------:R-:W-:Y:S06]  /*2ff30*/  BRA `(.L_x_6992) ;  /* 0x0000000000047947 */ /* 0x000fec0003800000 */
.L_x_6989:
[----:B------:R-:W-:-:S07]  /*2ff40*/  PRMT R6, R4, 0x5410, RZ ;  /* 0x0000541004067816 */ /* 0x000fce00000000ff */
.L_x_6992:
[----:B------:R-:W-:Y:S05]  /*2ff50*/  BSYNC.RECONVERGENT B3 ;  /* 0x0000000000037941 */ /* 0x000fea0003800200 */
.L_x_6988:
        /* <DEDUP_REMOVED lines=16> */
.L_x_6996:
[----:B------:R-:W-:Y:S05]  /*30060*/  BSYNC.RECONVERGENT B4 ;  /* 0x0000000000047941 */ /* 0x000fea0003800200 */
.L_x_6995:
[----:B------:R-:W-:Y:S01]  /*30070*/  F2FP.BF16.F32.PACK_AB R2, RZ, R251 ;  /* 0x000000fbff02723e */ /* 0x000fe200000010ff */
[----:B------:R-:W-:Y:S06]  /*30080*/  BRA `(.L_x_6997) ;  /* 0x0000000000047947 */ /* 0x000fec0003800000 */
.L_x_6994:
[----:B------:R-:W-:-:S07]  /*30090*/  PRMT R2, RZ, 0x7610, R2 ;  /* 0x00007610ff027816 */ /* 0x000fce0000000002 */
.L_x_6997:
[----:B------:R-:W-:Y:S05]  /*300a0*/  BSYNC.RECONVERGENT B3 ;  /* 0x0000000000037941 */ /* 0x000fea0003800200 */
.L_x_6993:
        /* <DEDUP_REMOVED lines=16> */
.L_x_7001:
[----:B------:R-:W-:Y:S05]  /*301b0*/  BSYNC.RECONVERGENT B4 ;  /* 0x0000000000047941 */ /* 0x000fea0003800200 */
.L_x_7000:
[----:B------:R-:W-:-:S04]  /*301c0*/  F2FP.BF16.F32.PACK_AB R251, RZ, R251 ;  /* 0x000000fbfffb723e */ /* 0x000fc800000010ff */
[----:B------:R-:W-:Y:S01]  /*301d0*/  PRMT R126, R2, 0x5410, R251 ;  /* 0x00005410027e7816 */ /* 0x000fe200000000fb */
[----:B------:R-:W-:Y:S06]  /*301e0*/  BRA `(.L_x_7002) ;  /* 0x0000000000047947 */ /* 0x000fec0003800000 */
.L_x_6999:
[----:B------:R-:W-:-:S07]  /*301f0*/  PRMT R126, R2, 0x5410, RZ ;  /* 0x00005410027e7816 */ /* 0x000fce00000000ff */
.L_x_7002:
[----:B------:R-:W-:Y:S05]  /*30200*/  BSYNC.RECONVERGENT B3 ;  /* 0x0000000000037941 */ /* 0x000fea0003800200 */
.L_x_6998:
[----:B------:R-:W-:-:S05]  /*30210*/  IMAD.MOV.U32 R7, RZ, RZ, R126 ;  /* 0x000000ffff077224 */ /* 0x000fca00078e007e */
[----:B------:R3:W-:Y:S01]  /*30220*/  STG.E.64 desc[UR4][R124.64+0x3c00], R6 ;  /* 0x003c00067c007986 */ /* 0x0007e2000c101b04 */
[----:B------:R-:W-:Y:S05]  /*30230*/  BRA `(.L_x_7003) ;  /* 0x0000000000107947 */ /* 0x000fea0003800000 */
.L_x_6985:
[----:B------:R-:W5:Y:S02]  /*30240*/  LDCU UR7, c[0x0][0x39c] ;  /* 0x00007380ff0777ac */ /* 0x000f640008000800 */
[----:B-----5:R-:W-:-:S13]  /*30250*/  ISETP.GE.AND P0, PT, R0, UR7, PT ;  /* 0x0000000700007c0c */ /* 0x020fda000bf06270 */
[----:B------:R-:W-:Y:S05]  /*30260*/  @P0 EXIT ;  /* 0x000000000000094d */ /* 0x000fea0003800000 */
[----:B------:R0:W-:Y:S02]  /*30270*/  STG.E.64 desc[UR4][R124.64+0x3c00], RZ ;  /* 0x003c00ff7c007986 */ /* 0x0001e4000c101b04 */
.L_x_7003:
[----:B------:R-:W-:Y:S05]  /*30280*/  BSYNC.RECONVERGENT B2 ;  /* 0x0000000000027941 */ /* 0x000fea0003800200 */
.L_x_6984:
        /* <DEDUP_REMOVED lines=16> */
.L_x_7007:
[----:B------:R-:W-:Y:S05]  /*30390*/  BSYNC.RECONVERGENT B3 ;  /* 0x0000000000037941 */ /* 0x000fea0003800200 */
.L_x_7006:
        /* <DEDUP_REMOVED lines=17> */
.L_x_7011:
[----:B------:R-:W-:Y:S05]  /*304b0*/  BSYNC.RECONVERGENT B4 ;  /* 0x0000000000047941 */ /* 0x000fea0003800200 */
.L_x_7010:
[----:B------:R-:W-:-:S04]  /*304c0*/  F2FP.BF16.F32.PACK_AB R251, RZ, R251 ;  /* 0x000000fbfffb723e */ /* 0x000fc800000010ff */
[----:B------:R-:W-:Y:S01]  /*304d0*/  PRMT R6, R4, 0x5410, R251 ;  /* 0x0000541004067816 */ /* 0x000fe200000000fb */
[----:B------:R-:W-:Y:S06]  /*304e0*/  BRA `(.L_x_7012) ;  /* 0x0000000000047947 */ /* 0x000fec0003800000 */
.L_x_7009:
[----:B------:R-:W-:-:S07]  /*304f0*/  PRMT R6, R4, 0x5410, RZ ;  /* 0x0000541004067816 */ /* 0x000fce00000000ff */
.L_x_7012:
[----:B------:R-:W-:Y:S05]  /*30500*/  BSYNC.RECONVERGENT B3 ;  /* 0x0000000000037941 */ /* 0x000fea0003800200 */
.L_x_7008:
        /* <DEDUP_REMOVED lines=16> */
.L_x_7016:
[----:B------:R-:W-:Y:S05]  /*30610*/  BSYNC.RECONVERGENT B4 ;  /* 0x0000000000047941 */ /* 0x000fea0003800200 */
.L_x_7015:
[----:B------:R-:W-:Y:S01]  /*30620*/  F2FP.BF16.F32.PACK_AB R2, RZ, R251 ;  /* 0x000000fbff02723e */ /* 0x000fe200000010ff */
[----:B------:R-:W-:Y:S06]  /*30630*/  BRA `(.L_x_7017) ;  /* 0x0000000000047947 */ /* 0x000fec0003800000 */
.L_x_7014:
[----:B------:R-:W-:-:S07]  /*30640*/  PRMT R2, RZ, 0x7610, R2 ;  /* 0x00007610ff027816 */ /* 0x000fce0000000002 */
.L_x_7017:
[----:B------:R-:W-:Y:S05]  /*30650*/  BSYNC.RECONVERGENT B3 ;  /* 0x0000000000037941 */ /* 0x000fea0003800200 */
.L_x_7013:
        /* <DEDUP_REMOVED lines=16> */
.L_x_7021:
[----:B------:R-:W-:Y:S05]  /*30760*/  BSYNC.RECONVERGENT B4 ;  /* 0x0000000000047941 */ /* 0x000fea0003800200 */
.L_x_7020:
[----:B------:R-:W-:-:S04]  /*30770*/  F2FP.BF16.F32.PACK_AB R251, RZ, R251 ;  /* 0x000000fbfffb723e */ /* 0x000fc800000010ff */
[----:B------:R-:W-:Y:S01]  /*30780*/  PRMT R126, R2, 0x5410, R251 ;  /* 0x00005410027e7816 */ /* 0x000fe200000000fb */
[----:B------:R-:W-:Y:S06]  /*30790*/  BRA `(.L_x_7022) ;  /* 0x0000000000047947 */ /* 0x000fec0003800000 */
.L_x_7019:
[----:B------:R-:W-:-:S07]  /*307a0*/  PRMT R126, R2, 0x5410, RZ ;  /* 0x00005410027e7816 */ /* 0x000fce00000000ff */
.L_x_7022:
[----:B------:R-:W-:Y:S05]  /*307b0*/  BSYNC.RECONVERGENT B3 ;  /* 0x0000000000037941 */ /* 0x000fea0003800200 */
.L_x_7018:
[----:B------:R-:W-:-:S05]  /*307c0*/  MOV R7, R126 ;  /* 0x0000007e00077202 */ /* 0x000fca0000000f00 */
[----:B------:R3:W-:Y:S01]  /*307d0*/  STG.E.64 desc[UR4][R124.64+0x3d00], R6 ;  /* 0x003d00067c007986 */ /* 0x0007e2000c101b04 */
[----:B------:R-:W-:Y:S05]  /*307e0*/  BRA `(.L_x_7023) ;  /* 0x0000000000107947 */ /* 0x000fea0003800000 */
.L_x_7005:
[----:B------:R-:W5:Y:S02]  /*307f0*/  LDCU UR7, c[0x0][0x39c] ;  /* 0x00007380ff0777ac */ /* 0x000f640008000800 */
[----:B-----5:R-:W-:-:S13]  /*30800*/  ISETP.GE.AND P0, PT, R0, UR7, PT ;  /* 0x0000000700007c0c */ /* 0x020fda000bf06270 */
[----:B------:R-:W-:Y:S05]  /*30810*/  @P0 EXIT ;  /* 0x000000000000094d */ /* 0x000fea0003800000 */
[----:B------:R0:W-:Y:S02]  /*30820*/  STG.E.64 desc[UR4][R124.64+0x3d00], RZ ;  /* 0x003d00ff7c007986 */ /* 0x0001e4000c101b04 */
.L_x_7023:
[----:B------:R-:W-:Y:S05]  /*30830*/  BSYNC.RECONVERGENT B2 ;  /* 0x0000000000027941 */ /* 0x000fea0003800200 */
.L_x_7004:
        /* <DEDUP_REMOVED lines=16> */
.L_x_7027:
[----:B------:R-:W-:Y:S05]  /*30940*/  BSYNC.RECONVERGENT B3 ;  /* 0x0000000000037941 */ /* 0x000fea0003800200 */
.L_x_7026:
        /* <DEDUP_REMOVED lines=17> */
.L_x_7031:
[----:B------:R-:W-:Y:S05]  /*30a60*/  BSYNC.RECONVERGENT B4 ;  /* 0x0000000000047941 */ /* 0x000fea0003800200 */
.L_x_7030:
[----:B------:R-:W-:-:S04]  /*30a70*/  F2FP.BF16.F32.PACK_AB R251, RZ, R251 ;  /* 0x000000fbfffb723e */ /* 0x000fc800000010ff */
[----:B------:R-:W-:Y:S01]  /*30a80*/  PRMT R6, R4, 0x5410, R251 ;  /* 0x0000541004067816 */ /* 0x000fe200000000fb */
[----:B------:R-:W-:Y:S06]  /*30a90*/  BRA `(.L_x_7032) ;  /* 0x0000000000047947 */ /* 0x000fec0003800000 */
.L_x_7029:
[----:B------:R-:W-:-:S07]  /*30aa0*/  PRMT R6, R4, 0x5410, RZ ;  /* 0x0000541004067816 */ /* 0x000fce00000000ff */
.L_x_7032:
[----:B------:R-:W-:Y:S05]  /*30ab0*/  BSYNC.RECONVERGENT B3 ;  /* 0x0000000000037941 */ /* 0x000fea0003800200 */
.L_x_7028:
        /* <DEDUP_REMOVED lines=16> */
.L_x_7036:
[----:B------:R-:W-:Y:S05]  /*30bc0*/  BSYNC.RECONVERGENT B4 ;  /* 0x0000000000047941 */ /* 0x000fea0003800200 */
.L_x_7035:
[----:B------:R-:W-:Y:S01]  /*30bd0*/  F2FP.BF16.F32.PACK_AB R2, RZ, R251 ;  /* 0x000000fbff02723e */ /* 0x000fe200000010ff */
[----:B------:R-:W-:Y:S06]  /*30be0*/  BRA `(.L_x_7037) ;  /* 0x0000000000047947 */ /* 0x000fec0003800000 */
.L_x_7034:
[----:B------:R-:W-:-:S07]  /*30bf0*/  PRMT R2, RZ, 0x7610, R2 ;  /* 0x00007610ff027816 */ /* 0x000fce0000000002 */
.L_x_7037:
[----:B------:R-:W-:Y:S05]  /*30c00*/  BSYNC.RECONVERGENT B3 ;  /* 0x0000000000037941 */ /* 0x000fea0003800200 */
.L_x_7033:
        /* <DEDUP_REMOVED lines=16> */
.L_x_7041:
[----:B------:R-:W-:Y:S05]  /*30d10*/  BSYNC.RECONVERGENT B4 ;  /* 0x0000000000047941 */ /* 0x000fea0003800200 */
.L_x_7040:
[----:B------:R-:W-:-:S04]  /*30d20*/  F2FP.BF16.F32.PACK_AB R251, RZ, R251 ;  /* 0x000000fbfffb723e */ /* 0x000fc800000010ff */
[----:B------:R-:W-:Y:S01]  /*30d30*/  PRMT R126, R2, 0x5410, R251 ;  /* 0x00005410027e7816 */ /* 0x000fe200000000fb */
[----:B------:R-:W-:Y:S06]  /*30d40*/  BRA `(.L_x_7042) ;  /* 0x0000000000047947 */ /* 0x000fec0003800000 */
.L_x_7039:
[----:B------:R-:W-:-:S07]  /*30d50*/  PRMT R126, R2, 0x5410, RZ ;  /* 0x00005410027e7816 */ /* 0x000fce00000000ff */
.L_x_7042:
[----:B------:R-:W-:Y:S05]  /*30d60*/  BSYNC.RECONVERGENT B3 ;  /* 0x0000000000037941 */ /* 0x000fea0003800200 */
.L_x_7038:
[----:B------:R-:W-:-:S05]  /*30d70*/  MOV R7, R126 ;  /* 0x0000007e00077202 */ /* 0x000fca0000000f00 */
[----:B------:R3:W-:Y:S01]  /*30d80*/  STG.E.64 desc[UR4][R124.64+0x3e00], R6 ;  /* 0x003e00067c007986 */ /* 0x0007e2000c101b04 */
[----:B------:R-:W-:Y:S05]  /*30d90*/  BRA `(.L_x_7043) ;  /* 0x0000000000107947 */ /* 0x000fea0003800000 */
.L_x_7025:
[----:B------:R-:W5:Y:S02]  /*30da0*/  LDCU UR7, c[0x0][0x39c] ;  /* 0x00007380ff0777ac */ /* 0x000f640008000800 */
[----:B-----5:R-:W-:-:S13]  /*30db0*/  ISETP.GE.AND P0, PT, R0, UR7, PT ;  /* 0x0000000700007c0c */ /* 0x020fda000bf06270 */
[----:B------:R-:W-:Y:S05]  /*30dc0*/  @P0 EXIT ;  /* 0x000000000000094d */ /* 0x000fea0003800000 */
[----:B------:R0:W-:Y:S02]  /*30dd0*/  STG.E.64 desc[UR4][R124.64+0x3e00], RZ ;  /* 0x003e00ff7c007986 */ /* 0x0001e4000c101b04 */
.L_x_7043:
[----:B------:R-:W-:Y:S05]  /*30de0*/  BSYNC.RECONVERGENT B2 ;  /* 0x0000000000027941 */ /* 0x000fea0003800200 */
.L_x_7024:
[----:B------:R-:W-:-:S04]  /*30df0*/  IADD3 R0, PT, PT, R118, 0x1f80, RZ ;  /* 0x00001f8076007810 */ /* 0x000fc80007ffe0ff */
        /* <DEDUP_REMOVED lines=14> */
.L_x_7046:
[----:B------:R-:W-:Y:S05]  /*30ee0*/  BSYNC.RECONVERGENT B2 ;  /* 0x0000000000027941 */ /* 0x000fea0003800200 */
.L_x_7045:
        /* <DEDUP_REMOVED lines=17> */
.L_x_7050:
[----:B------:R-:W-:Y:S05]  /*31000*/  BSYNC.RECONVERGENT B3 ;  /* 0x0000000000037941 */ /* 0x000fea0003800200 */
.L_x_7049:
[----:B------:R-:W-:-:S04]  /*31010*/  F2FP.BF16.F32.PACK_AB R251, RZ, R251 ;  /* 0x000000fbfffb723e */ /* 0x000fc800000010ff */
[----:B------:R-:W-:Y:S01]  /*31020*/  PRMT R2, R4, 0x5410, R251 ;  /* 0x0000541004027816 */ /* 0x000fe200000000fb */
[----:B------:R-:W-:Y:S06]  /*31030*/  BRA `(.L_x_7051) ;  /* 0x0000000000047947 */ /* 0x000fec0003800000 */
.L_x_7048:
[----:B------:R-:W-:-:S07]  /*31040*/  PRMT R2, R4, 0x5410, RZ ;  /* 0x0000541004027816 */ /* 0x000fce00000000ff */
.L_x_7051:
[----:B------:R-:W-:Y:S05]  /*31050*/  BSYNC.RECONVERGENT B2 ;  /* 0x0000000000027941 */ /* 0x000fea0003800200 */
.L_x_7047:
        /* <DEDUP_REMOVED lines=16> */
.L_x_7055:
[----:B------:R-:W-:Y:S05]  /*31160*/  BSYNC.RECONVERGENT B3 ;  /* 0x0000000000037941 */ /* 0x000fea0003800200 */
.L_x_7054:
[----:B------:R-:W-:Y:S01]  /*31170*/  F2FP.BF16.F32.PACK_AB R3, RZ, R251 ;  /* 0x000000fbff03723e */ /* 0x000fe200000010ff */
[----:B------:R-:W-:Y:S06]  /*31180*/  BRA `(.L_x_7056) ;  /* 0x0000000000047947 */ /* 0x000fec0003800000 */
.L_x_7053:
[----:B------:R-:W-:-:S07]  /*31190*/  PRMT R3, RZ, 0x7610, R3 ;  /* 0x00007610ff037816 */ /* 0x000fce0000000003 */
.L_x_7056:
[----:B------:R-:W-:Y:S05]  /*311a0*/  BSYNC.RECONVERGENT B2 ;  /* 0x0000000000027941 */ /* 0x000fea0003800200 */
.L_x_7052:
        /* <DEDUP_REMOVED lines=16> */
.L_x_7060:
[----:B------:R-:W-:Y:S05]  /*312b0*/  BSYNC.RECONVERGENT B3 ;  /* 0x0000000000037941 */ /* 0x000fea0003800200 */
.L_x_7059:
[----:B------:R-:W-:-:S04]  /*312c0*/  F2FP.BF16.F32.PACK_AB R251, RZ, R251 ;  /* 0x000000fbfffb723e */ /* 0x000fc800000010ff */
[----:B------:R-:W-:Y:S01]  /*312d0*/  PRMT R3, R3, 0x5410, R251 ;  /* 0x0000541003037816 */ /* 0x000fe200000000fb */
[----:B------:R-:W-:Y:S06]  /*312e0*/  BRA `(.L_x_7061) ;  /* 0x0000000000047947 */ /* 0x000fec0003800000 */
.L_x_7058:
[----:B------:R-:W-:-:S07]  /*312f0*/  PRMT R3, R3, 0x5410, RZ ;  /* 0x0000541003037816 */ /* 0x000fce00000000ff */
.L_x_7061:
[----:B------:R-:W-:Y:S05]  /*31300*/  BSYNC.RECONVERGENT B2 ;  /* 0x0000000000027941 */ /* 0x000fea0003800200 */
.L_x_7057:
[----:B------:R-:W-:Y:S01]  /*31310*/  STG.E.64 desc[UR4][R124.64+0x3f00], R2 ;  /* 0x003f00027c007986 */ /* 0x000fe2000c101b04 */
[----:B------:R-:W-:Y:S05]  /*31320*/  EXIT ;  /* 0x000000000000794d */ /* 0x000fea0003800000 */
.L_x_7044:
[----:B------:R-:W5:Y:S02]  /*31330*/  LDCU UR7, c[0x0][0x39c] ;  /* 0x00007380ff0777ac */ /* 0x000f640008000800 */
[----:B-----5:R-:W-:-:S13]  /*31340*/  ISETP.GE.AND P0, PT, R0, UR7, PT ;  /* 0x0000000700007c0c */ /* 0x020fda000bf06270 */
[----:B------:R-:W-:Y:S05]  /*31350*/  @P0 EXIT ;  /* 0x000000000000094d */ /* 0x000fea0003800000 */
[----:B------:R-:W-:Y:S01]  /*31360*/  STG.E.64 desc[UR4][R124.64+0x3f00], RZ ;  /* 0x003f00ff7c007986 */ /* 0x000fe2000c101b04 */
[----:B------:R-:W-:Y:S05]  /*31370*/  EXIT ;  /* 0x000000000000794d */ /* 0x000fea0003800000 */
        .weak           $__internal_1_$__cuda_sm3x_div_rn_noftz_f32_slowpath
        .type           $__internal_1_$__cuda_sm3x_div_rn_noftz_f32_slowpath,@function
        .size           $__internal_1_$__cuda_sm3x_div_rn_noftz_f32_slowpath,(.L_x_15783 - $__internal_1_$__cuda_sm3x_div_rn_noftz_f32_slowpath)
$__internal_1_$__cuda_sm3x_div_rn_noftz_f32_slowpath:
[----:B------:R-:W-:-:S04]  /*31380*/  SHF.R.U32.HI R251, RZ, 0x17, R132 ;  /* 0x00000017fffb7819 */ /* 0x000fc80000011684 */
[----:B------:R-:W-:Y:S02]  /*31390*/  LOP3.LUT R252, R251, 0xff, RZ, 0xc0, !PT ;  /* 0x000000fffbfc7812 */ /* 0x000fe400078ec0ff */
[----:B------:R-:W-:-:S03]  /*313a0*/  SHF.R.U32.HI R251, RZ, 0x17, R127 ;  /* 0x00000017fffb7819 */ /* 0x000fc6000001167f */
[----:B------:R0:W-:Y:S02]  /*313b0*/  STL [R1], R252 ;  /* 0x000000fc01007387 */ /* 0x0001e40000100800 */
[----:B0-----:R-:W-:Y:S02]  /*313c0*/  LOP3.LUT R252, R251, 0xff, RZ, 0xc0, !PT ;  /* 0x000000fffbfc7812 */ /* 0x001fe400078ec0ff */
[----:B------:R-:W2:Y:S01]  /*313d0*/  LDL R251, [R1] ;  /* 0x0000000001fb7983 */ /* 0x000ea20000100800 */
[----:B------:R-:W-:Y:S01]  /*313e0*/  BSSY.RECONVERGENT B0, `(.L_x_7062) ;  /* 0x000007d000007945 */ /* 0x000fe20003800200 */
[----:B--2---:R-:W-:-:S04]  /*313f0*/  IADD3 R251, PT, PT, R251, -0x1, RZ ;  /* 0xfffffffffbfb7810 */ /* 0x004fc80007ffe0ff */
[----:B------:R-:W-:Y:S01]  /*31400*/  ISETP.GT.U32.AND P0, PT, R251, 0xfd, PT ;  /* 0x000000fdfb00780c */ /* 0x000fe20003f04070 */
[----:B------:R0:W-:Y:S04]  /*31410*/  STL [R1+0xc], R251 ;  /* 0x00000cfb01007387 */ /* 0x0001e80000100800 */
[----:B------:R-:W-:Y:S01]  /*31420*/  STL [R1+0x4], R252 ;  /* 0x000004fc01007387 */ /* 0x000fe20000100800 */
[----:B0-----:R-:W-:-:S05]  /*31430*/  VIADD R251, R252, 0xffffffff ;  /* 0xfffffffffcfb7836 */ /* 0x001fca0000000000 */
[----:B------:R-:W-:Y:S01]  /*31440*/  ISETP.GT.U32.OR P0, PT, R251, 0xfd, P0 ;  /* 0x000000fdfb00780c */ /* 0x000fe20000704470 */
[----:B------:R0:W-:Y:S02]  /*31450*/  STL [R1+0x14], R251 ;  /* 0x000014fb01007387 */ /* 0x0001e40000100800 */
[----:B0-----:R-:W-:-:S10]  /*31460*/  MOV R251, R132 ;  /* 0x0000008400fb7202 */ /* 0x001fd40000000f00 */
[----:B------:R-:W-:Y:S01]  /*31470*/  @!P0 MOV R252, RZ ;  /* 0x000000ff00fc8202 */ /* 0x000fe20000000f00 */
        /* <DEDUP_REMOVED lines=17> */
[----:B------:R0:W-:Y:S04]  /*31590*/  STL [R1+0x44], R0 ;  /* 0x0000440001007387 */ /* 0x0001e80000100800 */
[----:B0-----:R-:W2:Y:S04]  /*315a0*/  LDL.LU R0, [R1+0x14] ;  /* 0x0000140001007983 */ /* 0x001ea80000300800 */
[----:B------:R-:W3:Y:S01]  /*315b0*/  LDL.LU R252, [R1+0xc] ;  /* 0x00000c0001fc7983 */ /* 0x000ee20000300800 */
[----:B--2---:R-:W-:-:S03]  /*315c0*/  ISETP.GE.AND P0, PT, R0, RZ, PT ;  /* 0x000000ff0000720c */ /* 0x004fc60003f06270 */
[----:B------:R0:W5:Y:S01]  /*315d0*/  LDL.LU R0, [R1+0x44] ;  /* 0x0000440001007983 */ /* 0x0001620000300800 */
[----:B---3--:R-:W-:-:S09]  /*315e0*/  ISETP.GE.AND P1, PT, R252, RZ, PT ;  /* 0x000000fffc00720c */ /* 0x008fd20003f26270 */
[----:B------:R-:W-:Y:S01]  /*315f0*/  @P0 MOV R252, RZ ;  /* 0x000000ff00fc0202 */ /* 0x000fe20000000f00 */
[----:B------:R-:W-:Y:S02]  /*31600*/  @!P0 IMAD.MOV.U32 R252, RZ, RZ, -0x40 ;  /* 0xffffffc0fffc8424 */ /* 0x000fe400078e00ff */
[----:B------:R-:W-:Y:S01]  /*31610*/  @!P0 FFMA R127, R127, 1.84467440737095516160e+19, RZ ;  /* 0x5f8000007f7f8823 */ /* 0x000fe200000000ff */
[----:B------:R-:W-:Y:S02]  /*31620*/  @!P1 FFMA R251, R132, 1.84467440737095516160e+19, RZ ;  /* 0x5f80000084fb9823 */ /* 0x000fe400000000ff */
[----:B0-----:R-:W-:-:S07]  /*31630*/  @!P1 IADD3 R252, PT, PT, R252, 0x40, RZ ;  /* 0x00000040fcfc9810 */ /* 0x001fce0007ffe0ff */
.L_x_7063:
[----:B------:R0:W-:Y:S04]  /*31640*/  STL [R1+0x4c], R3 ;  /* 0x00004c0301007387 */ /* 0x0001e80000100800 */
[----:B0-----:R-:W2:Y:S04]  /*31650*/  LDL.LU R3, [R1+0x4] ;  /* 0x0000040001037983 */ /* 0x001ea80000300800 */
[----:B------:R-:W-:Y:S04]  /*31660*/  STL [R1+0x48], R2 ;  /* 0x0000480201007387 */ /* 0x000fe80000100800 */
[----:B-----5:R0:W-:Y:S04]  /*31670*/  STL [R1+0x44], R0 ;  /* 0x0000440001007387 */ /* 0x0201e80000100800 */
[----:B0-----:R-:W3:Y:S01]  /*31680*/  LDL.LU R0, [R1] ;  /* 0x0000000001007983 */ /* 0x001ee20000300800 */
[----:B--2---:R-:W-:-:S02]  /*31690*/  IADD3 R3, PT, PT, R3, -0x7f, RZ ;  /* 0xffffff8103037810 */ /* 0x004fc40007ffe0ff */
[----:B---3--:R-:W-:-:S04]  /*316a0*/  LEA R2, R0, 0xc0800000, 0x17 ;  /* 0xc080000000027811 */ /* 0x008fc800078eb8ff */
[----:B------:R-:W-:Y:S01]  /*316b0*/  IADD3 R251, PT, PT, -R2, R251, RZ ;  /* 0x000000fb02fb7210 */ /* 0x000fe20007ffe1ff */
[C---:B------:R-:W-:Y:S01]  /*316c0*/  IMAD R2, R3.reuse, -0x800000, R127 ;  /* 0xff80000003027824 */ /* 0x040fe200078e027f */
[----:B------:R-:W-:-:S05]  /*316d0*/  IADD3 R127, PT, PT, R3, 0x7f, -R0 ;  /* 0x0000007f037f7810 */ /* 0x000fca0007ffe800 */
[----:B------:R-:W-:Y:S02]  /*316e0*/  IMAD.IADD R0, R127, 0x1, R252 ;  /* 0x000000017f007824 */ /* 0x000fe400078e02fc */
[----:B------:R0:W1:Y:S03]  /*316f0*/  MUFU.RCP R127, R251 ;  /* 0x000000fb007f7308 */ /* 0x0000660000001000 */
[----:B------:R-:W-:Y:S01]  /*31700*/  STL [R1+0xc], R0 ;  /* 0x00000c0001007387 */ /* 0x000fe20000100800 */
[----:B0-----:R-:W-:-:S04]  /*31710*/  FADD.FTZ R251, -R251, -RZ ;  /* 0x800000fffbfb7221 */ /* 0x001fc80000010100 */
[----:B-1----:R-:W-:-:S04]  /*31720*/  FFMA R252, R127, R251, 1 ;  /* 0x3f8000007ffc7423 */ /* 0x002fc800000000fb */
[----:B------:R-:W-:-:S04]  /*31730*/  FFMA R127, R127, R252, R127 ;  /* 0x000000fc7f7f7223 */ /* 0x000fc8000000007f */
[----:B------:R-:W-:-:S04]  /*31740*/  FFMA R252, R2, R127, RZ ;  /* 0x0000007f02fc7223 */ /* 0x000fc800000000ff */
[----:B------:R-:W-:-:S04]  /*31750*/  FFMA R3, R251, R252, R2 ;  /* 0x000000fcfb037223 */ /* 0x000fc80000000002 */
[----:B------:R-:W-:Y:S02]  /*31760*/  FFMA R252, R127, R3, R252 ;  /* 0x000000037ffc7223 */ /* 0x000fe400000000fc */
[----:B------:R0:W5:Y:S02]  /*31770*/  LDL.LU R3, [R1+0x4c] ;  /* 0x00004c0001037983 */ /* 0x0001640000300800 */
[----:B------:R-:W-:Y:S02]  /*31780*/  FFMA R251, R251, R252, R2 ;  /* 0x000000fcfbfb7223 */ /* 0x000fe40000000002 */
[----:B------:R-:W-:Y:S04]  /*31790*/  STL [R1], R252 ;  /* 0x000000fc01007387 */ /* 0x000fe80000100800 */
[----:B------:R0:W5:Y:S04]  /*317a0*/  LDL.LU R2, [R1+0x48] ;  /* 0x0000480001027983 */ /* 0x0001680000300800 */
[----:B------:R1:W-:Y:S02]  /*317b0*/  STL [R1+0x4], R251 ;  /* 0x000004fb01007387 */ /* 0x0003e40000100800 */
[----:B-1----:R-:W-:-:S05]  /*317c0*/  FFMA R251, R127, R251, R252 ;  /* 0x000000fb7ffb7223 */ /* 0x002fca00000000fc */
[----:B------:R-:W-:-:S04]  /*317d0*/  SHF.R.U32.HI R252, RZ, 0x17, R251 ;  /* 0x00000017fffc7819 */ /* 0x000fc800000116fb */
[----:B------:R-:W-:-:S04]  /*317e0*/  LOP3.LUT R252, R252, 0xff, RZ, 0xc0, !PT ;  /* 0x000000fffcfc7812 */ /* 0x000fc800078ec0ff */
[----:B------:R-:W-:-:S04]  /*317f0*/  IADD3 R252, PT, PT, R252, R0, RZ ;  /* 0x00000000fcfc7210 */ /* 0x000fc80007ffe0ff */
        /* <DEDUP_REMOVED lines=12> */
[----:B------:R-:W-:Y:S04]  /*318c0*/  STL [R1+0x50], R4 ;  /* 0x0000500401007387 */ /* 0x000fe80000100800 */
[----:B-----5:R-:W-:Y:S04]  /*318d0*/  STL [R1+0x4c], R3 ;  /* 0x00004c0301007387 */ /* 0x020fe80000100800 */
[----:B------:R0:W-:Y:S04]  /*318e0*/  STL [R1+0x48], R2 ;  /* 0x0000480201007387 */ /* 0x0001e80000100800 */
[----:B0-----:R-:W2:Y:S04]  /*318f0*/  LDL.LU R2, [R1] ;  /* 0x0000000001027983 */ /* 0x001ea80000300800 */
[----:B------:R0:W-:Y:S04]  /*31900*/  STL [R1+0x44], R0 ;  /* 0x0000440001007387 */ /* 0x0001e80000100800 */
[----:B0-----:R-:W2:Y:S01]  /*31910*/  LDL.LU R0, [R1+0x4] ;  /* 0x0000040001007983 */ /* 0x001ea20000300800 */
[----:B------:R-:W-:-:S02]  /*31920*/  ISETP.NE.AND P2, PT, R252, RZ, PT ;  /* 0x000000fffc00720c */ /* 0x000fc40003f45270 */
[C---:B------:R-:W-:Y:S01]  /*31930*/  ISETP.NE.AND P1, PT, R252.reuse, RZ, PT ;  /* 0x000000fffc00720c */ /* 0x040fe20003f25270 */
[CCC-:B--2---:R-:W-:Y:S01]  /*31940*/  FFMA.RP R3, R127.reuse, R0.reuse, R2.reuse ;  /* 0x000000007f037223 */ /* 0x1c4fe20000008002 */
[CCC-:B------:R-:W-:Y:S01]  /*31950*/  FFMA.RM R4, R127.reuse, R0.reuse, R2.reuse ;  /* 0x000000007f047223 */ /* 0x1c0fe20000004002 */
[----:B------:R-:W-:Y:S01]  /*31960*/  FFMA.RZ R127, R127, R0, R2 ;  /* 0x000000007f7f7223 */ /* 0x000fe2000000c002 */
[----:B------:R-:W-:-:S03]  /*31970*/  IADD3 R0, PT, PT, R252, 0x20, RZ ;  /* 0x00000020fc007810 */ /* 0x000fc60007ffe0ff */
[----:B------:R-:W-:Y:S02]  /*31980*/  FSETP.NEU.FTZ.AND P0, PT, R3, R4, PT ;  /* 0x000000040300720b */ /* 0x000fe40003f1d000 */
[----:B------:R-:W-:Y:S01]  /*31990*/  LOP3.LUT R127, R127, 0x7fffff, RZ, 0xc0, !PT ;  /* 0x007fffff7f7f7812 */ /* 0x000fe200078ec0ff */
[----:B------:R-:W-:Y:S01]  /*319a0*/  IMAD.MOV R252, RZ, RZ, -R252 ;  /* 0x000000fffffc7224 */ /* 0x000fe200078e0afc */
[----:B------:R0:W5:Y:S02]  /*319b0*/  LDL.LU R4, [R1+0x50] ;  /* 0x0000500001047983 */ /* 0x0001640000300800 */
[----:B------:R-:W-:Y:S02]  /*319c0*/  LOP3.LUT R127, R127, 0x800000, RZ, 0xfc, !PT ;  /* 0x008000007f7f7812 */ /* 0x000fe400078efcff */
[----:B------:R-:W-:Y:S01]  /*319d0*/  SEL R252, R252, RZ, P2 ;  /* 0x000000fffcfc7207 */ /* 0x000fe20001000000 */
[----:B------:R0:W5:Y:S01]  /*319e0*/  LDL.LU R3, [R1+0x4c] ;  /* 0x00004c0001037983 */ /* 0x0001620000300800 */
[----:B------:R-:W-:-:S02]  /*319f0*/  SHF.L.U32 R0, R127, R0, RZ ;  /* 0x000000007f007219 */ /* 0x000fc400000006ff */
[----:B------:R-:W-:Y:S01]  /*31a00*/  SHF.R.U32.HI R252, RZ, R252, R127 ;  /* 0x000000fcfffc7219 */ /* 0x000fe2000001167f */
[----:B------:R0:W5:Y:S01]  /*31a10*/  LDL.LU R2, [R1+0x48] ;  /* 0x0000480001027983 */ /* 0x0001620000300800 */
[----:B------:R-:W-:Y:S02]  /*31a20*/  ISETP.NE.AND P1, PT, R0, RZ, P1 ;  /* 0x000000ff0000720c */ /* 0x000fe40000f25270 */
[----:B------:R-:W-:Y:S02]  /*31a30*/  SHF.R.U32.HI R127, RZ, 0x1, R252 ;  /* 0x00000001ff7f7819 */ /* 0x000fe400000116fc */
[----:B------:R-:W-:-:S04]  /*31a40*/  PLOP3.LUT P0, PT, P0, P1, PT, 0xf8, 0x8f ;  /* 0x00000000008f781c */ /* 0x000fc80000703f70 */
[----:B------:R-:W-:-:S04]  /*31a50*/  SEL R0, RZ, 0x1, !P0 ;  /* 0x00000001ff007807 */ /* 0x000fc80004000000 */
[----:B------:R-:W-:-:S04]  /*31a60*/  LOP3.LUT R0, R0, 0x1, R127, 0xf8, !PT ;  /* 0x0000000100007812 */ /* 0x000fc800078ef87f */
[----:B------:R-:W-:Y:S02]  /*31a70*/  LOP3.LUT R252, R0, R252, RZ, 0xc0, !PT ;  /* 0x000000fc00fc7212 */ /* 0x000fe400078ec0ff */
[----:B------:R0:W5:Y:S02]  /*31a80*/  LDL.LU R0, [R1+0x44] ;  /* 0x0000440001007983 */ /* 0x0001640000300800 */
[----:B------:R-:W-:-:S04]  /*31a90*/  IADD3 R127, PT, PT, R127, R252, RZ ;  /* 0x000000fc7f7f7210 */ /* 0x000fc80007ffe0ff */
[----:B------:R-:W-:Y:S01]  /*31aa0*/  LOP3.LUT R251, R127, R251, RZ, 0xfc, !PT ;  /* 0x000000fb7ffb7212 */ /* 0x000fe200078efcff */
[----:B------:R-:W-:Y:S06]  /*31ab0*/  BRA `(.L_x_7071) ;  /* 0x0000000000147947 */ /* 0x000fec0003800000 */
.L_x_7070:
[----:B------:R-:W-:-:S04]  /*31ac0*/  LOP3.LUT R251, R251, 0x80000000, RZ, 0xc0, !PT ;  /* 0x80000000fbfb7812 */ /* 0x000fc800078ec0ff */
[----:B------:R-:W-:Y:S01]  /*31ad0*/  LOP3.LUT R251, R251, 0x7f800000, RZ, 0xfc, !PT ;  /* 0x7f800000fbfb7812 */ /* 0x000fe200078efcff */
[----:B------:R-:W-:Y:S06]  /*31ae0*/  BRA `(.L_x_7071) ;  /* 0x0000000000087947 */ /* 0x000fec0003800000 */
.L_x_7069:
[----:B------:R-:W2:Y:S02]  /*31af0*/  LDL.LU R127, [R1+0xc] ;  /* 0x00000c00017f7983 */ /* 0x000ea40000300800 */
[----:B--2---:R-:W-:-:S07]  /*31b00*/  LEA R251, R127, R251, 0x17 ;  /* 0x000000fb7ffb7211 */ /* 0x004fce00078eb8ff */
.L_x_7071:
[----:B------:R-:W-:Y:S05]  /*31b10*/  BSYNC.RECONVERGENT B1 ;  /* 0x0000000000017941 */ /* 0x000fea0003800200 */
.L_x_7068:
[----:B------:R-:W-:Y:S05]  /*31b20*/  BRA `(.L_x_7072) ;  /* 0x0000000000207947 */ /* 0x000fea0003800000 */
.L_x_7067:
[----:B------:R-:W-:-:S04]  /*31b30*/  LOP3.LUT R251, R251, 0x80000000, R127, 0x48, !PT ;  /* 0x80000000fbfb7812 */ /* 0x000fc800078e487f */
[----:B------:R-:W-:Y:S01]  /*31b40*/  LOP3.LUT R251, R251, 0x7f800000, RZ, 0xfc, !PT ;  /* 0x7f800000fbfb7812 */ /* 0x000fe200078efcff */
[----:B------:R-:W-:Y:S06]  /*31b50*/  BRA `(.L_x_7072) ;  /* 0x0000000000147947 */ /* 0x000fec0003800000 */
.L_x_7066:
[----:B------:R-:W-:Y:S01]  /*31b60*/  LOP3.LUT R251, R251, 0x80000000, R127, 0x48, !PT ;  /* 0x80000000fbfb7812 */ /* 0x000fe200078e487f */
[----:B------:R-:W-:Y:S06]  /*31b70*/  BRA `(.L_x_7072) ;  /* 0x00000000000c7947 */ /* 0x000fec0003800000 */
.L_x_7065:
[----:B------:R-:W0:Y:S01]  /*31b80*/  MUFU.RSQ R251, -QNAN ;  /* 0xffc0000000fb7908 */ /* 0x000e220000001400 */
[----:B------:R-:W-:Y:S05]  /*31b90*/  BRA `(.L_x_7072) ;  /* 0x0000000000047947 */ /* 0x000fea0003800000 */
.L_x_7064:
[----:B------:R-:W-:-:S07]  /*31ba0*/  FADD.FTZ R251, R127, R132 ;  /* 0x000000847ffb7221 */ /* 0x000fce0000010000 */
.L_x_7072:
[----:B------:R-:W-:Y:S05]  /*31bb0*/  BSYNC.RECONVERGENT B0 ;  /* 0x0000000000007941 */ /* 0x000fea0003800200 */
.L_x_7062:
[----:B------:R-:W-:-:S04]  /*31bc0*/  HFMA2 R127, -RZ, RZ, 0, 0 ;  /* 0x00000000ff7f7431 */ /* 0x000fc800000001ff */
[----:B0----5:R-:W-:Y:S05]  /*31bd0*/  RET.REL.NODEC R126 `(_ZN18transformer_engine47scaled_upper_triang_masked_softmax_warp_forwardI13__nv_bfloat16S1_fLi13EEEvPT0_PKT_T1_iii) ;  /* 0xfffffce47e087950 */ /* 0x021fea0003c3ffff */
.L_x_7073:
        /* <DEDUP_REMOVED lines=10> */
.L_x_15783:


//--------------------- .text._ZN18transformer_engine47scaled_upper_triang_masked_softmax_warp_forwardI13__nv_bfloat16S1_fLi12EEEvPT0_PKT_T1_iii --------------------------
	.section	.text._ZN18transformer_engine47scaled_upper_triang_masked_softmax_warp_forwardI13__nv_bfloat16S1_fLi12EEEvPT0_PKT_T1_iii,"ax",@progbits
	.align	128
        .global         _ZN18transformer_engine47scaled_upper_triang_masked_softmax_warp_forwardI13__nv_bfloat16S1_fLi12EEEvPT0_PKT_T1_iii
        .type           _ZN18transformer_engine47scaled_upper_triang_masked_softmax_warp_forwardI13__nv_bfloat16S1_fLi12EEEvPT0_PKT_T1_iii,@function
        .size           _ZN18transformer_engine47scaled_upper_triang_masked_softmax_warp_forwardI13__nv_bfloat16S1_fLi12EEEvPT0_PKT_T1_iii,(.L_x_15784 - _ZN18transformer_engine47scaled_upper_triang_masked_softmax_warp_forwardI13__nv_bfloat16S1_fLi12EEEvPT0_PKT_T1_iii)
        .other          _ZN18transformer_engine47scaled_upper_triang_masked_softmax_warp_forwardI13__nv_bfloat16S1_fLi12EEEvPT0_PKT_T1_iii,@"STO_CUDA_ENTRY STV_DEFAULT"
_ZN18transformer_engine47scaled_upper_triang_masked_softmax_warp_forwardI13__nv_bfloat16S1_fLi12EEEvPT0_PKT_T1_iii:
.text._ZN18transformer_engine47scaled_upper_triang_masked_softmax_warp_forwardI13__nv_bfloat16S1_fLi12EEEvPT0_PKT_T1_iii:
[----:B------:R-:W-:Y:S01]  /*0000*/  LDC R1, c[0x0][0x37c] ;  /* 0x0000df00ff017b82 */ /* 0x000fe20000000800 */
[----:B------:R-:W0:Y:S01]  /*0010*/  S2R R0, SR_CTAID.Y ;  /* 0x0000000000007919 */ /* 0x000e220000002600 */
[----:B------:R-:W0:Y:S01]  /*0020*/  LDCU UR4, c[0x0][0x364] ;  /* 0x00006c80ff0477ac */ /* 0x000e220008000800 */
[----:B------:R-:W-:Y:S01]  /*0030*/  HFMA2 R9, -RZ, RZ, 0, 0 ;  /* 0x00000000ff097431 */ /* 0x000fe200000001ff */
[----:B------:R-:W-:Y:S01]  /*0040*/  BSSY.RECONVERGENT B0, `(.L_x_7074) ;  /* 0x0000043000007945 */ /* 0x000fe20003800200 */
[----:B------:R-:W0:Y:S01]  /*0050*/  S2R R3, SR_TID.Y ;  /* 0x0000000000037919 */ /* 0x000e220000002200 */
[----:B------:R-:W1:Y:S01]  /*0060*/  LDCU UR6, c[0x0][0x398] ;  /* 0x00007300ff0677ac */ /* 0x000e620008000800 */
[----:B------:R-:W-:Y:S01]  /*0070*/  MOV R134, 0xff800000 ;  /* 0xff80000000867802 */ /* 0x000fe20000000f00 */
[----:B------:R-:W-:Y:S01]  /*0080*/  IMAD.MOV.U32 R139, RZ, RZ, -0x800000 ;  /* 0xff800000ff8b7424 */ /* 0x000fe200078e00ff */
[----:B------:R-:W2:Y:S01]  /*0090*/  S2R R8, SR_TID.X ;  /* 0x0000000000087919 */ /* 0x000ea20000002100 */
[----:B------:R-:W3:Y:S01]  /*00a0*/  LDCU UR5, c[0x0][0x370] ;  /* 0x00006e00ff0577ac */ /* 0x000ee20008000800 */
[----:B------:R-:W-:Y:S01]  /*00b0*/  MOV R136, 0xff800000 ;  /* 0xff80000000887802 */ /* 0x000fe20000000f00 */
[----:B------:R-:W3:Y:S01]  /*00c0*/  S2R R133, SR_CTAID.X ;  /* 0x0000000000857919 */ /* 0x000ee20000002500 */
[----:B------:R-:W4:Y:S01]  /*00d0*/  LDCU UR7, c[0x0][0x394] ;  /* 0x00007280ff0777ac */ /* 0x000f220008000800 */
[----:B------:R-:W5:Y:S01]  /*00e0*/  LDCU.128 UR8, c[0x0][0x380] ;  /* 0x00007000ff0877ac */ /* 0x000f620008000c00 */
[----:B0-----:R-:W-:Y:S01]  /*00f0*/  IMAD R0, R0, UR4, R3 ;  /* 0x0000000400007c24 */ /* 0x001fe2000f8e0203 */
[----:B-1----:R-:W-:Y:S01]  /*0100*/  USHF.R.S32.HI UR4, URZ, 0x1f, UR6 ;  /* 0x0000001fff047899 */ /* 0x002fe20008011406 */
[----:B--2---:R-:W-:-:S02]  /*0110*/  SHF.L.U32 R8, R8, 0x2, RZ ;  /* 0x0000000208087819 */ /* 0x004fc400000006ff */
[----:B---3--:R-:W-:Y:S02]  /*0120*/  IMAD R5, R0, UR5, R133 ;  /* 0x0000000500057c24 */ /* 0x008fe4000f8e0285 */
[C---:B------:R-:W-:Y:S01]  /*0130*/  IADD3 R0, PT, PT, R8.reuse, 0x80, RZ ;  /* 0x0000008008007810 */ /* 0x040fe20007ffe0ff */
[----:B------:R-:W-:Y:S01]  /*0140*/  VIADD R135, R133, 0x1 ;  /* 0x0000000185877836 */ /* 0x000fe20000000000 */
[C---:B------:R-:W-:Y:S01]  /*0150*/  IADD3 R4, PT, PT, R8.reuse, 0x180, RZ ;  /* 0x0000018008047810 */ /* 0x040fe20007ffe0ff */
[C---:B------:R-:W-:Y:S01]  /*0160*/  IMAD.WIDE.U32 R2, R5.reuse, UR6, R8 ;  /* 0x0000000605027c25 */ /* 0x040fe2000f8e0008 */
[C---:B----4-:R-:W-:Y:S02]  /*0170*/  IADD3 R137, PT, PT, -R5.reuse, UR7, RZ ;  /* 0x0000000705897c10 */ /* 0x050fe4000fffe1ff */
[----:B------:R-:W-:Y:S01]  /*0180*/  IADD3 R12, PT, PT, R8, 0x380, RZ ;  /* 0x00000380080c7810 */ /* 0x000fe20007ffe0ff */
[----:B------:R-:W-:Y:S01]  /*0190*/  IMAD R5, R5, UR4, RZ ;  /* 0x0000000405057c24 */ /* 0x000fe2000f8e02ff */
[----:B------:R-:W-:Y:S01]  /*01a0*/  ISETP.GT.AND P0, PT, R137, RZ, PT ;  /* 0x000000ff8900720c */ /* 0x000fe20003f04270 */
[----:B------:R-:W0:Y:S03]  /*01b0*/  LDCU.64 UR4, c[0x0][0x358] ;  /* 0x00006b00ff0477ac */ /* 0x000e260008000a00 */
[----:B------:R-:W-:Y:S01]  /*01c0*/  IADD3 R5, PT, PT, R3, R5, RZ ;  /* 0x0000000503057210 */ /* 0x000fe20007ffe0ff */
[----:B------:R-:W-:Y:S01]  /*01d0*/  IMAD.SHL.U32 R3, R2, 0x2, RZ ;  /* 0x0000000202037824 */ /* 0x000fe200078e00ff */
[----:B------:R-:W-:-:S02]  /*01e0*/  SEL R135, R135, RZ, P0 ;  /* 0x000000ff87877207 */ /* 0x000fc40000000000 */
[----:B------:R-:W-:Y:S02]  /*01f0*/  SHF.L.U64.HI R5, R2, 0x1, R5 ;  /* 0x0000000102057819 */ /* 0x000fe40000010205 */
[----:B-----5:R-:W-:Y:S02]  /*0200*/  IADD3 R6, P5, PT, R3, UR8, RZ ;  /* 0x0000000803067c10 */ /* 0x020fe4000ffbe0ff */
[C---:B------:R-:W-:Y:S02]  /*0210*/  IADD3 R2, PT, PT, R8.reuse, 0x100, RZ ;  /* 0x0000010008027810 */ /* 0x040fe40007ffe0ff */
[----:B------:R-:W-:Y:S02]  /*0220*/  IADD3.X R7, PT, PT, R5, UR9, RZ, P5, !PT ;  /* 0x0000000905077c10 */ /* 0x000fe4000affe4ff */
[-C--:B------:R-:W-:Y:S02]  /*0230*/  ISETP.GE.U32.AND P5, PT, R8, R135.reuse, PT ;  /* 0x000000870800720c */ /* 0x080fe40003fa6070 */
[-C--:B------:R-:W-:Y:S01]  /*0240*/  ISETP.GE.U32.AND P4, PT, R0, R135.reuse, PT ;  /* 0x000000870000720c */ /* 0x080fe20003f86070 */
[----:B------:R-:W-:Y:S01]  /*0250*/  VIADD R0, R8, 0x200 ;  /* 0x0000020008007836 */ /* 0x000fe20000000000 */
[----:B------:R-:W-:-:S02]  /*0260*/  ISETP.GE.U32.AND P3, PT, R2, R135, PT ;  /* 0x000000870200720c */ /* 0x000fc40003f66070 */
[----:B------:R-:W-:Y:S02]  /*0270*/  IADD3 R2, P6, PT, R3, UR10, RZ ;  /* 0x0000000a03027c10 */ /* 0x000fe4000ffde0ff */
[-C--:B------:R-:W-:Y:S02]  /*0280*/  ISETP.GE.U32.AND P1, PT, R0, R135.reuse, PT ;  /* 0x000000870000720c */ /* 0x080fe40003f26070 */
[----:B------:R-:W-:Y:S02]  /*0290*/  ISETP.GE.U32.AND P2, PT, R4, R135, PT ;  /* 0x000000870400720c */ /* 0x000fe40003f46070 */
[C---:B------:R-:W-:Y:S02]  /*02a0*/  IADD3 R0, PT, PT, R8.reuse, 0x300, RZ ;  /* 0x0000030008007810 */ /* 0x040fe40007ffe0ff */
[----:B------:R-:W-:Y:S02]  /*02b0*/  IADD3 R4, PT, PT, R8, 0x280, RZ ;  /* 0x0000028008047810 */ /* 0x000fe40007ffe0ff */
[----:B------:R-:W-:-:S02]  /*02c0*/  IADD3.X R3, PT, PT, R5, UR11, RZ, P6, !PT ;  /* 0x0000000b05037c10 */ /* 0x000fc4000b7fe4ff */
[-C--:B------:R-:W-:Y:S01]  /*02d0*/  ISETP.GE.U32.AND P6, PT, R0, R135.reuse, PT ;  /* 0x000000870000720c */ /* 0x080fe20003fc6070 */
[----:B------:R-:W-:Y:S01]  /*02e0*/  IMAD.MOV.U32 R0, RZ, RZ, -0x800000 ;  /* 0xff800000ff007424 */ /* 0x000fe200078e00ff */
[----:B------:R-:W-:Y:S01]  /*02f0*/  ISETP.GE.U32.AND P0, PT, R4, R135, PT ;  /* 0x000000870400720c */ /* 0x000fe20003f06070 */
[----:B0-----:R-:W-:-:S12]  /*0300*/  @P5 BRA `(.L_x_7075) ;  /* 0x0000000000585947 */ /* 0x001fd80003800000 */
[----:B------:R-:W2:Y:S01]  /*0310*/  LDG.E.64 R4, desc[UR4][R2.64] ;  /* 0x0000000402047981 */ /* 0x000ea2000c1e1b00 */
[----:B------:R-:W-:Y:S01]  /*0320*/  IADD3 R0, PT, PT, R8, 0x2, RZ ;  /* 0x0000000208007810 */ /* 0x000fe20007ffe0ff */
[----:B------:R-:W-:Y:S01]  /*0330*/  IMAD.MOV.U32 R134, RZ, RZ, -0x800000 ;  /* 0xff800000ff867424 */ /* 0x000fe200078e00ff */
[----:B------:R-:W0:Y:S01]  /*0340*/  LDCU UR6, c[0x0][0x390] ;  /* 0x00007200ff0677ac */ /* 0x000e220008000800 */
[----:B------:R-:W-:Y:S01]  /*0350*/  IMAD.MOV.U32 R136, RZ, RZ, -0x800000 ;  /* 0xff800000ff887424 */ /* 0x000fe200078e00ff */
[----:B------:R-:W-:Y:S02]  /*0360*/  ISETP.GE.U32.AND P5, PT, R0, R135, PT ;  /* 0x000000870000720c */ /* 0x000fe40003fa6070 */
[----:B------:R-:W-:-:S11]  /*0370*/  IADD3 R0, PT, PT, R8, 0x1, RZ ;  /* 0x0000000108007810 */ /* 0x000fd60007ffe0ff */
[----:B------:R-:W1:Y:S01]  /*0380*/  @!P5 LDC R10, c[0x0][0x390] ;  /* 0x0000e400ff0adb82 */ /* 0x000e620000000800 */
[----:B--2---:R-:W-:-:S05]  /*0390*/  @!P5 SHF.L.U32 R9, R5, 0x10, RZ ;  /* 0x000000100509d819 */ /* 0x004fca00000006ff */
[----:B-1----:R-:W-:Y:S01]  /*03a0*/  @!P5 FMUL R134, R9, R10 ;  /* 0x0000000a0986d220 */ /* 0x002fe20000400000 */
[----:B------:R-:W-:Y:S02]  /*03b0*/  ISETP.GE.U32.AND P5, PT, R0, R135, PT ;  /* 0x000000870000720c */ /* 0x000fe40003fa6070 */
[----:B------:R-:W-:Y:S02]  /*03c0*/  PRMT R0, R4, 0x7632, R0 ;  /* 0x0000763204007816 */ /* 0x000fe40000000000 */
[----:B------:R-:W-:Y:S02]  /*03d0*/  IADD3 R10, PT, PT, R8, 0x3, RZ ;  /* 0x00000003080a7810 */ /* 0x000fe40007ffe0ff */
[----:B------:R-:W-:-:S05]  /*03e0*/  SHF.L.U32 R4, R4, 0x10, RZ ;  /* 0x0000001004047819 */ /* 0x000fca00000006ff */
[----:B0-----:R-:W-:Y:S02]  /*03f0*/  FMUL R139, R4, UR6 ;  /* 0x00000006048b7c20 */ /* 0x001fe40008400000 */
[----:B------:R-:W-:-:S05]  /*0400*/  @!P5 SHF.L.U32 R0, R0, 0x10, RZ ;  /* 0x000000100000d819 */ /* 0x000fca00000006ff */
[----:B------:R-:W-:Y:S01]  /*0410*/  @!P5 FMUL R136, R0, UR6 ;  /* 0x000000060088dc20 */ /* 0x000fe20008400000 */
[----:B------:R-:W-:Y:S01]  /*0420*/  ISETP.GE.U32.AND P5, PT, R10, R135, PT ;  /* 0x000000870a00720c */ /* 0x000fe20003fa6070 */
[----:B------:R-:W-:-:S12]  /*0430*/  IMAD.MOV.U32 R0, RZ, RZ, -0x800000 ;  /* 0xff800000ff007424 */ /* 0x000fd800078e00ff */
[----:B------:R-:W-:-:S04]  /*0440*/  @!P5 PRMT R5, R5, 0x7632, R5 ;  /* 0x000076320505d816 */ /* 0x000fc80000000005 */
[----:B------:R-:W-:-:S05]  /*0450*/  @!P5 SHF.L.U32 R5, R5, 0x10, RZ ;  /* 0x000000100505d819 */ /* 0x000fca00000006ff */
[----:B------:R-:W-:-:S07]  /*0460*/  @!P5 FMUL R0, R5, UR6 ;  /* 0x000000060500dc20 */ /* 0x000fce0008400000 */
.L_x_7075:
[----:B------:R-:W-:Y:S05]  /*0470*/  BSYNC.RECONVERGENT B0 ;  /* 0x0000000000007941 */ /* 0x000fea0003800200 */
.L_x_7074:
        /* <DEDUP_REMOVED lines=8> */
[----:B------:R-:W2:Y:S01]  /*0500*/  LDG.E.64 R4, desc[UR4][R2.64+0x100] ;  /* 0x0001000402047981 */ /* 0x000ea2000c1e1b00 */
[----:B------:R-:W-:Y:S01]  /*0510*/  IADD3 R10, PT, PT, R8, 0x82, RZ ;  /* 0x00000082080a7810 */ /* 0x000fe20007ffe0ff */
[----:B------:R-:W-:Y:S01]  /*0520*/  IMAD.MOV.U32 R131, RZ, RZ, -0x800000 ;  /* 0xff800000ff837424 */ /* 0x000fe200078e00ff */
[----:B------:R-:W0:Y:S01]  /*0530*/  LDCU UR6, c[0x0][0x390] ;  /* 0x00007200ff0677ac */ /* 0x000e220008000800 */
[----:B------:R-:W-:Y:S01]  /*0540*/  IMAD.MOV.U32 R130, RZ, RZ, -0x800000 ;  /* 0xff800000ff827424 */ /* 0x000fe200078e00ff */
[----:B------:R-:W-:Y:S01]  /*0550*/  ISETP.GE.U32.AND P4, PT, R10, R135, PT ;  /* 0x000000870a00720c */ /* 0x000fe20003f86070 */
[----:B------:R-:W-:Y:S01]  /*0560*/  IMAD.MOV.U32 R132, RZ, RZ, -0x800000 ;  /* 0xff800000ff847424 */ /* 0x000fe200078e00ff */
[----:B------:R-:W-:-:S11]  /*0570*/  IADD3 R10, PT, PT, R8, 0x81, RZ ;  /* 0x00000081080a7810 */ /* 0x000fd60007ffe0ff */
[----:B------:R-:W1:Y:S01]  /*0580*/  @!P4 LDC R14, c[0x0][0x390] ;  /* 0x0000e400ff0ecb82 */ /* 0x000e620000000800 */
[----:B--2---:R-:W-:Y:S02]  /*0590*/  @!P4 SHF.L.U32 R9, R5, 0x10, RZ ;  /* 0x000000100509c819 */ /* 0x004fe400000006ff */
[C---:B------:R-:W-:Y:S02]  /*05a0*/  PRMT R5, R4.reuse, 0x7632, R5 ;  /* 0x0000763204057816 */ /* 0x040fe40000000005 */
[----:B------:R-:W-:Y:S01]  /*05b0*/  SHF.L.U32 R4, R4, 0x10, RZ ;  /* 0x0000001004047819 */ /* 0x000fe200000006ff */
[----:B-1----:R-:W-:Y:S01]  /*05c0*/  @!P4 FMUL R131, R9, R14 ;  /* 0x0000000e0983c220 */ /* 0x002fe20000400000 */
[----:B------:R-:W-:Y:S02]  /*05d0*/  ISETP.GE.U32.AND P4, PT, R10, R135, PT ;  /* 0x000000870a00720c */ /* 0x000fe40003f86070 */
[----:B------:R-:W-:Y:S01]  /*05e0*/  IADD3 R10, PT, PT, R8, 0x83, RZ ;  /* 0x00000083080a7810 */ /* 0x000fe20007ffe0ff */
[----:B0-----:R-:W-:-:S10]  /*05f0*/  FMUL R129, R4, UR6 ;  /* 0x0000000604817c20 */ /* 0x001fd40008400000 */
[----:B------:R-:W-:-:S05]  /*0600*/  @!P4 SHF.L.U32 R9, R5, 0x10, RZ ;  /* 0x000000100509c819 */ /* 0x000fca00000006ff */
[----:B------:R-:W-:Y:S01]  /*0610*/  @!P4 FMUL R130, R9, UR6 ;  /* 0x000000060982cc20 */ /* 0x000fe20008400000 */
[----:B------:R-:W-:-:S13]  /*0620*/  ISETP.GE.U32.AND P4, PT, R10, R135, PT ;  /* 0x000000870a00720c */ /* 0x000fda0003f86070 */
[----:B------:R-:W-:-:S04]  /*0630*/  @!P4 PRMT R5, R5, 0x7632, R5 ;  /* 0x000076320505c816 */ /* 0x000fc80000000005 */
[----:B------:R-:W-:-:S05]  /*0640*/  @!P4 SHF.L.U32 R5, R5, 0x10, RZ ;  /* 0x000000100505c819 */ /* 0x000fca00000006ff */
[----:B------:R-:W-:-:S07]  /*0650*/  @!P4 FMUL R132, R5, UR6 ;  /* 0x000000060584cc20 */ /* 0x000fce0008400000 */
.L_x_7077:
[----:B------:R-:W-:Y:S05]  /*0660*/  BSYNC.RECONVERGENT B0 ;  /* 0x0000000000007941 */ /* 0x000fea0003800200 */
.L_x_7076:
        /* <DEDUP_REMOVED lines=30> */
.L_x_7079:
[----:B------:R-:W-:Y:S05]  /*0850*/  BSYNC.RECONVERGENT B0 ;  /* 0x0000000000007941 */ /* 0x000fea0003800200 */
.L_x_7078:
        /* <DEDUP_REMOVED lines=30> */
.L_x_7081:
[----:B------:R-:W-:Y:S05]  /*0a40*/  BSYNC.RECONVERGENT B0 ;  /* 0x0000000000007941 */ /* 0x000fea0003800200 */
.L_x_7080:
        /* <DEDUP_REMOVED lines=30> */
.L_x_7083:
[----:B------:R-:W-:Y:S05]  /*0c30*/  BSYNC.RECONVERGENT B0 ;  /* 0x0000000000007941 */ /* 0x000fea0003800200 */
.L_x_7082:
        /* <DEDUP_REMOVED lines=30> */
.L_x_7085:
[----:B------:R-:W-:Y:S05]  /*0e20*/  BSYNC.RECONVERGENT B0 ;  /* 0x0000000000007941 */ /* 0x000fea0003800200 */
.L_x_7084:
        /* <DEDUP_REMOVED lines=30> */
.L_x_7087:
[----:B------:R-:W-:Y:S05]  /*1010*/  BSYNC.RECONVERGENT B0 ;  /* 0x0000000000007941 */ /* 0x000fea0003800200 */
.L_x_7086:
        /* <DEDUP_REMOVED lines=30> */
.L_x_7089:
[----:B------:R-:W-:Y:S05]  /*1200*/  BSYNC.RECONVERGENT B0 ;  /* 0x0000000000007941 */ /* 0x000fea0003800200 */
.L_x_7088:
        /* <DEDUP_REMOVED lines=30> */
.L_x_7091:
[----:B------:R-:W-:Y:S05]  /*13f0*/  BSYNC.RECONVERGENT B0 ;  /* 0x0000000000007941 */ /* 0x000fea0003800200 */
.L_x_7090:
        /* <DEDUP_REMOVED lines=30> */
.L_x_7093:
[----:B------:R-:W-:Y:S05]  /*15e0*/  BSYNC.RECONVERGENT B0 ;  /* 0x0000000000007941 */ /* 0x000fea0003800200 */
.L_x_7092:
        /* <DEDUP_REMOVED lines=30> */
.L_x_7095:
[----:B------:R-:W-:Y:S05]  /*17d0*/  BSYNC.RECONVERGENT B0 ;  /* 0x0000000000007941 */ /* 0x000fea0003800200 */
.L_x_7094:
[----:B------:R-:W-:Y:S01]  /*17e0*/  BSSY.RECONVERGENT B0, `(.L_x_7096) ;  /* 0x000001e000007945 */ /* 0x000fe20003800200 */
[----:B------:R-:W-:Y:S01]  /*17f0*/  ISETP.GE.U32.AND P2, PT, R12, R135, PT ;  /* 0x000000870c00720c */ /* 0x000fe20003f46070 */
[----:B------:R-:W-:Y:S01]  /*1800*/  IMAD.MOV.U32 R53, RZ, RZ, -0x800000 ;  /* 0xff800000ff357424 */ /* 0x000fe200078e00ff */
[----:B------:R-:W-:Y:S02]  /*1810*/  MOV R52, 0xff800000 ;  /* 0xff80000000347802 */ /* 0x000fe40000000f00 */
[----:B------:R-:W-:Y:S02]  /*1820*/  MOV R54, 0xff800000 ;  /* 0xff80000000367802 */ /* 0x000fe40000000f00 */
[----:B------:R-:W-:Y:S02]  /*1830*/  IADD3 R12, PT, PT, R8, 0x900, RZ ;  /* 0x00000900080c7810 */ /* 0x000fe40007ffe0ff */
[----:B------:R-:W-:Y:S01]  /*1840*/  MOV R55, 0xff800000 ;  /* 0xff80000000377802 */ /* 0x000fe20000000f00 */
[----:B------:R-:W-:Y:S06]  /*1850*/  @P1 BRA `(.L_x_7097) ;  /* 0x0000000000581947 */ /* 0x000fec0003800000 */
[----:B------:R-:W2:Y:S01]  /*1860*/  LDG.E.64 R4, desc[UR4][R2.64+0xb00] ;  /* 0x000b000402047981 */ /* 0x000ea2000c1e1b00 */
[----:B------:R-:W-:Y:S01]  /*1870*/  VIADD R10, R8, 0x582 ;  /* 0x00000582080a7836 */ /* 0x000fe20000000000 */
[----:B------:R-:W-:Y:S01]  /*1880*/  MOV R53, 0xff800000 ;  /* 0xff80000000357802 */ /* 0x000fe20000000f00 */
[----:B------:R-:W0:Y:S01]  /*1890*/  LDCU UR6, c[0x0][0x390] ;  /* 0x00007200ff0677ac */ /* 0x000e220008000800 */
[----:B------:R-:W-:Y:S01]  /*18a0*/  IMAD.MOV.U32 R54, RZ, RZ, -0x800000 ;  /* 0xff800000ff367424 */ /* 0x000fe200078e00ff */
[----:B------:R-:W-:Y:S02]  /*18b0*/  MOV R52, 0xff800000 ;  /* 0xff80000000347802 */ /* 0x000fe40000000f00 */
[----:B------:R-:W-:Y:S02]  /*18c0*/  ISETP.GE.U32.AND P1, PT, R10, R135, PT ;  /* 0x000000870a00720c */ /* 0x000fe40003f26070 */
        /* <DEDUP_REMOVED lines=12> */
[----:B------:R-:W-:-:S05]  /*1990*/  @!P1 PRMT R5, R5, 0x7632, R5 ;  /* 0x0000763205059816 */ /* 0x000fca0000000005 */
[----:B------:R-:W-:-:S04]  /*19a0*/  @!P1 IMAD.U32 R5, R5, 0x10000, RZ ;  /* 0x0001000005059824 */ /* 0x000fc800078e00ff */
[----:B------:R-:W-:-:S07]  /*19b0*/  @!P1 FMUL R52, R5, UR6 ;  /* 0x0000000605349c20 */ /* 0x000fce0008400000 */
.L_x_7097:
[----:B------:R-:W-:Y:S05]  /*19c0*/  BSYNC.RECONVERGENT B0 ;  /* 0x0000000000007941 */ /* 0x000fea0003800200 */
.L_x_7096:
        /* <DEDUP_REMOVED lines=9> */
[C---:B------:R-:W-:Y:S01]  /*1a60*/  IADD3 R10, PT, PT, R8.reuse, 0x602, RZ ;  /* 0x00000602080a7810 */ /* 0x040fe20007ffe0ff */
[----:B------:R-:W0:Y:S01]  /*1a70*/  LDCU UR6, c[0x0][0x390] ;  /* 0x00007200ff0677ac */ /* 0x000e220008000800 */
[----:B------:R-:W-:Y:S02]  /*1a80*/  IADD3 R12, PT, PT, R8, 0x601, RZ ;  /* 0x00000601080c7810 */ /* 0x000fe40007ffe0ff */
[----:B------:R-:W-:Y:S01]  /*1a90*/  ISETP.GE.U32.AND P0, PT, R10, R135, PT ;  /* 0x000000870a00720c */ /* 0x000fe20003f06070 */
[----:B------:R-:W-:Y:S01]  /*1aa0*/  IMAD.MOV.U32 R10, RZ, RZ, -0x800000 ;  /* 0xff800000ff0a7424 */ /* 0x000fe200078e00ff */
[----:B------:R-:W-:-:S11]  /*1ab0*/  MOV R11, 0xff800000 ;  /* 0xff800000000b7802 */ /* 0x000fd60000000f00 */
[----:B------:R-:W1:Y:S01]  /*1ac0*/  @!P0 LDC R16, c[0x0][0x390] ;  /* 0x0000e400ff108b82 */ /* 0x000e620000000800 */
[----:B--2---:R-:W-:Y:S02]  /*1ad0*/  @!P0 SHF.L.U32 R9, R5, 0x10, RZ ;  /* 0x0000001005098819 */ /* 0x004fe400000006ff */
[C---:B------:R-:W-:Y:S01]  /*1ae0*/  PRMT R5, R4.reuse, 0x7632, R5 ;  /* 0x0000763204057816 */ /* 0x040fe20000000005 */
[----:B------:R-:W-:Y:S02]  /*1af0*/  IMAD.U32 R4, R4, 0x10000, RZ ;  /* 0x0001000004047824 */ /* 0x000fe400078e00ff */
[----:B-1----:R-:W-:Y:S01]  /*1b00*/  @!P0 FMUL R10, R9, R16 ;  /* 0x00000010090a8220 */ /* 0x002fe20000400000 */
[----:B------:R-:W-:Y:S02]  /*1b10*/  ISETP.GE.U32.AND P0, PT, R12, R135, PT ;  /* 0x000000870c00720c */ /* 0x000fe40003f06070 */
[----:B------:R-:W-:-:S11]  /*1b20*/  IADD3 R12, PT, PT, R8, 0x603, RZ ;  /* 0x00000603080c7810 */ /* 0x000fd60007ffe0ff */
[----:B------:R-:W-:-:S04]  /*1b30*/  @!P0 IMAD.U32 R9, R5, 0x10000, RZ ;  /* 0x0001000005098824 */ /* 0x000fc800078e00ff */
[----:B0-----:R-:W-:Y:S01]  /*1b40*/  @!P0 FMUL R11, R9, UR6 ;  /* 0x00000006090b8c20 */ /* 0x001fe20008400000 */
[----:B------:R-:W-:Y:S01]  /*1b50*/  ISETP.GE.U32.AND P0, PT, R12, R135, PT ;  /* 0x000000870c00720c */ /* 0x000fe20003f06070 */
[----:B------:R-:W-:Y:S01]  /*1b60*/  FMUL R12, R4, UR6 ;  /* 0x00000006040c7c20 */ /* 0x000fe20008400000 */
[----:B------:R-:W-:-:S11]  /*1b70*/  MOV R9, 0xff800000 ;  /* 0xff80000000097802 */ /* 0x000fd60000000f00 */
[----:B------:R-:W-:-:S04]  /*1b80*/  @!P0 PRMT R5, R5, 0x7632, R5 ;  /* 0x0000763205058816 */ /* 0x000fc80000000005 */
[----:B------:R-:W-:-:S05]  /*1b90*/  @!P0 SHF.L.U32 R5, R5, 0x10, RZ ;  /* 0x0000001005058819 */ /* 0x000fca00000006ff */
[----:B------:R-:W-:-:S07]  /*1ba0*/  @!P0 FMUL R9, R5, UR6 ;  /* 0x0000000605098c20 */ /* 0x000fce0008400000 */
.L_x_7099:
[----:B------:R-:W-:Y:S05]  /*1bb0*/  BSYNC.RECONVERGENT B0 ;  /* 0x0000000000007941 */ /* 0x000fea0003800200 */
.L_x_7098:
[----:B------:R-:W-:Y:S01]  /*1bc0*/  BSSY.RECONVERGENT B0, `(.L_x_7100) ;  /* 0x000001e000007945 */ /* 0x000fe20003800200 */
[----:B------:R-:W-:Y:S01]  /*1bd0*/  ISETP.GE.U32.AND P0, PT, R14, R135, PT ;  /* 0x000000870e00720c */ /* 0x000fe20003f06070 */
[----:B------:R-:W-:Y:S01]  /*1be0*/  VIADD R18, R8, 0xa00 ;  /* 0x00000a0008127836 */ /* 0x000fe20000000000 */
[----:B------:R-:W-:Y:S02]  /*1bf0*/  MOV R13, 0xff800000 ;  /* 0xff800000000d7802 */ /* 0x000fe40000000f00 */
[----:B------:R-:W-:Y:S02]  /*1c00*/  MOV R14, 0xff800000 ;  /* 0xff800000000e7802 */ /* 0x000fe40000000f00 */
[----:B------:R-:W-:Y:S02]  /*1c10*/  MOV R15, 0xff800000 ;  /* 0xff800000000f7802 */ /* 0x000fe40000000f00 */
[----:B------:R-:W-:Y:S01]  /*1c20*/  MOV R16, 0xff800000 ;  /* 0xff80000000107802 */ /* 0x000fe20000000f00 */
[----:B------:R-:W-:Y:S06]  /*1c30*/  @P6 BRA `(.L_x_7101) ;  /* 0x0000000000586947 */ /* 0x000fec0003800000 */
[----:B------:R-:W2:Y:S01]  /*1c40*/  LDG.E.64 R4, desc[UR4][R2.64+0xd00] ;  /* 0x000d000402047981 */ /* 0x000ea2000c1e1b00 */
[C---:B------:R-:W-:Y:S01]  /*1c50*/  IADD3 R14, PT, PT, R8.reuse, 0x682, RZ ;  /* 0x00000682080e7810 */ /* 0x040fe20007ffe0ff */
[----:B------:R-:W0:Y:S01]  /*1c60*/  LDCU UR6, c[0x0][0x390] ;  /* 0x00007200ff0677ac */ /* 0x000e220008000800 */
[----:B------:R-:W-:Y:S02]  /*1c70*/  IADD3 R16, PT, PT, R8, 0x681, RZ ;  /* 0x0000068108107810 */ /* 0x000fe40007ffe0ff */
[----:B------:R-:W-:Y:S02]  /*1c80*/  ISETP.GE.U32.AND P6, PT, R14, R135, PT ;  /* 0x000000870e00720c */ /* 0x000fe40003fc6070 */
[----:B------:R-:W-:Y:S02]  /*1c90*/  MOV R14, 0xff800000 ;  /* 0xff800000000e7802 */ /* 0x000fe40000000f00 */
[----:B------:R-:W-:-:S09]  /*1ca0*/  MOV R15, 0xff800000 ;  /* 0xff800000000f7802 */ /* 0x000fd20000000f00 */
[----:B------:R-:W1:Y:S01]  /*1cb0*/  @!P6 LDC R20, c[0x0][0x390] ;  /* 0x0000e400ff14eb82 */ /* 0x000e620000000800 */
[----:B--2---:R-:W-:Y:S01]  /*1cc0*/  @!P6 IMAD.U32 R13, R5, 0x10000, RZ ;  /* 0x00010000050de824 */ /* 0x004fe200078e00ff */
[C---:B------:R-:W-:Y:S02]  /*1cd0*/  PRMT R5, R4.reuse, 0x7632, R5 ;  /* 0x0000763204057816 */ /* 0x040fe40000000005 */
[----:B------:R-:W-:Y:S01]  /*1ce0*/  SHF.L.U32 R4, R4, 0x10, RZ ;  /* 0x0000001004047819 */ /* 0x000fe200000006ff */
[----:B-1----:R-:W-:Y:S01]  /*1cf0*/  @!P6 FMUL R14, R13, R20 ;  /* 0x000000140d0ee220 */ /* 0x002fe20000400000 */
[----:B------:R-:W-:Y:S01]  /*1d00*/  ISETP.GE.U32.AND P6, PT, R16, R135, PT ;  /* 0x000000871000720c */ /* 0x000fe20003fc6070 */
[----:B------:R-:W-:-:S12]  /*1d10*/  VIADD R16, R8, 0x683 ;  /* 0x0000068308107836 */ /* 0x000fd80000000000 */
[----:B------:R-:W-:-:S05]  /*1d20*/  @!P6 SHF.L.U32 R13, R5, 0x10, RZ ;  /* 0x00000010050de819 */ /* 0x000fca00000006ff */
[----:B0-----:R-:W-:Y:S01]  /*1d30*/  @!P6 FMUL R15, R13, UR6 ;  /* 0x000000060d0fec20 */ /* 0x001fe20008400000 */
[----:B------:R-:W-:Y:S01]  /*1d40*/  ISETP.GE.U32.AND P6, PT, R16, R135, PT ;  /* 0x000000871000720c */ /* 0x000fe20003fc6070 */
[----:B------:R-:W-:Y:S01]  /*1d50*/  FMUL R16, R4, UR6 ;  /* 0x0000000604107c20 */ /* 0x000fe20008400000 */
[----:B------:R-:W-:-:S11]  /*1d60*/  MOV R13, 0xff800000 ;  /* 0xff800000000d7802 */ /* 0x000fd60000000f00 */
[----:B------:R-:W-:-:S04]  /*1d70*/  @!P6 PRMT R5, R5, 0x7632, R5 ;  /* 0x000076320505e816 */ /* 0x000fc80000000005 */
[----:B------:R-:W-:-:S05]  /*1d80*/  @!P6 SHF.L.U32 R5, R5, 0x10, RZ ;  /* 0x000000100505e819 */ /* 0x000fca00000006ff */
[----:B------:R-:W-:-:S07]  /*1d90*/  @!P6 FMUL R13, R5, UR6 ;  /* 0x00000006050dec20 */ /* 0x000fce0008400000 */
.L_x_7101:
[----:B------:R-:W-:Y:S05]  /*1da0*/  BSYNC.RECONVERGENT B0 ;  /* 0x0000000000007941 */ /* 0x000fea0003800200 */
.L_x_7100:
        /* <DEDUP_REMOVED lines=8> */
[----:B------:R-:W2:Y:S01]  /*1e30*/  LDG.E.64 R4, desc[UR4][R2.64+0xe00] ;  /* 0x000e000402047981 */ /* 0x000ea2000c1e1b00 */
[C---:B------:R-:W-:Y:S01]  /*1e40*/  IADD3 R18, PT, PT, R8.reuse, 0x702, RZ ;  /* 0x0000070208127810 */ /* 0x040fe20007ffe0ff */
[----:B------:R-:W-:Y:S01]  /*1e50*/  VIADD R20, R8, 0x701 ;  /* 0x0000070108147836 */ /* 0x000fe20000000000 */
[----:B------:R-:W0:Y:S01]  /*1e60*/  LDCU UR6, c[0x0][0x390] ;  /* 0x00007200ff0677ac */ /* 0x000e220008000800 */
[----:B------:R-:W-:Y:S02]  /*1e70*/  MOV R19, 0xff800000 ;  /* 0xff80000000137802 */ /* 0x000fe40000000f00 */
[----:B------:R-:W-:Y:S02]  /*1e80*/  ISETP.GE.U32.AND P5, PT, R18, R135, PT ;  /* 0x000000871200720c */ /* 0x000fe40003fa6070 */
[----:B------:R-:W-:-:S11]  /*1e90*/  MOV R18, 0xff800000 ;  /* 0xff80000000127802 */ /* 0x000fd60000000f00 */
[----:B------:R-:W1:Y:S01]  /*1ea0*/  @!P5 LDC R24, c[0x0][0x390] ;  /* 0x0000e400ff18db82 */ /* 0x000e620000000800 */
[----:B--2---:R-:W-:Y:S02]  /*1eb0*/  @!P5 SHF.L.U32 R17, R5, 0x10, RZ ;  /* 0x000000100511d819 */ /* 0x004fe400000006ff */
[C---:B------:R-:W-:Y:S02]  /*1ec0*/  PRMT R5, R4.reuse, 0x7632, R5 ;  /* 0x0000763204057816 */ /* 0x040fe40000000005 */
[----:B------:R-:W-:Y:S01]  /*1ed0*/  SHF.L.U32 R4, R4, 0x10, RZ ;  /* 0x0000001004047819 */ /* 0x000fe200000006ff */
[----:B-1----:R-:W-:Y:S01]  /*1ee0*/  @!P5 FMUL R18, R17, R24 ;  /* 0x000000181112d220 */ /* 0x002fe20000400000 */
[----:B------:R-:W-:Y:S02]  /*1ef0*/  ISETP.GE.U32.AND P5, PT, R20, R135, PT ;  /* 0x000000871400720c */ /* 0x000fe40003fa6070 */
[----:B------:R-:W-:-:S11]  /*1f00*/  IADD3 R20, PT, PT, R8, 0x703, RZ ;  /* 0x0000070308147810 */ /* 0x000fd60007ffe0ff */
[----:B------:R-:W-:-:S05]  /*1f10*/  @!P5 SHF.L.U32 R17, R5, 0x10, RZ ;  /* 0x000000100511d819 */ /* 0x000fca00000006ff */
[----:B0-----:R-:W-:Y:S01]  /*1f20*/  @!P5 FMUL R19, R17, UR6 ;  /* 0x000000061113dc20 */ /* 0x001fe20008400000 */
[----:B------:R-:W-:Y:S01]  /*1f30*/  ISETP.GE.U32.AND P5, PT, R20, R135, PT ;  /* 0x000000871400720c */ /* 0x000fe20003fa6070 */
[----:B------:R-:W-:Y:S02]  /*1f40*/  IMAD.MOV.U32 R17, RZ, RZ, -0x800000 ;  /* 0xff800000ff117424 */ /* 0x000fe400078e00ff */
[----:B------:R-:W-:-:S10]  /*1f50*/  FMUL R20, R4, UR6 ;  /* 0x0000000604147c20 */ /* 0x000fd40008400000 */
[----:B------:R-:W-:-:S04]  /*1f60*/  @!P5 PRMT R5, R5, 0x7632, R5 ;  /* 0x000076320505d816 */ /* 0x000fc80000000005 */
[----:B------:R-:W-:-:S05]  /*1f70*/  @!P5 SHF.L.U32 R5, R5, 0x10, RZ ;  /* 0x000000100505d819 */ /* 0x000fca00000006ff */
[----:B------:R-:W-:-:S07]  /*1f80*/  @!P5 FMUL R17, R5, UR6 ;  /* 0x000000060511dc20 */ /* 0x000fce0008400000 */
.L_x_7103:
[----:B------:R-:W-:Y:S05]  /*1f90*/  BSYNC.RECONVERGENT B0 ;  /* 0x0000000000007941 */ /* 0x000fea0003800200 */
.L_x_7102:
        /* <DEDUP_REMOVED lines=9> */
[C---:B------:R-:W-:Y:S01]  /*2030*/  VIADD R22, R8.reuse, 0x782 ;  /* 0x0000078208167836 */ /* 0x040fe20000000000 */
[----:B------:R-:W-:Y:S01]  /*2040*/  IADD3 R24, PT, PT, R8, 0x781, RZ ;  /* 0x0000078108187810 */ /* 0x000fe20007ffe0ff */
[----:B------:R-:W0:Y:S01]  /*2050*/  LDCU UR6, c[0x0][0x390] ;  /* 0x00007200ff0677ac */ /* 0x000e220008000800 */
[----:B------:R-:W-:Y:S02]  /*2060*/  IMAD.MOV.U32 R23, RZ, RZ, -0x800000 ;  /* 0xff800000ff177424 */ /* 0x000fe400078e00ff */
        /* <DEDUP_REMOVED lines=12> */
[----:B------:R-:W-:Y:S01]  /*2130*/  FMUL R24, R4, UR6 ;  /* 0x0000000604187c20 */ /* 0x000fe20008400000 */
[----:B------:R-:W-:-:S11]  /*2140*/  MOV R21, 0xff800000 ;  /* 0xff80000000157802 */ /* 0x000fd60000000f00 */
[----:B------:R-:W-:-:S05]  /*2150*/  @!P4 PRMT R5, R5, 0x7632, R5 ;  /* 0x000076320505c816 */ /* 0x000fca0000000005 */
[----:B------:R-:W-:-:S04]  /*2160*/  @!P4 IMAD.U32 R5, R5, 0x10000, RZ ;  /* 0x000100000505c824 */ /* 0x000fc800078e00ff */
[----:B------:R-:W-:-:S07]  /*2170*/  @!P4 FMUL R21, R5, UR6 ;  /* 0x000000060515cc20 */ /* 0x000fce0008400000 */
.L_x_7105:
[----:B------:R-:W-:Y:S05]  /*2180*/  BSYNC.RECONVERGENT B0 ;  /* 0x0000000000007941 */ /* 0x000fea0003800200 */
.L_x_7104:
        /* <DEDUP_REMOVED lines=30> */
.L_x_7107:
[----:B------:R-:W-:Y:S05]  /*2370*/  BSYNC.RECONVERGENT B0 ;  /* 0x0000000000007941 */ /* 0x000fea0003800200 */
.L_x_7106:
        /* <DEDUP_REMOVED lines=30> */
.L_x_7109:
[----:B------:R-:W-:Y:S05]  /*2560*/  BSYNC.RECONVERGENT B0 ;  /* 0x0000000000007941 */ /* 0x000fea0003800200 */
.L_x_7108:
        /* <DEDUP_REMOVED lines=30> */
.L_x_7111:
[----:B------:R-:W-:Y:S05]  /*2750*/  BSYNC.RECONVERGENT B0 ;  /* 0x0000000000007941 */ /* 0x000fea0003800200 */
.L_x_7110:
        /* <DEDUP_REMOVED lines=30> */
.L_x_7113:
[----:B------:R-:W-:Y:S05]  /*2940*/  BSYNC.RECONVERGENT B0 ;  /* 0x0000000000007941 */ /* 0x000fea0003800200 */
.L_x_7112:
        /* <DEDUP_REMOVED lines=30> */
.L_x_7115:
[----:B------:R-:W-:Y:S05]  /*2b30*/  BSYNC.RECONVERGENT B0 ;  /* 0x0000000000007941 */ /* 0x000fea0003800200 */
.L_x_7114:
        /* <DEDUP_REMOVED lines=30> */
.L_x_7117:
[----:B------:R-:W-:Y:S05]  /*2d20*/  BSYNC.RECONVERGENT B0 ;  /* 0x0000000000007941 */ /* 0x000fea0003800200 */
.L_x_7116:
        /* <DEDUP_REMOVED lines=9> */
[----:B------:R-:W-:Y:S01]  /*2dc0*/  IADD3 R50, PT, PT, R8, 0xb02, RZ ;  /* 0x00000b0208327810 */ /* 0x000fe20007ffe0ff */
[----:B------:R-:W0:Y:S01]  /*2dd0*/  LDCU UR6, c[0x0][0x390] ;  /* 0x00007200ff0677ac */ /* 0x000e220008000800 */
[----:B------:R-:W-:Y:S02]  /*2de0*/  MOV R49, 0xff800000 ;  /* 0xff80000000317802 */ /* 0x000fe40000000f00 */
[----:B------:R-:W-:Y:S01]  /*2df0*/  ISETP.GE.U32.AND P4, PT, R50, R135, PT ;  /* 0x000000873200720c */ /* 0x000fe20003f86070 */
[----:B------:R-:W-:-:S12]  /*2e00*/  VIADD R50, R8, 0xb01 ;  /* 0x00000b0108327836 */ /* 0x000fd80000000000 */
[----:B------:R-:W1:Y:S01]  /*2e10*/  @!P4 LDC R60, c[0x0][0x390] ;  /* 0x0000e400ff3ccb82 */ /* 0x000e620000000800 */
[----:B--2---:R-:W-:Y:S02]  /*2e20*/  @!P4 SHF.L.U32 R51, R5, 0x10, RZ ;  /* 0x000000100533c819 */ /* 0x004fe400000006ff */
[C---:B------:R-:W-:Y:S02]  /*2e30*/  PRMT R5, R4.reuse, 0x7632, R5 ;  /* 0x0000763204057816 */ /* 0x040fe40000000005 */
[----:B------:R-:W-:Y:S01]  /*2e40*/  SHF.L.U32 R4, R4, 0x10, RZ ;  /* 0x0000001004047819 */ /* 0x000fe200000006ff */
[----:B-1----:R-:W-:Y:S01]  /*2e50*/  @!P4 FMUL R49, R51, R60 ;  /* 0x0000003c3331c220 */ /* 0x002fe20000400000 */
[----:B------:R-:W-:Y:S02]  /*2e60*/  ISETP.GE.U32.AND P4, PT, R50, R135, PT ;  /* 0x000000873200720c */ /* 0x000fe40003f86070 */
[----:B------:R-:W-:Y:S02]  /*2e70*/  IADD3 R60, PT, PT, R8, 0xb03, RZ ;  /* 0x00000b03083c7810 */ /* 0x000fe40007ffe0ff */
[----:B------:R-:W-:-:S09]  /*2e80*/  MOV R50, 0xff800000 ;  /* 0xff80000000327802 */ /* 0x000fd20000000f00 */
        /* <DEDUP_REMOVED lines=8> */
.L_x_7119:
[----:B------:R-:W-:Y:S05]  /*2f10*/  BSYNC.RECONVERGENT B0 ;  /* 0x0000000000007941 */ /* 0x000fea0003800200 */
.L_x_7118:
        /* <DEDUP_REMOVED lines=11> */
[----:B------:R-:W0:Y:S03]  /*2fd0*/  LDCU UR6, c[0x0][0x390] ;  /* 0x00007200ff0677ac */ /* 0x000e260008000800 */
[----:B------:R-:W-:Y:S02]  /*2fe0*/  ISETP.GE.U32.AND P3, PT, R62, R135, PT ;  /* 0x000000873e00720c */ /* 0x000fe40003f66070 */
[----:B------:R-:W-:-:S11]  /*2ff0*/  IADD3 R62, PT, PT, R8, 0xb81, RZ ;  /* 0x00000b81083e7810 */ /* 0x000fd60007ffe0ff */
[----:B------:R-:W1:Y:S01]  /*3000*/  @!P3 LDC R68, c[0x0][0x390] ;  /* 0x0000e400ff44bb82 */ /* 0x000e620000000800 */
[----:B--2---:R-:W-:Y:S02]  /*3010*/  @!P3 SHF.L.U32 R63, R5, 0x10, RZ ;  /* 0x00000010053fb819 */ /* 0x004fe400000006ff */
[C---:B------:R-:W-:Y:S02]  /*3020*/  PRMT R5, R4.reuse, 0x7632, R5 ;  /* 0x0000763204057816 */ /* 0x040fe40000000005 */
[----:B------:R-:W-:Y:S01]  /*3030*/  SHF.L.U32 R4, R4, 0x10, RZ ;  /* 0x0000001004047819 */ /* 0x000fe200000006ff */
[----:B-1----:R-:W-:Y:S01]  /*3040*/  @!P3 FMUL R61, R63, R68 ;  /* 0x000000443f3db220 */ /* 0x002fe20000400000 */
[----:B------:R-:W-:Y:S01]  /*3050*/  ISETP.GE.U32.AND P3, PT, R62, R135, PT ;  /* 0x000000873e00720c */ /* 0x000fe20003f66070 */
[----:B------:R-:W-:Y:S01]  /*3060*/  IMAD.MOV.U32 R62, RZ, RZ, -0x800000 ;  /* 0xff800000ff3e7424 */ /* 0x000fe200078e00ff */
        /* <DEDUP_REMOVED lines=9> */
.L_x_7121:
[----:B------:R-:W-:Y:S05]  /*3100*/  BSYNC.RECONVERGENT B0 ;  /* 0x0000000000007941 */ /* 0x000fea0003800200 */
.L_x_7120:
        /* <DEDUP_REMOVED lines=9> */
[----:B------:R-:W-:Y:S01]  /*31a0*/  IADD3 R70, PT, PT, R8, 0xc02, RZ ;  /* 0x00000c0208467810 */ /* 0x000fe20007ffe0ff */
[----:B------:R-:W-:Y:S01]  /*31b0*/  IMAD.MOV.U32 R69, RZ, RZ, -0x800000 ;  /* 0xff800000ff457424 */ /* 0x000fe200078e00ff */
[----:B------:R-:W0:Y:S02]  /*31c0*/  LDCU UR6, c[0x0][0x390] ;  /* 0x00007200ff0677ac */ /* 0x000e240008000800 */
[----:B------:R-:W-:Y:S02]  /*31d0*/  ISETP.GE.U32.AND P2, PT, R70, R135, PT ;  /* 0x000000874600720c */ /* 0x000fe40003f46070 */
[----:B------:R-:W-:-:S11]  /*31e0*/  IADD3 R70, PT, PT, R8, 0xc01, RZ ;  /* 0x00000c0108467810 */ /* 0x000fd60007ffe0ff */
[----:B------:R-:W1:Y:S01]  /*31f0*/  @!P2 LDC R76, c[0x0][0x390] ;  /* 0x0000e400ff4cab82 */ /* 0x000e620000000800 */
[----:B--2---:R-:W-:Y:S02]  /*3200*/  @!P2 SHF.L.U32 R71, R5, 0x10, RZ ;  /* 0x000000100547a819 */ /* 0x004fe400000006ff */
[C---:B------:R-:W-:Y:S01]  /*3210*/  PRMT R5, R4.reuse, 0x7632, R5 ;  /* 0x0000763204057816 */ /* 0x040fe20000000005 */
[----:B------:R-:W-:Y:S02]  /*3220*/  IMAD.U32 R4, R4, 0x10000, RZ ;  /* 0x0001000004047824 */ /* 0x000fe400078e00ff */
[----:B-1----:R-:W-:Y:S01]  /*3230*/  @!P2 FMUL R69, R71, R76 ;  /* 0x0000004c4745a220 */ /* 0x002fe20000400000 */
[----:B------:R-:W-:Y:S02]  /*3240*/  ISETP.GE.U32.AND P2, PT, R70, R135, PT ;  /* 0x000000874600720c */ /* 0x000fe40003f46070 */
[----:B------:R-:W-:Y:S02]  /*3250*/  IADD3 R76, PT, PT, R8, 0xc03, RZ ;  /* 0x00000c03084c7810 */ /* 0x000fe40007ffe0ff */
[----:B------:R-:W-:-:S09]  /*3260*/  MOV R70, 0xff800000 ;  /* 0xff80000000467802 */ /* 0x000fd20000000f00 */
        /* <DEDUP_REMOVED lines=8> */
.L_x_7123:
[----:B------:R-:W-:Y:S05]  /*32f0*/  BSYNC.RECONVERGENT B0 ;  /* 0x0000000000007941 */ /* 0x000fea0003800200 */
.L_x_7122:
[----:B------:R-:W-:Y:S01]  /*3300*/  BSSY.RECONVERGENT B0, `(.L_x_7124) ;  /* 0x0000035000007945 */ /* 0x000fe20003800200 */
[----:B------:R-:W-:Y:S01]  /*3310*/  ISETP.GE.U32.AND P2, PT, R78, R135, PT ;  /* 0x000000874e00720c */ /* 0x000fe20003f46070 */
[----:B------:R-:W-:Y:S01]  /*3320*/  IMAD.MOV.U32 R79, RZ, RZ, -0x800000 ;  /* 0xff800000ff4f7424 */ /* 0x000fe200078e00ff */
[----:B------:R-:W-:Y:S01]  /*3330*/  MOV R97, 0xff800000 ;  /* 0xff80000000617802 */ /* 0x000fe20000000f00 */
        /* <DEDUP_REMOVED lines=11> */
[----:B------:R-:W-:-:S02]  /*33f0*/  MOV R83, 0xff800000 ;  /* 0xff80000000537802 */ /* 0x000fc40000000f00 */
[----:B------:R-:W-:Y:S02]  /*3400*/  MOV R84, 0xff800000 ;  /* 0xff80000000547802 */ /* 0x000fe40000000f00 */
[----:B------:R-:W-:Y:S02]  /*3410*/  MOV R103, 0xff800000 ;  /* 0xff80000000677802 */ /* 0x000fe40000000f00 */
[----:B------:R-:W-:Y:S02]  /*3420*/  MOV R86, 0xff800000 ;  /* 0xff80000000567802 */ /* 0x000fe40000000f00 */
[----:B------:R-:W-:Y:S02]  /*3430*/  MOV R87, 0xff800000 ;  /* 0xff80000000577802 */ /* 0x000fe40000000f00 */
[----:B------:R-:W-:Y:S02]  /*3440*/  MOV R104, 0xff800000 ;  /* 0xff80000000687802 */ /* 0x000fe40000000f00 */
        /* <DEDUP_REMOVED lines=8> */
[----:B------:R-:W-:Y:S01]  /*34d0*/  MOV R107, 0xff800000 ;  /* 0xff800000006b7802 */ /* 0x000fe20000000f00 */
        /* <DEDUP_REMOVED lines=23> */
.L_x_7125:
[----:B------:R-:W-:Y:S05]  /*3650*/  BSYNC.RECONVERGENT B0 ;  /* 0x0000000000007941 */ /* 0x000fea0003800200 */
.L_x_7124:
[----:B------:R-:W-:Y:S04]  /*3660*/  BSSY.RECONVERGENT B0, `(.L_x_7126) ;  /* 0x0000018000007945 */ /* 0x000fe80003800200 */
[----:B------:R-:W-:Y:S05]  /*3670*/  @P0 BRA `(.L_x_7127) ;  /* 0x0000000000580947 */ /* 0x000fea0003800000 */
[----:B------:R-:W2:Y:S01]  /*3680*/  LDG.E.64 R4, desc[UR4][R2.64+0x1a00] ;  /* 0x001a000402047981 */ /* 0x000ea2000c1e1b00 */
[----:B------:R-:W-:Y:S01]  /*3690*/  IADD3 R80, PT, PT, R8, 0xd01, RZ ;  /* 0x00000d0108507810 */ /* 0x000fe20007ffe0ff */
[----:B------:R-:W0:Y:S01]  /*36a0*/  LDCU UR6, c[0x0][0x390] ;  /* 0x00007200ff0677ac */ /* 0x000e220008000800 */
[----:B------:R-:W-:Y:S02]  /*36b0*/  MOV R81, 0xff800000 ;  /* 0xff80000000517802 */ /* 0x000fe40000000f00 */
[----:B------:R-:W-:Y:S01]  /*36c0*/  ISETP.GE.U32.AND P1, PT, R80, R135, PT ;  /* 0x000000875000720c */ /* 0x000fe20003f26070 */
[----:B------:R-:W-:-:S05]  /*36d0*/  VIADD R80, R8, 0xd02 ;  /* 0x00000d0208507836 */ /* 0x000fca0000000000 */
[----:B------:R-:W-:Y:S02]  /*36e0*/  ISETP.GE.U32.AND P0, PT, R80, R135, PT ;  /* 0x000000875000720c */ /* 0x000fe40003f06070 */
[----:B------:R-:W-:-:S11]  /*36f0*/  IADD3 R80, PT, PT, R8, 0xd03, RZ ;  /* 0x00000d0308507810 */ /* 0x000fd60007ffe0ff */
[----:B------:R-:W1:Y:S01]  /*3700*/  @!P0 LDC R138, c[0x0][0x390] ;  /* 0x0000e400ff8a8b82 */ /* 0x000e620000000800 */
[C---:B--2---:R-:W-:Y:S01]  /*3710*/  PRMT R79, R4.reuse, 0x7632, R79 ;  /* 0x00007632044f7816 */ /* 0x044fe2000000004f */
[----:B------:R-:W-:-:S03]  /*3720*/  IMAD.U32 R4, R4, 0x10000, RZ ;  /* 0x0001000004047824 */ /* 0x000fc600078e00ff */
[----:B------:R-:W-:-:S05]  /*3730*/  @!P1 SHF.L.U32 R79, R79, 0x10, RZ ;  /* 0x000000104f4f9819 */ /* 0x000fca00000006ff */
[----:B0-----:R-:W-:Y:S01]  /*3740*/  @!P1 FMUL R81, R79, UR6 ;  /* 0x000000064f519c20 */ /* 0x001fe20008400000 */
[----:B------:R-:W-:Y:S01]  /*3750*/  ISETP.GE.U32.AND P1, PT, R80, R135, PT ;  /* 0x000000875000720c */ /* 0x000fe20003f26070 */
[----:B------:R-:W-:Y:S01]  /*3760*/  IMAD.MOV.U32 R80, RZ, RZ, -0x800000 ;  /* 0xff800000ff507424 */ /* 0x000fe200078e00ff */
[----:B------:R-:W-:-:S11]  /*3770*/  MOV R79, 0xff800000 ;  /* 0xff800000004f7802 */ /* 0x000fd60000000f00 */
[C---:B------:R-:W-:Y:S02]  /*3780*/  @!P1 PRMT R102, R5.reuse, 0x7632, R102 ;  /* 0x0000763205669816 */ /* 0x040fe40000000066 */
[----:B------:R-:W-:Y:S02]  /*3790*/  @!P0 SHF.L.U32 R5, R5, 0x10, RZ ;  /* 0x0000001005058819 */ /* 0x000fe400000006ff */
[----:B------:R-:W-:-:S03]  /*37a0*/  @!P1 SHF.L.U32 R102, R102, 0x10, RZ ;  /* 0x0000001066669819 */ /* 0x000fc600000006ff */
[----:B-1----:R-:W-:Y:S02]  /*37b0*/  @!P0 FMUL R80, R5, R138 ;  /* 0x0000008a05508220 */ /* 0x002fe40000400000 */
[----:B------:R-:W-:Y:S01]  /*37c0*/  @!P1 FMUL R79, R102, UR6 ;  /* 0x00000006664f9c20 */ /* 0x000fe20008400000 */
[----:B------:R-:W-:-:S07]  /*37d0*/  FMUL R102, R4, UR6 ;  /* 0x0000000604667c20 */ /* 0x000fce0008400000 */
.L_x_7127:
[----:B------:R-:W-:Y:S05]  /*37e0*/  BSYNC.RECONVERGENT B0 ;  /* 0x0000000000007941 */ /* 0x000fea0003800200 */
.L_x_7126:
[----:B------:R-:W-:Y:S04]  /*37f0*/  BSSY.RECONVERGENT B0, `(.L_x_7128) ;  /* 0x0000018000007945 */ /* 0x000fe80003800200 */
[----:B------:R-:W-:Y:S05]  /*3800*/  @P6 BRA `(.L_x_7129) ;  /* 0x0000000000586947 */ /* 0x000fea0003800000 */
[----:B------:R-:W2:Y:S01]  /*3810*/  LDG.E.64 R4, desc[UR4][R2.64+0x1b00] ;  /* 0x001b000402047981 */ /* 0x000ea2000c1e1b00 */
[C---:B------:R-:W-:Y:S01]  /*3820*/  IADD3 R82, PT, PT, R8.reuse, 0xd82, RZ ;  /* 0x00000d8208527810 */ /* 0x040fe20007ffe0ff */
[----:B------:R-:W0:Y:S01]  /*3830*/  LDCU UR6, c[0x0][0x390] ;  /* 0x00007200ff0677ac */ /* 0x000e220008000800 */
[----:B------:R-:W-:Y:S01]  /*3840*/  IADD3 R84, PT, PT, R8, 0xd83, RZ ;  /* 0x00000d8308547810 */ /* 0x000fe20007ffe0ff */
[----:B------:R-:W-:Y:S01]  /*3850*/  IMAD.MOV.U32 R83, RZ, RZ, -0x800000 ;  /* 0xff800000ff537424 */ /* 0x000fe200078e00ff */
[-C--:B------:R-:W-:Y:S02]  /*3860*/  ISETP.GE.U32.AND P1, PT, R82, R135.reuse, PT ;  /* 0x000000875200720c */ /* 0x080fe40003f26070 */
[----:B------:R-:W-:Y:S02]  /*3870*/  IADD3 R82, PT, PT, R8, 0xd81, RZ ;  /* 0x00000d8108527810 */ /* 0x000fe40007ffe0ff */
[-C--:B------:R-:W-:Y:S02]  /*3880*/  ISETP.GE.U32.AND P6, PT, R84, R135.reuse, PT ;  /* 0x000000875400720c */ /* 0x080fe40003fc6070 */
[----:B------:R-:W-:-:S02]  /*3890*/  ISETP.GE.U32.AND P0, PT, R82, R135, PT ;  /* 0x000000875200720c */ /* 0x000fc40003f06070 */
[----:B------:R-:W-:Y:S02]  /*38a0*/  MOV R84, 0xff800000 ;  /* 0xff80000000547802 */ /* 0x000fe40000000f00 */
[----:B------:R-:W-:-:S03]  /*38b0*/  MOV R82, 0xff800000 ;  /* 0xff80000000527802 */ /* 0x000fc60000000f00 */
[----:B------:R-:W1:Y:S01]  /*38c0*/  @!P1 LDC R140, c[0x0][0x390] ;  /* 0x0000e400ff8c9b82 */ /* 0x000e620000000800 */
[----:B--2---:R-:W-:-:S03]  /*38d0*/  PRMT R103, R4, 0x7632, R103 ;  /* 0x0000763204677816 */ /* 0x004fc60000000067 */
[----:B------:R-:W-:Y:S02]  /*38e0*/  @!P6 PRMT R138, R5, 0x7632, R138 ;  /* 0x00007632058ae816 */ /* 0x000fe4000000008a */
[----:B------:R-:W-:Y:S02]  /*38f0*/  @!P0 SHF.L.U32 R103, R103, 0x10, RZ ;  /* 0x0000001067678819 */ /* 0x000fe400000006ff */
[----:B------:R-:W-:Y:S01]  /*3900*/  @!P1 SHF.L.U32 R5, R5, 0x10, RZ ;  /* 0x0000001005059819 */ /* 0x000fe200000006ff */
[----:B------:R-:W-:Y:S01]  /*3910*/  @!P6 IMAD.U32 R138, R138, 0x10000, RZ ;  /* 0x000100008a8ae824 */ /* 0x000fe200078e00ff */
[----:B------:R-:W-:Y:S01]  /*3920*/  SHF.L.U32 R4, R4, 0x10, RZ ;  /* 0x0000001004047819 */ /* 0x000fe200000006ff */
[----:B0-----:R-:W-:Y:S02]  /*3930*/  @!P0 FMUL R84, R103, UR6 ;  /* 0x0000000667548c20 */ /* 0x001fe40008400000 */
[----:B------:R-:W-:Y:S01]  /*3940*/  @!P6 FMUL R82, R138, UR6 ;  /* 0x000000068a52ec20 */ /* 0x000fe20008400000 */
[----:B-1----:R-:W-:Y:S01]  /*3950*/  @!P1 FMUL R83, R5, R140 ;  /* 0x0000008c05539220 */ /* 0x002fe20000400000 */
[----:B------:R-:W-:-:S07]  /*3960*/  FMUL R103, R4, UR6 ;  /* 0x0000000604677c20 */ /* 0x000fce0008400000 */
.L_x_7129:
[----:B------:R-:W-:Y:S05]  /*3970*/  BSYNC.RECONVERGENT B0 ;  /* 0x0000000000007941 */ /* 0x000fea0003800200 */
.L_x_7128:
[----:B------:R-:W-:Y:S04]  /*3980*/  BSSY.RECONVERGENT B0, `(.L_x_7130) ;  /* 0x0000018000007945 */ /* 0x000fe80003800200 */
[----:B------:R-:W-:Y:S05]  /*3990*/  @P5 BRA `(.L_x_7131) ;  /* 0x0000000000585947 */ /* 0x000fea0003800000 */
[----:B------:R-:W2:Y:S01]  /*39a0*/  LDG.E.64 R4, desc[UR4][R2.64+0x1c00] ;  /* 0x001c000402047981 */ /* 0x000ea2000c1e1b00 */
[C---:B------:R-:W-:Y:S01]  /*39b0*/  IADD3 R86, PT, PT, R8.reuse, 0xe02, RZ ;  /* 0x00000e0208567810 */ /* 0x040fe20007ffe0ff */
[----:B------:R-:W-:Y:S01]  /*39c0*/  VIADD R104, R8, 0xe03 ;  /* 0x00000e0308687836 */ /* 0x000fe20000000000 */
[----:B------:R-:W0:Y:S01]  /*39d0*/  LDCU UR6, c[0x0][0x390] ;  /* 0x00007200ff0677ac */ /* 0x000e220008000800 */
[----:B------:R-:W-:Y:S01]  /*39e0*/  MOV R87, 0xff800000 ;  /* 0xff80000000577802 */ /* 0x000fe20000000f00 */
[----:B------:R-:W-:Y:S01]  /*39f0*/  IMAD.MOV.U32 R85, RZ, RZ, -0x800000 ;  /* 0xff800000ff557424 */ /* 0x000fe200078e00ff */
[-C--:B------:R-:W-:Y:S02]  /*3a00*/  ISETP.GE.U32.AND P1, PT, R86, R135.reuse, PT ;  /* 0x000000875600720c */ /* 0x080fe40003f26070 */
[----:B------:R-:W-:Y:S02]  /*3a10*/  IADD3 R86, PT, PT, R8, 0xe01, RZ ;  /* 0x00000e0108567810 */ /* 0x000fe40007ffe0ff */
[----:B------:R-:W-:-:S02]  /*3a20*/  ISETP.GE.U32.AND P5, PT, R104, R135, PT ;  /* 0x000000876800720c */ /* 0x000fc40003fa6070 */
[----:B------:R-:W-:Y:S02]  /*3a30*/  ISETP.GE.U32.AND P0, PT, R86, R135, PT ;  /* 0x000000875600720c */ /* 0x000fe40003f06070 */
[----:B------:R-:W-:-:S05]  /*3a40*/  MOV R86, 0xff800000 ;  /* 0xff80000000567802 */ /* 0x000fca0000000f00 */
[----:B------:R-:W1:Y:S01]  /*3a50*/  @!P1 LDC R140, c[0x0][0x390] ;  /* 0x0000e400ff8c9b82 */ /* 0x000e620000000800 */
[C---:B--2---:R-:W-:Y:S01]  /*3a60*/  PRMT R104, R4.reuse, 0x7632, R104 ;  /* 0x0000763204687816 */ /* 0x044fe20000000068 */
[----:B------:R-:W-:Y:S02]  /*3a70*/  IMAD.U32 R4, R4, 0x10000, RZ ;  /* 0x0001000004047824 */ /* 0x000fe400078e00ff */
[C---:B------:R-:W-:Y:S02]  /*3a80*/  @!P5 PRMT R138, R5.reuse, 0x7632, R138 ;  /* 0x00007632058ad816 */ /* 0x040fe4000000008a */
[----:B------:R-:W-:Y:S02]  /*3a90*/  @!P0 SHF.L.U32 R104, R104, 0x10, RZ ;  /* 0x0000001068688819 */ /* 0x000fe400000006ff */
[----:B------:R-:W-:Y:S02]  /*3aa0*/  @!P5 SHF.L.U32 R138, R138, 0x10, RZ ;  /* 0x000000108a8ad819 */ /* 0x000fe400000006ff */
[----:B------:R-:W-:Y:S01]  /*3ab0*/  @!P1 SHF.L.U32 R5, R5, 0x10, RZ ;  /* 0x0000001005059819 */ /* 0x000fe200000006ff */
[----:B0-----:R-:W-:Y:S01]  /*3ac0*/  @!P0 FMUL R87, R104, UR6 ;  /* 0x0000000668578c20 */ /* 0x001fe20008400000 */
[----:B------:R-:W-:Y:S01]  /*3ad0*/  FMUL R104, R4, UR6 ;  /* 0x0000000604687c20 */ /* 0x000fe20008400000 */
[----:B------:R-:W-:-:S02]  /*3ae0*/  @!P5 FMUL R85, R138, UR6 ;  /* 0x000000068a55dc20 */ /* 0x000fc40008400000 */
[----:B-1----:R-:W-:-:S07]  /*3af0*/  @!P1 FMUL R86, R5, R140 ;  /* 0x0000008c05569220 */ /* 0x002fce0000400000 */
.L_x_7131:
[----:B------:R-:W-:Y:S05]  /*3b00*/  BSYNC.RECONVERGENT B0 ;  /* 0x0000000000007941 */ /* 0x000fea0003800200 */
.L_x_7130:
        /* <DEDUP_REMOVED lines=24> */
.L_x_7133:
[----:B------:R-:W-:Y:S05]  /*3c90*/  BSYNC.RECONVERGENT B0 ;  /* 0x0000000000007941 */ /* 0x000fea0003800200 */
.L_x_7132:
        /* <DEDUP_REMOVED lines=24> */
.L_x_7135:
[----:B------:R-:W-:Y:S05]  /*3e20*/  BSYNC.RECONVERGENT B0 ;  /* 0x0000000000007941 */ /* 0x000fea0003800200 */
.L_x_7134:
        /* <DEDUP_REMOVED lines=15> */
[C---:B------:R-:W-:Y:S02]  /*3f20*/  @!P2 PRMT R5, R3.reuse, 0x7632, R5 ;  /* 0x000076320305a816 */ /* 0x040fe40000000005 */
        /* <DEDUP_REMOVED lines=8> */
.L_x_7137:
[----:B------:R-:W-:Y:S05]  /*3fb0*/  BSYNC.RECONVERGENT B0 ;  /* 0x0000000000007941 */ /* 0x000fea0003800200 */
.L_x_7136:
[-C--:B------:R-:W-:Y:S01]  /*3fc0*/  FSETP.GT.AND P0, PT, R139, R136.reuse, PT ;  /* 0x000000888b00720b */ /* 0x080fe20003f04000 */
[----:B------:R-:W-:Y:S01]  /*3fd0*/  HFMA2 R135, -RZ, RZ, 0.96630859375, -0.0022525787353515625 ;  /* 0x3bbb989dff877431 */ /* 0x000fe200000001ff */
[----:B------:R-:W-:Y:S02]  /*3fe0*/  ISETP.GE.U32.AND P3, PT, R133, 0x40, PT ;  /* 0x000000408500780c */ /* 0x000fe40003f66070 */
[----:B------:R-:W-:Y:S02]  /*3ff0*/  FSEL R3, R139, R136, P0 ;  /* 0x000000888b037208 */ /* 0x000fe40000000000 */
[----:B------:R-:W-:Y:S02]  /*4000*/  ISETP.GE.U32.AND P4, PT, R133, 0x60, PT ;  /* 0x000000608500780c */ /* 0x000fe40003f86070 */
        /* <DEDUP_REMOVED lines=266> */
[----:B------:R-:W-:Y:S01]  /*50b0*/  FSEL R5, R138, R3, !P0 ;  /* 0x000000038a057208 */ /* 0x000fe20004000000 */
[----:B------:R-:W-:Y:S01]  /*50c0*/  IMAD.MOV.U32 R138, RZ, RZ, 0x437c0000 ;  /* 0x437c0000ff8a7424 */ /* 0x000fe200078e00ff */
[----:B------:R-:W-:-:S03]  /*50d0*/  ISETP.GE.U32.AND P0, PT, R133, 0x20, PT ;  /* 0x000000208500780c */ /* 0x000fc60003f06070 */
[C---:B------:R-:W-:Y:S01]  /*50e0*/  FADD R2, -R5.reuse, R139 ;  /* 0x0000008b05027221 */ /* 0x040fe20000000100 */
[C---:B------:R-:W-:Y:S01]  /*50f0*/  FADD R136, -R5.reuse, R136 ;  /* 0x0000008805887221 */ /* 0x040fe20000000100 */
[----:B------:R-:W-:Y:S02]  /*5100*/  FADD R134, -R5, R134 ;  /* 0x0000008605867221 */ /* 0x000fe40000000100 */
[-C--:B------:R-:W-:Y:S01]  /*5110*/  FFMA.SAT R139, R2, R135.reuse, 0.5 ;  /* 0x3f000000028b7423 */ /* 0x080fe20000002087 */
[-C--:B------:R-:W-:Y:S01]  /*5120*/  FFMA.SAT R143, R136, R135.reuse, 0.5 ;  /* 0x3f000000888f7423 */ /* 0x080fe20000002087 */
[----:B------:R-:W-:Y:S02]  /*5130*/  FFMA.SAT R145, R134, R135, 0.5 ;  /* 0x3f00000086917423 */ /* 0x000fe40000002087 */
[-C--:B------:R-:W-:Y:S01]  /*5140*/  FFMA.RM R139, R139, R138.reuse, 12582913 ;  /* 0x4b4000018b8b7423 */ /* 0x080fe2000000408a */
[-C--:B------:R-:W-:Y:S01]  /*5150*/  FFMA.RM R143, R143, R138.reuse, 12582913 ;  /* 0x4b4000018f8f7423 */ /* 0x080fe2000000408a */
[----:B------:R-:W-:-:S02]  /*5160*/  FFMA.RM R145, R145, R138, 12582913 ;  /* 0x4b40000191917423 */ /* 0x000fc4000000408a */
[----:B------:R-:W-:Y:S01]  /*5170*/  FADD R141, R139, -12583039 ;  /* 0xcb40007f8b8d7421 */ /* 0x000fe20000000000 */
[----:B------:R-:W-:Y:S01]  /*5180*/  FADD R3, R143, -12583039 ;  /* 0xcb40007f8f037421 */ /* 0x000fe20000000000 */
[----:B------:R-:W-:Y:S01]  /*5190*/  FADD R147, R145, -12583039 ;  /* 0xcb40007f91937421 */ /* 0x000fe20000000000 */
[----:B------:R-:W-:Y:S01]  /*51a0*/  SHF.L.U32 R4, R139, 0x17, RZ ;  /* 0x000000178b047819 */ /* 0x000fe200000006ff */
[----:B------:R-:W-:Y:S01]  /*51b0*/  FFMA R141, R2, 1.4426950216293334961, -R141 ;  /* 0x3fb8aa3b028d7823 */ /* 0x000fe2000000088d */
[----:B------:R-:W-:Y:S01]  /*51c0*/  FFMA R3, R136, 1.4426950216293334961, -R3 ;  /* 0x3fb8aa3b88037823 */ /* 0x000fe20000000803 */
[----:B------:R-:W-:Y:S01]  /*51d0*/  FFMA R147, R134, 1.4426950216293334961, -R147 ;  /* 0x3fb8aa3b86937823 */ /* 0x000fe20000000893 */
[----:B------:R-:W-:Y:S01]  /*51e0*/  SHF.L.U32 R143, R143, 0x17, RZ ;  /* 0x000000178f8f7819 */ /* 0x000fe200000006ff */
[----:B------:R-:W-:Y:S01]  /*51f0*/  FFMA R141, R2, 1.925963033500011079e-08, R141 ;  /* 0x32a57060028d7823 */ /* 0x000fe2000000008d */
[----:B------:R-:W-:Y:S01]  /*5200*/  FADD R2, -R5, R0 ;  /* 0x0000000005027221 */ /* 0x000fe20000000100 */
[----:B------:R-:W-:Y:S01]  /*5210*/  FFMA R3, R136, 1.925963033500011079e-08, R3 ;  /* 0x32a5706088037823 */ /* 0x000fe20000000003 */
[----:B------:R-:W-:-:S02]  /*5220*/  FFMA R147, R134, 1.925963033500011079e-08, R147 ;  /* 0x32a5706086937823 */ /* 0x000fc40000000093 */
[----:B------:R-:W-:Y:S01]  /*5230*/  FFMA.SAT R149, R2, R135, 0.5 ;  /* 0x3f00000002957423 */ /* 0x000fe20000002087 */
[----:B------:R-:W0:Y:S03]  /*5240*/  MUFU.EX2 R141, R141 ;  /* 0x0000008d008d7308 */ /* 0x000e260000000800 */
[----:B------:R-:W-:-:S04]  /*5250*/  FFMA.RM R149, R149, R138, 12582913 ;  /* 0x4b40000195957423 */ /* 0x000fc8000000408a */
[C---:B------:R-:W-:Y:S01]  /*5260*/  FADD R151, R149.reuse, -12583039 ;  /* 0xcb40007f95977421 */ /* 0x040fe20000000000 */
[----:B------:R-:W1:Y:S01]  /*5270*/  MUFU.EX2 R0, R3 ;  /* 0x0000000300007308 */ /* 0x000e620000000800 */
[----:B------:R-:W-:Y:S02]  /*5280*/  IMAD.SHL.U32 R149, R149, 0x800000, RZ ;  /* 0x0080000095957824 */ /* 0x000fe400078e00ff */
[----:B------:R-:W-:-:S04]  /*5290*/  FFMA R151, R2, 1.4426950216293334961, -R151 ;  /* 0x3fb8aa3b02977823 */ /* 0x000fc80000000897 */
[----:B------:R-:W-:Y:S01]  /*52a0*/  FFMA R151, R2, 1.925963033500011079e-08, R151 ;  /* 0x32a5706002977823 */ /* 0x000fe20000000097 */
[----:B------:R-:W2:Y:S01]  /*52b0*/  MUFU.EX2 R147, R147 ;  /* 0x0000009300937308 */ /* 0x000ea20000000800 */
[----:B0-----:R-:W-:Y:S01]  /*52c0*/  FMUL R4, R4, R141 ;  /* 0x0000008d04047220 */ /* 0x001fe20000400000 */
[----:B------:R-:W-:-:S06]  /*52d0*/  SHF.L.U32 R2, R145, 0x17, RZ ;  /* 0x0000001791027819 */ /* 0x000fcc00000006ff */
[----:B------:R-:W0:Y:S01]  /*52e0*/  MUFU.EX2 R134, R151 ;  /* 0x0000009700867308 */ /* 0x000e220000000800 */
[----:B-1----:R-:W-:Y:S01]  /*52f0*/  FMUL R3, R143, R0 ;  /* 0x000000008f037220 */ /* 0x002fe20000400000 */
[----:B------:R-:W-:-:S04]  /*5300*/  FADD R0, RZ, R4 ;  /* 0x00000004ff007221 */ /* 0x000fc80000000000 */
[----:B------:R-:W-:Y:S01]  /*5310*/  FADD R139, R0, R3 ;  /* 0x00000003008b7221 */ /* 0x000fe20000000000 */
[----:B--2---:R-:W-:-:S04]  /*5320*/  FMUL R2, R2, R147 ;  /* 0x0000009302027220 */ /* 0x004fc80000400000 */
[----:B------:R-:W-:Y:S01]  /*5330*/  FADD R139, R139, R2 ;  /* 0x000000028b8b7221 */ /* 0x000fe20000000000 */
[----:B0-----:R-:W-:-:S04]  /*5340*/  FMUL R0, R149, R134 ;  /* 0x0000008695007220 */ /* 0x001fc80000400000 */
[----:B------:R-:W-:Y:S01]  /*5350*/  FADD R139, R139, R0 ;  /* 0x000000008b8b7221 */ /* 0x000fe20000000000 */
[----:B------:R-:W-:Y:S06]  /*5360*/  @!P0 BRA `(.L_x_7138) ;  /* 0x0000000000288947 */ /* 0x000fec0003800000 */
        /* <DEDUP_REMOVED lines=10> */
.L_x_7138:
[----:B------:R-:W-:Y:S02]  /*5410*/  P2R R134, PR, RZ, 0x10 ;  /* 0x00000010ff867803 */ /* 0x000fe40000000000 */
[C---:B------:R-:W-:Y:S02]  /*5420*/  ISETP.GE.U32.AND P4, PT, R133.reuse, 0x120, PT ;  /* 0x000001208500780c */ /* 0x040fe40003f86070 */
[----:B------:R-:W-:Y:S02]  /*5430*/  LOP3.LUT R136, R136, 0xfffffffd, RZ, 0xc0, !PT ;  /* 0xfffffffd88887812 */ /* 0x000fe400078ec0ff */
[C---:B------:R-:W-:Y:S02]  /*5440*/  ISETP.GE.U32.AND P5, PT, R133.reuse, 0x80, PT ;  /* 0x000000808500780c */ /* 0x040fe40003fa6070 */
[C---:B------:R-:W-:Y:S02]  /*5450*/  ISETP.GE.U32.AND P1, PT, R133.reuse, 0xa0, PT ;  /* 0x000000a08500780c */ /* 0x040fe40003f26070 */
[----:B------:R-:W-:-:S02]  /*5460*/  ISETP.GE.U32.AND P2, PT, R133, 0xc0, PT ;  /* 0x000000c08500780c */ /* 0x000fc40003f46070 */
[C---:B------:R-:W-:Y:S02]  /*5470*/  ISETP.GE.U32.AND P0, PT, R133.reuse, 0xe0, PT ;  /* 0x000000e08500780c */ /* 0x040fe40003f06070 */
[----:B------:R-:W-:Y:S02]  /*5480*/  ISETP.GE.U32.AND P6, PT, R133, 0x100, PT ;  /* 0x000001008500780c */ /* 0x000fe40003fc6070 */
[----:B------:R-:W-:Y:S02]  /*5490*/  @P4 LOP3.LUT R136, R136, 0x2, RZ, 0xfc, !PT ;  /* 0x0000000288884812 */ /* 0x000fe400078efcff */
[----:B------:R-:W-:Y:S01]  /*54a0*/  ISETP.NE.AND P4, PT, R134, RZ, PT ;  /* 0x000000ff8600720c */ /* 0x000fe20003f85270 */
[----:B------:R-:W-:-:S12]  /*54b0*/  @!P3 BRA `(.L_x_7139) ;  /* 0x000000000028b947 */ /* 0x000fd80003800000 */
[----:B------:R-:W-:-:S04]  /*54c0*/  FADD R130, R130, -R5 ;  /* 0x8000000582827221 */ /* 0x000fc80000000000 */
[----:B------:R-:W-:-:S04]  /*54d0*/  FFMA.SAT R141, R130, R135, 0.5 ;  /* 0x3f000000828d7423 */ /* 0x000fc80000002087 */
[----:B------:R-:W-:-:S04]  /*54e0*/  FFMA.RM R141, R141, R138, 12582913 ;  /* 0x4b4000018d8d7423 */ /* 0x000fc8000000408a */
[----:B------:R-:W-:-:S04]  /*54f0*/  FADD R143, R141, -12583039 ;  /* 0xcb40007f8d8f7421 */ /* 0x000fc80000000000 */
[----:B------:R-:W-:-:S04]  /*5500*/  FFMA R143, R130, 1.4426950216293334961, -R143 ;  /* 0x3fb8aa3b828f7823 */ /* 0x000fc8000000088f */
[----:B------:R-:W-:Y:S01]  /*5510*/  FFMA R143, R130, 1.925963033500011079e-08, R143 ;  /* 0x32a57060828f7823 */ /* 0x000fe2000000008f */
[----:B------:R-:W-:-:S05]  /*5520*/  SHF.L.U32 R130, R141, 0x17, RZ ;  /* 0x000000178d827819 */ /* 0x000fca00000006ff */
[----:B------:R-:W0:Y:S02]  /*5530*/  MUFU.EX2 R143, R143 ;  /* 0x0000008f008f7308 */ /* 0x000e240000000800 */
[----:B0-----:R-:W-:-:S04]  /*5540*/  FMUL R130, R130, R143 ;  /* 0x0000008f82827220 */ /* 0x001fc80000400000 */
[----:B------:R-:W-:-:S07]  /*5550*/  FADD R139, R139, R130 ;  /* 0x000000828b8b7221 */ /* 0x000fce0000000000 */
.L_x_7139:
        /* <DEDUP_REMOVED lines=12> */
.L_x_7140:
[----:B------:R-:W-:Y:S01]  /*5620*/  ISETP.GE.U32.AND P4, PT, R133, 0x160, PT ;  /* 0x000001608500780c */ /* 0x000fe20003f86070 */
[----:B------:R-:W-:-:S12]  /*5630*/  @!P5 BRA `(.L_x_7141) ;  /* 0x000000000028d947 */ /* 0x000fd80003800000 */
[----:B------:R-:W-:-:S04]  /*5640*/  FADD R132, R132, -R5 ;  /* 0x8000000584847221 */ /* 0x000fc80000000000 */
[----:B------:R-:W-:-:S04]  /*5650*/  FFMA.SAT R141, R132, R135, 0.5 ;  /* 0x3f000000848d7423 */ /* 0x000fc80000002087 */
[----:B------:R-:W-:-:S04]  /*5660*/  FFMA.RM R141, R141, R138, 12582913 ;  /* 0x4b4000018d8d7423 */ /* 0x000fc8000000408a */
[----:B------:R-:W-:-:S04]  /*5670*/  FADD R143, R141, -12583039 ;  /* 0xcb40007f8d8f7421 */ /* 0x000fc80000000000 */
[----:B------:R-:W-:-:S04]  /*5680*/  FFMA R143, R132, 1.4426950216293334961, -R143 ;  /* 0x3fb8aa3b848f7823 */ /* 0x000fc8000000088f */
[----:B------:R-:W-:Y:S01]  /*5690*/  FFMA R143, R132, 1.925963033500011079e-08, R143 ;  /* 0x32a57060848f7823 */ /* 0x000fe2000000008f */
[----:B------:R-:W-:-:S05]  /*56a0*/  IMAD.SHL.U32 R132, R141, 0x800000, RZ ;  /* 0x008000008d847824 */ /* 0x000fca00078e00ff */
[----:B------:R-:W0:Y:S02]  /*56b0*/  MUFU.EX2 R143, R143 ;  /* 0x0000008f008f7308 */ /* 0x000e240000000800 */
[----:B0-----:R-:W-:-:S04]  /*56c0*/  FMUL R132, R132, R143 ;  /* 0x0000008f84847220 */ /* 0x001fc80000400000 */
[----:B------:R-:W-:-:S07]  /*56d0*/  FADD R139, R139, R132 ;  /* 0x000000848b8b7221 */ /* 0x000fce0000000000 */
.L_x_7141:
        /* <DEDUP_REMOVED lines=12> */
.L_x_7142:
        /* <DEDUP_REMOVED lines=12> */
.L_x_7143:
        /* <DEDUP_REMOVED lines=12> */
.L_x_7144:
        /* <DEDUP_REMOVED lines=8> */
[----:B------:R-:W-:-:S04]  /*59a0*/  FFMA R141, R134, 1.925963033500011079e-08, R141 ;  /* 0x32a57060868d7823 */ /* 0x000fc8000000008d */
[----:B------:R-:W0:Y:S02]  /*59b0*/  MUFU.EX2 R134, R141 ;  /* 0x0000008d00867308 */ /* 0x000e240000000800 */
[----:B0-----:R-:W-:-:S04]  /*59c0*/  FMUL R125, R125, R134 ;  /* 0x000000867d7d7220 */ /* 0x001fc80000400000 */
[----:B------:R-:W-:-:S07]  /*59d0*/  FADD R139, R139, R125 ;  /* 0x0000007d8b8b7221 */ /* 0x000fce0000000000 */
.L_x_7145:
[----:B------:R-:W-:Y:S02]  /*59e0*/  P2R R134, PR, RZ, 0x1 ;  /* 0x00000001ff867803 */ /* 0x000fe40000000000 */
[C---:B------:R-:W-:Y:S02]  /*59f0*/  ISETP.GE.U32.AND P6, PT, R133.reuse, 0x120, PT ;  /* 0x000001208500780c */ /* 0x040fe40003fc6070 */
[----:B------:R-:W-:Y:S02]  /*5a00*/  ISETP.GE.U32.AND P0, PT, R133, 0x200, PT ;  /* 0x000002008500780c */ /* 0x000fe40003f06070 */
[----:B------:R-:W-:-:S11]  /*5a10*/  LOP3.LUT R136, R136, 0xfffffffe, RZ, 0xc0, !PT ;  /* 0xfffffffe88887812 */ /* 0x000fd600078ec0ff */
        /* <DEDUP_REMOVED lines=13> */
.L_x_7146:
        /* <DEDUP_REMOVED lines=14> */
.L_x_7147:
        /* <DEDUP_REMOVED lines=12> */
.L_x_7148:
        /* <DEDUP_REMOVED lines=12> */
.L_x_7149:
        /* <DEDUP_REMOVED lines=12> */
.L_x_7150:
        /* <DEDUP_REMOVED lines=12> */
.L_x_7151:
        /* <DEDUP_REMOVED lines=12> */
.L_x_7152:
[C---:B------:R-:W-:Y:S02]  /*5f90*/  ISETP.GE.U32.AND P6, PT, R133.reuse, 0x200, PT ;  /* 0x000002008500780c */ /* 0x040fe40003fc6070 */
[----:B------:R-:W-:-:S11]  /*5fa0*/  ISETP.GE.U32.AND P0, PT, R133, 0x2e0, PT ;  /* 0x000002e08500780c */ /* 0x000fd60003f06070 */
[----:B------:R-:W-:Y:S05]  /*5fb0*/  @!P6 BRA `(.L_x_7153) ;  /* 0x000000000028e947 */ /* 0x000fea0003800000 */
        /* <DEDUP_REMOVED lines=10> */
.L_x_7153:
        /* <DEDUP_REMOVED lines=17> */
.L_x_7154:
        /* <DEDUP_REMOVED lines=14> */
.L_x_7155:
        /* <DEDUP_REMOVED lines=12> */
.L_x_7156:
        /* <DEDUP_REMOVED lines=12> */
.L_x_7157:
        /* <DEDUP_REMOVED lines=12> */
.L_x_7158:
        /* <DEDUP_REMOVED lines=12> */
.L_x_7159:
        /* <DEDUP_REMOVED lines=12> */
.L_x_7160:
        /* <DEDUP_REMOVED lines=13> */
.L_x_7161:
        /* <DEDUP_REMOVED lines=17> */
.L_x_7162:
[----:B------:R-:W-:Y:S02]  /*67f0*/  ISETP.GE.U32.AND P6, PT, R133, 0x420, PT ;  /* 0x000004208500780c */ /* 0x000fe40003fc6070 */
[----:B------:R-:W-:-:S11]  /*6800*/  LOP3.LUT R136, R136, 0xfffffffd, RZ, 0xc0, !PT ;  /* 0xfffffffd88887812 */ /* 0x000fd600078ec0ff */
[----:B------:R-:W-:Y:S01]  /*6810*/  @P6 LOP3.LUT R136, R136, 0x2, RZ, 0xfc, !PT ;  /* 0x0000000288886812 */ /* 0x000fe200078efcff */
[----:B------:R-:W-:Y:S06]  /*6820*/  @!P3 BRA `(.L_x_7163) ;  /* 0x000000000028b947 */ /* 0x000fec0003800000 */
        /* <DEDUP_REMOVED lines=10> */
.L_x_7163:
        /* <DEDUP_REMOVED lines=12> */
.L_x_7164:
        /* <DEDUP_REMOVED lines=12> */
.L_x_7165:
        /* <DEDUP_REMOVED lines=12> */
.L_x_7166:
        /* <DEDUP_REMOVED lines=12> */
.L_x_7167:
        /* <DEDUP_REMOVED lines=12> */
.L_x_7168:
[C---:B------:R-:W-:Y:S02]  /*6c90*/  ISETP.GE.U32.AND P6, PT, R133.reuse, 0x400, PT ;  /* 0x000004008500780c */ /* 0x040fe40003fc6070 */
[----:B------:R-:W-:-:S11]  /*6ca0*/  ISETP.GE.U32.AND P0, PT, R133, 0x4e0, PT ;  /* 0x000004e08500780c */ /* 0x000fd60003f06070 */
[----:B------:R-:W-:Y:S05]  /*6cb0*/  @!P6 BRA `(.L_x_7169) ;  /* 0x000000000028e947 */ /* 0x000fea0003800000 */
        /* <DEDUP_REMOVED lines=10> */
.L_x_7169:
        /* <DEDUP_REMOVED lines=17> */
.L_x_7170:
        /* <DEDUP_REMOVED lines=14> */
.L_x_7171:
        /* <DEDUP_REMOVED lines=12> */
.L_x_7172:
        /* <DEDUP_REMOVED lines=12> */
.L_x_7173:
        /* <DEDUP_REMOVED lines=12> */
.L_x_7174:
        /* <DEDUP_REMOVED lines=12> */
.L_x_7175:
        /* <DEDUP_REMOVED lines=12> */
.L_x_7176:
        /* <DEDUP_REMOVED lines=13> */
.L_x_7177:
        /* <DEDUP_REMOVED lines=17> */
.L_x_7178:
        /* <DEDUP_REMOVED lines=14> */
.L_x_7179:
        /* <DEDUP_REMOVED lines=12> */
.L_x_7180:
        /* <DEDUP_REMOVED lines=12> */
.L_x_7181:
        /* <DEDUP_REMOVED lines=12> */
.L_x_7182:
        /* <DEDUP_REMOVED lines=12> */
.L_x_7183:
        /* <DEDUP_REMOVED lines=12> */
.L_x_7184:
        /* <DEDUP_REMOVED lines=13> */
.L_x_7185:
        /* <DEDUP_REMOVED lines=17> */
.L_x_7186:
        /* <DEDUP_REMOVED lines=14> */
.L_x_7187:
        /* <DEDUP_REMOVED lines=12> */
.L_x_7188:
        /* <DEDUP_REMOVED lines=12> */
.L_x_7189:
        /* <DEDUP_REMOVED lines=12> */
.L_x_7190:
        /* <DEDUP_REMOVED lines=12> */
.L_x_7191:
        /* <DEDUP_REMOVED lines=12> */
.L_x_7192:
        /* <DEDUP_REMOVED lines=13> */
.L_x_7193:
        /* <DEDUP_REMOVED lines=17> */
.L_x_7194:
        /* <DEDUP_REMOVED lines=14> */
.L_x_7195:
        /* <DEDUP_REMOVED lines=12> */
.L_x_7196:
        /* <DEDUP_REMOVED lines=12> */
.L_x_7197:
        /* <DEDUP_REMOVED lines=12> */
.L_x_7198:
        /* <DEDUP_REMOVED lines=12> */
.L_x_7199:
        /* <DEDUP_REMOVED lines=12> */
.L_x_7200:
        /* <DEDUP_REMOVED lines=13> */
.L_x_7201:
        /* <DEDUP_REMOVED lines=17> */
.L_x_7202:
        /* <DEDUP_REMOVED lines=14> */
.L_x_7203:
        /* <DEDUP_REMOVED lines=12> */
.L_x_7204:
        /* <DEDUP_REMOVED lines=12> */
.L_x_7205:
        /* <DEDUP_REMOVED lines=12> */
.L_x_7206:
        /* <DEDUP_REMOVED lines=12> */
.L_x_7207:
        /* <DEDUP_REMOVED lines=12> */
.L_x_7208:
        /* <DEDUP_REMOVED lines=13> */
.L_x_7209:
        /* <DEDUP_REMOVED lines=17> */
.L_x_7210:
        /* <DEDUP_REMOVED lines=14> */
.L_x_7211:
        /* <DEDUP_REMOVED lines=12> */
.L_x_7212:
        /* <DEDUP_REMOVED lines=12> */
.L_x_7213:
        /* <DEDUP_REMOVED lines=12> */
.L_x_7214:
        /* <DEDUP_REMOVED lines=12> */
.L_x_7215:
        /* <DEDUP_REMOVED lines=12> */
.L_x_7216:
        /* <DEDUP_REMOVED lines=13> */
.L_x_7217:
        /* <DEDUP_REMOVED lines=17> */
.L_x_7218:
        /* <DEDUP_REMOVED lines=14> */
.L_x_7219:
        /* <DEDUP_REMOVED lines=12> */
.L_x_7220:
        /* <DEDUP_REMOVED lines=12> */
.L_x_7221:
        /* <DEDUP_REMOVED lines=12> */
.L_x_7222:
        /* <DEDUP_REMOVED lines=12> */
.L_x_7223:
        /* <DEDUP_REMOVED lines=12> */
.L_x_7224:
        /* <DEDUP_REMOVED lines=13> */
.L_x_7225:
        /* <DEDUP_REMOVED lines=17> */
.L_x_7226:
        /* <DEDUP_REMOVED lines=14> */
.L_x_7227:
        /* <DEDUP_REMOVED lines=12> */
.L_x_7228:
        /* <DEDUP_REMOVED lines=12> */
.L_x_7229:
        /* <DEDUP_REMOVED lines=12> */
.L_x_7230:
        /* <DEDUP_REMOVED lines=12> */
.L_x_7231:
        /* <DEDUP_REMOVED lines=12> */
.L_x_7232:
        /* <DEDUP_REMOVED lines=13> */
.L_x_7233:
        /* <DEDUP_REMOVED lines=17> */
.L_x_7234:
        /* <DEDUP_REMOVED lines=14> */
.L_x_7235:
        /* <DEDUP_REMOVED lines=12> */
.L_x_7236:
        /* <DEDUP_REMOVED lines=12> */
.L_x_7237:
        /* <DEDUP_REMOVED lines=12> */
.L_x_7238:
        /* <DEDUP_REMOVED lines=12> */
.L_x_7239:
        /* <DEDUP_REMOVED lines=12> */
.L_x_7240:
        /* <DEDUP_REMOVED lines=13> */
.L_x_7241:
        /* <DEDUP_REMOVED lines=17> */
.L_x_7242:
        /* <DEDUP_REMOVED lines=14> */
.L_x_7243:
        /* <DEDUP_REMOVED lines=12> */
.L_x_7244:
        /* <DEDUP_REMOVED lines=12> */
.L_x_7245:
        /* <DEDUP_REMOVED lines=12> */
.L_x_7246:
        /* <DEDUP_REMOVED lines=12> */
.L_x_7247:
        /* <DEDUP_REMOVED lines=14> */
.L_x_7248:
        /* <DEDUP_REMOVED lines=13> */
.L_x_7249:
        /* <DEDUP_REMOVED lines=13> */
.L_x_7250:
        /* <DEDUP_REMOVED lines=12> */
.L_x_7251:
        /* <DEDUP_REMOVED lines=12> */
.L_x_7252:
        /* <DEDUP_REMOVED lines=12> */
.L_x_7253:
        /* <DEDUP_REMOVED lines=12> */
.L_x_7254:
[----:B------:R-:W-:-:S13]  /*b250*/  ISETP.GE.U32.AND P6, PT, R133, 0xec0, PT ;  /* 0x00000ec08500780c */ /* 0x000fda0003fc6070 */
        /* <DEDUP_REMOVED lines=11> */
.L_x_7255:
[----:B------:R-:W-:Y:S05]  /*b310*/  @!P0 BRA `(.L_x_7256) ;  /* 0x0000000000288947 */ /* 0x000fea0003800000 */
        /* <DEDUP_REMOVED lines=10> */
.L_x_7256:
        /* <DEDUP_REMOVED lines=11> */
.L_x_7257:
        /* <DEDUP_REMOVED lines=11> */
.L_x_7258:
        /* <DEDUP_REMOVED lines=11> */
.L_x_7259:
        /* <DEDUP_REMOVED lines=11> */
.L_x_7260:
        /* <DEDUP_REMOVED lines=11> */
.L_x_7261:
[----:B------:R-:W0:Y:S01]  /*b730*/  SHFL.BFLY PT, R134, R139, 0x10, 0x1f ;  /* 0x0e001f008b867f89 */ /* 0x000e2200000e0000 */
[----:B------:R-:W-:Y:S01]  /*b740*/  ISETP.GE.AND P0, PT, R137, 0x1, PT ;  /* 0x000000018900780c */ /* 0x000fe20003f06270 */
        /* <DEDUP_REMOVED lines=9> */
[----:B------:R-:W-:Y:S01]  /*b7e0*/  ISETP.GT.U32.AND P0, PT, R8, R133, PT ;  /* 0x000000850800720c */ /* 0x000fe20003f04070 */
[----:B------:R-:W-:Y:S01]  /*b7f0*/  BSSY.RECONVERGENT B2, `(.L_x_7262) ;  /* 0x000005f000027945 */ /* 0x000fe20003800200 */
[----:B-1----:R-:W-:-:S11]  /*b800*/  FADD R133, R135, R138 ;  /* 0x0000008a87857221 */ /* 0x002fd60000000000 */
[----:B------:R-:W-:Y:S05]  /*b810*/  @P0 BRA `(.L_x_7263) ;  /* 0x0000000400600947 */ /* 0x000fea0003800000 */
[----:B------:R-:W1:Y:S01]  /*b820*/  MUFU.RCP R8, R133 ;  /* 0x0000008500087308 */ /* 0x000e620000001000 */
[----:B------:R-:W-:Y:S07]  /*b830*/  BSSY.RECONVERGENT B3, `(.L_x_7264) ;  /* 0x000000b000037945 */ /* 0x000fee0003800200 */
[----:B------:R-:W2:Y:S01]  /*b840*/  FCHK P0, R4, R133 ;  /* 0x0000008504007302 */ /* 0x000ea20000000000 */
[----:B-1----:R-:W-:-:S04]  /*b850*/  FFMA R5, -R133, R8, 1 ;  /* 0x3f80000085057423 */ /* 0x002fc80000000108 */
[----:B------:R-:W-:-:S04]  /*b860*/  FFMA R5, R8, R5, R8 ;  /* 0x0000000508057223 */ /* 0x000fc80000000008 */
[----:B------:R-:W-:-:S04]  /*b870*/  FFMA R8, R4, R5, RZ ;  /* 0x0000000504087223 */ /* 0x000fc800000000ff */
[----:B------:R-:W-:-:S04]  /*b880*/  FFMA R134, -R133, R8, R4 ;  /* 0x0000000885867223 */ /* 0x000fc80000000104 */
[----:B0-----:R-:W-:Y:S01]  /*b890*/  FFMA R135, R5, R134, R8 ;  /* 0x0000008605877223 */ /* 0x001fe20000000008 */
[----:B--2---:R-:W-:Y:S06]  /*b8a0*/  @!P0 BRA `(.L_x_7265) ;  /* 0x00000000000c8947 */ /* 0x004fec0003800000 */
[----:B------:R-:W-:Y:S02]  /*b8b0*/  MOV R5, R133 ;  /* 0x0000008500057202 */ /* 0x000fe40000000f00 */
[----:B------:R-:W-:-:S07]  /*b8c0*/  MOV R134, 0xb8e0 ;  /* 0x0000b8e000867802 */ /* 0x000fce0000000f00 */
[----:B------:R-:W-:Y:S05]  /*b8d0*/  CALL.REL.NOINC `($__internal_2_$__cuda_sm3x_div_rn_noftz_f32_slowpath) ;  /* 0x000000bc00387944 */ /* 0x000fea0003c00000 */
.L_x_7265:
[----:B------:R-:W-:Y:S05]  /*b8e0*/  BSYNC.RECONVERGENT B3 ;  /* 0x0000000000037941 */ /* 0x000fea0003800200 */
.L_x_7264:
[----:B------:R-:W0:Y:S01]  /*b8f0*/  S2R R8, SR_TID.X ;  /* 0x0000000000087919 */ /* 0x000e220000002100 */
[----:B------:R-:W1:Y:S01]  /*b900*/  S2UR UR6, SR_CTAID.X ;  /* 0x00000000000679c3 */ /* 0x000e620000002500 */
[----:B------:R-:W-:Y:S01]  /*b910*/  BSSY.RECONVERGENT B3, `(.L_x_7266) ;  /* 0x0000017000037945 */ /* 0x000fe20003800200 */
[----:B------:R-:W-:Y:S02]  /*b920*/  F2FP.BF16.F32.PACK_AB R139, RZ, R135 ;  /* 0x00000087ff8b723e */ /* 0x000fe400000010ff */
[----:B0-----:R-:W-:-:S04]  /*b930*/  SHF.L.U32 R8, R8, 0x2, RZ ;  /* 0x0000000208087819 */ /* 0x001fc800000006ff */
[----:B-1----:R-:W-:-:S13]  /*b940*/  ISETP.GE.U32.AND P0, PT, R8, UR6, PT ;  /* 0x0000000608007c0c */ /* 0x002fda000bf06070 */
        /* <DEDUP_REMOVED lines=10> */
[----:B------:R-:W-:Y:S01]  /*b9f0*/  MOV R4, R3 ;  /* 0x0000000300047202 */ /* 0x000fe20000000f00 */
[----:B------:R-:W-:Y:S01]  /*ba00*/  IMAD.MOV.U32 R5, RZ, RZ, R133 ;  /* 0x000000ffff057224 */ /* 0x000fe200078e0085 */
[----:B------:R-:W-:-:S07]  /*ba10*/  MOV R134, 0xba30 ;  /* 0x0000ba3000867802 */ /* 0x000fce0000000f00 */
[----:B------:R-:W-:Y:S05]  /*ba20*/  CALL.REL.NOINC `($__internal_2_$__cuda_sm3x_div_rn_noftz_f32_slowpath) ;  /* 0x000000b800e47944 */ /* 0x000fea0003c00000 */
.L_x_7269:
[----:B------:R-:W-:Y:S05]  /*ba30*/  BSYNC.RECONVERGENT B4 ;  /* 0x0000000000047941 */ /* 0x000fea0003800200 */
.L_x_7268:
[----:B------:R-:W-:-:S04]  /*ba40*/  F2FP.BF16.F32.PACK_AB R135, RZ, R135 ;  /* 0x00000087ff87723e */ /* 0x000fc800000010ff */
[----:B------:R-:W-:Y:S01]  /*ba50*/  PRMT R139, R139, 0x5410, R135 ;  /* 0x000054108b8b7816 */ /* 0x000fe20000000087 */
[----:B------:R-:W-:Y:S06]  /*ba60*/  BRA `(.L_x_7270) ;  /* 0x0000000000047947 */ /* 0x000fec0003800000 */
.L_x_7267:
[----:B------:R-:W-:-:S07]  /*ba70*/  PRMT R139, R139, 0x5410, RZ ;  /* 0x000054108b8b7816 */ /* 0x000fce00000000ff */
.L_x_7270:
[----:B------:R-:W-:Y:S05]  /*ba80*/  BSYNC.RECONVERGENT B3 ;  /* 0x0000000000037941 */ /* 0x000fea0003800200 */
.L_x_7266:
        /* <DEDUP_REMOVED lines=15> */
[----:B------:R-:W-:Y:S02]  /*bb80*/  MOV R5, R133 ;  /* 0x0000008500057202 */ /* 0x000fe40000000f00 */
[----:B------:R-:W-:-:S07]  /*bb90*/  MOV R134, 0xbbb0 ;  /* 0x0000bbb000867802 */ /* 0x000fce0000000f00 */
[----:B------:R-:W-:Y:S05]  /*bba0*/  CALL.REL.NOINC `($__internal_2_$__cuda_sm3x_div_rn_noftz_f32_slowpath) ;  /* 0x000000b800847944 */ /* 0x000fea0003c00000 */
.L_x_7274:
[----:B------:R-:W-:Y:S05]  /*bbb0*/  BSYNC.RECONVERGENT B4 ;  /* 0x0000000000047941 */ /* 0x000fea0003800200 */
.L_x_7273:
[----:B------:R-:W-:Y:S01]  /*bbc0*/  F2FP.BF16.F32.PACK_AB R2, RZ, R135 ;  /* 0x00000087ff02723e */ /* 0x000fe200000010ff */
[----:B------:R-:W-:Y:S06]  /*bbd0*/  BRA `(.L_x_7275) ;  /* 0x0000000000047947 */ /* 0x000fec0003800000 */
.L_x_7272:
[----:B------:R-:W-:-:S07]  /*bbe0*/  PRMT R2, RZ, 0x7610, R2 ;  /* 0x00007610ff027816 */ /* 0x000fce0000000002 */
.L_x_7275:
[----:B------:R-:W-:Y:S05]  /*bbf0*/  BSYNC.RECONVERGENT B3 ;  /* 0x0000000000037941 */ /* 0x000fea0003800200 */
.L_x_7271:
        /* <DEDUP_REMOVED lines=18> */
.L_x_7279:
[----:B------:R-:W-:Y:S05]  /*bd20*/  BSYNC.RECONVERGENT B4 ;  /* 0x0000000000047941 */ /* 0x000fea0003800200 */
.L_x_7278:
[----:B------:R-:W-:-:S04]  /*bd30*/  F2FP.BF16.F32.PACK_AB R135, RZ, R135 ;  /* 0x00000087ff87723e */ /* 0x000fc800000010ff */
[----:B------:R-:W-:Y:S01]  /*bd40*/  PRMT R3, R2, 0x5410, R135 ;  /* 0x0000541002037816 */ /* 0x000fe20000000087 */
[----:B------:R-:W-:Y:S06]  /*bd50*/  BRA `(.L_x_7280) ;  /* 0x0000000000047947 */ /* 0x000fec0003800000 */
.L_x_7277:
[----:B------:R-:W-:-:S07]  /*bd60*/  PRMT R3, R2, 0x5410, RZ ;  /* 0x0000541002037816 */ /* 0x000fce00000000ff */
.L_x_7280:
[----:B------:R-:W-:Y:S05]  /*bd70*/  BSYNC.RECONVERGENT B3 ;  /* 0x0000000000037941 */ /* 0x000fea0003800200 */
.L_x_7276:
[----:B------:R-:W-:Y:S01]  /*bd80*/  MOV R2, R139 ;  /* 0x0000008b00027202 */ /* 0x000fe20000000f00 */
[----:B------:R-:W-:Y:S06]  /*bd90*/  BRA `(.L_x_7281) ;  /* 0x0000000000107947 */ /* 0x000fec0003800000 */
.L_x_7263:
[----:B------:R-:W1:Y:S02]  /*bda0*/  LDCU UR6, c[0x0][0x39c] ;  /* 0x00007380ff0677ac */ /* 0x000e640008000800 */
[----:B-1----:R-:W-:-:S13]  /*bdb0*/  ISETP.GE.AND P0, PT, R8, UR6, PT ;  /* 0x0000000608007c0c */ /* 0x002fda000bf06270 */
[----:B------:R-:W-:Y:S05]  /*bdc0*/  @P0 EXIT ;  /* 0x000000000000094d */ /* 0x000fea0003800000 */
[----:B------:R-:W-:-:S07]  /*bdd0*/  CS2R R2, SRZ ;  /* 0x0000000000027805 */ /* 0x000fce000001ff00 */
.L_x_7281:
[----:B------:R-:W-:Y:S05]  /*bde0*/  BSYNC.RECONVERGENT B2 ;  /* 0x0000000000027941 */ /* 0x000fea0003800200 */
.L_x_7262:
[----:B------:R-:W1:Y:S01]  /*bdf0*/  S2UR UR6, SR_CTAID.X ;  /* 0x00000000000679c3 */ /* 0x000e620000002500 */
[----:B------:R2:W-:Y:S01]  /*be00*/  STG.E.64 desc[UR4][R6.64], R2 ;  /* 0x0000000206007986 */ /* 0x0005e2000c101b04 */
[----:B------:R-:W-:Y:S01]  /*be10*/  VIADD R0, R8, 0x80 ;  /* 0x0000008008007836 */ /* 0x000fe20000000000 */
[----:B------:R-:W-:Y:S04]  /*be20*/  BSSY.RECONVERGENT B2, `(.L_x_7282) ;  /* 0x000005f000027945 */ /* 0x000fe80003800200 */
[----:B-1----:R-:W-:-:S13]  /*be30*/  ISETP.GT.U32.AND P0, PT, R0, UR6, PT ;  /* 0x0000000600007c0c */ /* 0x002fda000bf04070 */
[----:B--2---:R-:W-:Y:S05]  /*be40*/  @P0 BRA `(.L_x_7283) ;  /* 0x0000000400600947 */ /* 0x004fea0003800000 */
        /* <DEDUP_REMOVED lines=10> */
[----:B------:R-:W-:Y:S02]  /*bef0*/  MOV R5, R133 ;  /* 0x0000008500057202 */ /* 0x000fe40000000f00 */
[----:B------:R-:W-:-:S07]  /*bf00*/  MOV R134, 0xbf20 ;  /* 0x0000bf2000867802 */ /* 0x000fce0000000f00 */
[----:B------:R-:W-:Y:S05]  /*bf10*/  CALL.REL.NOINC `($__internal_2_$__cuda_sm3x_div_rn_noftz_f32_slowpath) ;  /* 0x000000b400a87944 */ /* 0x000fea0003c00000 */
.L_x_7285:
[----:B------:R-:W-:Y:S05]  /*bf20*/  BSYNC.RECONVERGENT B3 ;  /* 0x0000000000037941 */ /* 0x000fea0003800200 */
.L_x_7284:
        /* <DEDUP_REMOVED lines=16> */
[----:B------:R-:W-:Y:S02]  /*c030*/  MOV R5, R133 ;  /* 0x0000008500057202 */ /* 0x000fe40000000f00 */
[----:B------:R-:W-:-:S07]  /*c040*/  MOV R134, 0xc060 ;  /* 0x0000c06000867802 */ /* 0x000fce0000000f00 */
[----:B------:R-:W-:Y:S05]  /*c050*/  CALL.REL.NOINC `($__internal_2_$__cuda_sm3x_div_rn_noftz_f32_slowpath) ;  /* 0x000000b400587944 */ /* 0x000fea0003c00000 */
.L_x_7289:
[----:B------:R-:W-:Y:S05]  /*c060*/  BSYNC.RECONVERGENT B4 ;  /* 0x0000000000047941 */ /* 0x000fea0003800200 */
.L_x_7288:
[----:B------:R-:W-:-:S04]  /*c070*/  F2FP.BF16.F32.PACK_AB R135, RZ, R135 ;  /* 0x00000087ff87723e */ /* 0x000fc800000010ff */
[----:B------:R-:W-:Y:S01]  /*c080*/  PRMT R2, R2, 0x5410, R135 ;  /* 0x0000541002027816 */ /* 0x000fe20000000087 */
[----:B------:R-:W-:Y:S06]  /*c090*/  BRA `(.L_x_7290) ;  /* 0x0000000000047947 */ /* 0x000fec0003800000 */
.L_x_7287:
[----:B------:R-:W-:-:S07]  /*c0a0*/  PRMT R2, R2, 0x5410, RZ ;  /* 0x0000541002027816 */ /* 0x000fce00000000ff */
.L_x_7290:
[----:B------:R-:W-:Y:S05]  /*c0b0*/  BSYNC.RECONVERGENT B3 ;  /* 0x0000000000037941 */ /* 0x000fea0003800200 */
.L_x_7286:
        /* <DEDUP_REMOVED lines=18> */
.L_x_7294:
[----:B------:R-:W-:Y:S05]  /*c1e0*/  BSYNC.RECONVERGENT B4 ;  /* 0x0000000000047941 */ /* 0x000fea0003800200 */
.L_x_7293:
[----:B------:R-:W-:Y:S01]  /*c1f0*/  F2FP.BF16.F32.PACK_AB R0, RZ, R135 ;  /* 0x00000087ff00723e */ /* 0x000fe200000010ff */
[----:B------:R-:W-:Y:S06]  /*c200*/  BRA `(.L_x_7295) ;  /* 0x0000000000047947 */ /* 0x000fec0003800000 */
.L_x_7292:
[----:B------:R-:W-:-:S07]  /*c210*/  PRMT R0, RZ, 0x7610, R0 ;  /* 0x00007610ff007816 */ /* 0x000fce0000000000 */
.L_x_7295:
[----:B------:R-:W-:Y:S05]  /*c220*/  BSYNC.RECONVERGENT B3 ;  /* 0x0000000000037941 */ /* 0x000fea0003800200 */
.L_x_7291:
        /* <DEDUP_REMOVED lines=18> */
.L_x_7299:
[----:B------:R-:W-:Y:S05]  /*c350*/  BSYNC.RECONVERGENT B4 ;  /* 0x0000000000047941 */ /* 0x000fea0003800200 */
.L_x_7298:
[----:B------:R-:W-:-:S04]  /*c360*/  F2FP.BF16.F32.PACK_AB R135, RZ, R135 ;  /* 0x00000087ff87723e */ /* 0x000fc800000010ff */
[----:B------:R-:W-:Y:S01]  /*c370*/  PRMT R3, R0, 0x5410, R135 ;  /* 0x0000541000037816 */ /* 0x000fe20000000087 */
[----:B------:R-:W-:Y:S06]  /*c380*/  BRA `(.L_x_7300) ;  /* 0x0000000000047947 */ /* 0x000fec0003800000 */
.L_x_7297:
[----:B------:R-:W-:-:S07]  /*c390*/  PRMT R3, R0, 0x5410, RZ ;  /* 0x0000541000037816 */ /* 0x000fce00000000ff */
.L_x_7300:
[----:B------:R-:W-:Y:S05]  /*c3a0*/  BSYNC.RECONVERGENT B3 ;  /* 0x0000000000037941 */ /* 0x000fea0003800200 */
.L_x_7296:
[----:B------:R2:W-:Y:S01]  /*c3b0*/  STG.E.64 desc[UR4][R6.64+0x100], R2 ;  /* 0x0001000206007986 */ /* 0x0005e2000c101b04 */
[----:B------:R-:W-:Y:S05]  /*c3c0*/  BRA `(.L_x_7301) ;  /* 0x0000000000107947 */ /* 0x000fea0003800000 */
.L_x_7283:
[----:B------:R-:W1:Y:S02]  /*c3d0*/  LDCU UR6, c[0x0][0x39c] ;  /* 0x00007380ff0677ac */ /* 0x000e640008000800 */
[----:B-1----:R-:W-:-:S13]  /*c3e0*/  ISETP.GE.AND P0, PT, R0, UR6, PT ;  /* 0x0000000600007c0c */ /* 0x002fda000bf06270 */
[----:B------:R-:W-:Y:S05]  /*c3f0*/  @P0 EXIT ;  /* 0x000000000000094d */ /* 0x000fea0003800000 */
[----:B------:R1:W-:Y:S02]  /*c400*/  STG.E.64 desc[UR4][R6.64+0x100], RZ ;  /* 0x000100ff06007986 */ /* 0x0003e4000c101b04 */
.L_x_7301:
[----:B------:R-:W-:Y:S05]  /*c410*/  BSYNC.RECONVERGENT B2 ;  /* 0x0000000000027941 */ /* 0x000fea0003800200 */
.L_x_7282:
[----:B------:R-:W3:Y:S01]  /*c420*/  S2UR UR6, SR_CTAID.X ;  /* 0x00000000000679c3 */ /* 0x000ee20000002500 */
[----:B------:R-:W-:Y:S01]  /*c430*/  VIADD R0, R8, 0x100 ;  /* 0x0000010008007836 */ /* 0x000fe20000000000 */
[----:B------:R-:W-:Y:S04]  /*c440*/  BSSY.RECONVERGENT B2, `(.L_x_7302) ;  /* 0x000005c000027945 */ /* 0x000fe80003800200 */
[----:B---3--:R-:W-:-:S13]  /*c450*/  ISETP.GT.U32.AND P0, PT, R0, UR6, PT ;  /* 0x0000000600007c0c */ /* 0x008fda000bf04070 */
        /* <DEDUP_REMOVED lines=8> */
[----:B0-----:R-:W-:Y:S01]  /*c4e0*/  FFMA R135, R3, R5, R0 ;  /* 0x0000000503877223 */ /* 0x001fe20000000000 */
[----:B---3--:R-:W-:Y:S06]  /*c4f0*/  @!P0 BRA `(.L_x_7305) ;  /* 0x0000000000108947 */ /* 0x008fec0003800000 */
[----:B------:R-:W-:Y:S02]  /*c500*/  MOV R4, R128 ;  /* 0x0000008000047202 */ /* 0x000fe40000000f00 */
[----:B------:R-:W-:Y:S02]  /*c510*/  MOV R5, R133 ;  /* 0x0000008500057202 */ /* 0x000fe40000000f00 */
[----:B------:R-:W-:-:S07]  /*c520*/  MOV R134, 0xc540 ;  /* 0x0000c54000867802 */ /* 0x000fce0000000f00 */
[----:B-1----:R-:W-:Y:S05]  /*c530*/  CALL.REL.NOINC `($__internal_2_$__cuda_sm3x_div_rn_noftz_f32_slowpath) ;  /* 0x000000b000207944 */ /* 0x002fea0003c00000 */
.L_x_7305:
[----:B------:R-:W-:Y:S05]  /*c540*/  BSYNC.RECONVERGENT B3 ;  /* 0x0000000000037941 */ /* 0x000fea0003800200 */
.L_x_7304:
[----:B------:R-:W-:Y:S01]  /*c550*/  IADD3 R0, PT, PT, R8, 0x101, RZ ;  /* 0x0000010108007810 */ /* 0x000fe20007ffe0ff */
[----:B------:R-:W-:Y:S01]  /*c560*/  BSSY.RECONVERGENT B3, `(.L_x_7306) ;  /* 0x0000016000037945 */ /* 0x000fe20003800200 */
[----:B------:R-:W-:Y:S02]  /*c570*/  F2FP.BF16.F32.PACK_AB R2, RZ, R135 ;  /* 0x00000087ff02723e */ /* 0x000fe400000010ff */
[----:B------:R-:W-:-:S13]  /*c580*/  ISETP.GT.U32.AND P0, PT, R0, UR6, PT ;  /* 0x0000000600007c0c */ /* 0x000fda000bf04070 */
[----:B------:R-:W-:Y:S05]  /*c590*/  @P0 BRA `(.L_x_7307) ;  /* 0x0000000000440947 */ /* 0x000fea0003800000 */
[----:B------:R-:W0:Y:S01]  /*c5a0*/  MUFU.RCP R0, R133 ;  /* 0x0000008500007308 */ /* 0x000e220000001000 */
[----:B------:R-:W-:Y:S07]  /*c5b0*/  BSSY.RECONVERGENT B4, `(.L_x_7308) ;  /* 0x000000c000047945 */ /* 0x000fee0003800200 */
[----:B------:R-:W2:Y:S01]  /*c5c0*/  FCHK P0, R127, R133 ;  /* 0x000000857f007302 */ /* 0x000ea20000000000 */
[----:B0-----:R-:W-:-:S04]  /*c5d0*/  FFMA R3, -R133, R0, 1 ;  /* 0x3f80000085037423 */ /* 0x001fc80000000100 */
[----:B------:R-:W-:-:S04]  /*c5e0*/  FFMA R0, R0, R3, R0 ;  /* 0x0000000300007223 */ /* 0x000fc80000000000 */
[----:B------:R-:W-:-:S04]  /*c5f0*/  FFMA R4, R0, R127, RZ ;  /* 0x0000007f00047223 */ /* 0x000fc800000000ff */
[----:B------:R-:W-:-:S04]  /*c600*/  FFMA R3, -R133, R4, R127 ;  /* 0x0000000485037223 */ /* 0x000fc8000000017f */
[----:B------:R-:W-:Y:S01]  /*c610*/  FFMA R135, R0, R3, R4 ;  /* 0x0000000300877223 */ /* 0x000fe20000000004 */
[----:B--2---:R-:W-:Y:S06]  /*c620*/  @!P0 BRA `(.L_x_7309) ;  /* 0x0000000000108947 */ /* 0x004fec0003800000 */
[----:B------:R-:W-:Y:S01]  /*c630*/  IMAD.MOV.U32 R4, RZ, RZ, R127 ;  /* 0x000000ffff047224 */ /* 0x000fe200078e007f */
[----:B------:R-:W-:Y:S02]  /*c640*/  MOV R5, R133 ;  /* 0x0000008500057202 */ /* 0x000fe40000000f00 */
[----:B------:R-:W-:-:S07]  /*c650*/  MOV R134, 0xc670 ;  /* 0x0000c67000867802 */ /* 0x000fce0000000f00 */
[----:B-1----:R-:W-:Y:S05]  /*c660*/  CALL.REL.NOINC `($__internal_2_$__cuda_sm3x_div_rn_noftz_f32_slowpath) ;  /* 0x000000ac00d47944 */ /* 0x002fea0003c00000 */
.L_x_7309:
[----:B------:R-:W-:Y:S05]  /*c670*/  BSYNC.RECONVERGENT B4 ;  /* 0x0000000000047941 */ /* 0x000fea0003800200 */
.L_x_7308:
[----:B------:R-:W-:-:S04]  /*c680*/  F2FP.BF16.F32.PACK_AB R135, RZ, R135 ;  /* 0x00000087ff87723e */ /* 0x000fc800000010ff */
[----:B------:R-:W-:Y:S01]  /*c690*/  PRMT R2, R2, 0x5410, R135 ;  /* 0x0000541002027816 */ /* 0x000fe20000000087 */
[----:B------:R-:W-:Y:S06]  /*c6a0*/  BRA `(.L_x_7310) ;  /* 0x0000000000047947 */ /* 0x000fec0003800000 */
.L_x_7307:
[----:B------:R-:W-:-:S07]  /*c6b0*/  PRMT R2, R2, 0x5410, RZ ;  /* 0x0000541002027816 */ /* 0x000fce00000000ff */
.L_x_7310:
[----:B------:R-:W-:Y:S05]  /*c6c0*/  BSYNC.RECONVERGENT B3 ;  /* 0x0000000000037941 */ /* 0x000fea0003800200 */
.L_x_7306:
[----:B------:R-:W-:Y:S01]  /*c6d0*/  IADD3 R0, PT, PT, R8, 0x102, RZ ;  /* 0x0000010208007810 */ /* 0x000fe20007ffe0ff */
[----:B------:R-:W-:Y:S03]  /*c6e0*/  BSSY.RECONVERGENT B3, `(.L_x_7311) ;  /* 0x0000014000037945 */ /* 0x000fe60003800200 */
        /* <DEDUP_REMOVED lines=11> */
[----:B------:R-:W-:Y:S01]  /*c7a0*/  MOV R4, R126 ;  /* 0x0000007e00047202 */ /* 0x000fe20000000f00 */
[----:B------:R-:W-:Y:S01]  /*c7b0*/  IMAD.MOV.U32 R5, RZ, RZ, R133 ;  /* 0x000000ffff057224 */ /* 0x000fe200078e0085 */
[----:B------:R-:W-:-:S07]  /*c7c0*/  MOV R134, 0xc7e0 ;  /* 0x0000c7e000867802 */ /* 0x000fce0000000f00 */
[----:B-1----:R-:W-:Y:S05]  /*c7d0*/  CALL.REL.NOINC `($__internal_2_$__cuda_sm3x_div_rn_noftz_f32_slowpath) ;  /* 0x000000ac00787944 */ /* 0x002fea0003c00000 */
.L_x_7314:
[----:B------:R-:W-:Y:S05]  /*c7e0*/  BSYNC.RECONVERGENT B4 ;  /* 0x0000000000047941 */ /* 0x000fea0003800200 */
.L_x_7313:
[----:B------:R-:W-:Y:S01]  /*c7f0*/  F2FP.BF16.F32.PACK_AB R3, RZ, R135 ;  /* 0x00000087ff03723e */ /* 0x000fe200000010ff */
[----:B------:R-:W-:Y:S06]  /*c800*/  BRA `(.L_x_7315) ;  /* 0x0000000000047947 */ /* 0x000fec0003800000 */
.L_x_7312:
[----:B------:R-:W-:-:S07]  /*c810*/  PRMT R3, RZ, 0x7610, R3 ;  /* 0x00007610ff037816 */ /* 0x000fce0000000003 */
.L_x_7315:
[----:B------:R-:W-:Y:S05]  /*c820*/  BSYNC.RECONVERGENT B3 ;  /* 0x0000000000037941 */ /* 0x000fea0003800200 */
.L_x_7311:
        /* <DEDUP_REMOVED lines=13> */
[----:B------:R-:W-:Y:S02]  /*c900*/  MOV R4, R125 ;  /* 0x0000007d00047202 */ /* 0x000fe40000000f00 */
[----:B------:R-:W-:Y:S02]  /*c910*/  MOV R5, R133 ;  /* 0x0000008500057202 */ /* 0x000fe40000000f00 */
[----:B------:R-:W-:-:S07]  /*c920*/  MOV R134, 0xc940 ;  /* 0x0000c94000867802 */ /* 0x000fce0000000f00 */
[----:B-1----:R-:W-:Y:S05]  /*c930*/  CALL.REL.NOINC `($__internal_2_$__cuda_sm3x_div_rn_noftz_f32_slowpath) ;  /* 0x000000ac00207944 */ /* 0x002fea0003c00000 */
.L_x_7319:
[----:B------:R-:W-:Y:S05]  /*c940*/  BSYNC.RECONVERGENT B4 ;  /* 0x0000000000047941 */ /* 0x000fea0003800200 */
.L_x_7318:
[----:B------:R-:W-:-:S04]  /*c950*/  F2FP.BF16.F32.PACK_AB R135, RZ, R135 ;  /* 0x00000087ff87723e */ /* 0x000fc800000010ff */
[----:B------:R-:W-:Y:S01]  /*c960*/  PRMT R3, R3, 0x5410, R135 ;  /* 0x0000541003037816 */ /* 0x000fe20000000087 */
[----:B------:R-:W-:Y:S06]  /*c970*/  BRA `(.L_x_7320) ;  /* 0x0000000000047947 */ /* 0x000fec0003800000 */
.L_x_7317:
[----:B------:R-:W-:-:S07]  /*c980*/  PRMT R3, R3, 0x5410, RZ ;  /* 0x0000541003037816 */ /* 0x000fce00000000ff */
.L_x_7320:
[----:B------:R-:W-:Y:S05]  /*c990*/  BSYNC.RECONVERGENT B3 ;  /* 0x0000000000037941 */ /* 0x000fea0003800200 */
.L_x_7316:
[----:B------:R4:W-:Y:S01]  /*c9a0*/  STG.E.64 desc[UR4][R6.64+0x200], R2 ;  /* 0x0002000206007986 */ /* 0x0009e2000c101b04 */
[----:B------:R-:W-:Y:S05]  /*c9b0*/  BRA `(.L_x_7321) ;  /* 0x0000000000107947 */ /* 0x000fea0003800000 */
.L_x_7303:
[----:B------:R-:W3:Y:S02]  /*c9c0*/  LDCU UR7, c[0x0][0x39c] ;  /* 0x00007380ff0777ac */ /* 0x000ee40008000800 */
[----:B---3--:R-:W-:-:S13]  /*c9d0*/  ISETP.GE.AND P0, PT, R0, UR7, PT ;  /* 0x0000000700007c0c */ /* 0x008fda000bf06270 */
[----:B------:R-:W-:Y:S05]  /*c9e0*/  @P0 EXIT ;  /* 0x000000000000094d */ /* 0x000fea0003800000 */
[----:B------:R3:W-:Y:S02]  /*c9f0*/  STG.E.64 desc[UR4][R6.64+0x200], RZ ;  /* 0x000200ff06007986 */ /* 0x0007e4000c101b04 */
.L_x_7321:
[----:B------:R-:W-:Y:S05]  /*ca00*/  BSYNC.RECONVERGENT B2 ;  /* 0x0000000000027941 */ /* 0x000fea0003800200 */
.L_x_7302:
[----:B------:R-:W-:Y:S01]  /*ca10*/  VIADD R0, R8, 0x180 ;  /* 0x0000018008007836 */ /* 0x000fe20000000000 */
[----:B------:R-:W-:Y:S04]  /*ca20*/  BSSY.RECONVERGENT B2, `(.L_x_7322) ;  /* 0x000005c000027945 */ /* 0x000fe80003800200 */
[----:B------:R-:W-:-:S13]  /*ca30*/  ISETP.GT.U32.AND P0, PT, R0, UR6, PT ;  /* 0x0000000600007c0c */ /* 0x000fda000bf04070 */
[----:B------:R-:W-:Y:S05]  /*ca40*/  @P0 BRA `(.L_x_7323) ;  /* 0x0000000400540947 */ /* 0x000fea0003800000 */
[----:B------:R-:W2:Y:S01]  /*ca50*/  MUFU.RCP R0, R133 ;  /* 0x0000008500007308 */ /* 0x000ea20000001000 */
[----:B------:R-:W-:Y:S07]  /*ca60*/  BSSY.RECONVERGENT B3, `(.L_x_7324) ;  /* 0x000000c000037945 */ /* 0x000fee0003800200 */
[----:B------:R-:W5:Y:S01]  /*ca70*/  FCHK P0, R124, R133 ;  /* 0x000000857c007302 */ /* 0x000f620000000000 */
[----:B--2-4-:R-:W-:-:S04]  /*ca80*/  FFMA R3, -R133, R0, 1 ;  /* 0x3f80000085037423 */ /* 0x014fc80000000100 */
[----:B------:R-:W-:-:S04]  /*ca90*/  FFMA R3, R0, R3, R0 ;  /* 0x0000000300037223 */ /* 0x000fc80000000000 */
[----:B------:R-:W-:-:S04]  /*caa0*/  FFMA R0, R3, R124, RZ ;  /* 0x0000007c03007223 */ /* 0x000fc800000000ff */
[----:B------:R-:W-:-:S04]  /*cab0*/  FFMA R5, -R133, R0, R124 ;  /* 0x0000000085057223 */ /* 0x000fc8000000017c */
[----:B0-----:R-:W-:Y:S01]  /*cac0*/  FFMA R135, R3, R5, R0 ;  /* 0x0000000503877223 */ /* 0x001fe20000000000 */
[----:B-----5:R-:W-:Y:S06]  /*cad0*/  @!P0 BRA `(.L_x_7325) ;  /* 0x0000000000108947 */ /* 0x020fec0003800000 */
[----:B------:R-:W-:Y:S02]  /*cae0*/  MOV R4, R124 ;  /* 0x0000007c00047202 */ /* 0x000fe40000000f00 */
[----:B------:R-:W-:Y:S02]  /*caf0*/  MOV R5, R133 ;  /* 0x0000008500057202 */ /* 0x000fe40000000f00 */
[----:B------:R-:W-:-:S07]  /*cb00*/  MOV R134, 0xcb20 ;  /* 0x0000cb2000867802 */ /* 0x000fce0000000f00 */
[----:B-1-3--:R-:W-:Y:S05]  /*cb10*/  CALL.REL.NOINC `($__internal_2_$__cuda_sm3x_div_rn_noftz_f32_slowpath) ;  /* 0x000000a800a87944 */ /* 0x00afea0003c00000 */
.L_x_7325:
[----:B------:R-:W-:Y:S05]  /*cb20*/  BSYNC.RECONVERGENT B3 ;  /* 0x0000000000037941 */ /* 0x000fea0003800200 */
.L_x_7324:
        /* <DEDUP_REMOVED lines=17> */
[----:B-1-3--:R-:W-:Y:S05]  /*cc40*/  CALL.REL.NOINC `($__internal_2_$__cuda_sm3x_div_rn_noftz_f32_slowpath) ;  /* 0x000000a8005c7944 */ /* 0x00afea0003c00000 */
.L_x_7329:
[----:B------:R-:W-:Y:S05]  /*cc50*/  BSYNC.RECONVERGENT B4 ;  /* 0x0000000000047941 */ /* 0x000fea0003800200 */
.L_x_7328:
[----:B------:R-:W-:-:S04]  /*cc60*/  F2FP.BF16.F32.PACK_AB R135, RZ, R135 ;  /* 0x00000087ff87723e */ /* 0x000fc800000010ff */
[----:B------:R-:W-:Y:S01]  /*cc70*/  PRMT R2, R2, 0x5410, R135 ;  /* 0x0000541002027816 */ /* 0x000fe20000000087 */
[----:B------:R-:W-:Y:S06]  /*cc80*/  BRA `(.L_x_7330) ;  /* 0x0000000000047947 */ /* 0x000fec0003800000 */
.L_x_7327:
[----:B------:R-:W-:-:S07]  /*cc90*/  PRMT R2, R2, 0x5410, RZ ;  /* 0x0000541002027816 */ /* 0x000fce00000000ff */
.L_x_7330:
[----:B------:R-:W-:Y:S05]  /*cca0*/  BSYNC.RECONVERGENT B3 ;  /* 0x0000000000037941 */ /* 0x000fea0003800200 */
.L_x_7326:
        /* <DEDUP_REMOVED lines=16> */
[----:B-1-3--:R-:W-:Y:S05]  /*cdb0*/  CALL.REL.NOINC `($__internal_2_$__cuda_sm3x_div_rn_noftz_f32_slowpath) ;  /* 0x000000a800007944 */ /* 0x00afea0003c00000 */
.L_x_7334:
[----:B------:R-:W-:Y:S05]  /*cdc0*/  BSYNC.RECONVERGENT B4 ;  /* 0x0000000000047941 */ /* 0x000fea0003800200 */
.L_x_7333:
[----:B------:R-:W-:Y:S01]  /*cdd0*/  F2FP.BF16.F32.PACK_AB R3, RZ, R135 ;  /* 0x00000087ff03723e */ /* 0x000fe200000010ff */
[----:B------:R-:W-:Y:S06]  /*cde0*/  BRA `(.L_x_7335) ;  /* 0x0000000000047947 */ /* 0x000fec0003800000 */
.L_x_7332:
[----:B------:R-:W-:-:S07]  /*cdf0*/  PRMT R3, RZ, 0x7610, R3 ;  /* 0x00007610ff037816 */ /* 0x000fce0000000003 */
.L_x_7335:
[----:B------:R-:W-:Y:S05]  /*ce00*/  BSYNC.RECONVERGENT B3 ;  /* 0x0000000000037941 */ /* 0x000fea0003800200 */
.L_x_7331:
        /* <DEDUP_REMOVED lines=16> */
[----:B-1-3--:R-:W-:Y:S05]  /*cf10*/  CALL.REL.NOINC `($__internal_2_$__cuda_sm3x_div_rn_noftz_f32_slowpath) ;  /* 0x000000a400a87944 */ /* 0x00afea0003c00000 */
.L_x_7339:
[----:B------:R-:W-:Y:S05]  /*cf20*/  BSYNC.RECONVERGENT B4 ;  /* 0x0000000000047941 */ /* 0x000fea0003800200 */
.L_x_7338:
[----:B------:R-:W-:-:S04]  /*cf30*/  F2FP.BF16.F32.PACK_AB R135, RZ, R135 ;  /* 0x00000087ff87723e */ /* 0x000fc800000010ff */
[----:B------:R-:W-:Y:S01]  /*cf40*/  PRMT R3, R3, 0x5410, R135 ;  /* 0x0000541003037816 */ /* 0x000fe20000000087 */
[----:B------:R-:W-:Y:S06]  /*cf50*/  BRA `(.L_x_7340) ;  /* 0x0000000000047947 */ /* 0x000fec0003800000 */
.L_x_7337:
[----:B------:R-:W-:-:S07]  /*cf60*/  PRMT R3, R3, 0x5410, RZ ;  /* 0x0000541003037816 */ /* 0x000fce00000000ff */
.L_x_7340:
[----:B------:R-:W-:Y:S05]  /*cf70*/  BSYNC.RECONVERGENT B3 ;  /* 0x0000000000037941 */ /* 0x000fea0003800200 */
.L_x_7336:
[----:B------:R0:W-:Y:S01]  /*cf80*/  STG.E.64 desc[UR4][R6.64+0x300], R2 ;  /* 0x0003000206007986 */ /* 0x0001e2000c101b04 */
[----:B------:R-:W-:Y:S05]  /*cf90*/  BRA `(.L_x_7341) ;  /* 0x0000000000107947 */ /* 0x000fea0003800000 */
.L_x_7323:
[----:B------:R-:W5:Y:S02]  /*cfa0*/  LDCU UR7, c[0x0][0x39c] ;  /* 0x00007380ff0777ac */ /* 0x000f640008000800 */
[----:B-----5:R-:W-:-:S13]  /*cfb0*/  ISETP.GE.AND P0, PT, R0, UR7, PT ;  /* 0x0000000700007c0c */ /* 0x020fda000bf06270 */
[----:B------:R-:W-:Y:S05]  /*cfc0*/  @P0 EXIT ;  /* 0x000000000000094d */ /* 0x000fea0003800000 */
[----:B------:R0:W-:Y:S02]  /*cfd0*/  STG.E.64 desc[UR4][R6.64+0x300], RZ ;  /* 0x000300ff06007986 */ /* 0x0001e4000c101b04 */
.L_x_7341:
[----:B------:R-:W-:Y:S05]  /*cfe0*/  BSYNC.RECONVERGENT B2 ;  /* 0x0000000000027941 */ /* 0x000fea0003800200 */
.L_x_7322:
[----:B------:R-:W-:Y:S01]  /*cff0*/  VIADD R0, R8, 0x200 ;  /* 0x0000020008007836 */ /* 0x000fe20000000000 */
[----:B------:R-:W-:Y:S04]  /*d000*/  BSSY.RECONVERGENT B2, `(.L_x_7342) ;  /* 0x000005c000027945 */ /* 0x000fe80003800200 */
[----:B------:R-:W-:-:S13]  /*d010*/  ISETP.GT.U32.AND P0, PT, R0, UR6, PT ;  /* 0x0000000600007c0c */ /* 0x000fda000bf04070 */
[----:B------:R-:W-:Y:S05]  /*d020*/  @P0 BRA `(.L_x_7343) ;  /* 0x0000000400540947 */ /* 0x000fea0003800000 */
[----:B------:R-:W0:Y:S01]  /*d030*/  MUFU.RCP R0, R133 ;  /* 0x0000008500007308 */ /* 0x000e220000001000 */
[----:B------:R-:W-:Y:S07]  /*d040*/  BSSY.RECONVERGENT B3, `(.L_x_7344) ;  /* 0x000000c000037945 */ /* 0x000fee0003800200 */
[----:B------:R-:W5:Y:S01]  /*d050*/  FCHK P0, R120, R133 ;  /* 0x0000008578007302 */ /* 0x000f620000000000 */
[----:B0-2-4-:R-:W-:-:S04]  /*d060*/  FFMA R3, -R133, R0, 1 ;  /* 0x3f80000085037423 */ /* 0x015fc80000000100 */
[----:B------:R-:W-:-:S04]  /*d070*/  FFMA R3, R0, R3, R0 ;  /* 0x0000000300037223 */ /* 0x000fc80000000000 */
[----:B------:R-:W-:-:S04]  /*d080*/  FFMA R0, R3, R120, RZ ;  /* 0x0000007803007223 */ /* 0x000fc800000000ff */
[----:B------:R-:W-:-:S04]  /*d090*/  FFMA R5, -R133, R0, R120 ;  /* 0x0000000085057223 */ /* 0x000fc80000000178 */
[----:B------:R-:W-:Y:S01]  /*d0a0*/  FFMA R135, R3, R5, R0 ;  /* 0x0000000503877223 */ /* 0x000fe20000000000 */
[----:B-----5:R-:W-:Y:S06]  /*d0b0*/  @!P0 BRA `(.L_x_7345) ;  /* 0x0000000000108947 */ /* 0x020fec0003800000 */
[----:B------:R-:W-:Y:S02]  /*d0c0*/  MOV R4, R120 ;  /* 0x0000007800047202 */ /* 0x000fe40000000f00 */
[----:B------:R-:W-:Y:S02]  /*d0d0*/  MOV R5, R133 ;  /* 0x0000008500057202 */ /* 0x000fe40000000f00 */
[----:B------:R-:W-:-:S07]  /*d0e0*/  MOV R134, 0xd100 ;  /* 0x0000d10000867802 */ /* 0x000fce0000000f00 */
[----:B-1-3--:R-:W-:Y:S05]  /*d0f0*/  CALL.REL.NOINC `($__internal_2_$__cuda_sm3x_div_rn_noftz_f32_slowpath) ;  /* 0x000000a400307944 */ /* 0x00afea0003c00000 */
.L_x_7345:
[----:B------:R-:W-:Y:S05]  /*d100*/  BSYNC.RECONVERGENT B3 ;  /* 0x0000000000037941 */ /* 0x000fea0003800200 */
.L_x_7344:
        /* <DEDUP_REMOVED lines=18> */
.L_x_7349:
[----:B------:R-:W-:Y:S05]  /*d230*/  BSYNC.RECONVERGENT B4 ;  /* 0x0000000000047941 */ /* 0x000fea0003800200 */
.L_x_7348:
[----:B------:R-:W-:-:S04]  /*d240*/  F2FP.BF16.F32.PACK_AB R135, RZ, R135 ;  /* 0x00000087ff87723e */ /* 0x000fc800000010ff */
[----:B------:R-:W-:Y:S01]  /*d250*/  PRMT R2, R2, 0x5410, R135 ;  /* 0x0000541002027816 */ /* 0x000fe20000000087 */
[----:B------:R-:W-:Y:S06]  /*d260*/  BRA `(.L_x_7350) ;  /* 0x0000000000047947 */ /* 0x000fec0003800000 */
.L_x_7347:
[----:B------:R-:W-:-:S07]  /*d270*/  PRMT R2, R2, 0x5410, RZ ;  /* 0x0000541002027816 */ /* 0x000fce00000000ff */
.L_x_7350:
[----:B------:R-:W-:Y:S05]  /*d280*/  BSYNC.RECONVERGENT B3 ;  /* 0x0000000000037941 */ /* 0x000fea0003800200 */
.L_x_7346:
        /* <DEDUP_REMOVED lines=17> */
.L_x_7354:
[----:B------:R-:W-:Y:S05]  /*d3a0*/  BSYNC.RECONVERGENT B4 ;  /* 0x0000000000047941 */ /* 0x000fea0003800200 */
.L_x_7353:
[----:B------:R-:W-:Y:S01]  /*d3b0*/  F2FP.BF16.F32.PACK_AB R3, RZ, R135 ;  /* 0x00000087ff03723e */ /* 0x000fe200000010ff */
[----:B------:R-:W-:Y:S06]  /*d3c0*/  BRA `(.L_x_7355) ;  /* 0x0000000000047947 */ /* 0x000fec0003800000 */
.L_x_7352:
[----:B------:R-:W-:-:S07]  /*d3d0*/  PRMT R3, RZ, 0x7610, R3 ;  /* 0x00007610ff037816 */ /* 0x000fce0000000003 */
.L_x_7355:
[----:B------:R-:W-:Y:S05]  /*d3e0*/  BSYNC.RECONVERGENT B3 ;  /* 0x0000000000037941 */ /* 0x000fea0003800200 */
.L_x_7351:
        /* <DEDUP_REMOVED lines=17> */
.L_x_7359:
[----:B------:R-:W-:Y:S05]  /*d500*/  BSYNC.RECONVERGENT B4 ;  /* 0x0000000000047941 */ /* 0x000fea0003800200 */
.L_x_7358:
[----:B------:R-:W-:-:S04]  /*d510*/  F2FP.BF16.F32.PACK_AB R135, RZ, R135 ;  /* 0x00000087ff87723e */ /* 0x000fc800000010ff */
[----:B------:R-:W-:Y:S01]  /*d520*/  PRMT R3, R3, 0x5410, R135 ;  /* 0x0000541003037816 */ /* 0x000fe20000000087 */
[----:B------:R-:W-:Y:S06]  /*d530*/  BRA `(.L_x_7360) ;  /* 0x0000000000047947 */ /* 0x000fec0003800000 */
.L_x_7357:
[----:B------:R-:W-:-:S07]  /*d540*/  PRMT R3, R3, 0x5410, RZ ;  /* 0x0000541003037816 */ /* 0x000fce00000000ff */
.L_x_7360:
[----:B------:R-:W-:Y:S05]  /*d550*/  BSYNC.RECONVERGENT B3 ;  /* 0x0000000000037941 */ /* 0x000fea0003800200 */
.L_x_7356:
[----:B------:R0:W-:Y:S01]  /*d560*/  STG.E.64 desc[UR4][R6.64+0x400], R2 ;  /* 0x0004000206007986 */ /* 0x0001e2000c101b04 */
[----:B------:R-:W-:Y:S05]  /*d570*/  BRA `(.L_x_7361) ;  /* 0x0000000000107947 */ /* 0x000fea0003800000 */
.L_x_7343:
[----:B------:R-:W5:Y:S02]  /*d580*/  LDCU UR7, c[0x0][0x39c] ;  /* 0x00007380ff0777ac */ /* 0x000f640008000800 */
[----:B-----5:R-:W-:-:S13]  /*d590*/  ISETP.GE.AND P0, PT, R0, UR7, PT ;  /* 0x0000000700007c0c */ /* 0x020fda000bf06270 */
[----:B------:R-:W-:Y:S05]  /*d5a0*/  @P0 EXIT ;  /* 0x000000000000094d */ /* 0x000fea0003800000 */
[----:B------:R0:W-:Y:S02]  /*d5b0*/  STG.E.64 desc[UR4][R6.64+0x400], RZ ;  /* 0x000400ff06007986 */ /* 0x0001e4000c101b04 */
.L_x_7361:
[----:B------:R-:W-:Y:S05]  /*d5c0*/  BSYNC.RECONVERGENT B2 ;  /* 0x0000000000027941 */ /* 0x000fea0003800200 */
.L_x_7342:
        /* <DEDUP_REMOVED lines=17> */
.L_x_7365:
[----:B------:R-:W-:Y:S05]  /*d6e0*/  BSYNC.RECONVERGENT B3 ;  /* 0x0000000000037941 */ /* 0x000fea0003800200 */
.L_x_7364:
        /* <DEDUP_REMOVED lines=18> */
.L_x_7369:
[----:B------:R-:W-:Y:S05]  /*d810*/  BSYNC.RECONVERGENT B4 ;  /* 0x0000000000047941 */ /* 0x000fea0003800200 */
.L_x_7368:
[----:B------:R-:W-:-:S04]  /*d820*/  F2FP.BF16.F32.PACK_AB R135, RZ, R135 ;  /* 0x00000087ff87723e */ /* 0x000fc800000010ff */
[----:B------:R-:W-:Y:S01]  /*d830*/  PRMT R2, R2, 0x5410, R135 ;  /* 0x0000541002027816 */ /* 0x000fe20000000087 */
[----:B------:R-:W-:Y:S06]  /*d840*/  BRA `(.L_x_7370) ;  /* 0x0000000000047947 */ /* 0x000fec0003800000 */
.L_x_7367:
[----:B------:R-:W-:-:S07]  /*d850*/  PRMT R2, R2, 0x5410, RZ ;  /* 0x0000541002027816 */ /* 0x000fce00000000ff */
.L_x_7370:
[----:B------:R-:W-:Y:S05]  /*d860*/  BSYNC.RECONVERGENT B3 ;  /* 0x0000000000037941 */ /* 0x000fea0003800200 */
.L_x_7366:
        /* <DEDUP_REMOVED lines=17> */
.L_x_7374:
[----:B------:R-:W-:Y:S05]  /*d980*/  BSYNC.RECONVERGENT B4 ;  /* 0x0000000000047941 */ /* 0x000fea0003800200 */
.L_x_7373:
[----:B------:R-:W-:Y:S01]  /*d990*/  F2FP.BF16.F32.PACK_AB R3, RZ, R135 ;  /* 0x00000087ff03723e */ /* 0x000fe200000010ff */
[----:B------:R-:W-:Y:S06]  /*d9a0*/  BRA `(.L_x_7375) ;  /* 0x0000000000047947 */ /* 0x000fec0003800000 */
.L_x_7372:
[----:B------:R-:W-:-:S07]  /*d9b0*/  PRMT R3, RZ, 0x7610, R3 ;  /* 0x00007610ff037816 */ /* 0x000fce0000000003 */
.L_x_7375:
[----:B------:R-:W-:Y:S05]  /*d9c0*/  BSYNC.RECONVERGENT B3 ;  /* 0x0000000000037941 */ /* 0x000fea0003800200 */
.L_x_7371:
        /* <DEDUP_REMOVED lines=17> */
.L_x_7379:
[----:B------:R-:W-:Y:S05]  /*dae0*/  BSYNC.RECONVERGENT B4 ;  /* 0x0000000000047941 */ /* 0x000fea0003800200 */
.L_x_7378:
[----:B------:R-:W-:-:S04]  /*daf0*/  F2FP.BF16.F32.PACK_AB R135, RZ, R135 ;  /* 0x00000087ff87723e */ /* 0x000fc800000010ff */
[----:B------:R-:W-:Y:S01]  /*db00*/  PRMT R3, R3, 0x5410, R135 ;  /* 0x0000541003037816 */ /* 0x000fe20000000087 */
[----:B------:R-:W-:Y:S06]  /*db10*/  BRA `(.L_x_7380) ;  /* 0x0000000000047947 */ /* 0x000fec0003800000 */
.L_x_7377:
[----:B------:R-:W-:-:S07]  /*db20*/  PRMT R3, R3, 0x5410, RZ ;  /* 0x0000541003037816 */ /* 0x000fce00000000ff */
.L_x_7380:
[----:B------:R-:W-:Y:S05]  /*db30*/  BSYNC.RECONVERGENT B3 ;  /* 0x0000000000037941 */ /* 0x000fea0003800200 */
.L_x_7376:
[----:B------:R0:W-:Y:S01]  /*db40*/  STG.E.64 desc[UR4][R6.64+0x500], R2 ;  /* 0x0005000206007986 */ /* 0x0001e2000c101b04 */
[----:B------:R-:W-:Y:S05]  /*db50*/  BRA `(.L_x_7381) ;  /* 0x0000000000107947 */ /* 0x000fea0003800000 */
.L_x_7363:
[----:B------:R-:W5:Y:S02]  /*db60*/  LDCU UR7, c[0x0][0x39c] ;  /* 0x00007380ff0777ac */ /* 0x000f640008000800 */
[----:B-----5:R-:W-:-:S13]  /*db70*/  ISETP.GE.AND P0, PT, R0, UR7, PT ;  /* 0x0000000700007c0c */ /* 0x020fda000bf06270 */
[----:B------:R-:W-:Y:S05]  /*db80*/  @P0 EXIT ;  /* 0x000000000000094d */ /* 0x000fea0003800000 */
[----:B------:R0:W-:Y:S02]  /*db90*/  STG.E.64 desc[UR4][R6.64+0x500], RZ ;  /* 0x000500ff06007986 */ /* 0x0001e4000c101b04 */
.L_x_7381:
[----:B------:R-:W-:Y:S05]  /*dba0*/  BSYNC.RECONVERGENT B2 ;  /* 0x0000000000027941 */ /* 0x000fea0003800200 */
.L_x_7362:
        /* <DEDUP_REMOVED lines=17> */
.L_x_7385:
[----:B------:R-:W-:Y:S05]  /*dcc0*/  BSYNC.RECONVERGENT B3 ;  /* 0x0000000000037941 */ /* 0x000fea0003800200 */
.L_x_7384:
        /* <DEDUP_REMOVED lines=18> */
.L_x_7389:
[----:B------:R-:W-:Y:S05]  /*ddf0*/  BSYNC.RECONVERGENT B4 ;  /* 0x0000000000047941 */ /* 0x000fea0003800200 */
.L_x_7388:
[----:B------:R-:W-:-:S04]  /*de00*/  F2FP.BF16.F32.PACK_AB R135, RZ, R135 ;  /* 0x00000087ff87723e */ /* 0x000fc800000010ff */
[----:B------:R-:W-:Y:S01]  /*de10*/  PRMT R2, R2, 0x5410, R135 ;  /* 0x0000541002027816 */ /* 0x000fe20000000087 */
[----:B------:R-:W-:Y:S06]  /*de20*/  BRA `(.L_x_7390) ;  /* 0x0000000000047947 */ /* 0x000fec0003800000 */
.L_x_7387:
[----:B------:R-:W-:-:S07]  /*de30*/  PRMT R2, R2, 0x5410, RZ ;  /* 0x0000541002027816 */ /* 0x000fce00000000ff */
.L_x_7390:
[----:B------:R-:W-:Y:S05]  /*de40*/  BSYNC.RECONVERGENT B3 ;  /* 0x0000000000037941 */ /* 0x000fea0003800200 */
.L_x_7386:
        /* <DEDUP_REMOVED lines=17> */
.L_x_7394:
[----:B------:R-:W-:Y:S05]  /*df60*/  BSYNC.RECONVERGENT B4 ;  /* 0x0000000000047941 */ /* 0x000fea0003800200 */
.L_x_7393:
[----:B------:R-:W-:Y:S01]  /*df70*/  F2FP.BF16.F32.PACK_AB R3, RZ, R135 ;  /* 0x00000087ff03723e */ /* 0x000fe200000010ff */
[----:B------:R-:W-:Y:S06]  /*df80*/  BRA `(.L_x_7395) ;  /* 0x0000000000047947 */ /* 0x000fec0003800000 */
.L_x_7392:
[----:B------:R-:W-:-:S07]  /*df90*/  PRMT R3, RZ, 0x7610, R3 ;  /* 0x00007610ff037816 */ /* 0x000fce0000000003 */
.L_x_7395:
[----:B------:R-:W-:Y:S05]  /*dfa0*/  BSYNC.RECONVERGENT B3 ;  /* 0x0000000000037941 */ /* 0x000fea0003800200 */
.L_x_7391:
        /* <DEDUP_REMOVED lines=17> */
.L_x_7399:
[----:B------:R-:W-:Y:S05]  /*e0c0*/  BSYNC.RECONVERGENT B4 ;  /* 0x0000000000047941 */ /* 0x000fea0003800200 */
.L_x_7398:
[----:B------:R-:W-:-:S04]  /*e0d0*/  F2FP.BF16.F32.PACK_AB R135, RZ, R135 ;  /* 0x00000087ff87723e */ /* 0x000fc800000010ff */
[----:B------:R-:W-:Y:S01]  /*e0e0*/  PRMT R3, R3, 0x5410, R135 ;  /* 0x0000541003037816 */ /* 0x000fe20000000087 */
[----:B------:R-:W-:Y:S06]  /*e0f0*/  BRA `(.L_x_7400) ;  /* 0x0000000000047947 */ /* 0x000fec0003800000 */
.L_x_7397:
[----:B------:R-:W-:-:S07]  /*e100*/  PRMT R3, R3, 0x5410, RZ ;  /* 0x0000541003037816 */ /* 0x000fce00000000ff */
.L_x_7400:
[----:B------:R-:W-:Y:S05]  /*e110*/  BSYNC.RECONVERGENT B3 ;  /* 0x0000000000037941 */ /* 0x000fea0003800200 */
.L_x_7396:
[----:B------:R0:W-:Y:S01]  /*e120*/  STG.E.64 desc[UR4][R6.64+0x600], R2 ;  /* 0x0006000206007986 */ /* 0x0001e2000c101b04 */
[----:B------:R-:W-:Y:S05]  /*e130*/  BRA `(.L_x_7401) ;  /* 0x0000000000107947 */ /* 0x000fea0003800000 */
.L_x_7383:
[----:B------:R-:W5:Y:S02]  /*e140*/  LDCU UR7, c[0x0][0x39c] ;  /* 0x00007380ff0777ac */ /* 0x000f640008000800 */
[----:B-----5:R-:W-:-:S13]  /*e150*/  ISETP.GE.AND P0, PT, R0, UR7, PT ;  /* 0x0000000700007c0c */ /* 0x020fda000bf06270 */
[----:B------:R-:W-:Y:S05]  /*e160*/  @P0 EXIT ;  /* 0x000000000000094d */ /* 0x000fea0003800000 */
[----:B------:R0:W-:Y:S02]  /*e170*/  STG.E.64 desc[UR4][R6.64+0x600], RZ ;  /* 0x000600ff06007986 */ /* 0x0001e4000c101b04 */
.L_x_7401:
[----:B------:R-:W-:Y:S05]  /*e180*/  BSYNC.RECONVERGENT B2 ;  /* 0x0000000000027941 */ /* 0x000fea0003800200 */
.L_x_7382:
        /* <DEDUP_REMOVED lines=17> */
.L_x_7405:
[----:B------:R-:W-:Y:S05]  /*e2a0*/  BSYNC.RECONVERGENT B3 ;  /* 0x0000000000037941 */ /* 0x000fea0003800200 */
.L_x_7404:
        /* <DEDUP_REMOVED lines=18> */
.L_x_7409:
[----:B------:R-:W-:Y:S05]  /*e3d0*/  BSYNC.RECONVERGENT B4 ;  /* 0x0000000000047941 */ /* 0x000fea0003800200 */
.L_x_7408:
[----:B------:R-:W-:-:S04]  /*e3e0*/  F2FP.BF16.F32.PACK_AB R135, RZ, R135 ;  /* 0x00000087ff87723e */ /* 0x000fc800000010ff */
[----:B------:R-:W-:Y:S01]  /*e3f0*/  PRMT R2, R2, 0x5410, R135 ;  /* 0x0000541002027816 */ /* 0x000fe20000000087 */
[----:B------:R-:W-:Y:S06]  /*e400*/  BRA `(.L_x_7410) ;  /* 0x0000000000047947 */ /* 0x000fec0003800000 */
.L_x_7407:
[----:B------:R-:W-:-:S07]  /*e410*/  PRMT R2, R2, 0x5410, RZ ;  /* 0x0000541002027816 */ /* 0x000fce00000000ff */
.L_x_7410:
[----:B------:R-:W-:Y:S05]  /*e420*/  BSYNC.RECONVERGENT B3 ;  /* 0x0000000000037941 */ /* 0x000fea0003800200 */
.L_x_7406:
        /* <DEDUP_REMOVED lines=17> */
.L_x_7414:
[----:B------:R-:W-:Y:S05]  /*e540*/  BSYNC.RECONVERGENT B4 ;  /* 0x0000000000047941 */ /* 0x000fea0003800200 */
.L_x_7413:
[----:B------:R-:W-:Y:S01]  /*e550*/  F2FP.BF16.F32.PACK_AB R0, RZ, R135 ;  /* 0x00000087ff00723e */ /* 0x000fe200000010ff */
[----:B------:R-:W-:Y:S06]  /*e560*/  BRA `(.L_x_7415) ;  /* 0x0000000000047947 */ /* 0x000fec0003800000 */
.L_x_7412:
[----:B------:R-:W-:-:S07]  /*e570*/  PRMT R0, RZ, 0x7610, R0 ;  /* 0x00007610ff007816 */ /* 0x000fce0000000000 */
.L_x_7415:
[----:B------:R-:W-:Y:S05]  /*e580*/  BSYNC.RECONVERGENT B3 ;  /* 0x0000000000037941 */ /* 0x000fea0003800200 */
.L_x_7411:
        /* <DEDUP_REMOVED lines=17> */
.L_x_7419:
[----:B------:R-:W-:Y:S05]  /*e6a0*/  BSYNC.RECONVERGENT B4 ;  /* 0x0000000000047941 */ /* 0x000fea0003800200 */
.L_x_7418:
[----:B------:R-:W-:-:S04]  /*e6b0*/  F2FP.BF16.F32.PACK_AB R135, RZ, R135 ;  /* 0x00000087ff87723e */ /* 0x000fc800000010ff */
[----:B------:R-:W-:Y:S01]  /*e6c0*/  PRMT R3, R0, 0x5410, R135 ;  /* 0x0000541000037816 */ /* 0x000fe20000000087 */
[----:B------:R-:W-:Y:S06]  /*e6d0*/  BRA `(.L_x_7420) ;  /* 0x0000000000047947 */ /* 0x000fec0003800000 */
.L_x_7417:
[----:B------:R-:W-:-:S07]  /*e6e0*/  PRMT R3, R0, 0x5410, RZ ;  /* 0x0000541000037816 */ /* 0x000fce00000000ff */
.L_x_7420:
[----:B------:R-:W-:Y:S05]  /*e6f0*/  BSYNC.RECONVERGENT B3 ;  /* 0x0000000000037941 */ /* 0x000fea0003800200 */
.L_x_7416:
[----:B------:R0:W-:Y:S01]  /*e700*/  STG.E.64 desc[UR4][R6.64+0x700], R2 ;  /* 0x0007000206007986 */ /* 0x0001e2000c101b04 */
[----:B------:R-:W-:Y:S05]  /*e710*/  BRA `(.L_x_7421) ;  /* 0x0000000000107947 */ /* 0x000fea0003800000 */
.L_x_7403:
[----:B------:R-:W5:Y:S02]  /*e720*/  LDCU UR7, c[0x0][0x39c] ;  /* 0x00007380ff0777ac */ /* 0x000f640008000800 */
[----:B-----5:R-:W-:-:S13]  /*e730*/  ISETP.GE.AND P0, PT, R0, UR7, PT ;  /* 0x0000000700007c0c */ /* 0x020fda000bf06270 */
[----:B------:R-:W-:Y:S05]  /*e740*/  @P0 EXIT ;  /* 0x000000000000094d */ /* 0x000fea0003800000 */
[----:B------:R0:W-:Y:S02]  /*e750*/  STG.E.64 desc[UR4][R6.64+0x700], RZ ;  /* 0x000700ff06007986 */ /* 0x0001e4000c101b04 */
.L_x_7421:
[----:B------:R-:W-:Y:S05]  /*e760*/  BSYNC.RECONVERGENT B2 ;  /* 0x0000000000027941 */ /* 0x000fea0003800200 */
.L_x_7402:
        /* <DEDUP_REMOVED lines=17> */
.L_x_7425:
[----:B------:R-:W-:Y:S05]  /*e880*/  BSYNC.RECONVERGENT B3 ;  /* 0x0000000000037941 */ /* 0x000fea0003800200 */
.L_x_7424:
        /* <DEDUP_REMOVED lines=18> */
.L_x_7429:
[----:B------:R-:W-:Y:S05]  /*e9b0*/  BSYNC.RECONVERGENT B4 ;  /* 0x0000000000047941 */ /* 0x000fea0003800200 */
.L_x_7428:
[----:B------:R-:W-:-:S04]  /*e9c0*/  F2FP.BF16.F32.PACK_AB R135, RZ, R135 ;  /* 0x00000087ff87723e */ /* 0x000fc800000010ff */
[----:B------:R-:W-:Y:S01]  /*e9d0*/  PRMT R2, R2, 0x5410, R135 ;  /* 0x0000541002027816 */ /* 0x000fe20000000087 */
[----:B------:R-:W-:Y:S06]  /*e9e0*/  BRA `(.L_x_7430) ;  /* 0x0000000000047947 */ /* 0x000fec0003800000 */
.L_x_7427:
[----:B------:R-:W-:-:S07]  /*e9f0*/  PRMT R2, R2, 0x5410, RZ ;  /* 0x0000541002027816 */ /* 0x000fce00000000ff */
.L_x_7430:
[----:B------:R-:W-:Y:S05]  /*ea00*/  BSYNC.RECONVERGENT B3 ;  /* 0x0000000000037941 */ /* 0x000fea0003800200 */
.L_x_7426:
        /* <DEDUP_REMOVED lines=17> */
.L_x_7434:
[----:B------:R-:W-:Y:S05]  /*eb20*/  BSYNC.RECONVERGENT B4 ;  /* 0x0000000000047941 */ /* 0x000fea0003800200 */
.L_x_7433:
[----:B------:R-:W-:Y:S01]  /*eb30*/  F2FP.BF16.F32.PACK_AB R0, RZ, R135 ;  /* 0x00000087ff00723e */ /* 0x000fe200000010ff */
[----:B------:R-:W-:Y:S06]  /*eb40*/  BRA `(.L_x_7435) ;  /* 0x0000000000047947 */ /* 0x000fec0003800000 */
.L_x_7432:
[----:B------:R-:W-:-:S07]  /*eb50*/  PRMT R0, RZ, 0x7610, R0 ;  /* 0x00007610ff007816 */ /* 0x000fce0000000000 */
.L_x_7435:
[----:B------:R-:W-:Y:S05]  /*eb60*/  BSYNC.RECONVERGENT B3 ;  /* 0x0000000000037941 */ /* 0x000fea0003800200 */
.L_x_7431:
        /* <DEDUP_REMOVED lines=17> */
.L_x_7439:
[----:B------:R-:W-:Y:S05]  /*ec80*/  BSYNC.RECONVERGENT B4 ;  /* 0x0000000000047941 */ /* 0x000fea0003800200 */
.L_x_7438:
[----:B------:R-:W-:-:S04]  /*ec90*/  F2FP.BF16.F32.PACK_AB R135, RZ, R135 ;  /* 0x00000087ff87723e */ /* 0x000fc800000010ff */
[----:B------:R-:W-:Y:S01]  /*eca0*/  PRMT R3, R0, 0x5410, R135 ;  /* 0x0000541000037816 */ /* 0x000fe20000000087 */
[----:B------:R-:W-:Y:S06]  /*ecb0*/  BRA `(.L_x_7440) ;  /* 0x0000000000047947 */ /* 0x000fec0003800000 */
.L_x_7437:
[----:B------:R-:W-:-:S07]  /*ecc0*/  PRMT R3, R0, 0x5410, RZ ;  /* 0x0000541000037816 */ /* 0x000fce00000000ff */
.L_x_7440:
[----:B------:R-:W-:Y:S05]  /*ecd0*/  BSYNC.RECONVERGENT B3 ;  /* 0x0000000000037941 */ /* 0x000fea0003800200 */
.L_x_7436:
[----:B------:R0:W-:Y:S01]  /*ece0*/  STG.E.64 desc[UR4][R6.64+0x800], R2 ;  /* 0x0008000206007986 */ /* 0x0001e2000c101b04 */
[----:B------:R-:W-:Y:S05]  /*ecf0*/  BRA `(.L_x_7441) ;  /* 0x0000000000107947 */ /* 0x000fea0003800000 */
.L_x_7423:
[----:B------:R-:W5:Y:S02]  /*ed00*/  LDCU UR7, c[0x0][0x39c] ;  /* 0x00007380ff0777ac */ /* 0x000f640008000800 */
[----:B-----5:R-:W-:-:S13]  /*ed10*/  ISETP.GE.AND P0, PT, R0, UR7, PT ;  /* 0x0000000700007c0c */ /* 0x020fda000bf06270 */
[----:B------:R-:W-:Y:S05]  /*ed20*/  @P0 EXIT ;  /* 0x000000000000094d */ /* 0x000fea0003800000 */
[----:B------:R0:W-:Y:S02]  /*ed30*/  STG.E.64 desc[UR4][R6.64+0x800], RZ ;  /* 0x000800ff06007986 */ /* 0x0001e4000c101b04 */
.L_x_7441:
[----:B------:R-:W-:Y:S05]  /*ed40*/  BSYNC.RECONVERGENT B2 ;  /* 0x0000000000027941 */ /* 0x000fea0003800200 */
.L_x_7422:
        /* <DEDUP_REMOVED lines=17> */
.L_x_7445:
[----:B------:R-:W-:Y:S05]  /*ee60*/  BSYNC.RECONVERGENT B3 ;  /* 0x0000000000037941 */ /* 0x000fea0003800200 */
.L_x_7444:
        /* <DEDUP_REMOVED lines=18> */
.L_x_7449:
[----:B------:R-:W-:Y:S05]  /*ef90*/  BSYNC.RECONVERGENT B4 ;  /* 0x0000000000047941 */ /* 0x000fea0003800200 */
.L_x_7448:
[----:B------:R-:W-:-:S04]  /*efa0*/  F2FP.BF16.F32.PACK_AB R135, RZ, R135 ;  /* 0x00000087ff87723e */ /* 0x000fc800000010ff */
[----:B------:R-:W-:Y:S01]  /*efb0*/  PRMT R2, R2, 0x5410, R135 ;  /* 0x0000541002027816 */ /* 0x000fe20000000087 */
[----:B------:R-:W-:Y:S06]  /*efc0*/  BRA `(.L_x_7450) ;  /* 0x0000000000047947 */ /* 0x000fec0003800000 */
.L_x_7447:
[----:B------:R-:W-:-:S07]  /*efd0*/  PRMT R2, R2, 0x5410, RZ ;  /* 0x0000541002027816 */ /* 0x000fce00000000ff */
.L_x_7450:
[----:B------:R-:W-:Y:S05]  /*efe0*/  BSYNC.RECONVERGENT B3 ;  /* 0x0000000000037941 */ /* 0x000fea0003800200 */
.L_x_7446:
        /* <DEDUP_REMOVED lines=17> */
.L_x_7454:
[----:B------:R-:W-:Y:S05]  /*f100*/  BSYNC.RECONVERGENT B4 ;  /* 0x0000000000047941 */ /* 0x000fea0003800200 */
.L_x_7453:
[----:B------:R-:W-:Y:S01]  /*f110*/  F2FP.BF16.F32.PACK_AB R0, RZ, R135 ;  /* 0x00000087ff00723e */ /* 0x000fe200000010ff */
[----:B------:R-:W-:Y:S06]  /*f120*/  BRA `(.L_x_7455) ;  /* 0x0000000000047947 */ /* 0x000fec0003800000 */
.L_x_7452:
[----:B------:R-:W-:-:S07]  /*f130*/  PRMT R0, RZ, 0x7610, R0 ;  /* 0x00007610ff007816 */ /* 0x000fce0000000000 */
.L_x_7455:
[----:B------:R-:W-:Y:S05]  /*f140*/  BSYNC.RECONVERGENT B3 ;  /* 0x0000000000037941 */ /* 0x000fea0003800200 */
.L_x_7451:
        /* <DEDUP_REMOVED lines=17> */
.L_x_7459:
[----:B------:R-:W-:Y:S05]  /*f260*/  BSYNC.RECONVERGENT B4 ;  /* 0x0000000000047941 */ /* 0x000fea0003800200 */
.L_x_7458:
[----:B------:R-:W-:-:S04]  /*f270*/  F2FP.BF16.F32.PACK_AB R135, RZ, R135 ;  /* 0x00000087ff87723e */ /* 0x000fc800000010ff */
[----:B------:R-:W-:Y:S01]  /*f280*/  PRMT R3, R0, 0x5410, R135 ;  /* 0x0000541000037816 */ /* 0x000fe20000000087 */
[----:B------:R-:W-:Y:S06]  /*f290*/  BRA `(.L_x_7460) ;  /* 0x0000000000047947 */ /* 0x000fec0003800000 */
.L_x_7457:
[----:B------:R-:W-:-:S07]  /*f2a0*/  PRMT R3, R0, 0x5410, RZ ;  /* 0x0000541000037816 */ /* 0x000fce00000000ff */
.L_x_7460:
[----:B------:R-:W-:Y:S05]  /*f2b0*/  BSYNC.RECONVERGENT B3 ;  /* 0x0000000000037941 */ /* 0x000fea0003800200 */
.L_x_7456:
[----:B------:R0:W-:Y:S01]  /*f2c0*/  STG.E.64 desc[UR4][R6.64+0x900], R2 ;  /* 0x0009000206007986 */ /* 0x0001e2000c101b04 */
[----:B------:R-:W-:Y:S05]  /*f2d0*/  BRA `(.L_x_7461) ;  /* 0x0000000000107947 */ /* 0x000fea0003800000 */
.L_x_7443:
[----:B------:R-:W5:Y:S02]  /*f2e0*/  LDCU UR7, c[0x0][0x39c] ;  /* 0x00007380ff0777ac */ /* 0x000f640008000800 */
[----:B-----5:R-:W-:-:S13]  /*f2f0*/  ISETP.GE.AND P0, PT, R0, UR7, PT ;  /* 0x0000000700007c0c */ /* 0x020fda000bf06270 */
[----:B------:R-:W-:Y:S05]  /*f300*/  @P0 EXIT ;  /* 0x000000000000094d */ /* 0x000fea0003800000 */
[----:B------:R0:W-:Y:S02]  /*f310*/  STG.E.64 desc[UR4][R6.64+0x900], RZ ;  /* 0x000900ff06007986 */ /* 0x0001e4000c101b04 */
.L_x_7461:
[----:B------:R-:W-:Y:S05]  /*f320*/  BSYNC.RECONVERGENT B2 ;  /* 0x0000000000027941 */ /* 0x000fea0003800200 */
.L_x_7442:
        /* <DEDUP_REMOVED lines=17> */
.L_x_7465:
[----:B------:R-:W-:Y:S05]  /*f440*/  BSYNC.RECONVERGENT B3 ;  /* 0x0000000000037941 */ /* 0x000fea0003800200 */
.L_x_7464:
        /* <DEDUP_REMOVED lines=18> */
.L_x_7469:
[----:B------:R-:W-:Y:S05]  /*f570*/  BSYNC.RECONVERGENT B4 ;  /* 0x0000000000047941 */ /* 0x000fea0003800200 */
.L_x_7468:
[----:B------:R-:W-:-:S04]  /*f580*/  F2FP.BF16.F32.PACK_AB R135, RZ, R135 ;  /* 0x00000087ff87723e */ /* 0x000fc800000010ff */
[----:B------:R-:W-:Y:S01]  /*f590*/  PRMT R58, R2, 0x5410, R135 ;  /* 0x00005410023a7816 */ /* 0x000fe20000000087 */
[----:B------:R-:W-:Y:S06]  /*f5a0*/  BRA `(.L_x_7470) ;  /* 0x0000000000047947 */ /* 0x000fec0003800000 */
.L_x_7467:
[----:B------:R-:W-:-:S07]  /*f5b0*/  PRMT R58, R2, 0x5410, RZ ;  /* 0x00005410023a7816 */ /* 0x000fce00000000ff */
.L_x_7470:
[----:B------:R-:W-:Y:S05]  /*f5c0*/  BSYNC.RECONVERGENT B3 ;  /* 0x0000000000037941 */ /* 0x000fea0003800200 */
.L_x_7466:
        /* <DEDUP_REMOVED lines=17> */
.L_x_7474:
[----:B------:R-:W-:Y:S05]  /*f6e0*/  BSYNC.RECONVERGENT B4 ;  /* 0x0000000000047941 */ /* 0x000fea0003800200 */
.L_x_7473:
[----:B------:R-:W-:Y:S01]  /*f6f0*/  F2FP.BF16.F32.PACK_AB R0, RZ, R135 ;  /* 0x00000087ff00723e */ /* 0x000fe200000010ff */
[----:B------:R-:W-:Y:S06]  /*f700*/  BRA `(.L_x_7475) ;  /* 0x0000000000047947 */ /* 0x000fec0003800000 */
.L_x_7472:
[----:B------:R-:W-:-:S07]  /*f710*/  PRMT R0, RZ, 0x7610, R0 ;  /* 0x00007610ff007816 */ /* 0x000fce0000000000 */
.L_x_7475:
[----:B------:R-:W-:Y:S05]  /*f720*/  BSYNC.RECONVERGENT B3 ;  /* 0x0000000000037941 */ /* 0x000fea0003800200 */
.L_x_7471:
        /* <DEDUP_REMOVED lines=17> */
.L_x_7479:
[----:B------:R-:W-:Y:S05]  /*f840*/  BSYNC.RECONVERGENT B4 ;  /* 0x0000000000047941 */ /* 0x000fea0003800200 */
.L_x_7478:
[----:B------:R-:W-:-:S04]  /*f850*/  F2FP.BF16.F32.PACK_AB R135, RZ, R135 ;  /* 0x00000087ff87723e */ /* 0x000fc800000010ff */
[----:B------:R-:W-:Y:S01]  /*f860*/  PRMT R3, R0, 0x5410, R135 ;  /* 0x0000541000037816 */ /* 0x000fe20000000087 */
[----:B------:R-:W-:Y:S06]  /*f870*/  BRA `(.L_x_7480) ;  /* 0x0000000000047947 */ /* 0x000fec0003800000 */
.L_x_7477:
[----:B------:R-:W-:-:S07]  /*f880*/  PRMT R3, R0, 0x5410, RZ ;  /* 0x0000541000037816 */ /* 0x000fce00000000ff */
.L_x_7480:
[----:B------:R-:W-:Y:S05]  /*f890*/  BSYNC.RECONVERGENT B3 ;  /* 0x0000000000037941 */ /* 0x000fea0003800200 */
.L_x_7476:
[----:B------:R-:W-:-:S05]  /*f8a0*/  IMAD.MOV.U32 R2, RZ, RZ, R58 ;  /* 0x000000ffff027224 */ /* 0x000fca00078e003a */
[----:B------:R0:W-:Y:S01]  /*f8b0*/  STG.E.64 desc[UR4][R6.64+0xa00], R2 ;  /* 0x000a000206007986 */ /* 0x0001e2000c101b04 */
[----:B------:R-:W-:Y:S05]  /*f8c0*/  BRA `(.L_x_7481) ;  /* 0x0000000000107947 */ /* 0x000fea0003800000 */
.L_x_7463:
[----:B------:R-:W5:Y:S02]  /*f8d0*/  LDCU UR7, c[0x0][0x39c] ;  /* 0x00007380ff0777ac */ /* 0x000f640008000800 */
[----:B-----5:R-:W-:-:S13]  /*f8e0*/  ISETP.GE.AND P0, PT, R0, UR7, PT ;  /* 0x0000000700007c0c */ /* 0x020fda000bf06270 */
[----:B------:R-:W-:Y:S05]  /*f8f0*/  @P0 EXIT ;  /* 0x000000000000094d */ /* 0x000fea0003800000 */
[----:B------:R0:W-:Y:S02]  /*f900*/  STG.E.64 desc[UR4][R6.64+0xa00], RZ ;  /* 0x000a00ff06007986 */ /* 0x0001e4000c101b04 */
.L_x_7481:
[----:B------:R-:W-:Y:S05]  /*f910*/  BSYNC.RECONVERGENT B2 ;  /* 0x0000000000027941 */ /* 0x000fea0003800200 */
.L_x_7462:
[----:B------:R-:W-:Y:S01]  /*f920*/  IADD3 R0, PT, PT, R8, 0x580, RZ ;  /* 0x0000058008007810 */ /* 0x000fe20007ffe0ff */
[----:B------:R-:W-:Y:S03]  /*f930*/  BSSY.RECONVERGENT B2, `(.L_x_7482) ;  /* 0x000005d000027945 */ /* 0x000fe60003800200 */
        /* <DEDUP_REMOVED lines=15> */
.L_x_7485:
[----:B------:R-:W-:Y:S05]  /*fa30*/  BSYNC.RECONVERGENT B3 ;  /* 0x0000000000037941 */ /* 0x000fea0003800200 */
.L_x_7484:
[----:B------:R-:W-:Y:S01]  /*fa40*/  VIADD R0, R8, 0x581 ;  /* 0x0000058108007836 */ /* 0x000fe20000000000 */
[----:B------:R-:W-:Y:S01]  /*fa50*/  BSSY.RECONVERGENT B3, `(.L_x_7486) ;  /* 0x0000016000037945 */ /* 0x000fe20003800200 */
[----:B------:R-:W-:-:S03]  /*fa60*/  F2FP.BF16.F32.PACK_AB R2, RZ, R135 ;  /* 0x00000087ff02723e */ /* 0x000fc600000010ff */
        /* <DEDUP_REMOVED lines=15> */
.L_x_7489:
[----:B------:R-:W-:Y:S05]  /*fb60*/  BSYNC.RECONVERGENT B4 ;  /* 0x0000000000047941 */ /* 0x000fea0003800200 */
.L_x_7488:
[----:B------:R-:W-:-:S04]  /*fb70*/  F2FP.BF16.F32.PACK_AB R135, RZ, R135 ;  /* 0x00000087ff87723e */ /* 0x000fc800000010ff */
[----:B------:R-:W-:Y:S01]  /*fb80*/  PRMT R54, R2, 0x5410, R135 ;  /* 0x0000541002367816 */ /* 0x000fe20000000087 */
[----:B------:R-:W-:Y:S06]  /*fb90*/  BRA `(.L_x_7490) ;  /* 0x0000000000047947 */ /* 0x000fec0003800000 */
.L_x_7487:
[----:B------:R-:W-:-:S07]  /*fba0*/  PRMT R54, R2, 0x5410, RZ ;  /* 0x0000541002367816 */ /* 0x000fce00000000ff */
.L_x_7490:
[----:B------:R-:W-:Y:S05]  /*fbb0*/  BSYNC.RECONVERGENT B3 ;  /* 0x0000000000037941 */ /* 0x000fea0003800200 */
.L_x_7486:
        /* <DEDUP_REMOVED lines=17> */
.L_x_7494:
[----:B------:R-:W-:Y:S05]  /*fcd0*/  BSYNC.RECONVERGENT B4 ;  /* 0x0000000000047941 */ /* 0x000fea0003800200 */
.L_x_7493:
[----:B------:R-:W-:Y:S01]  /*fce0*/  F2FP.BF16.F32.PACK_AB R0, RZ, R135 ;  /* 0x00000087ff00723e */ /* 0x000fe200000010ff */
[----:B------:R-:W-:Y:S06]  /*fcf0*/  BRA `(.L_x_7495) ;  /* 0x0000000000047947 */ /* 0x000fec0003800000 */
.L_x_7492:
[----:B------:R-:W-:-:S07]  /*fd00*/  PRMT R0, RZ, 0x7610, R0 ;  /* 0x00007610ff007816 */ /* 0x000fce0000000000 */
.L_x_7495:
[----:B------:R-:W-:Y:S05]  /*fd10*/  BSYNC.RECONVERGENT B3 ;  /* 0x0000000000037941 */ /* 0x000fea0003800200 */
.L_x_7491:
        /* <DEDUP_REMOVED lines=17> */
.L_x_7499:
[----:B------:R-:W-:Y:S05]  /*fe30*/  BSYNC.RECONVERGENT B4 ;  /* 0x0000000000047941 */ /* 0x000fea0003800200 */
.L_x_7498:
[----:B------:R-:W-:-:S04]  /*fe40*/  F2FP.BF16.F32.PACK_AB R135, RZ, R135 ;  /* 0x00000087ff87723e */ /* 0x000fc800000010ff */
[----:B------:R-:W-:Y:S01]  /*fe50*/  PRMT R3, R0, 0x5410, R135 ;  /* 0x0000541000037816 */ /* 0x000fe20000000087 */
[----:B------:R-:W-:Y:S06]  /*fe60*/  BRA `(.L_x_7500) ;  /* 0x0000000000047947 */ /* 0x000fec0003800000 */
.L_x_7497:
[----:B------:R-:W-:-:S07]  /*fe70*/  PRMT R3, R0, 0x5410, RZ ;  /* 0x0000541000037816 */ /* 0x000fce00000000ff */
.L_x_7500:
[----:B------:R-:W-:Y:S05]  /*fe80*/  BSYNC.RECONVERGENT B3 ;  /* 0x0000000000037941 */ /* 0x000fea0003800200 */
.L_x_7496:
[----:B------:R-:W-:-:S05]  /*fe90*/  MOV R2, R54 ;  /* 0x0000003600027202 */ /* 0x000fca0000000f00 */
[----:B------:R0:W-:Y:S01]  /*fea0*/  STG.E.64 desc[UR4][R6.64+0xb00], R2 ;  /* 0x000b000206007986 */ /* 0x0001e2000c101b04 */
[----:B------:R-:W-:Y:S05]  /*feb0*/  BRA `(.L_x_7501) ;  /* 0x0000000000107947 */ /* 0x000fea0003800000 */
.L_x_7483:
[----:B------:R-:W5:Y:S02]  /*fec0*/  LDCU UR7, c[0x0][0x39c] ;  /* 0x00007380ff0777ac */ /* 0x000f640008000800 */
[----:B-----5:R-:W-:-:S13]  /*fed0*/  ISETP.GE.AND P0, PT, R0, UR7, PT ;  /* 0x0000000700007c0c */ /* 0x020fda000bf06270 */
[----:B------:R-:W-:Y:S05]  /*fee0*/  @P0 EXIT ;  /* 0x000000000000094d */ /* 0x000fea0003800000 */
[----:B------:R0:W-:Y:S02]  /*fef0*/  STG.E.64 desc[UR4][R6.64+0xb00], RZ ;  /* 0x000b00ff06007986 */ /* 0x0001e4000c101b04 */
.L_x_7501:
[----:B------:R-:W-:Y:S05]  /*ff00*/  BSYNC.RECONVERGENT B2 ;  /* 0x0000000000027941 */ /* 0x000fea0003800200 */
.L_x_7482:
        /* <DEDUP_REMOVED lines=13> */
[----:B------:R-:W-:Y:S01]  /*ffe0*/  MOV R4, R12 ;  /* 0x0000000c00047202 */ /* 0x000fe20000000f00 */
[----:B------:R-:W-:Y:S01]  /*fff0*/  IMAD.MOV.U32 R5, RZ, RZ, R133 ;  /* 0x000000ffff057224 */ /* 0x000fe200078e0085 */
[----:B------:R-:W-:-:S07]  /*10000*/  MOV R134, 0x10020 ;  /* 0x0001002000867802 */ /* 0x000fce0000000f00 */
[----:B-1-3--:R-:W-:Y:S05]  /*10010*/  CALL.REL.NOINC `($__internal_2_$__cuda_sm3x_div_rn_noftz_f32_slowpath) ;  /* 0x0000007400687944 */ /* 0x00afea0003c00000 */
.L_x_7505:
[----:B------:R-:W-:Y:S05]  /*10020*/  BSYNC.RECONVERGENT B3 ;  /* 0x0000000000037941 */ /* 0x000fea0003800200 */
.L_x_7504:
        /* <DEDUP_REMOVED lines=18> */
.L_x_7509:
[----:B------:R-:W-:Y:S05]  /*10150*/  BSYNC.RECONVERGENT B4 ;  /* 0x0000000000047941 */ /* 0x000fea0003800200 */
.L_x_7508:
[----:B------:R-:W-:-:S04]  /*10160*/  F2FP.BF16.F32.PACK_AB R135, RZ, R135 ;  /* 0x00000087ff87723e */ /* 0x000fc800000010ff */
[----:B------:R-:W-:Y:S01]  /*10170*/  PRMT R12, R12, 0x5410, R135 ;  /* 0x000054100c0c7816 */ /* 0x000fe20000000087 */
[----:B------:R-:W-:Y:S06]  /*10180*/  BRA `(.L_x_7510) ;  /* 0x0000000000047947 */ /* 0x000fec0003800000 */
.L_x_7507:
[----:B------:R-:W-:-:S07]  /*10190*/  PRMT R12, R12, 0x5410, RZ ;  /* 0x000054100c0c7816 */ /* 0x000fce00000000ff */
.L_x_7510:
[----:B------:R-:W-:Y:S05]  /*101a0*/  BSYNC.RECONVERGENT B3 ;  /* 0x0000000000037941 */ /* 0x000fea0003800200 */
.L_x_7506:
[----:B------:R-:W-:Y:S01]  /*101b0*/  VIADD R0, R8, 0x602 ;  /* 0x0000060208007836 */ /* 0x000fe20000000000 */
[----:B------:R-:W-:Y:S04]  /*101c0*/  BSSY.RECONVERGENT B3, `(.L_x_7511) ;  /* 0x0000014000037945 */ /* 0x000fe80003800200 */
        /* <DEDUP_REMOVED lines=15> */
.L_x_7514:
[----:B------:R-:W-:Y:S05]  /*102c0*/  BSYNC.RECONVERGENT B4 ;  /* 0x0000000000047941 */ /* 0x000fea0003800200 */
.L_x_7513:
[----:B------:R-:W-:Y:S01]  /*102d0*/  F2FP.BF16.F32.PACK_AB R3, RZ, R135 ;  /* 0x00000087ff03723e */ /* 0x000fe200000010ff */
[----:B------:R-:W-:Y:S06]  /*102e0*/  BRA `(.L_x_7515) ;  /* 0x0000000000047947 */ /* 0x000fec0003800000 */
.L_x_7512:
[----:B------:R-:W-:-:S07]  /*102f0*/  PRMT R3, RZ, 0x7610, R3 ;  /* 0x00007610ff037816 */ /* 0x000fce0000000003 */
.L_x_7515:
[----:B------:R-:W-:Y:S05]  /*10300*/  BSYNC.RECONVERGENT B3 ;  /* 0x0000000000037941 */ /* 0x000fea0003800200 */
.L_x_7511:
        /* <DEDUP_REMOVED lines=17> */
.L_x_7519:
[----:B------:R-:W-:Y:S05]  /*10420*/  BSYNC.RECONVERGENT B4 ;  /* 0x0000000000047941 */ /* 0x000fea0003800200 */
.L_x_7518:
[----:B------:R-:W-:-:S04]  /*10430*/  F2FP.BF16.F32.PACK_AB R135, RZ, R135 ;  /* 0x00000087ff87723e */ /* 0x000fc800000010ff */
[----:B------:R-:W-:Y:S01]  /*10440*/  PRMT R3, R3, 0x5410, R135 ;  /* 0x0000541003037816 */ /* 0x000fe20000000087 */
[----:B------:R-:W-:Y:S06]  /*10450*/  BRA `(.L_x_7520) ;  /* 0x0000000000047947 */ /* 0x000fec0003800000 */
.L_x_7517:
[----:B------:R-:W-:-:S07]  /*10460*/  PRMT R3, R3, 0x5410, RZ ;  /* 0x0000541003037816 */ /* 0x000fce00000000ff */
.L_x_7520:
[----:B------:R-:W-:Y:S05]  /*10470*/  BSYNC.RECONVERGENT B3 ;  /* 0x0000000000037941 */ /* 0x000fea0003800200 */
.L_x_7516:
[----:B------:R-:W-:-:S05]  /*10480*/  MOV R2, R12 ;  /* 0x0000000c00027202 */ /* 0x000fca0000000f00 */
[----:B------:R0:W-:Y:S01]  /*10490*/  STG.E.64 desc[UR4][R6.64+0xc00], R2 ;  /* 0x000c000206007986 */ /* 0x0001e2000c101b04 */
[----:B------:R-:W-:Y:S05]  /*104a0*/  BRA `(.L_x_7521) ;  /* 0x0000000000107947 */ /* 0x000fea0003800000 */
.L_x_7503:
[----:B------:R-:W5:Y:S02]  /*104b0*/  LDCU UR7, c[0x0][0x39c] ;  /* 0x00007380ff0777ac */ /* 0x000f640008000800 */
[----:B-----5:R-:W-:-:S13]  /*104c0*/  ISETP.GE.AND P0, PT, R0, UR7, PT ;  /* 0x0000000700007c0c */ /* 0x020fda000bf06270 */
[----:B------:R-:W-:Y:S05]  /*104d0*/  @P0 EXIT ;  /* 0x000000000000094d */ /* 0x000fea0003800000 */
[----:B------:R0:W-:Y:S02]  /*104e0*/  STG.E.64 desc[UR4][R6.64+0xc00], RZ ;  /* 0x000c00ff06007986 */ /* 0x0001e4000c101b04 */
.L_x_7521:
[----:B------:R-:W-:Y:S05]  /*104f0*/  BSYNC.RECONVERGENT B2 ;  /* 0x0000000000027941 */ /* 0x000fea0003800200 */
.L_x_7502:
        /* <DEDUP_REMOVED lines=13> */
[----:B------:R-:W-:Y:S01]  /*105d0*/  IMAD.MOV.U32 R4, RZ, RZ, R16 ;  /* 0x000000ffff047224 */ /* 0x000fe200078e0010 */
[----:B------:R-:W-:Y:S02]  /*105e0*/  MOV R5, R133 ;  /* 0x0000008500057202 */ /* 0x000fe40000000f00 */
[----:B------:R-:W-:-:S07]  /*105f0*/  MOV R134, 0x10610 ;  /* 0x0001061000867802 */ /* 0x000fce0000000f00 */
[----:B-1-3--:R-:W-:Y:S05]  /*10600*/  CALL.REL.NOINC `($__internal_2_$__cuda_sm3x_div_rn_noftz_f32_slowpath) ;  /* 0x0000006c00ec7944 */ /* 0x00afea0003c00000 */
.L_x_7525:
[----:B------:R-:W-:Y:S05]  /*10610*/  BSYNC.RECONVERGENT B3 ;  /* 0x0000000000037941 */ /* 0x000fea0003800200 */
.L_x_7524:
        /* <DEDUP_REMOVED lines=18> */
.L_x_7529:
[----:B------:R-:W-:Y:S05]  /*10740*/  BSYNC.RECONVERGENT B4 ;  /* 0x0000000000047941 */ /* 0x000fea0003800200 */
.L_x_7528:
[----:B------:R-:W-:-:S04]  /*10750*/  F2FP.BF16.F32.PACK_AB R135, RZ, R135 ;  /* 0x00000087ff87723e */ /* 0x000fc800000010ff */
[----:B------:R-:W-:Y:S01]  /*10760*/  PRMT R9, R9, 0x5410, R135 ;  /* 0x0000541009097816 */ /* 0x000fe20000000087 */
[----:B------:R-:W-:Y:S06]  /*10770*/  BRA `(.L_x_7530) ;  /* 0x0000000000047947 */ /* 0x000fec0003800000 */
.L_x_7527:
[----:B------:R-:W-:-:S07]  /*10780*/  PRMT R9, R9, 0x5410, RZ ;  /* 0x0000541009097816 */ /* 0x000fce00000000ff */
.L_x_7530:
[----:B------:R-:W-:Y:S05]  /*10790*/  BSYNC.RECONVERGENT B3 ;  /* 0x0000000000037941 */ /* 0x000fea0003800200 */
.L_x_7526:
        /* <DEDUP_REMOVED lines=17> */
.L_x_7534:
[----:B------:R-:W-:Y:S05]  /*108b0*/  BSYNC.RECONVERGENT B4 ;  /* 0x0000000000047941 */ /* 0x000fea0003800200 */
.L_x_7533:
[----:B------:R-:W-:Y:S01]  /*108c0*/  F2FP.BF16.F32.PACK_AB R3, RZ, R135 ;  /* 0x00000087ff03723e */ /* 0x000fe200000010ff */
[----:B------:R-:W-:Y:S06]  /*108d0*/  BRA `(.L_x_7535) ;  /* 0x0000000000047947 */ /* 0x000fec0003800000 */
.L_x_7532:
[----:B------:R-:W-:-:S07]  /*108e0*/  PRMT R3, RZ, 0x7610, R3 ;  /* 0x00007610ff037816 */ /* 0x000fce0000000003 */
.L_x_7535:
[----:B------:R-:W-:Y:S05]  /*108f0*/  BSYNC.RECONVERGENT B3 ;  /* 0x0000000000037941 */ /* 0x000fea0003800200 */
.L_x_7531:
        /* <DEDUP_REMOVED lines=17> */
.L_x_7539:
[----:B------:R-:W-:Y:S05]  /*10a10*/  BSYNC.RECONVERGENT B4 ;  /* 0x0000000000047941 */ /* 0x000fea0003800200 */
.L_x_7538:
[----:B------:R-:W-:-:S04]  /*10a20*/  F2FP.BF16.F32.PACK_AB R135, RZ, R135 ;  /* 0x00000087ff87723e */ /* 0x000fc800000010ff */
[----:B------:R-:W-:Y:S01]  /*10a30*/  PRMT R3, R3, 0x5410, R135 ;  /* 0x0000541003037816 */ /* 0x000fe20000000087 */
[----:B------:R-:W-:Y:S06]  /*10a40*/  BRA `(.L_x_7540) ;  /* 0x0000000000047947 */ /* 0x000fec0003800000 */
.L_x_7537:
[----:B------:R-:W-:-:S07]  /*10a50*/  PRMT R3, R3, 0x5410, RZ ;  /* 0x0000541003037816 */ /* 0x000fce00000000ff */
.L_x_7540:
[----:B------:R-:W-:Y:S05]  /*10a60*/  BSYNC.RECONVERGENT B3 ;  /* 0x0000000000037941 */ /* 0x000fea0003800200 */
.L_x_7536:
[----:B------:R-:W-:-:S05]  /*10a70*/  MOV R2, R9 ;  /* 0x0000000900027202 */ /* 0x000fca0000000f00 */
[----:B------:R0:W-:Y:S01]  /*10a80*/  STG.E.64 desc[UR4][R6.64+0xd00], R2 ;  /* 0x000d000206007986 */ /* 0x0001e2000c101b04 */
[----:B------:R-:W-:Y:S05]  /*10a90*/  BRA `(.L_x_7541) ;  /* 0x0000000000107947 */ /* 0x000fea0003800000 */
.L_x_7523:
[----:B------:R-:W5:Y:S02]  /*10aa0*/  LDCU UR7, c[0x0][0x39c] ;  /* 0x00007380ff0777ac */ /* 0x000f640008000800 */
[----:B-----5:R-:W-:-:S13]  /*10ab0*/  ISETP.GE.AND P0, PT, R0, UR7, PT ;  /* 0x0000000700007c0c */ /* 0x020fda000bf06270 */
[----:B------:R-:W-:Y:S05]  /*10ac0*/  @P0 EXIT ;  /* 0x000000000000094d */ /* 0x000fea0003800000 */
[----:B------:R0:W-:Y:S02]  /*10ad0*/  STG.E.64 desc[UR4][R6.64+0xd00], RZ ;  /* 0x000d00ff06007986 */ /* 0x0001e4000c101b04 */
.L_x_7541:
[----:B------:R-:W-:Y:S05]  /*10ae0*/  BSYNC.RECONVERGENT B2 ;  /* 0x0000000000027941 */ /* 0x000fea0003800200 */
.L_x_7522:
        /* <DEDUP_REMOVED lines=17> */
.L_x_7545:
[----:B------:R-:W-:Y:S05]  /*10c00*/  BSYNC.RECONVERGENT B3 ;  /* 0x0000000000037941 */ /* 0x000fea0003800200 */
.L_x_7544:
        /* <DEDUP_REMOVED lines=18> */
.L_x_7549:
[----:B------:R-:W-:Y:S05]  /*10d30*/  BSYNC.RECONVERGENT B4 ;  /* 0x0000000000047941 */ /* 0x000fea0003800200 */
.L_x_7548:
[----:B------:R-:W-:-:S04]  /*10d40*/  F2FP.BF16.F32.PACK_AB R135, RZ, R135 ;  /* 0x00000087ff87723e */ /* 0x000fc800000010ff */
[----:B------:R-:W-:Y:S01]  /*10d50*/  PRMT R9, R9, 0x5410, R135 ;  /* 0x0000541009097816 */ /* 0x000fe20000000087 */
[----:B------:R-:W-:Y:S06]  /*10d60*/  BRA `(.L_x_7550) ;  /* 0x0000000000047947 */ /* 0x000fec0003800000 */
.L_x_7547:
[----:B------:R-:W-:-:S07]  /*10d70*/  PRMT R9, R9, 0x5410, RZ ;  /* 0x0000541009097816 */ /* 0x000fce00000000ff */
.L_x_7550:
[----:B------:R-:W-:Y:S05]  /*10d80*/  BSYNC.RECONVERGENT B3 ;  /* 0x0000000000037941 */ /* 0x000fea0003800200 */
.L_x_7546:
        /* <DEDUP_REMOVED lines=17> */
.L_x_7554:
[----:B------:R-:W-:Y:S05]  /*10ea0*/  BSYNC.RECONVERGENT B4 ;  /* 0x0000000000047941 */ /* 0x000fea0003800200 */
.L_x_7553:
[----:B------:R-:W-:Y:S01]  /*10eb0*/  F2FP.BF16.F32.PACK_AB R3, RZ, R135 ;  /* 0x00000087ff03723e */ /* 0x000fe200000010ff */
[----:B------:R-:W-:Y:S06]  /*10ec0*/  BRA `(.L_x_7555) ;  /* 0x0000000000047947 */ /* 0x000fec0003800000 */
.L_x_7552:
[----:B------:R-:W-:-:S07]  /*10ed0*/  PRMT R3, RZ, 0x7610, R3 ;  /* 0x00007610ff037816 */ /* 0x000fce0000000003 */
.L_x_7555:
[----:B------:R-:W-:Y:S05]  /*10ee0*/  BSYNC.RECONVERGENT B3 ;  /* 0x0000000000037941 */ /* 0x000fea0003800200 */
.L_x_7551:
        /* <DEDUP_REMOVED lines=17> */
.L_x_7559:
[----:B------:R-:W-:Y:S05]  /*11000*/  BSYNC.RECONVERGENT B4 ;  /* 0x0000000000047941 */ /* 0x000fea0003800200 */
.L_x_7558:
[----:B------:R-:W-:-:S04]  /*11010*/  F2FP.BF16.F32.PACK_AB R135, RZ, R135 ;  /* 0x00000087ff87723e */ /* 0x000fc800000010ff */
[----:B------:R-:W-:Y:S01]  /*11020*/  PRMT R3, R3, 0x5410, R135 ;  /* 0x0000541003037816 */ /* 0x000fe20000000087 */
[----:B------:R-:W-:Y:S06]  /*11030*/  BRA `(.L_x_7560) ;  /* 0x0000000000047947 */ /* 0x000fec0003800000 */
.L_x_7557:
[----:B------:R-:W-:-:S07]  /*11040*/  PRMT R3, R3, 0x5410, RZ ;  /* 0x0000541003037816 */ /* 0x000fce00000000ff */
.L_x_7560:
[----:B------:R-:W-:Y:S05]  /*11050*/  BSYNC.RECONVERGENT B3 ;  /* 0x0000000000037941 */ /* 0x000fea0003800200 */
.L_x_7556:
[----:B------:R-:W-:-:S05]  /*11060*/  IMAD.MOV.U32 R2, RZ, RZ, R9 ;  /* 0x000000ffff027224 */ /* 0x000fca00078e0009 */
[----:B------:R0:W-:Y:S01]  /*11070*/  STG.E.64 desc[UR4][R6.64+0xe00], R2 ;  /* 0x000e000206007986 */ /* 0x0001e2000c101b04 */
[----:B------:R-:W-:Y:S05]  /*11080*/  BRA `(.L_x_7561) ;  /* 0x0000000000107947 */ /* 0x000fea0003800000 */
.L_x_7543:
[----:B------:R-:W5:Y:S02]  /*11090*/  LDCU UR7, c[0x0][0x39c] ;  /* 0x00007380ff0777ac */ /* 0x000f640008000800 */
[----:B-----5:R-:W-:-:S13]  /*110a0*/  ISETP.GE.AND P0, PT, R0, UR7, PT ;  /* 0x0000000700007c0c */ /* 0x020fda000bf06270 */
[----:B------:R-:W-:Y:S05]  /*110b0*/  @P0 EXIT ;  /* 0x000000000000094d */ /* 0x000fea0003800000 */
[----:B------:R0:W-:Y:S02]  /*110c0*/  STG.E.64 desc[UR4][R6.64+0xe00], RZ ;  /* 0x000e00ff06007986 */ /* 0x0001e4000c101b04 */
.L_x_7561:
[----:B------:R-:W-:Y:S05]  /*110d0*/  BSYNC.RECONVERGENT B2 ;  /* 0x0000000000027941 */ /* 0x000fea0003800200 */
.L_x_7542:
        /* <DEDUP_REMOVED lines=17> */
.L_x_7565:
[----:B------:R-:W-:Y:S05]  /*111f0*/  BSYNC.RECONVERGENT B3 ;  /* 0x0000000000037941 */ /* 0x000fea0003800200 */
.L_x_7564:
        /* <DEDUP_REMOVED lines=18> */
.L_x_7569:
[----:B------:R-:W-:Y:S05]  /*11320*/  BSYNC.RECONVERGENT B4 ;  /* 0x0000000000047941 */ /* 0x000fea0003800200 */
.L_x_7568:
[----:B------:R-:W-:-:S04]  /*11330*/  F2FP.BF16.F32.PACK_AB R135, RZ, R135 ;  /* 0x00000087ff87723e */ /* 0x000fc800000010ff */
[----:B------:R-:W-:Y:S01]  /*11340*/  PRMT R9, R9, 0x5410, R135 ;  /* 0x0000541009097816 */ /* 0x000fe20000000087 */
[----:B------:R-:W-:Y:S06]  /*11350*/  BRA `(.L_x_7570) ;  /* 0x0000000000047947 */ /* 0x000fec0003800000 */
.L_x_7567:
[----:B------:R-:W-:-:S07]  /*11360*/  PRMT R9, R9, 0x5410, RZ ;  /* 0x0000541009097816 */ /* 0x000fce00000000ff */
.L_x_7570:
[----:B------:R-:W-:Y:S05]  /*11370*/  BSYNC.RECONVERGENT B3 ;  /* 0x0000000000037941 */ /* 0x000fea0003800200 */
.L_x_7566:
        /* <DEDUP_REMOVED lines=17> */
.L_x_7574:
[----:B------:R-:W-:Y:S05]  /*11490*/  BSYNC.RECONVERGENT B4 ;  /* 0x0000000000047941 */ /* 0x000fea0003800200 */
.L_x_7573:
[----:B------:R-:W-:Y:S01]  /*114a0*/  F2FP.BF16.F32.PACK_AB R3, RZ, R135 ;  /* 0x00000087ff03723e */ /* 0x000fe200000010ff */
[----:B------:R-:W-:Y:S06]  /*114b0*/  BRA `(.L_x_7575) ;  /* 0x0000000000047947 */ /* 0x000fec0003800000 */
.L_x_7572:
[----:B------:R-:W-:-:S07]  /*114c0*/  PRMT R3, RZ, 0x7610, R3 ;  /* 0x00007610ff037816 */ /* 0x000fce0000000003 */
.L_x_7575:
[----:B------:R-:W-:Y:S05]  /*114d0*/  BSYNC.RECONVERGENT B3 ;  /* 0x0000000000037941 */ /* 0x000fea0003800200 */
.L_x_7571:
        /* <DEDUP_REMOVED lines=17> */
.L_x_7579:
[----:B------:R-:W-:Y:S05]  /*115f0*/  BSYNC.RECONVERGENT B4 ;  /* 0x0000000000047941 */ /* 0x000fea0003800200 */
.L_x_7578:
[----:B------:R-:W-:-:S04]  /*11600*/  F2FP.BF16.F32.PACK_AB R135, RZ, R135 ;  /* 0x00000087ff87723e */ /* 0x000fc800000010ff */
[----:B------:R-:W-:Y:S01]  /*11610*/  PRMT R3, R3, 0x5410, R135 ;  /* 0x0000541003037816 */ /* 0x000fe20000000087 */
[----:B------:R-:W-:Y:S06]  /*11620*/  BRA `(.L_x_7580) ;  /* 0x0000000000047947 */ /* 0x000fec0003800000 */
.L_x_7577:
[----:B------:R-:W-:-:S07]  /*11630*/  PRMT R3, R3, 0x5410, RZ ;  /* 0x0000541003037816 */ /* 0x000fce00000000ff */
.L_x_7580:
[----:B------:R-:W-:Y:S05]  /*11640*/  BSYNC.RECONVERGENT B3 ;  /* 0x0000000000037941 */ /* 0x000fea0003800200 */
.L_x_7576:
[----:B------:R-:W-:-:S05]  /*11650*/  MOV R2, R9 ;  /* 0x0000000900027202 */ /* 0x000fca0000000f00 */
[----:B------:R0:W-:Y:S01]  /*11660*/  STG.E.64 desc[UR4][R6.64+0xf00], R2 ;  /* 0x000f000206007986 */ /* 0x0001e2000c101b04 */
[----:B------:R-:W-:Y:S05]  /*11670*/  BRA `(.L_x_7581) ;  /* 0x0000000000107947 */ /* 0x000fea0003800000 */
.L_x_7563:
[----:B------:R-:W5:Y:S02]  /*11680*/  LDCU UR7, c[0x0][0x39c] ;  /* 0x00007380ff0777ac */ /* 0x000f640008000800 */
[----:B-----5:R-:W-:-:S13]  /*11690*/  ISETP.GE.AND P0, PT, R0, UR7, PT ;  /* 0x0000000700007c0c */ /* 0x020fda000bf06270 */
[----:B------:R-:W-:Y:S05]  /*116a0*/  @P0 EXIT ;  /* 0x000000000000094d */ /* 0x000fea0003800000 */
[----:B------:R0:W-:Y:S02]  /*116b0*/  STG.E.64 desc[UR4][R6.64+0xf00], RZ ;  /* 0x000f00ff06007986 */ /* 0x0001e4000c101b04 */
.L_x_7581:
[----:B------:R-:W-:Y:S05]  /*116c0*/  BSYNC.RECONVERGENT B2 ;  /* 0x0000000000027941 */ /* 0x000fea0003800200 */
.L_x_7562:
        /* <DEDUP_REMOVED lines=17> */
.L_x_7585:
[----:B------:R-:W-:Y:S05]  /*117e0*/  BSYNC.RECONVERGENT B3 ;  /* 0x0000000000037941 */ /* 0x000fea0003800200 */
.L_x_7584:
        /* <DEDUP_REMOVED lines=18> */
.L_x_7589:
[----:B------:R-:W-:Y:S05]  /*11910*/  BSYNC.RECONVERGENT B4 ;  /* 0x0000000000047941 */ /* 0x000fea0003800200 */
.L_x_7588:
[----:B------:R-:W-:-:S04]  /*11920*/  F2FP.BF16.F32.PACK_AB R135, RZ, R135 ;  /* 0x00000087ff87723e */ /* 0x000fc800000010ff */
[----:B------:R-:W-:Y:S01]  /*11930*/  PRMT R9, R9, 0x5410, R135 ;  /* 0x0000541009097816 */ /* 0x000fe20000000087 */
[----:B------:R-:W-:Y:S06]  /*11940*/  BRA `(.L_x_7590) ;  /* 0x0000000000047947 */ /* 0x000fec0003800000 */
.L_x_7587:
[----:B------:R-:W-:-:S07]  /*11950*/  PRMT R9, R9, 0x5410, RZ ;  /* 0x0000541009097816 */ /* 0x000fce00000000ff */
.L_x_7590:
[----:B------:R-:W-:Y:S05]  /*11960*/  BSYNC.RECONVERGENT B3 ;  /* 0x0000000000037941 */ /* 0x000fea0003800200 */
.L_x_7586:
        /* <DEDUP_REMOVED lines=17> */
.L_x_7594:
[----:B------:R-:W-:Y:S05]  /*11a80*/  BSYNC.RECONVERGENT B4 ;  /* 0x0000000000047941 */ /* 0x000fea0003800200 */
.L_x_7593:
[----:B------:R-:W-:Y:S01]  /*11a90*/  F2FP.BF16.F32.PACK_AB R3, RZ, R135 ;  /* 0x00000087ff03723e */ /* 0x000fe200000010ff */
[----:B------:R-:W-:Y:S06]  /*11aa0*/  BRA `(.L_x_7595) ;  /* 0x0000000000047947 */ /* 0x000fec0003800000 */
.L_x_7592:
[----:B------:R-:W-:-:S07]  /*11ab0*/  PRMT R3, RZ, 0x7610, R3 ;  /* 0x00007610ff037816 */ /* 0x000fce0000000003 */
.L_x_7595:
[----:B------:R-:W-:Y:S05]  /*11ac0*/  BSYNC.RECONVERGENT B3 ;  /* 0x0000000000037941 */ /* 0x000fea0003800200 */
.L_x_7591:
        /* <DEDUP_REMOVED lines=17> */
.L_x_7599:
[----:B------:R-:W-:Y:S05]  /*11be0*/  BSYNC.RECONVERGENT B4 ;  /* 0x0000000000047941 */ /* 0x000fea0003800200 */
.L_x_7598:
[----:B------:R-:W-:-:S04]  /*11bf0*/  F2FP.BF16.F32.PACK_AB R135, RZ, R135 ;  /* 0x00000087ff87723e */ /* 0x000fc800000010ff */
[----:B------:R-:W-:Y:S01]  /*11c00*/  PRMT R3, R3, 0x5410, R135 ;  /* 0x0000541003037816 */ /* 0x000fe20000000087 */
[----:B------:R-:W-:Y:S06]  /*11c10*/  BRA `(.L_x_7600) ;  /* 0x0000000000047947 */ /* 0x000fec0003800000 */
.L_x_7597:
[----:B------:R-:W-:-:S07]  /*11c20*/  PRMT R3, R3, 0x5410, RZ ;  /* 0x0000541003037816 */ /* 0x000fce00000000ff */
.L_x_7600:
[----:B------:R-:W-:Y:S05]  /*11c30*/  BSYNC.RECONVERGENT B3 ;  /* 0x0000000000037941 */ /* 0x000fea0003800200 */
.L_x_7596:
[----:B------:R-:W-:-:S05]  /*11c40*/  MOV R2, R9 ;  /* 0x0000000900027202 */ /* 0x000fca0000000f00 */
[----:B------:R0:W-:Y:S01]  /*11c50*/  STG.E.64 desc[UR4][R6.64+0x1000], R2 ;  /* 0x0010000206007986 */ /* 0x0001e2000c101b04 */
[----:B------:R-:W-:Y:S05]  /*11c60*/  BRA `(.L_x_7601) ;  /* 0x0000000000107947 */ /* 0x000fea0003800000 */
.L_x_7583:
[----:B------:R-:W5:Y:S02]  /*11c70*/  LDCU UR7, c[0x0][0x39c] ;  /* 0x00007380ff0777ac */ /* 0x000f640008000800 */
[----:B-----5:R-:W-:-:S13]  /*11c80*/  ISETP.GE.AND P0, PT, R0, UR7, PT ;  /* 0x0000000700007c0c */ /* 0x020fda000bf06270 */
[----:B------:R-:W-:Y:S05]  /*11c90*/  @P0 EXIT ;  /* 0x000000000000094d */ /* 0x000fea0003800000 */
[----:B------:R0:W-:Y:S02]  /*11ca0*/  STG.E.64 desc[UR4][R6.64+0x1000], RZ ;  /* 0x001000ff06007986 */ /* 0x0001e4000c101b04 */
.L_x_7601:
[----:B------:R-:W-:Y:S05]  /*11cb0*/  BSYNC.RECONVERGENT B2 ;  /* 0x0000000000027941 */ /* 0x000fea0003800200 */
.L_x_7582:
        /* <DEDUP_REMOVED lines=17> */
.L_x_7605:
[----:B------:R-:W-:Y:S05]  /*11dd0*/  BSYNC.RECONVERGENT B3 ;  /* 0x0000000000037941 */ /* 0x000fea0003800200 */
.L_x_7604:
        /* <DEDUP_REMOVED lines=18> */
.L_x_7609:
[----:B------:R-:W-:Y:S05]  /*11f00*/  BSYNC.RECONVERGENT B4 ;  /* 0x0000000000047941 */ /* 0x000fea0003800200 */
.L_x_7608:
[----:B------:R-:W-:-:S04]  /*11f10*/  F2FP.BF16.F32.PACK_AB R135, RZ, R135 ;  /* 0x00000087ff87723e */ /* 0x000fc800000010ff */
[----:B------:R-:W-:Y:S01]  /*11f20*/  PRMT R9, R9, 0x5410, R135 ;  /* 0x0000541009097816 */ /* 0x000fe20000000087 */
[----:B------:R-:W-:Y:S06]  /*11f30*/  BRA `(.L_x_7610) ;  /* 0x0000000000047947 */ /* 0x000fec0003800000 */
.L_x_7607:
[----:B------:R-:W-:-:S07]  /*11f40*/  PRMT R9, R9, 0x5410, RZ ;  /* 0x0000541009097816 */ /* 0x000fce00000000ff */
.L_x_7610:
[----:B------:R-:W-:Y:S05]  /*11f50*/  BSYNC.RECONVERGENT B3 ;  /* 0x0000000000037941 */ /* 0x000fea0003800200 */
.L_x_7606:
        /* <DEDUP_REMOVED lines=17> */
.L_x_7614:
[----:B------:R-:W-:Y:S05]  /*12070*/  BSYNC.RECONVERGENT B4 ;  /* 0x0000000000047941 */ /* 0x000fea0003800200 */
.L_x_7613:
[----:B------:R-:W-:Y:S01]  /*12080*/  F2FP.BF16.F32.PACK_AB R3, RZ, R135 ;  /* 0x00000087ff03723e */ /* 0x000fe200000010ff */
[----:B------:R-:W-:Y:S06]  /*12090*/  BRA `(.L_x_7615) ;  /* 0x0000000000047947 */ /* 0x000fec0003800000 */
.L_x_7612:
[----:B------:R-:W-:-:S07]  /*120a0*/  PRMT R3, RZ, 0x7610, R3 ;  /* 0x00007610ff037816 */ /* 0x000fce0000000003 */
.L_x_7615:
[----:B------:R-:W-:Y:S05]  /*120b0*/  BSYNC.RECONVERGENT B3 ;  /* 0x0000000000037941 */ /* 0x000fea0003800200 */
.L_x_7611:
        /* <DEDUP_REMOVED lines=17> */
.L_x_7619:
[----:B------:R-:W-:Y:S05]  /*121d0*/  BSYNC.RECONVERGENT B4 ;  /* 0x0000000000047941 */ /* 0x000fea0003800200 */
.L_x_7618:
[----:B------:R-:W-:-:S04]  /*121e0*/  F2FP.BF16.F32.PACK_AB R135, RZ, R135 ;  /* 0x00000087ff87723e */ /* 0x000fc800000010ff */
[----:B------:R-:W-:Y:S01]  /*121f0*/  PRMT R3, R3, 0x5410, R135 ;  /* 0x0000541003037816 */ /* 0x000fe20000000087 */
[----:B------:R-:W-:Y:S06]  /*12200*/  BRA `(.L_x_7620) ;  /* 0x0000000000047947 */ /* 0x000fec0003800000 */
.L_x_7617:
[----:B------:R-:W-:-:S07]  /*12210*/  PRMT R3, R3, 0x5410, RZ ;  /* 0x0000541003037816 */ /* 0x000fce00000000ff */
.L_x_7620:
[----:B------:R-:W-:Y:S05]  /*12220*/  BSYNC.RECONVERGENT B3 ;  /* 0x0000000000037941 */ /* 0x000fea0003800200 */
.L_x_7616:
[----:B------:R-:W-:-:S05]  /*12230*/  MOV R2, R9 ;  /* 0x0000000900027202 */ /* 0x000fca0000000f00 */
[----:B------:R0:W-:Y:S01]  /*12240*/  STG.E.64 desc[UR4][R6.64+0x1100], R2 ;  /* 0x0011000206007986 */ /* 0x0001e2000c101b04 */
[----:B------:R-:W-:Y:S05]  /*12250*/  BRA `(.L_x_7621) ;  /* 0x0000000000107947 */ /* 0x000fea0003800000 */
.L_x_7603:
[----:B------:R-:W5:Y:S02]  /*12260*/  LDCU UR7, c[0x0][0x39c] ;  /* 0x00007380ff0777ac */ /* 0x000f640008000800 */
[----:B-----5:R-:W-:-:S13]  /*12270*/  ISETP.GE.AND P0, PT, R0, UR7, PT ;  /* 0x0000000700007c0c */ /* 0x020fda000bf06270 */
[----:B------:R-:W-:Y:S05]  /*12280*/  @P0 EXIT ;  /* 0x000000000000094d */ /* 0x000fea0003800000 */
[----:B------:R0:W-:Y:S02]  /*12290*/  STG.E.64 desc[UR4][R6.64+0x1100], RZ ;  /* 0x001100ff06007986 */ /* 0x0001e4000c101b04 */
.L_x_7621:
[----:B------:R-:W-:Y:S05]  /*122a0*/  BSYNC.RECONVERGENT B2 ;  /* 0x0000000000027941 */ /* 0x000fea0003800200 */
.L_x_7602:
        /* <DEDUP_REMOVED lines=17> */
.L_x_7625:
[----:B------:R-:W-:Y:S05]  /*123c0*/  BSYNC.RECONVERGENT B3 ;  /* 0x0000000000037941 */ /* 0x000fea0003800200 */
.L_x_7624:
        /* <DEDUP_REMOVED lines=18> */
.L_x_7629:
[----:B------:R-:W-:Y:S05]  /*124f0*/  BSYNC.RECONVERGENT B4 ;  /* 0x0000000000047941 */ /* 0x000fea0003800200 */
.L_x_7628:
[----:B------:R-:W-:-:S04]  /*12500*/  F2FP.BF16.F32.PACK_AB R135, RZ, R135 ;  /* 0x00000087ff87723e */ /* 0x000fc800000010ff */
[----:B------:R-:W-:Y:S01]  /*12510*/  PRMT R9, R9, 0x5410, R135 ;  /* 0x0000541009097816 */ /* 0x000fe20000000087 */
[----:B------:R-:W-:Y:S06]  /*12520*/  BRA `(.L_x_7630) ;  /* 0x0000000000047947 */ /* 0x000fec0003800000 */
.L_x_7627:
[----:B------:R-:W-:-:S07]  /*12530*/  PRMT R9, R9, 0x5410, RZ ;  /* 0x0000541009097816 */ /* 0x000fce00000000ff */
.L_x_7630:
[----:B------:R-:W-:Y:S05]  /*12540*/  BSYNC.RECONVERGENT B3 ;  /* 0x0000000000037941 */ /* 0x000fea0003800200 */
.L_x_7626:
        /* <DEDUP_REMOVED lines=17> */
.L_x_7634:
[----:B------:R-:W-:Y:S05]  /*12660*/  BSYNC.RECONVERGENT B4 ;  /* 0x0000000000047941 */ /* 0x000fea0003800200 */
.L_x_7633:
[----:B------:R-:W-:Y:S01]  /*12670*/  F2FP.BF16.F32.PACK_AB R3, RZ, R135 ;  /* 0x00000087ff03723e */ /* 0x000fe200000010ff */
[----:B------:R-:W-:Y:S06]  /*12680*/  BRA `(.L_x_7635) ;  /* 0x0000000000047947 */ /* 0x000fec0003800000 */
.L_x_7632:
[----:B------:R-:W-:-:S07]  /*12690*/  PRMT R3, RZ, 0x7610, R3 ;  /* 0x00007610ff037816 */ /* 0x000fce0000000003 */
.L_x_7635:
[----:B------:R-:W-:Y:S05]  /*126a0*/  BSYNC.RECONVERGENT B3 ;  /* 0x0000000000037941 */ /* 0x000fea0003800200 */
.L_x_7631:
        /* <DEDUP_REMOVED lines=17> */
.L_x_7639:
[----:B------:R-:W-:Y:S05]  /*127c0*/  BSYNC.RECONVERGENT B4 ;  /* 0x0000000000047941 */ /* 0x000fea0003800200 */
.L_x_7638:
[----:B------:R-:W-:-:S04]  /*127d0*/  F2FP.BF16.F32.PACK_AB R135, RZ, R135 ;  /* 0x00000087ff87723e */ /* 0x000fc800000010ff */
[----:B------:R-:W-:Y:S01]  /*127e0*/  PRMT R3, R3, 0x5410, R135 ;  /* 0x0000541003037816 */ /* 0x000fe20000000087 */
[----:B------:R-:W-:Y:S06]  /*127f0*/  BRA `(.L_x_7640) ;  /* 0x0000000000047947 */ /* 0x000fec0003800000 */
.L_x_7637:
[----:B------:R-:W-:-:S07]  /*12800*/  PRMT R3, R3, 0x5410, RZ ;  /* 0x0000541003037816 */ /* 0x000fce00000000ff */
.L_x_7640:
[----:B------:R-:W-:Y:S05]  /*12810*/  BSYNC.RECONVERGENT B3 ;  /* 0x0000000000037941 */ /* 0x000fea0003800200 */
.L_x_7636:
[----:B------:R-:W-:-:S05]  /*12820*/  IMAD.MOV.U32 R2, RZ, RZ, R9 ;  /* 0x000000ffff027224 */ /* 0x000fca00078e0009 */
[----:B------:R0:W-:Y:S01]  /*12830*/  STG.E.64 desc[UR4][R6.64+0x1200], R2 ;  /* 0x0012000206007986 */ /* 0x0001e2000c101b04 */
[----:B------:R-:W-:Y:S05]  /*12840*/  BRA `(.L_x_7641) ;  /* 0x0000000000107947 */ /* 0x000fea0003800000 */
.L_x_7623:
[----:B------:R-:W5:Y:S02]  /*12850*/  LDCU UR7, c[0x0][0x39c] ;  /* 0x00007380ff0777ac */ /* 0x000f640008000800 */
[----:B-----5:R-:W-:-:S13]  /*12860*/  ISETP.GE.AND P0, PT, R0, UR7, PT ;  /* 0x0000000700007c0c */ /* 0x020fda000bf06270 */
[----:B------:R-:W-:Y:S05]  /*12870*/  @P0 EXIT ;  /* 0x000000000000094d */ /* 0x000fea0003800000 */
[----:B------:R0:W-:Y:S02]  /*12880*/  STG.E.64 desc[UR4][R6.64+0x1200], RZ ;  /* 0x001200ff06007986 */ /* 0x0001e4000c101b04 */
.L_x_7641:
[----:B------:R-:W-:Y:S05]  /*12890*/  BSYNC.RECONVERGENT B2 ;  /* 0x0000000000027941 */ /* 0x000fea0003800200 */
.L_x_7622:
        /* <DEDUP_REMOVED lines=17> */
.L_x_7645:
[----:B------:R-:W-:Y:S05]  /*129b0*/  BSYNC.RECONVERGENT B3 ;  /* 0x0000000000037941 */ /* 0x000fea0003800200 */
.L_x_7644:
        /* <DEDUP_REMOVED lines=18> */
.L_x_7649:
[----:B------:R-:W-:Y:S05]  /*12ae0*/  BSYNC.RECONVERGENT B4 ;  /* 0x0000000000047941 */ /* 0x000fea0003800200 */
.L_x_7648:
[----:B------:R-:W-:-:S04]  /*12af0*/  F2FP.BF16.F32.PACK_AB R135, RZ, R135 ;  /* 0x00000087ff87723e */ /* 0x000fc800000010ff */
[----:B------:R-:W-:Y:S01]  /*12b00*/  PRMT R9, R9, 0x5410, R135 ;  /* 0x0000541009097816 */ /* 0x000fe20000000087 */
[----:B------:R-:W-:Y:S06]  /*12b10*/  BRA `(.L_x_7650) ;  /* 0x0000000000047947 */ /* 0x000fec0003800000 */
.L_x_7647:
[----:B------:R-:W-:-:S07]  /*12b20*/  PRMT R9, R9, 0x5410, RZ ;  /* 0x0000541009097816 */ /* 0x000fce00000000ff */
.L_x_7650:
[----:B------:R-:W-:Y:S05]  /*12b30*/  BSYNC.RECONVERGENT B3 ;  /* 0x0000000000037941 */ /* 0x000fea0003800200 */
.L_x_7646:
        /* <DEDUP_REMOVED lines=17> */
.L_x_7654:
[----:B------:R-:W-:Y:S05]  /*12c50*/  BSYNC.RECONVERGENT B4 ;  /* 0x0000000000047941 */ /* 0x000fea0003800200 */
.L_x_7653:
[----:B------:R-:W-:Y:S01]  /*12c60*/  F2FP.BF16.F32.PACK_AB R3, RZ, R135 ;  /* 0x00000087ff03723e */ /* 0x000fe200000010ff */
[----:B------:R-:W-:Y:S06]  /*12c70*/  BRA `(.L_x_7655) ;  /* 0x0000000000047947 */ /* 0x000fec0003800000 */
.L_x_7652:
[----:B------:R-:W-:-:S07]  /*12c80*/  PRMT R3, RZ, 0x7610, R3 ;  /* 0x00007610ff037816 */ /* 0x000fce0000000003 */
.L_x_7655:
[----:B------:R-:W-:Y:S05]  /*12c90*/  BSYNC.RECONVERGENT B3 ;  /* 0x0000000000037941 */ /* 0x000fea0003800200 */
.L_x_7651:
        /* <DEDUP_REMOVED lines=17> */
.L_x_7659:
[----:B------:R-:W-:Y:S05]  /*12db0*/  BSYNC.RECONVERGENT B4 ;  /* 0x0000000000047941 */ /* 0x000fea0003800200 */
.L_x_7658:
[----:B------:R-:W-:-:S04]  /*12dc0*/  F2FP.BF16.F32.PACK_AB R135, RZ, R135 ;  /* 0x00000087ff87723e */ /* 0x000fc800000010ff */
[----:B------:R-:W-:Y:S01]  /*12dd0*/  PRMT R3, R3, 0x5410, R135 ;  /* 0x0000541003037816 */ /* 0x000fe20000000087 */
[----:B------:R-:W-:Y:S06]  /*12de0*/  BRA `(.L_x_7660) ;  /* 0x0000000000047947 */ /* 0x000fec0003800000 */
.L_x_7657:
[----:B------:R-:W-:-:S07]  /*12df0*/  PRMT R3, R3, 0x5410, RZ ;  /* 0x0000541003037816 */ /* 0x000fce00000000ff */
.L_x_7660:
[----:B------:R-:W-:Y:S05]  /*12e00*/  BSYNC.RECONVERGENT B3 ;  /* 0x0000000000037941 */ /* 0x000fea0003800200 */
.L_x_7656:
[----:B------:R-:W-:-:S05]  /*12e10*/  MOV R2, R9 ;  /* 0x0000000900027202 */ /* 0x000fca0000000f00 */
[----:B------:R0:W-:Y:S01]  /*12e20*/  STG.E.64 desc[UR4][R6.64+0x1300], R2 ;  /* 0x0013000206007986 */ /* 0x0001e2000c101b04 */
[----:B------:R-:W-:Y:S05]  /*12e30*/  BRA `(.L_x_7661) ;  /* 0x0000000000107947 */ /* 0x000fea0003800000 */
.L_x_7643:
[----:B------:R-:W5:Y:S02]  /*12e40*/  LDCU UR7, c[0x0][0x39c] ;  /* 0x00007380ff0777ac */ /* 0x000f640008000800 */
[----:B-----5:R-:W-:-:S13]  /*12e50*/  ISETP.GE.AND P0, PT, R0, UR7, PT ;  /* 0x0000000700007c0c */ /* 0x020fda000bf06270 */
[----:B------:R-:W-:Y:S05]  /*12e60*/  @P0 EXIT ;  /* 0x000000000000094d */ /* 0x000fea0003800000 */
[----:B------:R0:W-:Y:S02]  /*12e70*/  STG.E.64 desc[UR4][R6.64+0x1300], RZ ;  /* 0x001300ff06007986 */ /* 0x0001e4000c101b04 */
.L_x_7661:
[----:B------:R-:W-:Y:S05]  /*12e80*/  BSYNC.RECONVERGENT B2 ;  /* 0x0000000000027941 */ /* 0x000fea0003800200 */
.L_x_7642:
        /* <DEDUP_REMOVED lines=17> */
.L_x_7665:
[----:B------:R-:W-:Y:S05]  /*12fa0*/  BSYNC.RECONVERGENT B3 ;  /* 0x0000000000037941 */ /* 0x000fea0003800200 */
.L_x_7664:
        /* <DEDUP_REMOVED lines=18> */
.L_x_7669:
[----:B------:R-:W-:Y:S05]  /*130d0*/  BSYNC.RECONVERGENT B4 ;  /* 0x0000000000047941 */ /* 0x000fea0003800200 */
.L_x_7668:
[----:B------:R-:W-:-:S04]  /*130e0*/  F2FP.BF16.F32.PACK_AB R135, RZ, R135 ;  /* 0x00000087ff87723e */ /* 0x000fc800000010ff */
[----:B------:R-:W-:Y:S01]  /*130f0*/  PRMT R9, R9, 0x5410, R135 ;  /* 0x0000541009097816 */ /* 0x000fe20000000087 */
[----:B------:R-:W-:Y:S06]  /*13100*/  BRA `(.L_x_7670) ;  /* 0x0000000000047947 */ /* 0x000fec0003800000 */
.L_x_7667:
[----:B------:R-:W-:-:S07]  /*13110*/  PRMT R9, R9, 0x5410, RZ ;  /* 0x0000541009097816 */ /* 0x000fce00000000ff */
.L_x_7670:
[----:B------:R-:W-:Y:S05]  /*13120*/  BSYNC.RECONVERGENT B3 ;  /* 0x0000000000037941 */ /* 0x000fea0003800200 */
.L_x_7666:
        /* <DEDUP_REMOVED lines=17> */
.L_x_7674:
[----:B------:R-:W-:Y:S05]  /*13240*/  BSYNC.RECONVERGENT B4 ;  /* 0x0000000000047941 */ /* 0x000fea0003800200 */
.L_x_7673:
[----:B------:R-:W-:Y:S01]  /*13250*/  F2FP.BF16.F32.PACK_AB R3, RZ, R135 ;  /* 0x00000087ff03723e */ /* 0x000fe200000010ff */
[----:B------:R-:W-:Y:S06]  /*13260*/  BRA `(.L_x_7675) ;  /* 0x0000000000047947 */ /* 0x000fec0003800000 */
.L_x_7672:
[----:B------:R-:W-:-:S07]  /*13270*/  PRMT R3, RZ, 0x7610, R3 ;  /* 0x00007610ff037816 */ /* 0x000fce0000000003 */
.L_x_7675:
[----:B------:R-:W-:Y:S05]  /*13280*/  BSYNC.RECONVERGENT B3 ;  /* 0x0000000000037941 */ /* 0x000fea0003800200 */
.L_x_7671:
        /* <DEDUP_REMOVED lines=17> */
.L_x_7679:
[----:B------:R-:W-:Y:S05]  /*133a0*/  BSYNC.RECONVERGENT B4 ;  /* 0x0000000000047941 */ /* 0x000fea0003800200 */
.L_x_7678:
[----:B------:R-:W-:-:S04]  /*133b0*/  F2FP.BF16.F32.PACK_AB R135, RZ, R135 ;  /* 0x00000087ff87723e */ /* 0x000fc800000010ff */
[----:B------:R-:W-:Y:S01]  /*133c0*/  PRMT R3, R3, 0x5410, R135 ;  /* 0x0000541003037816 */ /* 0x000fe20000000087 */
[----:B------:R-:W-:Y:S06]  /*133d0*/  BRA `(.L_x_7680) ;  /* 0x0000000000047947 */ /* 0x000fec0003800000 */
.L_x_7677:
[----:B------:R-:W-:-:S07]  /*133e0*/  PRMT R3, R3, 0x5410, RZ ;  /* 0x0000541003037816 */ /* 0x000fce00000000ff */
.L_x_7680:
[----:B------:R-:W-:Y:S05]  /*133f0*/  BSYNC.RECONVERGENT B3 ;  /* 0x0000000000037941 */ /* 0x000fea0003800200 */
.L_x_7676:
[----:B------:R-:W-:-:S05]  /*13400*/  MOV R2, R9 ;  /* 0x0000000900027202 */ /* 0x000fca0000000f00 */
[----:B------:R0:W-:Y:S01]  /*13410*/  STG.E.64 desc[UR4][R6.64+0x1400], R2 ;  /* 0x0014000206007986 */ /* 0x0001e2000c101b04 */
[----:B------:R-:W-:Y:S05]  /*13420*/  BRA `(.L_x_7681) ;  /* 0x0000000000107947 */ /* 0x000fea0003800000 */
.L_x_7663:
[----:B------:R-:W5:Y:S02]  /*13430*/  LDCU UR7, c[0x0][0x39c] ;  /* 0x00007380ff0777ac */ /* 0x000f640008000800 */
[----:B-----5:R-:W-:-:S13]  /*13440*/  ISETP.GE.AND P0, PT, R0, UR7, PT ;  /* 0x0000000700007c0c */ /* 0x020fda000bf06270 */
[----:B------:R-:W-:Y:S05]  /*13450*/  @P0 EXIT ;  /* 0x000000000000094d */ /* 0x000fea0003800000 */
[----:B------:R0:W-:Y:S02]  /*13460*/  STG.E.64 desc[UR4][R6.64+0x1400], RZ ;  /* 0x001400ff06007986 */ /* 0x0001e4000c101b04 */
.L_x_7681:
[----:B------:R-:W-:Y:S05]  /*13470*/  BSYNC.RECONVERGENT B2 ;  /* 0x0000000000027941 */ /* 0x000fea0003800200 */
.L_x_7662:
        /* <DEDUP_REMOVED lines=17> */
.L_x_7685:
[----:B------:R-:W-:Y:S05]  /*13590*/  BSYNC.RECONVERGENT B3 ;  /* 0x0000000000037941 */ /* 0x000fea0003800200 */
.L_x_7684:
        /* <DEDUP_REMOVED lines=18> */
.L_x_7689:
[----:B------:R-:W-:Y:S05]  /*136c0*/  BSYNC.RECONVERGENT B4 ;  /* 0x0000000000047941 */ /* 0x000fea0003800200 */
.L_x_7688:
[----:B------:R-:W-:-:S04]  /*136d0*/  F2FP.BF16.F32.PACK_AB R135, RZ, R135 ;  /* 0x00000087ff87723e */ /* 0x000fc800000010ff */
[----:B------:R-:W-:Y:S01]  /*136e0*/  PRMT R9, R9, 0x5410, R135 ;  /* 0x0000541009097816 */ /* 0x000fe20000000087 */
[----:B------:R-:W-:Y:S06]  /*136f0*/  BRA `(.L_x_7690) ;  /* 0x0000000000047947 */ /* 0x000fec0003800000 */
.L_x_7687:
[----:B------:R-:W-:-:S07]  /*13700*/  PRMT R9, R9, 0x5410, RZ ;  /* 0x0000541009097816 */ /* 0x000fce00000000ff */
.L_x_7690:
[----:B------:R-:W-:Y:S05]  /*13710*/  BSYNC.RECONVERGENT B3 ;  /* 0x0000000000037941 */ /* 0x000fea0003800200 */
.L_x_7686:
        /* <DEDUP_REMOVED lines=17> */
.L_x_7694:
[----:B------:R-:W-:Y:S05]  /*13830*/  BSYNC.RECONVERGENT B4 ;  /* 0x0000000000047941 */ /* 0x000fea0003800200 */
.L_x_7693:
[----:B------:R-:W-:Y:S01]  /*13840*/  F2FP.BF16.F32.PACK_AB R3, RZ, R135 ;  /* 0x00000087ff03723e */ /* 0x000fe200000010ff */
[----:B------:R-:W-:Y:S06]  /*13850*/  BRA `(.L_x_7695) ;  /* 0x0000000000047947 */ /* 0x000fec0003800000 */
.L_x_7692:
[----:B------:R-:W-:-:S07]  /*13860*/  PRMT R3, RZ, 0x7610, R3 ;  /* 0x00007610ff037816 */ /* 0x000fce0000000003 */
.L_x_7695:
[----:B------:R-:W-:Y:S05]  /*13870*/  BSYNC.RECONVERGENT B3 ;  /* 0x0000000000037941 */ /* 0x000fea0003800200 */
.L_x_7691:
        /* <DEDUP_REMOVED lines=17> */
.L_x_7699:
[----:B------:R-:W-:Y:S05]  /*13990*/  BSYNC.RECONVERGENT B4 ;  /* 0x0000000000047941 */ /* 0x000fea0003800200 */
.L_x_7698:
[----:B------:R-:W-:-:S04]  /*139a0*/  F2FP.BF16.F32.PACK_AB R135, RZ, R135 ;  /* 0x00000087ff87723e */ /* 0x000fc800000010ff */
[----:B------:R-:W-:Y:S01]  /*139b0*/  PRMT R3, R3, 0x5410, R135 ;  /* 0x0000541003037816 */ /* 0x000fe20000000087 */
[----:B------:R-:W-:Y:S06]  /*139c0*/  BRA `(.L_x_7700) ;  /* 0x0000000000047947 */ /* 0x000fec0003800000 */
.L_x_7697:
[----:B------:R-:W-:-:S07]  /*139d0*/  PRMT R3, R3, 0x5410, RZ ;  /* 0x0000541003037816 */ /* 0x000fce00000000ff */
.L_x_7700:
[----:B------:R-:W-:Y:S05]  /*139e0*/  BSYNC.RECONVERGENT B3 ;  /* 0x0000000000037941 */ /* 0x000fea0003800200 */
.L_x_7696:
[----:B------:R-:W-:-:S05]  /*139f0*/  MOV R2, R9 ;  /* 0x0000000900027202 */ /* 0x000fca0000000f00 */
[----:B------:R0:W-:Y:S01]  /*13a00*/  STG.E.64 desc[UR4][R6.64+0x1500], R2 ;  /* 0x0015000206007986 */ /* 0x0001e2000c101b04 */
[----:B------:R-:W-:Y:S05]  /*13a10*/  BRA `(.L_x_7701) ;  /* 0x0000000000107947 */ /* 0x000fea0003800000 */
.L_x_7683:
[----:B------:R-:W5:Y:S02]  /*13a20*/  LDCU UR7, c[0x0][0x39c] ;  /* 0x00007380ff0777ac */ /* 0x000f640008000800 */
[----:B-----5:R-:W-:-:S13]  /*13a30*/  ISETP.GE.AND P0, PT, R0, UR7, PT ;  /* 0x0000000700007c0c */ /* 0x020fda000bf06270 */
[----:B------:R-:W-:Y:S05]  /*13a40*/  @P0 EXIT ;  /* 0x000000000000094d */ /* 0x000fea0003800000 */
[----:B------:R0:W-:Y:S02]  /*13a50*/  STG.E.64 desc[UR4][R6.64+0x1500], RZ ;  /* 0x001500ff06007986 */ /* 0x0001e4000c101b04 */
.L_x_7701:
[----:B------:R-:W-:Y:S05]  /*13a60*/  BSYNC.RECONVERGENT B2 ;  /* 0x0000000000027941 */ /* 0x000fea0003800200 */
.L_x_7682:
        /* <DEDUP_REMOVED lines=17> */
.L_x_7705:
[----:B------:R-:W-:Y:S05]  /*13b80*/  BSYNC.RECONVERGENT B3 ;  /* 0x0000000000037941 */ /* 0x000fea0003800200 */
.L_x_7704:
        /* <DEDUP_REMOVED lines=18> */
.L_x_7709:
[----:B------:R-:W-:Y:S05]  /*13cb0*/  BSYNC.RECONVERGENT B4 ;  /* 0x0000000000047941 */ /* 0x000fea0003800200 */
.L_x_7708:
[----:B------:R-:W-:-:S04]  /*13cc0*/  F2FP.BF16.F32.PACK_AB R135, RZ, R135 ;  /* 0x00000087ff87723e */ /* 0x000fc800000010ff */
[----:B------:R-:W-:Y:S01]  /*13cd0*/  PRMT R9, R2, 0x5410, R135 ;  /* 0x0000541002097816 */ /* 0x000fe20000000087 */
[----:B------:R-:W-:Y:S06]  /*13ce0*/  BRA `(.L_x_7710) ;  /* 0x0000000000047947 */ /* 0x000fec0003800000 */
.L_x_7707:
[----:B------:R-:W-:-:S07]  /*13cf0*/  PRMT R9, R2, 0x5410, RZ ;  /* 0x0000541002097816 */ /* 0x000fce00000000ff */
.L_x_7710:
[----:B------:R-:W-:Y:S05]  /*13d00*/  BSYNC.RECONVERGENT B3 ;  /* 0x0000000000037941 */ /* 0x000fea0003800200 */
.L_x_7706:
        /* <DEDUP_REMOVED lines=17> */
.L_x_7714:
[----:B------:R-:W-:Y:S05]  /*13e20*/  BSYNC.RECONVERGENT B4 ;  /* 0x0000000000047941 */ /* 0x000fea0003800200 */
.L_x_7713:
[----:B------:R-:W-:Y:S01]  /*13e30*/  F2FP.BF16.F32.PACK_AB R3, RZ, R135 ;  /* 0x00000087ff03723e */ /* 0x000fe200000010ff */
[----:B------:R-:W-:Y:S06]  /*13e40*/  BRA `(.L_x_7715) ;  /* 0x0000000000047947 */ /* 0x000fec0003800000 */
.L_x_7712:
[----:B------:R-:W-:-:S07]  /*13e50*/  PRMT R3, RZ, 0x7610, R3 ;  /* 0x00007610ff037816 */ /* 0x000fce0000000003 */
.L_x_7715:
[----:B------:R-:W-:Y:S05]  /*13e60*/  BSYNC.RECONVERGENT B3 ;  /* 0x0000000000037941 */ /* 0x000fea0003800200 */
.L_x_7711:
        /* <DEDUP_REMOVED lines=17> */
.L_x_7719:
[----:B------:R-:W-:Y:S05]  /*13f80*/  BSYNC.RECONVERGENT B4 ;  /* 0x0000000000047941 */ /* 0x000fea0003800200 */
.L_x_7718:
[----:B------:R-:W-:-:S04]  /*13f90*/  F2FP.BF16.F32.PACK_AB R135, RZ, R135 ;  /* 0x00000087ff87723e */ /* 0x000fc800000010ff */
[----:B------:R-:W-:Y:S01]  /*13fa0*/  PRMT R3, R3, 0x5410, R135 ;  /* 0x0000541003037816 */ /* 0x000fe20000000087 */
[----:B------:R-:W-:Y:S06]  /*13fb0*/  BRA `(.L_x_7720) ;  /* 0x0000000000047947 */ /* 0x000fec0003800000 */
.L_x_7717:
[----:B------:R-:W-:-:S07]  /*13fc0*/  PRMT R3, R3, 0x5410, RZ ;  /* 0x0000541003037816 */ /* 0x000fce00000000ff */
.L_x_7720:
[----:B------:R-:W-:Y:S05]  /*13fd0*/  BSYNC.RECONVERGENT B3 ;  /* 0x0000000000037941 */ /* 0x000fea0003800200 */
.L_x_7716:
[----:B------:R-:W-:-:S05]  /*13fe0*/  IMAD.MOV.U32 R2, RZ, RZ, R9 ;  /* 0x000000ffff027224 */ /* 0x000fca00078e0009 */
[----:B------:R0:W-:Y:S01]  /*13ff0*/  STG.E.64 desc[UR4][R6.64+0x1600], R2 ;  /* 0x0016000206007986 */ /* 0x0001e2000c101b04 */
[----:B------:R-:W-:Y:S05]  /*14000*/  BRA `(.L_x_7721) ;  /* 0x0000000000107947 */ /* 0x000fea0003800000 */
.L_x_7703:
[----:B------:R-:W5:Y:S02]  /*14010*/  LDCU UR7, c[0x0][0x39c] ;  /* 0x00007380ff0777ac */ /* 0x000f640008000800 */
[----:B-----5:R-:W-:-:S13]  /*14020*/  ISETP.GE.AND P0, PT, R0, UR7, PT ;  /* 0x0000000700007c0c */ /* 0x020fda000bf06270 */
[----:B------:R-:W-:Y:S05]  /*14030*/  @P0 EXIT ;  /* 0x000000000000094d */ /* 0x000fea0003800000 */
[----:B------:R0:W-:Y:S02]  /*14040*/  STG.E.64 desc[UR4][R6.64+0x1600], RZ ;  /* 0x001600ff06007986 */ /* 0x0001e4000c101b04 */
.L_x_7721:
[----:B------:R-:W-:Y:S05]  /*14050*/  BSYNC.RECONVERGENT B2 ;  /* 0x0000000000027941 */ /* 0x000fea0003800200 */
.L_x_7702:
        /* <DEDUP_REMOVED lines=17> */
.L_x_7725:
[----:B------:R-:W-:Y:S05]  /*14170*/  BSYNC.RECONVERGENT B3 ;  /* 0x0000000000037941 */ /* 0x000fea0003800200 */
.L_x_7724:
        /* <DEDUP_REMOVED lines=18> */
.L_x_7729:
[----:B------:R-:W-:Y:S05]  /*142a0*/  BSYNC.RECONVERGENT B4 ;  /* 0x0000000000047941 */ /* 0x000fea0003800200 */
.L_x_7728:
[----:B------:R-:W-:-:S04]  /*142b0*/  F2FP.BF16.F32.PACK_AB R135, RZ, R135 ;  /* 0x00000087ff87723e */ /* 0x000fc800000010ff */
[----:B------:R-:W-:Y:S01]  /*142c0*/  PRMT R9, R2, 0x5410, R135 ;  /* 0x0000541002097816 */ /* 0x000fe20000000087 */
[----:B------:R-:W-:Y:S06]  /*142d0*/  BRA `(.L_x_7730) ;  /* 0x0000000000047947 */ /* 0x000fec0003800000 */
.L_x_7727:
[----:B------:R-:W-:-:S07]  /*142e0*/  PRMT R9, R2, 0x5410, RZ ;  /* 0x0000541002097816 */ /* 0x000fce00000000ff */
.L_x_7730:
[----:B------:R-:W-:Y:S05]  /*142f0*/  BSYNC.RECONVERGENT B3 ;  /* 0x0000000000037941 */ /* 0x000fea0003800200 */
.L_x_7726:
        /* <DEDUP_REMOVED lines=17> */
.L_x_7734:
[----:B------:R-:W-:Y:S05]  /*14410*/  BSYNC.RECONVERGENT B4 ;  /* 0x0000000000047941 */ /* 0x000fea0003800200 */
.L_x_7733:
[----:B------:R-:W-:Y:S01]  /*14420*/  F2FP.BF16.F32.PACK_AB R3, RZ, R135 ;  /* 0x00000087ff03723e */ /* 0x000fe200000010ff */
[----:B------:R-:W-:Y:S06]  /*14430*/  BRA `(.L_x_7735) ;  /* 0x0000000000047947 */ /* 0x000fec0003800000 */
.L_x_7732:
[----:B------:R-:W-:-:S07]  /*14440*/  PRMT R3, RZ, 0x7610, R3 ;  /* 0x00007610ff037816 */ /* 0x000fce0000000003 */
.L_x_7735:
[----:B------:R-:W-:Y:S05]  /*14450*/  BSYNC.RECONVERGENT B3 ;  /* 0x0000000000037941 */ /* 0x000fea0003800200 */
.L_x_7731:
        /* <DEDUP_REMOVED lines=17> */
.L_x_7739:
[----:B------:R-:W-:Y:S05]  /*14570*/  BSYNC.RECONVERGENT B4 ;  /* 0x0000000000047941 */ /* 0x000fea0003800200 */
.L_x_7738:
[----:B------:R-:W-:-:S04]  /*14580*/  F2FP.BF16.F32.PACK_AB R135, RZ, R135 ;  /* 0x00000087ff87723e */ /* 0x000fc800000010ff */
[----:B------:R-:W-:Y:S01]  /*14590*/  PRMT R3, R3, 0x5410, R135 ;  /* 0x0000541003037816 */ /* 0x000fe20000000087 */
[----:B------:R-:W-:Y:S06]  /*145a0*/  BRA `(.L_x_7740) ;  /* 0x0000000000047947 */ /* 0x000fec0003800000 */
.L_x_7737:
[----:B------:R-:W-:-:S07]  /*145b0*/  PRMT R3, R3, 0x5410, RZ ;  /* 0x0000541003037816 */ /* 0x000fce00000000ff */
.L_x_7740:
[----:B------:R-:W-:Y:S05]  /*145c0*/  BSYNC.RECONVERGENT B3 ;  /* 0x0000000000037941 */ /* 0x000fea0003800200 */
.L_x_7736:
[----:B------:R-:W-:-:S05]  /*145d0*/  MOV R2, R9 ;  /* 0x0000000900027202 */ /* 0x000fca0000000f00 */
[----:B------:R0:W-:Y:S01]  /*145e0*/  STG.E.64 desc[UR4][R6.64+0x1700], R2 ;  /* 0x0017000206007986 */ /* 0x0001e2000c101b04 */
[----:B------:R-:W-:Y:S05]  /*145f0*/  BRA `(.L_x_7741) ;  /* 0x0000000000107947 */ /* 0x000fea0003800000 */
.L_x_7723:
[----:B------:R-:W5:Y:S02]  /*14600*/  LDCU UR7, c[0x0][0x39c] ;  /* 0x00007380ff0777ac */ /* 0x000f640008000800 */
[----:B-----5:R-:W-:-:S13]  /*14610*/  ISETP.GE.AND P0, PT, R0, UR7, PT ;  /* 0x0000000700007c0c */ /* 0x020fda000bf06270 */
[----:B------:R-:W-:Y:S05]  /*14620*/  @P0 EXIT ;  /* 0x000000000000094d */ /* 0x000fea0003800000 */
[----:B------:R0:W-:Y:S02]  /*14630*/  STG.E.64 desc[UR4][R6.64+0x1700], RZ ;  /* 0x001700ff06007986 */ /* 0x0001e4000c101b04 */
.L_x_7741:
[----:B------:R-:W-:Y:S05]  /*14640*/  BSYNC.RECONVERGENT B2 ;  /* 0x0000000000027941 */ /* 0x000fea0003800200 */
.L_x_7722:
        /* <DEDUP_REMOVED lines=17> */
.L_x_7745:
[----:B------:R-:W-:Y:S05]  /*14760*/  BSYNC.RECONVERGENT B3 ;  /* 0x0000000000037941 */ /* 0x000fea0003800200 */
.L_x_7744:
        /* <DEDUP_REMOVED lines=18> */
.L_x_7749:
[----:B------:R-:W-:Y:S05]  /*14890*/  BSYNC.RECONVERGENT B4 ;  /* 0x0000000000047941 */ /* 0x000fea0003800200 */
.L_x_7748:
[----:B------:R-:W-:-:S04]  /*148a0*/  F2FP.BF16.F32.PACK_AB R135, RZ, R135 ;  /* 0x00000087ff87723e */ /* 0x000fc800000010ff */
[----:B------:R-:W-:Y:S01]  /*148b0*/  PRMT R9, R2, 0x5410, R135 ;  /* 0x0000541002097816 */ /* 0x000fe20000000087 */
[----:B------:R-:W-:Y:S06]  /*148c0*/  BRA `(.L_x_7750) ;  /* 0x0000000000047947 */ /* 0x000fec0003800000 */
.L_x_7747:
[----:B------:R-:W-:-:S07]  /*148d0*/  PRMT R9, R2, 0x5410, RZ ;  /* 0x0000541002097816 */ /* 0x000fce00000000ff */
.L_x_7750:
[----:B------:R-:W-:Y:S05]  /*148e0*/  BSYNC.RECONVERGENT B3 ;  /* 0x0000000000037941 */ /* 0x000fea0003800200 */
.L_x_7746:
        /* <DEDUP_REMOVED lines=17> */
.L_x_7754:
[----:B------:R-:W-:Y:S05]  /*14a00*/  BSYNC.RECONVERGENT B4 ;  /* 0x0000000000047941 */ /* 0x000fea0003800200 */
.L_x_7753:
[----:B------:R-:W-:Y:S01]  /*14a10*/  F2FP.BF16.F32.PACK_AB R3, RZ, R135 ;  /* 0x00000087ff03723e */ /* 0x000fe200000010ff */
[----:B------:R-:W-:Y:S06]  /*14a20*/  BRA `(.L_x_7755) ;  /* 0x0000000000047947 */ /* 0x000fec0003800000 */
.L_x_7752:
[----:B------:R-:W-:-:S07]  /*14a30*/  PRMT R3, RZ, 0x7610, R3 ;  /* 0x00007610ff037816 */ /* 0x000fce0000000003 */
.L_x_7755:
[----:B------:R-:W-:Y:S05]  /*14a40*/  BSYNC.RECONVERGENT B3 ;  /* 0x0000000000037941 */ /* 0x000fea0003800200 */
.L_x_7751:
        /* <DEDUP_REMOVED lines=17> */
.L_x_7759:
[----:B------:R-:W-:Y:S05]  /*14b60*/  BSYNC.RECONVERGENT B4 ;  /* 0x0000000000047941 */ /* 0x000fea0003800200 */
.L_x_7758:
[----:B------:R-:W-:-:S04]  /*14b70*/  F2FP.BF16.F32.PACK_AB R135, RZ, R135 ;  /* 0x00000087ff87723e */ /* 0x000fc800000010ff */
[----:B------:R-:W-:Y:S01]  /*14b80*/  PRMT R3, R3, 0x5410, R135 ;  /* 0x0000541003037816 */ /* 0x000fe20000000087 */
[----:B------:R-:W-:Y:S06]  /*14b90*/  BRA `(.L_x_7760) ;  /* 0x0000000000047947 */ /* 0x000fec0003800000 */
.L_x_7757:
[----:B------:R-:W-:-:S07]  /*14ba0*/  PRMT R3, R3, 0x5410, RZ ;  /* 0x0000541003037816 */ /* 0x000fce00000000ff */
.L_x_7760:
[----:B------:R-:W-:Y:S05]  /*14bb0*/  BSYNC.RECONVERGENT B3 ;  /* 0x0000000000037941 */ /* 0x000fea0003800200 */
.L_x_7756:
[----:B------:R-:W-:-:S05]  /*14bc0*/  MOV R2, R9 ;  /* 0x0000000900027202 */ /* 0x000fca0000000f00 */
[----:B------:R0:W-:Y:S01]  /*14bd0*/  STG.E.64 desc[UR4][R6.64+0x1800], R2 ;  /* 0x0018000206007986 */ /* 0x0001e2000c101b04 */
[----:B------:R-:W-:Y:S05]  /*14be0*/  BRA `(.L_x_7761) ;  /* 0x0000000000107947 */ /* 0x000fea0003800000 */
.L_x_7743:
[----:B------:R-:W5:Y:S02]  /*14bf0*/  LDCU UR7, c[0x0][0x39c] ;  /* 0x00007380ff0777ac */ /* 0x000f640008000800 */
[----:B-----5:R-:W-:-:S13]  /*14c00*/  ISETP.GE.AND P0, PT, R0, UR7, PT ;  /* 0x0000000700007c0c */ /* 0x020fda000bf06270 */
[----:B------:R-:W-:Y:S05]  /*14c10*/  @P0 EXIT ;  /* 0x000000000000094d */ /* 0x000fea0003800000 */
[----:B------:R0:W-:Y:S02]  /*14c20*/  STG.E.64 desc[UR4][R6.64+0x1800], RZ ;  /* 0x001800ff06007986 */ /* 0x0001e4000c101b04 */
.L_x_7761:
[----:B------:R-:W-:Y:S05]  /*14c30*/  BSYNC.RECONVERGENT B2 ;  /* 0x0000000000027941 */ /* 0x000fea0003800200 */
.L_x_7742:
        /* <DEDUP_REMOVED lines=17> */
.L_x_7765:
[----:B------:R-:W-:Y:S05]  /*14d50*/  BSYNC.RECONVERGENT B3 ;  /* 0x0000000000037941 */ /* 0x000fea0003800200 */
.L_x_7764:
        /* <DEDUP_REMOVED lines=18> */
.L_x_7769:
[----:B------:R-:W-:Y:S05]  /*14e80*/  BSYNC.RECONVERGENT B4 ;  /* 0x0000000000047941 */ /* 0x000fea0003800200 */
.L_x_7768:
[----:B------:R-:W-:-:S04]  /*14e90*/  F2FP.BF16.F32.PACK_AB R135, RZ, R135 ;  /* 0x00000087ff87723e */ /* 0x000fc800000010ff */
[----:B------:R-:W-:Y:S01]  /*14ea0*/  PRMT R9, R2, 0x5410, R135 ;  /* 0x0000541002097816 */ /* 0x000fe20000000087 */
[----:B------:R-:W-:Y:S06]  /*14eb0*/  BRA `(.L_x_7770) ;  /* 0x0000000000047947 */ /* 0x000fec0003800000 */
.L_x_7767:
[----:B------:R-:W-:-:S07]  /*14ec0*/  PRMT R9, R2, 0x5410, RZ ;  /* 0x0000541002097816 */ /* 0x000fce00000000ff */
.L_x_7770:
[----:B------:R-:W-:Y:S05]  /*14ed0*/  BSYNC.RECONVERGENT B3 ;  /* 0x0000000000037941 */ /* 0x000fea0003800200 */
.L_x_7766:
        /* <DEDUP_REMOVED lines=17> */
.L_x_7774:
[----:B------:R-:W-:Y:S05]  /*14ff0*/  BSYNC.RECONVERGENT B4 ;  /* 0x0000000000047941 */ /* 0x000fea0003800200 */
.L_x_7773:
[----:B------:R-:W-:Y:S01]  /*15000*/  F2FP.BF16.F32.PACK_AB R3, RZ, R135 ;  /* 0x00000087ff03723e */ /* 0x000fe200000010ff */
[----:B------:R-:W-:Y:S06]  /*15010*/  BRA `(.L_x_7775) ;  /* 0x0000000000047947 */ /* 0x000fec0003800000 */
.L_x_7772:
[----:B------:R-:W-:-:S07]  /*15020*/  PRMT R3, RZ, 0x7610, R3 ;  /* 0x00007610ff037816 */ /* 0x000fce0000000003 */
.L_x_7775:
[----:B------:R-:W-:Y:S05]  /*15030*/  BSYNC.RECONVERGENT B3 ;  /* 0x0000000000037941 */ /* 0x000fea0003800200 */
.L_x_7771:
        /* <DEDUP_REMOVED lines=17> */
.L_x_7779:
[----:B------:R-:W-:Y:S05]  /*15150*/  BSYNC.RECONVERGENT B4 ;  /* 0x0000000000047941 */ /* 0x000fea0003800200 */
.L_x_7778:
[----:B------:R-:W-:-:S04]  /*15160*/  F2FP.BF16.F32.PACK_AB R135, RZ, R135 ;  /* 0x00000087ff87723e */ /* 0x000fc800000010ff */
[----:B------:R-:W-:Y:S01]  /*15170*/  PRMT R3, R3, 0x5410, R135 ;  /* 0x0000541003037816 */ /* 0x000fe20000000087 */
[----:B------:R-:W-:Y:S06]  /*15180*/  BRA `(.L_x_7780) ;  /* 0x0000000000047947 */ /* 0x000fec0003800000 */
.L_x_7777:
[----:B------:R-:W-:-:S07]  /*15190*/  PRMT R3, R3, 0x5410, RZ ;  /* 0x0000541003037816 */ /* 0x000fce00000000ff */
.L_x_7780:
[----:B------:R-:W-:Y:S05]  /*151a0*/  BSYNC.RECONVERGENT B3 ;  /* 0x0000000000037941 */ /* 0x000fea0003800200 */
.L_x_7776:
[----:B------:R-:W-:-:S05]  /*151b0*/  MOV R2, R9 ;  /* 0x0000000900027202 */ /* 0x000fca0000000f00 */
[----:B------:R0:W-:Y:S01]  /*151c0*/  STG.E.64 desc[UR4][R6.64+0x1900], R2 ;  /* 0x0019000206007986 */ /* 0x0001e2000c101b04 */
[----:B------:R-:W-:Y:S05]  /*151d0*/  BRA `(.L_x_7781) ;  /* 0x0000000000107947 */ /* 0x000fea0003800000 */
.L_x_7763:
[----:B------:R-:W5:Y:S02]  /*151e0*/  LDCU UR7, c[0x0][0x39c] ;  /* 0x00007380ff0777ac */ /* 0x000f640008000800 */
[----:B-----5:R-:W-:-:S13]  /*151f0*/  ISETP.GE.AND P0, PT, R0, UR7, PT ;  /* 0x0000000700007c0c */ /* 0x020fda000bf06270 */
[----:B------:R-:W-:Y:S05]  /*15200*/  @P0 EXIT ;  /* 0x000000000000094d */ /* 0x000fea0003800000 */
[----:B------:R0:W-:Y:S02]  /*15210*/  STG.E.64 desc[UR4][R6.64+0x1900], RZ ;  /* 0x001900ff06007986 */ /* 0x0001e4000c101b04 */
.L_x_7781:
[----:B------:R-:W-:Y:S05]  /*15220*/  BSYNC.RECONVERGENT B2 ;  /* 0x0000000000027941 */ /* 0x000fea0003800200 */
.L_x_7762:
        /* <DEDUP_REMOVED lines=17> */
.L_x_7785:
[----:B------:R-:W-:Y:S05]  /*15340*/  BSYNC.RECONVERGENT B3 ;  /* 0x0000000000037941 */ /* 0x000fea0003800200 */
.L_x_7784:
        /* <DEDUP_REMOVED lines=18> */
.L_x_7789:
[----:B------:R-:W-:Y:S05]  /*15470*/  BSYNC.RECONVERGENT B4 ;  /* 0x0000000000047941 */ /* 0x000fea0003800200 */
.L_x_7788:
[----:B------:R-:W-:-:S04]  /*15480*/  F2FP.BF16.F32.PACK_AB R135, RZ, R135 ;  /* 0x00000087ff87723e */ /* 0x000fc800000010ff */
[----:B------:R-:W-:Y:S01]  /*15490*/  PRMT R9, R9, 0x5410, R135 ;  /* 0x0000541009097816 */ /* 0x000fe20000000087 */
[----:B------:R-:W-:Y:S06]  /*154a0*/  BRA `(.L_x_7790) ;  /* 0x0000000000047947 */ /* 0x000fec0003800000 */
.L_x_7787:
[----:B------:R-:W-:-:S07]  /*154b0*/  PRMT R9, R9, 0x5410, RZ ;  /* 0x0000541009097816 */ /* 0x000fce00000000ff */
.L_x_7790:
[----:B------:R-:W-:Y:S05]  /*154c0*/  BSYNC.RECONVERGENT B3 ;  /* 0x0000000000037941 */ /* 0x000fea0003800200 */
.L_x_7786:
        /* <DEDUP_REMOVED lines=17> */
.L_x_7794:
[----:B------:R-:W-:Y:S05]  /*155e0*/  BSYNC.RECONVERGENT B4 ;  /* 0x0000000000047941 */ /* 0x000fea0003800200 */
.L_x_7793:
[----:B------:R-:W-:Y:S01]  /*155f0*/  F2FP.BF16.F32.PACK_AB R3, RZ, R135 ;  /* 0x00000087ff03723e */ /* 0x000fe200000010ff */
[----:B------:R-:W-:Y:S06]  /*15600*/  BRA `(.L_x_7795) ;  /* 0x0000000000047947 */ /* 0x000fec0003800000 */
.L_x_7792:
[----:B------:R-:W-:-:S07]  /*15610*/  PRMT R3, RZ, 0x7610, R3 ;  /* 0x00007610ff037816 */ /* 0x000fce0000000003 */
.L_x_7795:
[----:B------:R-:W-:Y:S05]  /*15620*/  BSYNC.RECONVERGENT B3 ;  /* 0x0000000000037941 */ /* 0x000fea0003800200 */
.L_x_7791:
        /* <DEDUP_REMOVED lines=17> */
.L_x_7799:
[----:B------:R-:W-:Y:S05]  /*15740*/  BSYNC.RECONVERGENT B4 ;  /* 0x0000000000047941 */ /* 0x000fea0003800200 */
.L_x_7798:
[----:B------:R-:W-:-:S04]  /*15750*/  F2FP.BF16.F32.PACK_AB R135, RZ, R135 ;  /* 0x00000087ff87723e */ /* 0x000fc800000010ff */
[----:B------:R-:W-:Y:S01]  /*15760*/  PRMT R3, R3, 0x5410, R135 ;  /* 0x0000541003037816 */ /* 0x000fe20000000087 */
[----:B------:R-:W-:Y:S06]  /*15770*/  BRA `(.L_x_7800) ;  /* 0x0000000000047947 */ /* 0x000fec0003800000 */
.L_x_7797:
[----:B------:R-:W-:-:S07]  /*15780*/  PRMT R3, R3, 0x5410, RZ ;  /* 0x0000541003037816 */ /* 0x000fce00000000ff */
.L_x_7800:
[----:B------:R-:W-:Y:S05]  /*15790*/  BSYNC.RECONVERGENT B3 ;  /* 0x0000000000037941 */ /* 0x000fea0003800200 */
.L_x_7796:
[----:B------:R-:W-:-:S05]  /*157a0*/  IMAD.MOV.U32 R2, RZ, RZ, R9 ;  /* 0x000000ffff027224 */ /* 0x000fca00078e0009 */
[----:B------:R0:W-:Y:S01]  /*157b0*/  STG.E.64 desc[UR4][R6.64+0x1a00], R2 ;  /* 0x001a000206007986 */ /* 0x0001e2000c101b04 */
[----:B------:R-:W-:Y:S05]  /*157c0*/  BRA `(.L_x_7801) ;  /* 0x0000000000107947 */ /* 0x000fea0003800000 */
.L_x_7783:
[----:B------:R-:W5:Y:S02]  /*157d0*/  LDCU UR7, c[0x0][0x39c] ;  /* 0x00007380ff0777ac */ /* 0x000f640008000800 */
[----:B-----5:R-:W-:-:S13]  /*157e0*/  ISETP.GE.AND P0, PT, R0, UR7, PT ;  /* 0x0000000700007c0c */ /* 0x020fda000bf06270 */
[----:B------:R-:W-:Y:S05]  /*157f0*/  @P0 EXIT ;  /* 0x000000000000094d */ /* 0x000fea0003800000 */
[----:B------:R0:W-:Y:S02]  /*15800*/  STG.E.64 desc[UR4][R6.64+0x1a00], RZ ;  /* 0x001a00ff06007986 */ /* 0x0001e4000c101b04 */
.L_x_7801:
[----:B------:R-:W-:Y:S05]  /*15810*/  BSYNC.RECONVERGENT B2 ;  /* 0x0000000000027941 */ /* 0x000fea0003800200 */
.L_x_7782:
        /* <DEDUP_REMOVED lines=17> */
.L_x_7805:
[----:B------:R-:W-:Y:S05]  /*15930*/  BSYNC.RECONVERGENT B3 ;  /* 0x0000000000037941 */ /* 0x000fea0003800200 */
.L_x_7804:
        /* <DEDUP_REMOVED lines=18> */
.L_x_7809:
[----:B------:R-:W-:Y:S05]  /*15a60*/  BSYNC.RECONVERGENT B4 ;  /* 0x0000000000047941 */ /* 0x000fea0003800200 */
.L_x_7808:
[----:B------:R-:W-:-:S04]  /*15a70*/  F2FP.BF16.F32.PACK_AB R135, RZ, R135 ;  /* 0x00000087ff87723e */ /* 0x000fc800000010ff */
[----:B------:R-:W-:Y:S01]  /*15a80*/  PRMT R9, R2, 0x5410, R135 ;  /* 0x0000541002097816 */ /* 0x000fe20000000087 */
[----:B------:R-:W-:Y:S06]  /*15a90*/  BRA `(.L_x_7810) ;  /* 0x0000000000047947 */ /* 0x000fec0003800000 */
.L_x_7807:
[----:B------:R-:W-:-:S07]  /*15aa0*/  PRMT R9, R2, 0x5410, RZ ;  /* 0x0000541002097816 */ /* 0x000fce00000000ff */
.L_x_7810:
[----:B------:R-:W-:Y:S05]  /*15ab0*/  BSYNC.RECONVERGENT B3 ;  /* 0x0000000000037941 */ /* 0x000fea0003800200 */
.L_x_7806:
        /* <DEDUP_REMOVED lines=17> */
.L_x_7814:
[----:B------:R-:W-:Y:S05]  /*15bd0*/  BSYNC.RECONVERGENT B4 ;  /* 0x0000000000047941 */ /* 0x000fea0003800200 */
.L_x_7813:
[----:B------:R-:W-:Y:S01]  /*15be0*/  F2FP.BF16.F32.PACK_AB R0, RZ, R135 ;  /* 0x00000087ff00723e */ /* 0x000fe200000010ff */
[----:B------:R-:W-:Y:S06]  /*15bf0*/  BRA `(.L_x_7815) ;  /* 0x0000000000047947 */ /* 0x000fec0003800000 */
.L_x_7812:
[----:B------:R-:W-:-:S07]  /*15c00*/  PRMT R0, RZ, 0x7610, R0 ;  /* 0x00007610ff007816 */ /* 0x000fce0000000000 */
.L_x_7815:
[----:B------:R-:W-:Y:S05]  /*15c10*/  BSYNC.RECONVERGENT B3 ;  /* 0x0000000000037941 */ /* 0x000fea0003800200 */
.L_x_7811:
        /* <DEDUP_REMOVED lines=17> */
.L_x_7819:
[----:B------:R-:W-:Y:S05]  /*15d30*/  BSYNC.RECONVERGENT B4 ;  /* 0x0000000000047941 */ /* 0x000fea0003800200 */
.L_x_7818:
[----:B------:R-:W-:-:S04]  /*15d40*/  F2FP.BF16.F32.PACK_AB R135, RZ, R135 ;  /* 0x00000087ff87723e */ /* 0x000fc800000010ff */
[----:B------:R-:W-:Y:S01]  /*15d50*/  PRMT R3, R0, 0x5410, R135 ;  /* 0x0000541000037816 */ /* 0x000fe20000000087 */
[----:B------:R-:W-:Y:S06]  /*15d60*/  BRA `(.L_x_7820) ;  /* 0x0000000000047947 */ /* 0x000fec0003800000 */
.L_x_7817:
[----:B------:R-:W-:-:S07]  /*15d70*/  PRMT R3, R0, 0x5410, RZ ;  /* 0x0000541000037816 */ /* 0x000fce00000000ff */
.L_x_7820:
[----:B------:R-:W-:Y:S05]  /*15d80*/  BSYNC.RECONVERGENT B3 ;  /* 0x0000000000037941 */ /* 0x000fea0003800200 */
.L_x_7816:
[----:B------:R-:W-:-:S05]  /*15d90*/  MOV R2, R9 ;  /* 0x0000000900027202 */ /* 0x000fca0000000f00 */
[----:B------:R0:W-:Y:S01]  /*15da0*/  STG.E.64 desc[UR4][R6.64+0x1b00], R2 ;  /* 0x001b000206007986 */ /* 0x0001e2000c101b04 */
[----:B------:R-:W-:Y:S05]  /*15db0*/  BRA `(.L_x_7821) ;  /* 0x0000000000107947 */ /* 0x000fea0003800000 */
.L_x_7803:
[----:B------:R-:W5:Y:S02]  /*15dc0*/  LDCU UR7, c[0x0][0x39c] ;  /* 0x00007380ff0777ac */ /* 0x000f640008000800 */
[----:B-----5:R-:W-:-:S13]  /*15dd0*/  ISETP.GE.AND P0, PT, R0, UR7, PT ;  /* 0x0000000700007c0c */ /* 0x020fda000bf06270 */
[----:B------:R-:W-:Y:S05]  /*15de0*/  @P0 EXIT ;  /* 0x000000000000094d */ /* 0x000fea0003800000 */
[----:B------:R0:W-:Y:S02]  /*15df0*/  STG.E.64 desc[UR4][R6.64+0x1b00], RZ ;  /* 0x001b00ff06007986 */ /* 0x0001e4000c101b04 */
.L_x_7821:
[----:B------:R-:W-:Y:S05]  /*15e00*/  BSYNC.RECONVERGENT B2 ;  /* 0x0000000000027941 */ /* 0x000fea0003800200 */
.L_x_7802:
        /* <DEDUP_REMOVED lines=17> */
.L_x_7825:
[----:B------:R-:W-:Y:S05]  /*15f20*/  BSYNC.RECONVERGENT B3 ;  /* 0x0000000000037941 */ /* 0x000fea0003800200 */
.L_x_7824:
        /* <DEDUP_REMOVED lines=18> */
.L_x_7829:
[----:B------:R-:W-:Y:S05]  /*16050*/  BSYNC.RECONVERGENT B4 ;  /* 0x0000000000047941 */ /* 0x000fea0003800200 */
.L_x_7828:
[----:B------:R-:W-:-:S04]  /*16060*/  F2FP.BF16.F32.PACK_AB R135, RZ, R135 ;  /* 0x00000087ff87723e */ /* 0x000fc800000010ff */
[----:B------:R-:W-:Y:S01]  /*16070*/  PRMT R9, R9, 0x5410, R135 ;  /* 0x0000541009097816 */ /* 0x000fe20000000087 */
[----:B------:R-:W-:Y:S06]  /*16080*/  BRA `(.L_x_7830) ;  /* 0x0000000000047947 */ /* 0x000fec0003800000 */
.L_x_7827:
[----:B------:R-:W-:-:S07]  /*16090*/  PRMT R9, R9, 0x5410, RZ ;  /* 0x0000541009097816 */ /* 0x000fce00000000ff */
.L_x_7830:
[----:B------:R-:W-:Y:S05]  /*160a0*/  BSYNC.RECONVERGENT B3 ;  /* 0x0000000000037941 */ /* 0x000fea0003800200 */
.L_x_7826:
        /* <DEDUP_REMOVED lines=17> */
.L_x_7834:
[----:B------:R-:W-:Y:S05]  /*161c0*/  BSYNC.RECONVERGENT B4 ;  /* 0x0000000000047941 */ /* 0x000fea0003800200 */
.L_x_7833:
[----:B------:R-:W-:Y:S01]  /*161d0*/  F2FP.BF16.F32.PACK_AB R3, RZ, R135 ;  /* 0x00000087ff03723e */ /* 0x000fe200000010ff */
[----:B------:R-:W-:Y:S06]  /*161e0*/  BRA `(.L_x_7835) ;  /* 0x0000000000047947 */ /* 0x000fec0003800000 */
.L_x_7832:
[----:B------:R-:W-:-:S07]  /*161f0*/  PRMT R3, RZ, 0x7610, R3 ;  /* 0x00007610ff037816 */ /* 0x000fce0000000003 */
.L_x_7835:
[----:B------:R-:W-:Y:S05]  /*16200*/  BSYNC.RECONVERGENT B3 ;  /* 0x0000000000037941 */ /* 0x000fea0003800200 */
.L_x_7831:
        /* <DEDUP_REMOVED lines=17> */
.L_x_7839:
[----:B------:R-:W-:Y:S05]  /*16320*/  BSYNC.RECONVERGENT B4 ;  /* 0x0000000000047941 */ /* 0x000fea0003800200 */
.L_x_7838:
[----:B------:R-:W-:-:S04]  /*16330*/  F2FP.BF16.F32.PACK_AB R135, RZ, R135 ;  /* 0x00000087ff87723e */ /* 0x000fc800000010ff */
[----:B------:R-:W-:Y:S01]  /*16340*/  PRMT R3, R3, 0x5410, R135 ;  /* 0x0000541003037816 */ /* 0x000fe20000000087 */
[----:B------:R-:W-:Y:S06]  /*16350*/  BRA `(.L_x_7840) ;  /* 0x0000000000047947 */ /* 0x000fec0003800000 */
.L_x_7837:
[----:B------:R-:W-:-:S07]  /*16360*/  PRMT R3, R3, 0x5410, RZ ;  /* 0x0000541003037816 */ /* 0x000fce00000000ff */
.L_x_7840:
[----:B------:R-:W-:Y:S05]  /*16370*/  BSYNC.RECONVERGENT B3 ;  /* 0x0000000000037941 */ /* 0x000fea0003800200 */
.L_x_7836:
[----:B------:R-:W-:-:S05]  /*16380*/  MOV R2, R9 ;  /* 0x0000000900027202 */ /* 0x000fca0000000f00 */
[----:B------:R0:W-:Y:S01]  /*16390*/  STG.E.64 desc[UR4][R6.64+0x1c00], R2 ;  /* 0x001c000206007986 */ /* 0x0001e2000c101b04 */
[----:B------:R-:W-:Y:S05]  /*163a0*/  BRA `(.L_x_7841) ;  /* 0x0000000000107947 */ /* 0x000fea0003800000 */
.L_x_7823:
[----:B------:R-:W5:Y:S02]  /*163b0*/  LDCU UR7, c[0x0][0x39c] ;  /* 0x00007380ff0777ac */ /* 0x000f640008000800 */
[----:B-----5:R-:W-:-:S13]  /*163c0*/  ISETP.GE.AND P0, PT, R0, UR7, PT ;  /* 0x0000000700007c0c */ /* 0x020fda000bf06270 */
[----:B------:R-:W-:Y:S05]  /*163d0*/  @P0 EXIT ;  /* 0x000000000000094d */ /* 0x000fea0003800000 */
[----:B------:R0:W-:Y:S02]  /*163e0*/  STG.E.64 desc[UR4][R6.64+0x1c00], RZ ;  /* 0x001c00ff06007986 */ /* 0x0001e4000c101b04 */
.L_x_7841:
[----:B------:R-:W-:Y:S05]  /*163f0*/  BSYNC.RECONVERGENT B2 ;  /* 0x0000000000027941 */ /* 0x000fea0003800200 */
.L_x_7822:
        /* <DEDUP_REMOVED lines=17> */
.L_x_7845:
[----:B------:R-:W-:Y:S05]  /*16510*/  BSYNC.RECONVERGENT B3 ;  /* 0x0000000000037941 */ /* 0x000fea0003800200 */
.L_x_7844:
        /* <DEDUP_REMOVED lines=18> */
.L_x_7849:
[----:B------:R-:W-:Y:S05]  /*16640*/  BSYNC.RECONVERGENT B4 ;  /* 0x0000000000047941 */ /* 0x000fea0003800200 */
.L_x_7848:
[----:B------:R-:W-:-:S04]  /*16650*/  F2FP.BF16.F32.PACK_AB R135, RZ, R135 ;  /* 0x00000087ff87723e */ /* 0x000fc800000010ff */
[----:B------:R-:W-:Y:S01]  /*16660*/  PRMT R9, R2, 0x5410, R135 ;  /* 0x0000541002097816 */ /* 0x000fe20000000087 */
[----:B------:R-:W-:Y:S06]  /*16670*/  BRA `(.L_x_7850) ;  /* 0x0000000000047947 */ /* 0x000fec0003800000 */
.L_x_7847:
[----:B------:R-:W-:-:S07]  /*16680*/  PRMT R9, R2, 0x5410, RZ ;  /* 0x0000541002097816 */ /* 0x000fce00000000ff */
.L_x_7850:
[----:B------:R-:W-:Y:S05]  /*16690*/  BSYNC.RECONVERGENT B3 ;  /* 0x0000000000037941 */ /* 0x000fea0003800200 */
.L_x_7846:
        /* <DEDUP_REMOVED lines=17> */
.L_x_7854:
[----:B------:R-:W-:Y:S05]  /*167b0*/  BSYNC.RECONVERGENT B4 ;  /* 0x0000000000047941 */ /* 0x000fea0003800200 */
.L_x_7853:
[----:B------:R-:W-:Y:S01]  /*167c0*/  F2FP.BF16.F32.PACK_AB R0, RZ, R135 ;  /* 0x00000087ff00723e */ /* 0x000fe200000010ff */
[----:B------:R-:W-:Y:S06]  /*167d0*/  BRA `(.L_x_7855) ;  /* 0x0000000000047947 */ /* 0x000fec0003800000 */
.L_x_7852:
[----:B------:R-:W-:-:S07]  /*167e0*/  PRMT R0, RZ, 0x7610, R0 ;  /* 0x00007610ff007816 */ /* 0x000fce0000000000 */
.L_x_7855:
[----:B------:R-:W-:Y:S05]  /*167f0*/  BSYNC.RECONVERGENT B3 ;  /* 0x0000000000037941 */ /* 0x000fea0003800200 */
.L_x_7851:
        /* <DEDUP_REMOVED lines=17> */
.L_x_7859:
[----:B------:R-:W-:Y:S05]  /*16910*/  BSYNC.RECONVERGENT B4 ;  /* 0x0000000000047941 */ /* 0x000fea0003800200 */
.L_x_7858:
[----:B------:R-:W-:-:S04]  /*16920*/  F2FP.BF16.F32.PACK_AB R135, RZ, R135 ;  /* 0x00000087ff87723e */ /* 0x000fc800000010ff */
[----:B------:R-:W-:Y:S01]  /*16930*/  PRMT R3, R0, 0x5410, R135 ;  /* 0x0000541000037816 */ /* 0x000fe20000000087 */
[----:B------:R-:W-:Y:S06]  /*16940*/  BRA `(.L_x_7860) ;  /* 0x0000000000047947 */ /* 0x000fec0003800000 */
.L_x_7857:
[----:B------:R-:W-:-:S07]  /*16950*/  PRMT R3, R0, 0x5410, RZ ;  /* 0x0000541000037816 */ /* 0x000fce00000000ff */
.L_x_7860:
[----:B------:R-:W-:Y:S05]  /*16960*/  BSYNC.RECONVERGENT B3 ;  /* 0x0000000000037941 */ /* 0x000fea0003800200 */
.L_x_7856:
[----:B------:R-:W-:-:S05]  /*16970*/  MOV R2, R9 ;  /* 0x0000000900027202 */ /* 0x000fca0000000f00 */
[----:B------:R0:W-:Y:S01]  /*16980*/  STG.E.64 desc[UR4][R6.64+0x1d00], R2 ;  /* 0x001d000206007986 */ /* 0x0001e2000c101b04 */
[----:B------:R-:W-:Y:S05]  /*16990*/  BRA `(.L_x_7861) ;  /* 0x0000000000107947 */ /* 0x000fea0003800000 */
.L_x_7843:
[----:B------:R-:W5:Y:S02]  /*169a0*/  LDCU UR7, c[0x0][0x39c] ;  /* 0x00007380ff0777ac */ /* 0x000f640008000800 */
[----:B-----5:R-:W-:-:S13]  /*169b0*/  ISETP.GE.AND P0, PT, R0, UR7, PT ;  /* 0x0000000700007c0c */ /* 0x020fda000bf06270 */
[----:B------:R-:W-:Y:S05]  /*169c0*/  @P0 EXIT ;  /* 0x000000000000094d */ /* 0x000fea0003800000 */
[----:B------:R0:W-:Y:S02]  /*169d0*/  STG.E.64 desc[UR4][R6.64+0x1d00], RZ ;  /* 0x001d00ff06007986 */ /* 0x0001e4000c101b04 */
.L_x_7861:
[----:B------:R-:W-:Y:S05]  /*169e0*/  BSYNC.RECONVERGENT B2 ;  /* 0x0000000000027941 */ /* 0x000fea0003800200 */
.L_x_7842:
        /* <DEDUP_REMOVED lines=17> */
.L_x_7865:
[----:B------:R-:W-:Y:S05]  /*16b00*/  BSYNC.RECONVERGENT B3 ;  /* 0x0000000000037941 */ /* 0x000fea0003800200 */
.L_x_7864:
        /* <DEDUP_REMOVED lines=18> */
.L_x_7869:
[----:B------:R-:W-:Y:S05]  /*16c30*/  BSYNC.RECONVERGENT B4 ;  /* 0x0000000000047941 */ /* 0x000fea0003800200 */
.L_x_7868:
[----:B------:R-:W-:-:S04]  /*16c40*/  F2FP.BF16.F32.PACK_AB R135, RZ, R135 ;  /* 0x00000087ff87723e */ /* 0x000fc800000010ff */
[----:B------:R-:W-:Y:S01]  /*16c50*/  PRMT R9, R9, 0x5410, R135 ;  /* 0x0000541009097816 */ /* 0x000fe20000000087 */
[----:B------:R-:W-:Y:S06]  /*16c60*/  BRA `(.L_x_7870) ;  /* 0x0000000000047947 */ /* 0x000fec0003800000 */
.L_x_7867:
[----:B------:R-:W-:-:S07]  /*16c70*/  PRMT R9, R9, 0x5410, RZ ;  /* 0x0000541009097816 */ /* 0x000fce00000000ff */
.L_x_7870:
[----:B------:R-:W-:Y:S05]  /*16c80*/  BSYNC.RECONVERGENT B3 ;  /* 0x0000000000037941 */ /* 0x000fea0003800200 */
.L_x_7866:
        /* <DEDUP_REMOVED lines=17> */
.L_x_7874:
[----:B------:R-:W-:Y:S05]  /*16da0*/  BSYNC.RECONVERGENT B4 ;  /* 0x0000000000047941 */ /* 0x000fea0003800200 */
.L_x_7873:
[----:B------:R-:W-:Y:S01]  /*16db0*/  F2FP.BF16.F32.PACK_AB R3, RZ, R135 ;  /* 0x00000087ff03723e */ /* 0x000fe200000010ff */
[----:B------:R-:W-:Y:S06]  /*16dc0*/  BRA `(.L_x_7875) ;  /* 0x0000000000047947 */ /* 0x000fec0003800000 */
.L_x_7872:
[----:B------:R-:W-:-:S07]  /*16dd0*/  PRMT R3, RZ, 0x7610, R3 ;  /* 0x00007610ff037816 */ /* 0x000fce0000000003 */
.L_x_7875:
[----:B------:R-:W-:Y:S05]  /*16de0*/  BSYNC.RECONVERGENT B3 ;  /* 0x0000000000037941 */ /* 0x000fea0003800200 */
.L_x_7871:
        /* <DEDUP_REMOVED lines=17> */
.L_x_7879:
[----:B------:R-:W-:Y:S05]  /*16f00*/  BSYNC.RECONVERGENT B4 ;  /* 0x0000000000047941 */ /* 0x000fea0003800200 */
.L_x_7878:
[----:B------:R-:W-:-:S04]  /*16f10*/  F2FP.BF16.F32.PACK_AB R135, RZ, R135 ;  /* 0x00000087ff87723e */ /* 0x000fc800000010ff */
[----:B------:R-:W-:Y:S01]  /*16f20*/  PRMT R3, R3, 0x5410, R135 ;  /* 0x0000541003037816 */ /* 0x000fe20000000087 */
[----:B------:R-:W-:Y:S06]  /*16f30*/  BRA `(.L_x_7880) ;  /* 0x0000000000047947 */ /* 0x000fec0003800000 */
.L_x_7877:
[----:B------:R-:W-:-:S07]  /*16f40*/  PRMT R3, R3, 0x5410, RZ ;  /* 0x0000541003037816 */ /* 0x000fce00000000ff */
.L_x_7880:
[----:B------:R-:W-:Y:S05]  /*16f50*/  BSYNC.RECONVERGENT B3 ;  /* 0x0000000000037941 */ /* 0x000fea0003800200 */
.L_x_7876:
[----:B------:R-:W-:-:S05]  /*16f60*/  IMAD.MOV.U32 R2, RZ, RZ, R9 ;  /* 0x000000ffff027224 */ /* 0x000fca00078e0009 */
[----:B------:R0:W-:Y:S01]  /*16f70*/  STG.E.64 desc[UR4][R6.64+0x1e00], R2 ;  /* 0x001e000206007986 */ /* 0x0001e2000c101b04 */
[----:B------:R-:W-:Y:S05]  /*16f80*/  BRA `(.L_x_7881) ;  /* 0x0000000000107947 */ /* 0x000fea0003800000 */
.L_x_7863:
[----:B------:R-:W5:Y:S02]  /*16f90*/  LDCU UR7, c[0x0][0x39c] ;  /* 0x00007380ff0777ac */ /* 0x000f640008000800 */
[----:B-----5:R-:W-:-:S13]  /*16fa0*/  ISETP.GE.AND P0, PT, R0, UR7, PT ;  /* 0x0000000700007c0c */ /* 0x020fda000bf06270 */
[----:B------:R-:W-:Y:S05]  /*16fb0*/  @P0 EXIT ;  /* 0x000000000000094d */ /* 0x000fea0003800000 */
[----:B------:R0:W-:Y:S02]  /*16fc0*/  STG.E.64 desc[UR4][R6.64+0x1e00], RZ ;  /* 0x001e00ff06007986 */ /* 0x0001e4000c101b04 */
.L_x_7881:
[----:B------:R-:W-:Y:S05]  /*16fd0*/  BSYNC.RECONVERGENT B2 ;  /* 0x0000000000027941 */ /* 0x000fea0003800200 */
.L_x_7862:
[----:B------:R-:W-:-:S04]  /*16fe0*/  IADD3 R0, PT, PT, R8, 0xf80, RZ ;  /* 0x00000f8008007810 */ /* 0x000fc80007ffe0ff */
        /* <DEDUP_REMOVED lines=15> */
.L_x_7884:
[----:B------:R-:W-:Y:S05]  /*170e0*/  BSYNC.RECONVERGENT B2 ;  /* 0x0000000000027941 */ /* 0x000fea0003800200 */
.L_x_7883:
        /* <DEDUP_REMOVED lines=18> */
.L_x_7888:
[----:B------:R-:W-:Y:S05]  /*17210*/  BSYNC.RECONVERGENT B3 ;  /* 0x0000000000037941 */ /* 0x000fea0003800200 */
.L_x_7887:
[----:B------:R-:W-:-:S04]  /*17220*/  F2FP.BF16.F32.PACK_AB R135, RZ, R135 ;  /* 0x00000087ff87723e */ /* 0x000fc800000010ff */
[----:B------:R-:W-:Y:S01]  /*17230*/  PRMT R2, R2, 0x5410, R135 ;  /* 0x0000541002027816 */ /* 0x000fe20000000087 */
[----:B------:R-:W-:Y:S06]  /*17240*/  BRA `(.L_x_7889) ;  /* 0x0000000000047947 */ /* 0x000fec0003800000 */
.L_x_7886:
[----:B------:R-:W-:-:S07]  /*17250*/  PRMT R2, R2, 0x5410, RZ ;  /* 0x0000541002027816 */ /* 0x000fce00000000ff */
.L_x_7889:
[----:B------:R-:W-:Y:S05]  /*17260*/  BSYNC.RECONVERGENT B2 ;  /* 0x0000000000027941 */ /* 0x000fea0003800200 */
.L_x_7885:
        /* <DEDUP_REMOVED lines=17> */
.L_x_7893:
[----:B------:R-:W-:Y:S05]  /*17380*/  BSYNC.RECONVERGENT B3 ;  /* 0x0000000000037941 */ /* 0x000fea0003800200 */
.L_x_7892:
[----:B------:R-:W-:Y:S01]  /*17390*/  F2FP.BF16.F32.PACK_AB R0, RZ, R135 ;  /* 0x00000087ff00723e */ /* 0x000fe200000010ff */
[----:B------:R-:W-:Y:S06]  /*173a0*/  BRA `(.L_x_7894) ;  /* 0x0000000000047947 */ /* 0x000fec0003800000 */
.L_x_7891:
[----:B------:R-:W-:-:S07]  /*173b0*/  PRMT R0, RZ, 0x7610, R0 ;  /* 0x00007610ff007816 */ /* 0x000fce0000000000 */
.L_x_7894:
[----:B------:R-:W-:Y:S05]  /*173c0*/  BSYNC.RECONVERGENT B2 ;  /* 0x0000000000027941 */ /* 0x000fea0003800200 */
.L_x_7890:
        /* <DEDUP_REMOVED lines=17> */
.L_x_7898:
[----:B------:R-:W-:Y:S05]  /*174e0*/  BSYNC.RECONVERGENT B3 ;  /* 0x0000000000037941 */ /* 0x000fea0003800200 */
.L_x_7897:
[----:B------:R-:W-:-:S04]  /*174f0*/  F2FP.BF16.F32.PACK_AB R135, RZ, R135 ;  /* 0x00000087ff87723e */ /* 0x000fc800000010ff */
[----:B------:R-:W-:Y:S01]  /*17500*/  PRMT R0, R0, 0x5410, R135 ;  /* 0x0000541000007816 */ /* 0x000fe20000000087 */
[----:B------:R-:W-:Y:S06]  /*17510*/  BRA `(.L_x_7899) ;  /* 0x0000000000047947 */ /* 0x000fec0003800000 */
.L_x_7896:
[----:B------:R-:W-:-:S07]  /*17520*/  PRMT R0, R0, 0x5410, RZ ;  /* 0x0000541000007816 */ /* 0x000fce00000000ff */
.L_x_7899:
[----:B------:R-:W-:Y:S05]  /*17530*/  BSYNC.RECONVERGENT B2 ;  /* 0x0000000000027941 */ /* 0x000fea0003800200 */
.L_x_7895:
[----:B------:R-:W-:-:S05]  /*17540*/  MOV R3, R0 ;  /* 0x0000000000037202 */ /* 0x000fca0000000f00 */
[----:B------:R-:W-:Y:S01]  /*17550*/  STG.E.64 desc[UR4][R6.64+0x1f00], R2 ;  /* 0x001f000206007986 */ /* 0x000fe2000c101b04 */
[----:B------:R-:W-:Y:S05]  /*17560*/  EXIT ;  /* 0x000000000000794d */ /* 0x000fea0003800000 */
.L_x_7882:
[----:B------:R-:W5:Y:S02]  /*17570*/  LDCU UR7, c[0x0][0x39c] ;  /* 0x00007380ff0777ac */ /* 0x000f640008000800 */
[----:B-----5:R-:W-:-:S13]  /*17580*/  ISETP.GE.AND P0, PT, R0, UR7, PT ;  /* 0x0000000700007c0c */ /* 0x020fda000bf06270 */
[----:B------:R-:W-:Y:S05]  /*17590*/  @P0 EXIT ;  /* 0x000000000000094d */ /* 0x000fea0003800000 */
[----:B------:R-:W-:Y:S01]  /*175a0*/  STG.E.64 desc[UR4][R6.64+0x1f00], RZ ;  /* 0x001f00ff06007986 */ /* 0x000fe2000c101b04 */
[----:B------:R-:W-:Y:S05]  /*175b0*/  EXIT ;  /* 0x000000000000794d */ /* 0x000fea0003800000 */
        .weak           $__internal_2_$__cuda_sm3x_div_rn_noftz_f32_slowpath
        .type           $__internal_2_$__cuda_sm3x_div_rn_noftz_f32_slowpath,@function
        .size           $__internal_2_$__cuda_sm3x_div_rn_noftz_f32_slowpath,(.L_x_15784 - $__internal_2_$__cuda_sm3x_div_rn_noftz_f32_slowpath)
$__internal_2_$__cuda_sm3x_div_rn_noftz_f32_slowpath:
[----:B------:R-:W-:Y:S01]  /*175c0*/  SHF.R.U32.HI R135, RZ, 0x17, R5 ;  /* 0x00000017ff877819 */ /* 0x000fe20000011605 */
[----:B------:R-:W-:Y:S01]  /*175d0*/  BSSY.RECONVERGENT B0, `(.L_x_7900) ;  /* 0x0000062000007945 */ /* 0x000fe20003800200 */
[----:B------:R-:W-:Y:S02]  /*175e0*/  SHF.R.U32.HI R140, RZ, 0x17, R4 ;  /* 0x00000017ff8c7819 */ /* 0x000fe40000011604 */
[----:B------:R-:W-:Y:S02]  /*175f0*/  LOP3.LUT R135, R135, 0xff, RZ, 0xc0, !PT ;  /* 0x000000ff87877812 */ /* 0x000fe400078ec0ff */
[----:B------:R-:W-:Y:S02]  /*17600*/  LOP3.LUT R140, R140, 0xff, RZ, 0xc0, !PT ;  /* 0x000000ff8c8c7812 */ /* 0x000fe400078ec0ff */
[----:B------:R-:W-:Y:S02]  /*17610*/  IADD3 R137, PT, PT, R135, -0x1, RZ ;  /* 0xffffffff87897810 */ /* 0x000fe40007ffe0ff */
[----:B------:R-:W-:-:S02]  /*17620*/  IADD3 R138, PT, PT, R140, -0x1, RZ ;  /* 0xffffffff8c8a7810 */ /* 0x000fc40007ffe0ff */
[----:B------:R-:W-:-:S04]  /*17630*/  ISETP.GT.U32.AND P0, PT, R137, 0xfd, PT ;  /* 0x000000fd8900780c */ /* 0x000fc80003f04070 */
        /* <DEDUP_REMOVED lines=19> */
[----:B------:R-:W-:Y:S02]  /*17770*/  ISETP.GE.AND P0, PT, R138, RZ, PT ;  /* 0x000000ff8a00720c */ /* 0x000fe40003f06270 */
[----:B------:R-:W-:-:S11]  /*17780*/  ISETP.GE.AND P1, PT, R137, RZ, PT ;  /* 0x000000ff8900720c */ /* 0x000fd60003f26270 */
[----:B------:R-:W-:Y:S01]  /*17790*/  @P0 MOV R136, RZ ;  /* 0x000000ff00880202 */ /* 0x000fe20000000f00 */
[----:B------:R-:W-:Y:S01]  /*177a0*/  @!P0 FFMA R4, R4, 1.84467440737095516160e+19, RZ ;  /* 0x5f80000004048823 */ /* 0x000fe200000000ff */
[----:B------:R-:W-:Y:S01]  /*177b0*/  @!P0 MOV R136, 0xffffffc0 ;  /* 0xffffffc000888802 */ /* 0x000fe20000000f00 */
[----:B------:R-:W-:-:S03]  /*177c0*/  @!P1 FFMA R5, R5, 1.84467440737095516160e+19, RZ ;  /* 0x5f80000005059823 */ /* 0x000fc600000000ff */
[----:B------:R-:W-:-:S07]  /*177d0*/  @!P1 IADD3 R136, PT, PT, R136, 0x40, RZ ;  /* 0x0000004088889810 */ /* 0x000fce0007ffe0ff */
.L_x_7901:
[----:B------:R-:W-:Y:S01]  /*177e0*/  LEA R138, R135, 0xc0800000, 0x17 ;  /* 0xc0800000878a7811 */ /* 0x000fe200078eb8ff */
[----:B------:R-:W-:Y:S01]  /*177f0*/  BSSY.RECONVERGENT B1, `(.L_x_7906) ;  /* 0x0000036000017945 */ /* 0x000fe20003800200 */
[----:B------:R-:W-:-:S03]  /*17800*/  IADD3 R140, PT, PT, R140, -0x7f, RZ ;  /* 0xffffff818c8c7810 */ /* 0x000fc60007ffe0ff */
[----:B------:R-:W-:Y:S01]  /*17810*/  IMAD.IADD R143, R5, 0x1, -R138 ;  /* 0x00000001058f7824 */ /* 0x000fe200078e0a8a */
[C---:B------:R-:W-:Y:S01]  /*17820*/  IADD3 R135, PT, PT, R140.reuse, 0x7f, -R135 ;  /* 0x0000007f8c877810 */ /* 0x040fe20007ffe887 */
[----:B------:R-:W-:Y:S02]  /*17830*/  IMAD R4, R140, -0x800000, R4 ;  /* 0xff8000008c047824 */ /* 0x000fe400078e0204 */
[----:B------:R-:W0:Y:S01]  /*17840*/  MUFU.RCP R138, R143 ;  /* 0x0000008f008a7308 */ /* 0x000e220000001000 */
[----:B------:R-:W-:Y:S01]  /*17850*/  FADD.FTZ R137, -R143, -RZ ;  /* 0x800000ff8f897221 */ /* 0x000fe20000010100 */
[----:B------:R-:W-:-:S03]  /*17860*/  IADD3 R135, PT, PT, R135, R136, RZ ;  /* 0x0000008887877210 */ /* 0x000fc60007ffe0ff */
[----:B0-----:R-:W-:-:S04]  /*17870*/  FFMA R5, R138, R137, 1 ;  /* 0x3f8000008a057423 */ /* 0x001fc80000000089 */
[----:B------:R-:W-:-:S04]  /*17880*/  FFMA R138, R138, R5, R138 ;  /* 0x000000058a8a7223 */ /* 0x000fc8000000008a */
[----:B------:R-:W-:-:S04]  /*17890*/  FFMA R5, R4, R138, RZ ;  /* 0x0000008a04057223 */ /* 0x000fc800000000ff */
[----:B------:R-:W-:-:S04]  /*178a0*/  FFMA R141, R137, R5, R4 ;  /* 0x00000005898d7223 */ /* 0x000fc80000000004 */
[----:B------:R-:W-:-:S04]  /*178b0*/  FFMA R5, R138, R141, R5 ;  /* 0x0000008d8a057223 */ /* 0x000fc80000000005 */
[----:B------:R-:W-:-:S04]  /*178c0*/  FFMA R142, R137, R5, R4 ;  /* 0x00000005898e7223 */ /* 0x000fc80000000004 */
[----:B------:R-:W-:-:S05]  /*178d0*/  FFMA R4, R138, R142, R5 ;  /* 0x0000008e8a047223 */ /* 0x000fca0000000005 */
[----:B------:R-:W-:-:S04]  /*178e0*/  SHF.R.U32.HI R137, RZ, 0x17, R4 ;  /* 0x00000017ff897819 */ /* 0x000fc80000011604 */
[----:B------:R-:W-:-:S04]  /*178f0*/  LOP3.LUT R136, R137, 0xff, RZ, 0xc0, !PT ;  /* 0x000000ff89887812 */ /* 0x000fc800078ec0ff */
[----:B------:R-:W-:-:S05]  /*17900*/  IADD3 R136, PT, PT, R136, R135, RZ ;  /* 0x0000008788887210 */ /* 0x000fca0007ffe0ff */
[----:B------:R-:W-:-:S05]  /*17910*/  VIADD R137, R136, 0xffffffff ;  /* 0xffffffff88897836 */ /* 0x000fca0000000000 */
[----:B------:R-:W-:-:S13]  /*17920*/  ISETP.GE.U32.AND P0, PT, R137, 0xfe, PT ;  /* 0x000000fe8900780c */ /* 0x000fda0003f06070 */
[----:B------:R-:W-:Y:S05]  /*17930*/  @!P0 BRA `(.L_x_7907) ;  /* 0x0000000000808947 */ /* 0x000fea0003800000 */
[----:B------:R-:W-:-:S13]  /*17940*/  ISETP.GT.AND P0, PT, R136, 0xfe, PT ;  /* 0x000000fe8800780c */ /* 0x000fda0003f04270 */
[----:B------:R-:W-:Y:S05]  /*17950*/  @P0 BRA `(.L_x_7908) ;  /* 0x00000000006c0947 */ /* 0x000fea0003800000 */
[----:B------:R-:W-:-:S13]  /*17960*/  ISETP.GE.AND P0, PT, R136, 0x1, PT ;  /* 0x000000018800780c */ /* 0x000fda0003f06270 */
[----:B------:R-:W-:Y:S05]  /*17970*/  @P0 BRA `(.L_x_7909) ;  /* 0x0000000000740947 */ /* 0x000fea0003800000 */
[----:B------:R-:W-:Y:S02]  /*17980*/  ISETP.GE.AND P0, PT, R136, -0x18, PT ;  /* 0xffffffe88800780c */ /* 0x000fe40003f06270 */
[----:B------:R-:W-:-:S11]  /*17990*/  LOP3.LUT R4, R4, 0x80000000, RZ, 0xc0, !PT ;  /* 0x8000000004047812 */ /* 0x000fd600078ec0ff */
[----:B------:R-:W-:Y:S05]  /*179a0*/  @!P0 BRA `(.L_x_7909) ;  /* 0x0000000000688947 */ /* 0x000fea0003800000 */
[-CC-:B------:R-:W-:Y:S01]  /*179b0*/  FFMA.RZ R137, R138, R142.reuse, R5.reuse ;  /* 0x0000008e8a897223 */ /* 0x180fe2000000c005 */
[----:B------:R-:W-:Y:S01]  /*179c0*/  IADD3 R140, PT, PT, R136, 0x20, RZ ;  /* 0x00000020888c7810 */ /* 0x000fe20007ffe0ff */
[CCC-:B------:R-:W-:Y:S01]  /*179d0*/  FFMA.RP R135, R138.reuse, R142.reuse, R5.reuse ;  /* 0x0000008e8a877223 */ /* 0x1c0fe20000008005 */
[----:B------:R-:W-:Y:S01]  /*179e0*/  FFMA.RM R138, R138, R142, R5 ;  /* 0x0000008e8a8a7223 */ /* 0x000fe20000004005 */
[C---:B------:R-:W-:Y:S02]  /*179f0*/  ISETP.NE.AND P2, PT, R136.reuse, RZ, PT ;  /* 0x000000ff8800720c */ /* 0x040fe40003f45270 */
[----:B------:R-:W-:Y:S02]  /*17a00*/  LOP3.LUT R137, R137, 0x7fffff, RZ, 0xc0, !PT ;  /* 0x007fffff89897812 */ /* 0x000fe400078ec0ff */
[----:B------:R-:W-:Y:S02]  /*17a10*/  ISETP.NE.AND P1, PT, R136, RZ, PT ;  /* 0x000000ff8800720c */ /* 0x000fe40003f25270 */
[----:B------:R-:W-:-:S02]  /*17a20*/  LOP3.LUT R137, R137, 0x800000, RZ, 0xfc, !PT ;  /* 0x0080000089897812 */ /* 0x000fc400078efcff */
[----:B------:R-:W-:Y:S02]  /*17a30*/  IADD3 R136, PT, PT, -R136, RZ, RZ ;  /* 0x000000ff88887210 */ /* 0x000fe40007ffe1ff */
[----:B------:R-:W-:Y:S02]  /*17a40*/  SHF.L.U32 R140, R137, R140, RZ ;  /* 0x0000008c898c7219 */ /* 0x000fe400000006ff */
[----:B------:R-:W-:Y:S02]  /*17a50*/  FSETP.NEU.FTZ.AND P0, PT, R135, R138, PT ;  /* 0x0000008a8700720b */ /* 0x000fe40003f1d000 */
[----:B------:R-:W-:Y:S02]  /*17a60*/  SEL R136, R136, RZ, P2 ;  /* 0x000000ff88887207 */ /* 0x000fe40001000000 */
[----:B------:R-:W-:Y:S02]  /*17a70*/  ISETP.NE.AND P1, PT, R140, RZ, P1 ;  /* 0x000000ff8c00720c */ /* 0x000fe40000f25270 */
[----:B------:R-:W-:-:S02]  /*17a80*/  SHF.R.U32.HI R137, RZ, R136, R137 ;  /* 0x00000088ff897219 */ /* 0x000fc40000011689 */
[----:B------:R-:W-:Y:S02]  /*17a90*/  PLOP3.LUT P0, PT, P0, P1, PT, 0xf8, 0x8f ;  /* 0x00000000008f781c */ /* 0x000fe40000703f70 */
[----:B------:R-:W-:Y:S02]  /*17aa0*/  SHF.R.U32.HI R5, RZ, 0x1, R137 ;  /* 0x00000001ff057819 */ /* 0x000fe40000011689 */
[----:B------:R-:W-:-:S04]  /*17ab0*/  SEL R136, RZ, 0x1, !P0 ;  /* 0x00000001ff887807 */ /* 0x000fc80004000000 */
[----:B------:R-:W-:-:S04]  /*17ac0*/  LOP3.LUT R136, R136, 0x1, R5, 0xf8, !PT ;  /* 0x0000000188887812 */ /* 0x000fc800078ef805 */
[----:B------:R-:W-:-:S04]  /*17ad0*/  LOP3.LUT R136, R136, R137, RZ, 0xc0, !PT ;  /* 0x0000008988887212 */ /* 0x000fc800078ec0ff */
[----:B------:R-:W-:-:S04]  /*17ae0*/  IADD3 R5, PT, PT, R5, R136, RZ ;  /* 0x0000008805057210 */ /* 0x000fc80007ffe0ff */
[----:B------:R-:W-:Y:S01]  /*17af0*/  LOP3.LUT R4, R5, R4, RZ, 0xfc, !PT ;  /* 0x0000000405047212 */ /* 0x000fe200078efcff */
[----:B------:R-:W-:Y:S06]  /*17b00*/  BRA `(.L_x_7909) ;  /* 0x0000000000107947 */ /* 0x000fec0003800000 */
.L_x_7908:
[----:B------:R-:W-:-:S04]  /*17b10*/  LOP3.LUT R4, R4, 0x80000000, RZ, 0xc0, !PT ;  /* 0x8000000004047812 */ /* 0x000fc800078ec0ff */
[----:B------:R-:W-:Y:S01]  /*17b20*/  LOP3.LUT R4, R4, 0x7f800000, RZ, 0xfc, !PT ;  /* 0x7f80000004047812 */ /* 0x000fe200078efcff */
[----:B------:R-:W-:Y:S06]  /*17b30*/  BRA `(.L_x_7909) ;  /* 0x0000000000047947 */ /* 0x000fec0003800000 */
.L_x_7907:
[----:B------:R-:W-:-:S07]  /*17b40*/  IMAD R4, R135, 0x800000, R4 ;  /* 0x0080000087047824 */ /* 0x000fce00078e0204 */
.L_x_7909:
[----:B------:R-:W-:Y:S05]  /*17b50*/  BSYNC.RECONVERGENT B1 ;  /* 0x0000000000017941 */ /* 0x000fea0003800200 */
.L_x_7906:
[----:B------:R-:W-:Y:S05]  /*17b60*/  BRA `(.L_x_7910) ;  /* 0x0000000000207947 */ /* 0x000fea0003800000 */
.L_x_7905:
[----:B------:R-:W-:-:S04]  /*17b70*/  LOP3.LUT R4, R5, 0x80000000, R4, 0x48, !PT ;  /* 0x8000000005047812 */ /* 0x000fc800078e4804 */
[----:B------:R-:W-:Y:S01]  /*17b80*/  LOP3.LUT R4, R4, 0x7f800000, RZ, 0xfc, !PT ;  /* 0x7f80000004047812 */ /* 0x000fe200078efcff */
[----:B------:R-:W-:Y:S06]  /*17b90*/  BRA `(.L_x_7910) ;  /* 0x0000000000147947 */ /* 0x000fec0003800000 */
.L_x_7904:
[----:B------:R-:W-:Y:S01]  /*17ba0*/  LOP3.LUT R4, R5, 0x80000000, R4, 0x48, !PT ;  /* 0x8000000005047812 */ /* 0x000fe200078e4804 */
[----:B------:R-:W-:Y:S06]  /*17bb0*/  BRA `(.L_x_7910) ;  /* 0x00000000000c7947 */ /* 0x000fec0003800000 */
.L_x_7903:
[----:B------:R-:W0:Y:S01]  /*17bc0*/  MUFU.RSQ R4, -QNAN ;  /* 0xffc0000000047908 */ /* 0x000e220000001400 */
[----:B------:R-:W-:Y:S05]  /*17bd0*/  BRA `(.L_x_7910) ;  /* 0x0000000000047947 */ /* 0x000fea0003800000 */
.L_x_7902:
[----:B------:R-:W-:-:S07]  /*17be0*/  FADD.FTZ R4, R4, R5 ;  /* 0x0000000504047221 */ /* 0x000fce0000010000 */
.L_x_7910:
[----:B------:R-:W-:Y:S05]  /*17bf0*/  BSYNC.RECONVERGENT B0 ;  /* 0x0000000000007941 */ /* 0x000fea0003800200 */
.L_x_7900:
[----:B------:R-:W-:Y:S01]  /*17c00*/  HFMA2 R5, -RZ, RZ, 0, 0 ;  /* 0x00000000ff057431 */ /* 0x000fe200000001ff */
[----:B0-----:R-:W-:Y:S02]  /*17c10*/  MOV R135, R4 ;  /* 0x0000000400877202 */ /* 0x001fe40000000f00 */
[----:B------:R-:W-:-:S04]  /*17c20*/  MOV R4, R134 ;  /* 0x0000008600047202 */ /* 0x000fc80000000f00 */
[----:B------:R-:W-:Y:S05]  /*17c30*/  RET.REL.NODEC R4 `(_ZN18transformer_engine47scaled_upper_triang_masked_softmax_warp_forwardI13__nv_bfloat16S1_fLi12EEEvPT0_PKT_T1_iii) ;  /* 0xfffffe8004f07950 */ /* 0x000fea0003c3ffff */
.L_x_7911:
        /* <DEDUP_REMOVED lines=12> */
.L_x_15784:


//--------------------- .text._ZN18transformer_engine47scaled_upper_triang_masked_softmax_warp_forwardI13__nv_bfloat16S1_fLi11EEEvPT0_PKT_T1_iii --------------------------
	.section	.text._ZN18transformer_engine47scaled_upper_triang_masked_softmax_warp_forwardI13__nv_bfloat16S1_fLi11EEEvPT0_PKT_T1_iii,"ax",@progbits
	.align	128
        .global         _ZN18transformer_engine47scaled_upper_triang_masked_softmax_warp_forwardI13__nv_bfloat16S1_fLi11EEEvPT0_PKT_T1_iii
        .type           _ZN18transformer_engine47scaled_upper_triang_masked_softmax_warp_forwardI13__nv_bfloat16S1_fLi11EEEvPT0_PKT_T1_iii,@function
        .size           _ZN18transformer_engine47scaled_upper_triang_masked_softmax_warp_forwardI13__nv_bfloat16S1_fLi11EEEvPT0_PKT_T1_iii,(.L_x_15785 - _ZN18transformer_engine47scaled_upper_triang_masked_softmax_warp_forwardI13__nv_bfloat16S1_fLi11EEEvPT0_PKT_T1_iii)
        .other          _ZN18transformer_engine47scaled_upper_triang_masked_softmax_warp_forwardI13__nv_bfloat16S1_fLi11EEEvPT0_PKT_T1_iii,@"STO_CUDA_ENTRY STV_DEFAULT"
_ZN18transformer_engine47scaled_upper_triang_masked_softmax_warp_forwardI13__nv_bfloat16S1_fLi11EEEvPT0_PKT_T1_iii:
.text._ZN18transformer_engine47scaled_upper_triang_masked_softmax_warp_forwardI13__nv_bfloat16S1_fLi11EEEvPT0_PKT_T1_iii:
[----:B------:R-:W-:Y:S01]  /*0000*/  LDC R1, c[0x0][0x37c] ;  /* 0x0000df00ff017b82 */ /* 0x000fe20000000800 */
[----:B------:R-:W0:Y:S01]  /*0010*/  S2R R0, SR_CTAID.Y ;  /* 0x0000000000007919 */ /* 0x000e220000002600 */
[----:B------:R-:W0:Y:S01]  /*0020*/  LDCU UR4, c[0x0][0x364] ;  /* 0x00006c80ff0477ac */ /* 0x000e220008000800 */
[----:B------:R-:W-:Y:S01]  /*0030*/  HFMA2 R5, -RZ, RZ, 0, 0 ;  /* 0x00000000ff057431 */ /* 0x000fe200000001ff */
[----:B------:R-:W-:Y:S01]  /*0040*/  BSSY.RECONVERGENT B0, `(.L_x_7912) ;  /* 0x0000043000007945 */ /* 0x000fe20003800200 */
[----:B------:R-:W0:Y:S01]  /*0050*/  S2R R3, SR_TID.Y ;  /* 0x0000000000037919 */ /* 0x000e220000002200 */
[----:B------:R-:W1:Y:S01]  /*0060*/  LDCU UR6, c[0x0][0x398] ;  /* 0x00007300ff0677ac */ /* 0x000e620008000800 */
[----:B------:R-:W-:Y:S01]  /*0070*/  IMAD.MOV.U32 R77, RZ, RZ, -0x800000 ;  /* 0xff800000ff4d7424 */ /* 0x000fe200078e00ff */
[----:B------:R-:W-:Y:S01]  /*0080*/  MOV R76, 0xff800000 ;  /* 0xff800000004c7802 */ /* 0x000fe20000000f00 */
        /* <DEDUP_REMOVED lines=9> */
[----:B---3--:R-:W-:Y:S01]  /*0120*/  IMAD R7, R0, UR5, R31 ;  /* 0x0000000500077c24 */ /* 0x008fe2000f8e021f */
[----:B------:R-:W-:Y:S02]  /*0130*/  IADD3 R79, PT, PT, R31, 0x1, RZ ;  /* 0x000000011f4f7810 */ /* 0x000fe40007ffe0ff */
[C---:B------:R-:W-:Y:S01]  /*0140*/  VIADD R6, R4.reuse, 0x200 ;  /* 0x0000020004067836 */ /* 0x040fe20000000000 */
[C---:B------:R-:W-:Y:S01]  /*0150*/  IADD3 R0, PT, PT, R4.reuse, 0x100, RZ ;  /* 0x0000010004007810 */ /* 0x040fe20007ffe0ff */
[C---:B------:R-:W-:Y:S01]  /*0160*/  IMAD.WIDE.U32 R2, R7.reuse, UR6, R4 ;  /* 0x0000000607027c25 */ /* 0x040fe2000f8e0004 */
[C---:B----4-:R-:W-:Y:S02]  /*0170*/  IADD3 R73, PT, PT, -R7.reuse, UR7, RZ ;  /* 0x0000000707497c10 */ /* 0x050fe4000fffe1ff */
[----:B------:R-:W-:Y:S01]  /*0180*/  IADD3 R74, PT, PT, R4, 0x80, RZ ;  /* 0x00000080044a7810 */ /* 0x000fe20007ffe0ff */
[----:B------:R-:W-:Y:S01]  /*0190*/  IMAD R7, R7, UR4, RZ ;  /* 0x0000000407077c24 */ /* 0x000fe2000f8e02ff */
[----:B------:R-:W-:Y:S01]  /*01a0*/  ISETP.GT.AND P0, PT, R73, RZ, PT ;  /* 0x000000ff4900720c */ /* 0x000fe20003f04270 */
[----:B------:R-:W0:Y:S01]  /*01b0*/  LDCU.64 UR4, c[0x0][0x358] ;  /* 0x00006b00ff0477ac */ /* 0x000e220008000a00 */
[----:B------:R-:W-:Y:S01]  /*01c0*/  SHF.L.U32 R80, R2, 0x1, RZ ;  /* 0x0000000102507819 */ /* 0x000fe200000006ff */
[----:B------:R-:W-:Y:S01]  /*01d0*/  IMAD.IADD R7, R3, 0x1, R7 ;  /* 0x0000000103077824 */ /* 0x000fe200078e0207 */
[----:B------:R-:W-:Y:S01]  /*01e0*/  SEL R79, R79, RZ, P0 ;  /* 0x000000ff4f4f7207 */ /* 0x000fe20000000000 */
[----:B------:R-:W-:-:S03]  /*01f0*/  VIADD R12, R4, 0x380 ;  /* 0x00000380040c7836 */ /* 0x000fc60000000000 */
[----:B------:R-:W-:Y:S02]  /*0200*/  SHF.L.U64.HI R7, R2, 0x1, R7 ;  /* 0x0000000102077819 */ /* 0x000fe40000010207 */
[----:B------:R-:W-:Y:S02]  /*0210*/  IADD3 R2, PT, PT, R4, 0x180, RZ ;  /* 0x0000018004027810 */ /* 0x000fe40007ffe0ff */
[-C--:B------:R-:W-:Y:S02]  /*0220*/  ISETP.GE.U32.AND P2, PT, R0, R79.reuse, PT ;  /* 0x0000004f0000720c */ /* 0x080fe40003f46070 */
[----:B------:R-:W-:Y:S02]  /*0230*/  ISETP.GE.U32.AND P1, PT, R2, R79, PT ;  /* 0x0000004f0200720c */ /* 0x000fe40003f26070 */
[C---:B-----5:R-:W-:Y:S02]  /*0240*/  IADD3 R2, P3, PT, R80.reuse, UR8, RZ ;  /* 0x0000000850027c10 */ /* 0x060fe4000ff7e0ff */
[----:B------:R-:W-:-:S02]  /*0250*/  IADD3 R80, P4, PT, R80, UR10, RZ ;  /* 0x0000000a50507c10 */ /* 0x000fc4000ff9e0ff */
[C---:B------:R-:W-:Y:S02]  /*0260*/  IADD3 R0, PT, PT, R4.reuse, 0x280, RZ ;  /* 0x0000028004007810 */ /* 0x040fe40007ffe0ff */
[C---:B------:R-:W-:Y:S02]  /*0270*/  IADD3.X R81, PT, PT, R7.reuse, UR11, RZ, P4, !PT ;  /* 0x0000000b07517c10 */ /* 0x040fe4000a7fe4ff */
[-C--:B------:R-:W-:Y:S02]  /*0280*/  ISETP.GE.U32.AND P4, PT, R4, R79.reuse, PT ;  /* 0x0000004f0400720c */ /* 0x080fe40003f86070 */
[----:B------:R-:W-:Y:S02]  /*0290*/  ISETP.GE.U32.AND P0, PT, R6, R79, PT ;  /* 0x0000004f0600720c */ /* 0x000fe40003f06070 */
[----:B------:R-:W-:Y:S02]  /*02a0*/  IADD3 R6, PT, PT, R4, 0x300, RZ ;  /* 0x0000030004067810 */ /* 0x000fe40007ffe0ff */
[----:B------:R-:W-:-:S02]  /*02b0*/  IADD3.X R3, PT, PT, R7, UR9, RZ, P3, !PT ;  /* 0x0000000907037c10 */ /* 0x000fc40009ffe4ff */
[-C--:B------:R-:W-:Y:S02]  /*02c0*/  ISETP.GE.U32.AND P6, PT, R0, R79.reuse, PT ;  /* 0x0000004f0000720c */ /* 0x080fe40003fc6070 */
[-C--:B------:R-:W-:Y:S02]  /*02d0*/  ISETP.GE.U32.AND P5, PT, R6, R79.reuse, PT ;  /* 0x0000004f0600720c */ /* 0x080fe40003fa6070 */
[----:B------:R-:W-:Y:S02]  /*02e0*/  ISETP.GE.U32.AND P3, PT, R74, R79, PT ;  /* 0x0000004f4a00720c */ /* 0x000fe40003f66070 */
[----:B------:R-:W-:Y:S01]  /*02f0*/  MOV R0, 0xff800000 ;  /* 0xff80000000007802 */ /* 0x000fe20000000f00 */
[----:B0-----:R-:W-:Y:S10]  /*0300*/  @P4 BRA `(.L_x_7913) ;  /* 0x0000000000584947 */ /* 0x001ff40003800000 */
[----:B------:R-:W2:Y:S01]  /*0310*/  LDG.E.64 R6, desc[UR4][R80.64] ;  /* 0x0000000450067981 */ /* 0x000ea2000c1e1b00 */
[----:B------:R-:W-:Y:S01]  /*0320*/  IADD3 R0, PT, PT, R4, 0x2, RZ ;  /* 0x0000000204007810 */ /* 0x000fe20007ffe0ff */
[----:B------:R-:W0:Y:S01]  /*0330*/  LDCU UR6, c[0x0][0x390] ;  /* 0x00007200ff0677ac */ /* 0x000e220008000800 */
[----:B------:R-:W-:Y:S01]  /*0340*/  MOV R76, 0xff800000 ;  /* 0xff800000004c7802 */ /* 0x000fe20000000f00 */
[----:B------:R-:W-:Y:S01]  /*0350*/  IMAD.MOV.U32 R77, RZ, RZ, -0x800000 ;  /* 0xff800000ff4d7424 */ /* 0x000fe200078e00ff */
[----:B------:R-:W-:Y:S01]  /*0360*/  ISETP.GE.U32.AND P4, PT, R0, R79, PT ;  /* 0x0000004f0000720c */ /* 0x000fe20003f86070 */
[C---:B------:R-:W-:Y:S01]  /*0370*/  VIADD R0, R4.reuse, 0x1 ;  /* 0x0000000104007836 */ /* 0x040fe20000000000 */
[----:B------:R-:W-:-:S11]  /*0380*/  IADD3 R10, PT, PT, R4, 0x3, RZ ;  /* 0x00000003040a7810 */ /* 0x000fd60007ffe0ff */
[----:B------:R-:W1:Y:S01]  /*0390*/  @!P4 LDC R9, c[0x0][0x390] ;  /* 0x0000e400ff09cb82 */ /* 0x000e620000000800 */
[----:B--2---:R-:W-:Y:S02]  /*03a0*/  @!P4 SHF.L.U32 R8, R7, 0x10, RZ ;  /* 0x000000100708c819 */ /* 0x004fe400000006ff */
[C---:B------:R-:W-:Y:S02]  /*03b0*/  PRMT R7, R6.reuse, 0x7632, R7 ;  /* 0x0000763206077816 */ /* 0x040fe40000000007 */
[----:B------:R-:W-:Y:S01]  /*03c0*/  SHF.L.U32 R6, R6, 0x10, RZ ;  /* 0x0000001006067819 */ /* 0x000fe200000006ff */
[----:B-1----:R-:W-:Y:S01]  /*03d0*/  @!P4 FMUL R76, R8, R9 ;  /* 0x00000009084cc220 */ /* 0x002fe20000400000 */
[----:B------:R-:W-:Y:S02]  /*03e0*/  ISETP.GE.U32.AND P4, PT, R0, R79, PT ;  /* 0x0000004f0000720c */ /* 0x000fe40003f86070 */
[----:B------:R-:W-:Y:S01]  /*03f0*/  MOV R0, 0xff800000 ;  /* 0xff80000000007802 */ /* 0x000fe20000000f00 */
[----:B0-----:R-:W-:-:S10]  /*0400*/  FMUL R75, R6, UR6 ;  /* 0x00000006064b7c20 */ /* 0x001fd40008400000 */
[----:B------:R-:W-:-:S05]  /*0410*/  @!P4 SHF.L.U32 R8, R7, 0x10, RZ ;  /* 0x000000100708c819 */ /* 0x000fca00000006ff */
[----:B------:R-:W-:Y:S01]  /*0420*/  @!P4 FMUL R0, R8, UR6 ;  /* 0x000000060800cc20 */ /* 0x000fe20008400000 */
[----:B------:R-:W-:-:S13]  /*0430*/  ISETP.GE.U32.AND P4, PT, R10, R79, PT ;  /* 0x0000004f0a00720c */ /* 0x000fda0003f86070 */
[----:B------:R-:W-:-:S04]  /*0440*/  @!P4 PRMT R7, R7, 0x7632, R7 ;  /* 0x000076320707c816 */ /* 0x000fc80000000007 */
[----:B------:R-:W-:-:S05]  /*0450*/  @!P4 SHF.L.U32 R7, R7, 0x10, RZ ;  /* 0x000000100707c819 */ /* 0x000fca00000006ff */
[----:B------:R-:W-:-:S07]  /*0460*/  @!P4 FMUL R77, R7, UR6 ;  /* 0x00000006074dcc20 */ /* 0x000fce0008400000 */
.L_x_7913:
[----:B------:R-:W-:Y:S05]  /*0470*/  BSYNC.RECONVERGENT B0 ;  /* 0x0000000000007941 */ /* 0x000fea0003800200 */
.L_x_7912:
        /* <DEDUP_REMOVED lines=30> */
.L_x_7915:
[----:B------:R-:W-:Y:S05]  /*0660*/  BSYNC.RECONVERGENT B0 ;  /* 0x0000000000007941 */ /* 0x000fea0003800200 */
.L_x_7914:
        /* <DEDUP_REMOVED lines=11> */
[----:B------:R-:W0:Y:S01]  /*0720*/  LDCU UR6, c[0x0][0x390] ;  /* 0x00007200ff0677ac */ /* 0x000e220008000800 */
[----:B------:R-:W-:Y:S02]  /*0730*/  MOV R64, 0xff800000 ;  /* 0xff80000000407802 */ /* 0x000fe40000000f00 */
[----:B------:R-:W-:Y:S02]  /*0740*/  ISETP.GE.U32.AND P2, PT, R8, R79, PT ;  /* 0x0000004f0800720c */ /* 0x000fe40003f46070 */
[----:B------:R-:W-:Y:S02]  /*0750*/  IADD3 R8, PT, PT, R4, 0x101, RZ ;  /* 0x0000010104087810 */ /* 0x000fe40007ffe0ff */
[----:B------:R-:W-:-:S09]  /*0760*/  MOV R62, 0xff800000 ;  /* 0xff800000003e7802 */ /* 0x000fd20000000f00 */
[----:B------:R-:W1:Y:S01]  /*0770*/  @!P2 LDC R10, c[0x0][0x390] ;  /* 0x0000e400ff0aab82 */ /* 0x000e620000000800 */
[----:B--2---:R-:W-:Y:S02]  /*0780*/  @!P2 SHF.L.U32 R9, R7, 0x10, RZ ;  /* 0x000000100709a819 */ /* 0x004fe400000006ff */
[C---:B------:R-:W-:Y:S01]  /*0790*/  PRMT R7, R6.reuse, 0x7632, R7 ;  /* 0x0000763206077816 */ /* 0x040fe20000000007 */
[----:B------:R-:W-:Y:S02]  /*07a0*/  IMAD.U32 R6, R6, 0x10000, RZ ;  /* 0x0001000006067824 */ /* 0x000fe400078e00ff */
[----:B-1----:R-:W-:Y:S01]  /*07b0*/  @!P2 FMUL R63, R9, R10 ;  /* 0x0000000a093fa220 */ /* 0x002fe20000400000 */
[----:B------:R-:W-:Y:S01]  /*07c0*/  ISETP.GE.U32.AND P2, PT, R8, R79, PT ;  /* 0x0000004f0800720c */ /* 0x000fe20003f46070 */
[----:B0-----:R-:W-:Y:S01]  /*07d0*/  FMUL R65, R6, UR6 ;  /* 0x0000000606417c20 */ /* 0x001fe20008400000 */
[----:B------:R-:W-:-:S11]  /*07e0*/  IADD3 R10, PT, PT, R4, 0x103, RZ ;  /* 0x00000103040a7810 */ /* 0x000fd60007ffe0ff */
[----:B------:R-:W-:-:S04]  /*07f0*/  @!P2 IMAD.U32 R8, R7, 0x10000, RZ ;  /* 0x000100000708a824 */ /* 0x000fc800078e00ff */
[----:B------:R-:W-:Y:S01]  /*0800*/  @!P2 FMUL R64, R8, UR6 ;  /* 0x000000060840ac20 */ /* 0x000fe20008400000 */
[----:B------:R-:W-:-:S13]  /*0810*/  ISETP.GE.U32.AND P2, PT, R10, R79, PT ;  /* 0x0000004f0a00720c */ /* 0x000fda0003f46070 */
[----:B------:R-:W-:-:S04]  /*0820*/  @!P2 PRMT R7, R7, 0x7632, R7 ;  /* 0x000076320707a816 */ /* 0x000fc80000000007 */
[----:B------:R-:W-:-:S05]  /*0830*/  @!P2 SHF.L.U32 R7, R7, 0x10, RZ ;  /* 0x000000100707a819 */ /* 0x000fca00000006ff */
[----:B------:R-:W-:-:S07]  /*0840*/  @!P2 FMUL R62, R7, UR6 ;  /* 0x00000006073eac20 */ /* 0x000fce0008400000 */
.L_x_7917:
[----:B------:R-:W-:Y:S05]  /*0850*/  BSYNC.RECONVERGENT B0 ;  /* 0x0000000000007941 */ /* 0x000fea0003800200 */
.L_x_7916:
        /* <DEDUP_REMOVED lines=9> */
[----:B------:R-:W-:Y:S01]  /*08f0*/  IADD3 R8, PT, PT, R4, 0x182, RZ ;  /* 0x0000018204087810 */ /* 0x000fe20007ffe0ff */
[----:B------:R-:W0:Y:S01]  /*0900*/  LDCU UR6, c[0x0][0x390] ;  /* 0x00007200ff0677ac */ /* 0x000e220008000800 */
[----:B------:R-:W-:Y:S02]  /*0910*/  MOV R53, 0xff800000 ;  /* 0xff80000000357802 */ /* 0x000fe40000000f00 */
[----:B------:R-:W-:Y:S02]  /*0920*/  ISETP.GE.U32.AND P1, PT, R8, R79, PT ;  /* 0x0000004f0800720c */ /* 0x000fe40003f26070 */
[----:B------:R-:W-:Y:S02]  /*0930*/  IADD3 R8, PT, PT, R4, 0x181, RZ ;  /* 0x0000018104087810 */ /* 0x000fe40007ffe0ff */
[----:B------:R-:W-:Y:S02]  /*0940*/  MOV R54, 0xff800000 ;  /* 0xff80000000367802 */ /* 0x000fe40000000f00 */
[----:B------:R-:W-:-:S07]  /*0950*/  MOV R52, 0xff800000 ;  /* 0xff80000000347802 */ /* 0x000fce0000000f00 */
[----:B------:R-:W1:Y:S01]  /*0960*/  @!P1 LDC R10, c[0x0][0x390] ;  /* 0x0000e400ff0a9b82 */ /* 0x000e620000000800 */
[----:B--2---:R-:W-:Y:S01]  /*0970*/  @!P1 IMAD.U32 R9, R7, 0x10000, RZ ;  /* 0x0001000007099824 */ /* 0x004fe200078e00ff */
[C---:B------:R-:W-:Y:S02]  /*0980*/  PRMT R7, R6.reuse, 0x7632, R7 ;  /* 0x0000763206077816 */ /* 0x040fe40000000007 */
[----:B------:R-:W-:Y:S01]  /*0990*/  SHF.L.U32 R6, R6, 0x10, RZ ;  /* 0x0000001006067819 */ /* 0x000fe200000006ff */
[----:B-1----:R-:W-:Y:S01]  /*09a0*/  @!P1 FMUL R53, R9, R10 ;  /* 0x0000000a09359220 */ /* 0x002fe20000400000 */
[----:B------:R-:W-:Y:S01]  /*09b0*/  ISETP.GE.U32.AND P1, PT, R8, R79, PT ;  /* 0x0000004f0800720c */ /* 0x000fe20003f26070 */
[----:B------:R-:W-:Y:S02]  /*09c0*/  VIADD R10, R4, 0x183 ;  /* 0x00000183040a7836 */ /* 0x000fe40000000000 */
[----:B0-----:R-:W-:-:S10]  /*09d0*/  FMUL R55, R6, UR6 ;  /* 0x0000000606377c20 */ /* 0x001fd40008400000 */
[----:B------:R-:W-:-:S05]  /*09e0*/  @!P1 SHF.L.U32 R8, R7, 0x10, RZ ;  /* 0x0000001007089819 */ /* 0x000fca00000006ff */
[----:B------:R-:W-:Y:S01]  /*09f0*/  @!P1 FMUL R54, R8, UR6 ;  /* 0x0000000608369c20 */ /* 0x000fe20008400000 */
[----:B------:R-:W-:-:S13]  /*0a00*/  ISETP.GE.U32.AND P1, PT, R10, R79, PT ;  /* 0x0000004f0a00720c */ /* 0x000fda0003f26070 */
[----:B------:R-:W-:-:S04]  /*0a10*/  @!P1 PRMT R7, R7, 0x7632, R7 ;  /* 0x0000763207079816 */ /* 0x000fc80000000007 */
[----:B------:R-:W-:-:S05]  /*0a20*/  @!P1 SHF.L.U32 R7, R7, 0x10, RZ ;  /* 0x0000001007079819 */ /* 0x000fca00000006ff */
[----:B------:R-:W-:-:S07]  /*0a30*/  @!P1 FMUL R52, R7, UR6 ;  /* 0x0000000607349c20 */ /* 0x000fce0008400000 */
.L_x_7919:
[----:B------:R-:W-:Y:S05]  /*0a40*/  BSYNC.RECONVERGENT B0 ;  /* 0x0000000000007941 */ /* 0x000fea0003800200 */
.L_x_7918:
        /* <DEDUP_REMOVED lines=11> */
[----:B------:R-:W-:Y:S01]  /*0b00*/  MOV R49, 0xff800000 ;  /* 0xff80000000317802 */ /* 0x000fe20000000f00 */
[----:B------:R-:W-:Y:S01]  /*0b10*/  IMAD.MOV.U32 R48, RZ, RZ, -0x800000 ;  /* 0xff800000ff307424 */ /* 0x000fe200078e00ff */
[----:B------:R-:W-:Y:S01]  /*0b20*/  ISETP.GE.U32.AND P0, PT, R8, R79, PT ;  /* 0x0000004f0800720c */ /* 0x000fe20003f06070 */
[----:B------:R-:W-:Y:S01]  /*0b30*/  VIADD R8, R4, 0x201 ;  /* 0x0000020104087836 */ /* 0x000fe20000000000 */
[----:B------:R-:W-:-:S11]  /*0b40*/  MOV R50, 0xff800000 ;  /* 0xff80000000327802 */ /* 0x000fd60000000f00 */
        /* <DEDUP_REMOVED lines=14> */
.L_x_7921:
[----:B------:R-:W-:Y:S05]  /*0c30*/  BSYNC.RECONVERGENT B0 ;  /* 0x0000000000007941 */ /* 0x000fea0003800200 */
.L_x_7920:
        /* <DEDUP_REMOVED lines=45> */
.L_x_7923:
[----:B------:R-:W-:Y:S05]  /*0f10*/  BSYNC.RECONVERGENT B0 ;  /* 0x0000000000007941 */ /* 0x000fea0003800200 */
.L_x_7922:
[----:B------:R-:W-:Y:S01]  /*0f20*/  BSSY.RECONVERGENT B0, `(.L_x_7924) ;  /* 0x0000020000007945 */ /* 0x000fe20003800200 */
[----:B------:R-:W-:Y:S01]  /*0f30*/  ISETP.GE.U32.AND P6, PT, R18, R79, PT ;  /* 0x0000004f1200720c */ /* 0x000fe20003fc6070 */
[----:B------:R-:W-:Y:S01]  /*0f40*/  IMAD.MOV.U32 R15, RZ, RZ, -0x800000 ;  /* 0xff800000ff0f7424 */ /* 0x000fe200078e00ff */
[----:B------:R-:W-:Y:S02]  /*0f50*/  MOV R43, 0xff800000 ;  /* 0xff800000002b7802 */ /* 0x000fe40000000f00 */
[----:B------:R-:W-:Y:S02]  /*0f60*/  MOV R17, 0xff800000 ;  /* 0xff80000000117802 */ /* 0x000fe40000000f00 */
[----:B------:R-:W-:Y:S02]  /*0f70*/  MOV R16, 0xff800000 ;  /* 0xff80000000107802 */ /* 0x000fe40000000f00 */
[----:B------:R-:W-:Y:S02]  /*0f80*/  MOV R42, 0xff800000 ;  /* 0xff800000002a7802 */ /* 0x000fe40000000f00 */
[----:B------:R-:W-:-:S02]  /*0f90*/  IADD3 R14, PT, PT, R4, 0x500, RZ ;  /* 0x00000500040e7810 */ /* 0x000fc40007ffe0ff */
        /* <DEDUP_REMOVED lines=24> */
.L_x_7925:
[----:B------:R-:W-:Y:S05]  /*1120*/  BSYNC.RECONVERGENT B0 ;  /* 0x0000000000007941 */ /* 0x000fea0003800200 */
.L_x_7924:
[----:B------:R-:W-:Y:S01]  /*1130*/  BSSY.RECONVERGENT B0, `(.L_x_7926) ;  /* 0x0000020000007945 */ /* 0x000fe20003800200 */
[----:B------:R-:W-:Y:S01]  /*1140*/  ISETP.GE.U32.AND P5, PT, R14, R79, PT ;  /* 0x0000004f0e00720c */ /* 0x000fe20003fa6070 */
[----:B------:R-:W-:Y:S01]  /*1150*/  IMAD.MOV.U32 R10, RZ, RZ, -0x800000 ;  /* 0xff800000ff0a7424 */ /* 0x000fe200078e00ff */
[----:B------:R-:W-:Y:S01]  /*1160*/  MOV R12, 0xff800000 ;  /* 0xff800000000c7802 */ /* 0x000fe20000000f00 */
[----:B------:R-:W-:Y:S01]  /*1170*/  IMAD.MOV.U32 R40, RZ, RZ, -0x800000 ;  /* 0xff800000ff287424 */ /* 0x000fe200078e00ff */
[----:B------:R-:W-:Y:S02]  /*1180*/  MOV R11, 0xff800000 ;  /* 0xff800000000b7802 */ /* 0x000fe40000000f00 */
[----:B------:R-:W-:Y:S02]  /*1190*/  MOV R41, 0xff800000 ;  /* 0xff80000000297802 */ /* 0x000fe40000000f00 */
        /* <DEDUP_REMOVED lines=20> */
[----:B------:R-:W-:Y:S01]  /*12e0*/  ISETP.GE.U32.AND P4, PT, R36, R79, PT ;  /* 0x0000004f2400720c */ /* 0x000fe20003f86070 */
[----:B------:R-:W-:-:S12]  /*12f0*/  IMAD.MOV.U32 R34, RZ, RZ, -0x800000 ;  /* 0xff800000ff227424 */ /* 0x000fd800078e00ff */
[----:B------:R-:W-:-:S04]  /*1300*/  @!P4 PRMT R7, R7, 0x7632, R7 ;  /* 0x000076320707c816 */ /* 0x000fc80000000007 */
[----:B------:R-:W-:-:S05]  /*1310*/  @!P4 SHF.L.U32 R7, R7, 0x10, RZ ;  /* 0x000000100707c819 */ /* 0x000fca00000006ff */
[----:B------:R-:W-:-:S07]  /*1320*/  @!P4 FMUL R34, R7, UR6 ;  /* 0x000000060722cc20 */ /* 0x000fce0008400000 */
.L_x_7927:
[----:B------:R-:W-:Y:S05]  /*1330*/  BSYNC.RECONVERGENT B0 ;  /* 0x0000000000007941 */ /* 0x000fea0003800200 */
.L_x_7926:
[----:B------:R-:W-:Y:S01]  /*1340*/  BSSY.RECONVERGENT B0, `(.L_x_7928) ;  /* 0x0000020000007945 */ /* 0x000fe20003800200 */
[----:B------:R-:W-:Y:S01]  /*1350*/  ISETP.GE.U32.AND P4, PT, R8, R79, PT ;  /* 0x0000004f0800720c */ /* 0x000fe20003f86070 */
[----:B------:R-:W-:Y:S01]  /*1360*/  IMAD.MOV.U32 R38, RZ, RZ, -0x800000 ;  /* 0xff800000ff267424 */ /* 0x000fe200078e00ff */
[----:B------:R-:W-:Y:S01]  /*1370*/  MOV R39, 0xff800000 ;  /* 0xff80000000277802 */ /* 0x000fe20000000f00 */
        /* <DEDUP_REMOVED lines=11> */
[----:B------:R-:W-:-:S11]  /*1430*/  IADD3 R24, PT, PT, R4, 0x401, RZ ;  /* 0x0000040104187810 */ /* 0x000fd60007ffe0ff */
[----:B------:R-:W1:Y:S01]  /*1440*/  @!P3 LDC R58, c[0x0][0x390] ;  /* 0x0000e400ff3abb82 */ /* 0x000e620000000800 */
[----:B--2---:R-:W-:Y:S01]  /*1450*/  @!P3 IMAD.U32 R33, R7, 0x10000, RZ ;  /* 0x000100000721b824 */ /* 0x004fe200078e00ff */
[C---:B------:R-:W-:Y:S02]  /*1460*/  PRMT R7, R6.reuse, 0x7632, R7 ;  /* 0x0000763206077816 */ /* 0x040fe40000000007 */
[----:B------:R-:W-:Y:S01]  /*1470*/  SHF.L.U32 R6, R6, 0x10, RZ ;  /* 0x0000001006067819 */ /* 0x000fe200000006ff */
[----:B-1----:R-:W-:Y:S01]  /*1480*/  @!P3 FMUL R25, R33, R58 ;  /* 0x0000003a2119b220 */ /* 0x002fe20000400000 */
[----:B------:R-:W-:Y:S01]  /*1490*/  ISETP.GE.U32.AND P3, PT, R24, R79, PT ;  /* 0x0000004f1800720c */ /* 0x000fe20003f66070 */
[----:B------:R-:W-:Y:S01]  /*14a0*/  VIADD R58, R4, 0x403 ;  /* 0x00000403043a7836 */ /* 0x000fe20000000000 */
[----:B------:R-:W-:Y:S01]  /*14b0*/  MOV R24, 0xff800000 ;  /* 0xff80000000187802 */ /* 0x000fe20000000f00 */
[----:B0-----:R-:W-:-:S10]  /*14c0*/  FMUL R57, R6, UR6 ;  /* 0x0000000606397c20 */ /* 0x001fd40008400000 */
[----:B------:R-:W-:-:S05]  /*14d0*/  @!P3 SHF.L.U32 R33, R7, 0x10, RZ ;  /* 0x000000100721b819 */ /* 0x000fca00000006ff */
[----:B------:R-:W-:Y:S01]  /*14e0*/  @!P3 FMUL R24, R33, UR6 ;  /* 0x000000062118bc20 */ /* 0x000fe20008400000 */
[----:B------:R-:W-:Y:S02]  /*14f0*/  ISETP.GE.U32.AND P3, PT, R58, R79, PT ;  /* 0x0000004f3a00720c */ /* 0x000fe40003f66070 */
[----:B------:R-:W-:-:S11]  /*1500*/  MOV R33, 0xff800000 ;  /* 0xff80000000217802 */ /* 0x000fd60000000f00 */
[----:B------:R-:W-:-:S04]  /*1510*/  @!P3 PRMT R7, R7, 0x7632, R7 ;  /* 0x000076320707b816 */ /* 0x000fc80000000007 */
[----:B------:R-:W-:-:S05]  /*1520*/  @!P3 SHF.L.U32 R7, R7, 0x10, RZ ;  /* 0x000000100707b819 */ /* 0x000fca00000006ff */
[----:B------:R-:W-:-:S07]  /*1530*/  @!P3 FMUL R33, R7, UR6 ;  /* 0x000000060721bc20 */ /* 0x000fce0008400000 */
.L_x_7929:
[----:B------:R-:W-:Y:S05]  /*1540*/  BSYNC.RECONVERGENT B0 ;  /* 0x0000000000007941 */ /* 0x000fea0003800200 */
.L_x_7928:
        /* <DEDUP_REMOVED lines=8> */
[----:B------:R-:W-:Y:S01]  /*15d0*/  MOV R68, 0xff800000 ;  /* 0xff80000000447802 */ /* 0x000fe20000000f00 */
[----:B------:R-:W-:Y:S06]  /*15e0*/  @P6 BRA `(.L_x_7931) ;  /* 0x0000000000586947 */ /* 0x000fec0003800000 */
[----:B------:R-:W2:Y:S01]  /*15f0*/  LDG.E.64 R6, desc[UR4][R80.64+0x900] ;  /* 0x0009000450067981 */ /* 0x000ea2000c1e1b00 */
[C---:B------:R-:W-:Y:S01]  /*1600*/  IADD3 R22, PT, PT, R4.reuse, 0x482, RZ ;  /* 0x0000048204167810 */ /* 0x040fe20007ffe0ff */
[----:B------:R-:W-:Y:S01]  /*1610*/  IMAD.MOV.U32 R23, RZ, RZ, -0x800000 ;  /* 0xff800000ff177424 */ /* 0x000fe200078e00ff */
[----:B------:R-:W0:Y:S01]  /*1620*/  LDCU UR6, c[0x0][0x390] ;  /* 0x00007200ff0677ac */ /* 0x000e220008000800 */
[----:B------:R-:W-:Y:S02]  /*1630*/  IADD3 R68, PT, PT, R4, 0x483, RZ ;  /* 0x0000048304447810 */ /* 0x000fe40007ffe0ff */
        /* <DEDUP_REMOVED lines=8> */
[----:B------:R-:W-:-:S11]  /*16c0*/  MOV R22, 0xff800000 ;  /* 0xff80000000167802 */ /* 0x000fd60000000f00 */
        /* <DEDUP_REMOVED lines=8> */
.L_x_7931:
[----:B------:R-:W-:Y:S05]  /*1750*/  BSYNC.RECONVERGENT B0 ;  /* 0x0000000000007941 */ /* 0x000fea0003800200 */
.L_x_7930:
[----:B------:R-:W-:Y:S04]  /*1760*/  BSSY.RECONVERGENT B0, `(.L_x_7932) ;  /* 0x0000018000007945 */ /* 0x000fe80003800200 */
[----:B------:R-:W-:Y:S05]  /*1770*/  @P5 BRA `(.L_x_7933) ;  /* 0x0000000000585947 */ /* 0x000fea0003800000 */
[----:B------:R-:W2:Y:S01]  /*1780*/  LDG.E.64 R6, desc[UR4][R80.64+0xa00] ;  /* 0x000a000450067981 */ /* 0x000ea2000c1e1b00 */
[C---:B------:R-:W-:Y:S01]  /*1790*/  IADD3 R20, PT, PT, R4.reuse, 0x501, RZ ;  /* 0x0000050104147810 */ /* 0x040fe20007ffe0ff */
[----:B------:R-:W0:Y:S01]  /*17a0*/  LDCU UR6, c[0x0][0x390] ;  /* 0x00007200ff0677ac */ /* 0x000e220008000800 */
[----:B------:R-:W-:Y:S02]  /*17b0*/  IADD3 R78, PT, PT, R4, 0x503, RZ ;  /* 0x00000503044e7810 */ /* 0x000fe40007ffe0ff */
[-C--:B------:R-:W-:Y:S02]  /*17c0*/  ISETP.GE.U32.AND P6, PT, R20, R79.reuse, PT ;  /* 0x0000004f1400720c */ /* 0x080fe40003fc6070 */
[----:B------:R-:W-:Y:S02]  /*17d0*/  IADD3 R20, PT, PT, R4, 0x502, RZ ;  /* 0x0000050204147810 */ /* 0x000fe40007ffe0ff */
[----:B------:R-:W-:Y:S02]  /*17e0*/  MOV R19, 0xff800000 ;  /* 0xff80000000137802 */ /* 0x000fe40000000f00 */
[----:B------:R-:W-:-:S02]  /*17f0*/  ISETP.GE.U32.AND P5, PT, R20, R79, PT ;  /* 0x0000004f1400720c */ /* 0x000fc40003fa6070 */
[----:B------:R-:W-:-:S11]  /*1800*/  MOV R21, 0xff800000 ;  /* 0xff80000000157802 */ /* 0x000fd60000000f00 */
[----:B------:R-:W1:Y:S01]  /*1810*/  @!P5 LDC R82, c[0x0][0x390] ;  /* 0x0000e400ff52db82 */ /* 0x000e620000000800 */
[C---:B--2---:R-:W-:Y:S02]  /*1820*/  PRMT R20, R6.reuse, 0x7632, R20 ;  /* 0x0000763206147816 */ /* 0x044fe40000000014 */
[----:B------:R-:W-:-:S03]  /*1830*/  SHF.L.U32 R6, R6, 0x10, RZ ;  /* 0x0000001006067819 */ /* 0x000fc600000006ff */
[----:B------:R-:W-:-:S04]  /*1840*/  @!P6 IMAD.U32 R20, R20, 0x10000, RZ ;  /* 0x000100001414e824 */ /* 0x000fc800078e00ff */
[----:B0-----:R-:W-:Y:S01]  /*1850*/  @!P6 FMUL R19, R20, UR6 ;  /* 0x000000061413ec20 */ /* 0x001fe20008400000 */
[----:B------:R-:W-:Y:S02]  /*1860*/  ISETP.GE.U32.AND P6, PT, R78, R79, PT ;  /* 0x0000004f4e00720c */ /* 0x000fe40003fc6070 */
[----:B------:R-:W-:-:S11]  /*1870*/  MOV R20, 0xff800000 ;  /* 0xff80000000147802 */ /* 0x000fd60000000f00 */
[C---:B------:R-:W-:Y:S02]  /*1880*/  @!P6 PRMT R43, R7.reuse, 0x7632, R43 ;  /* 0x00007632072be816 */ /* 0x040fe4000000002b */
[----:B------:R-:W-:-:S03]  /*1890*/  @!P5 SHF.L.U32 R7, R7, 0x10, RZ ;  /* 0x000000100707d819 */ /* 0x000fc600000006ff */
[----:B------:R-:W-:Y:S02]  /*18a0*/  @!P6 IMAD.U32 R43, R43, 0x10000, RZ ;  /* 0x000100002b2be824 */ /* 0x000fe400078e00ff */
[----:B-1----:R-:W-:Y:S02]  /*18b0*/  @!P5 FMUL R20, R7, R82 ;  /* 0x000000520714d220 */ /* 0x002fe40000400000 */
[----:B------:R-:W-:Y:S01]  /*18c0*/  @!P6 FMUL R21, R43, UR6 ;  /* 0x000000062b15ec20 */ /* 0x000fe20008400000 */
[----:B------:R-:W-:-:S07]  /*18d0*/  FMUL R43, R6, UR6 ;  /* 0x00000006062b7c20 */ /* 0x000fce0008400000 */
.L_x_7933:
[----:B------:R-:W-:Y:S05]  /*18e0*/  BSYNC.RECONVERGENT B0 ;  /* 0x0000000000007941 */ /* 0x000fea0003800200 */
.L_x_7932:
        /* <DEDUP_REMOVED lines=24> */
.L_x_7935:
[----:B------:R-:W-:Y:S05]  /*1a70*/  BSYNC.RECONVERGENT B0 ;  /* 0x0000000000007941 */ /* 0x000fea0003800200 */
.L_x_7934:
        /* <DEDUP_REMOVED lines=24> */
.L_x_7937:
[----:B------:R-:W-:Y:S05]  /*1c00*/  BSYNC.RECONVERGENT B0 ;  /* 0x0000000000007941 */ /* 0x000fea0003800200 */
.L_x_7936:
        /* <DEDUP_REMOVED lines=24> */
.L_x_7939:
[----:B------:R-:W-:Y:S05]  /*1d90*/  BSYNC.RECONVERGENT B0 ;  /* 0x0000000000007941 */ /* 0x000fea0003800200 */
.L_x_7938:
        /* <DEDUP_REMOVED lines=24> */
.L_x_7941:
[----:B------:R-:W-:Y:S05]  /*1f20*/  BSYNC.RECONVERGENT B0 ;  /* 0x0000000000007941 */ /* 0x000fea0003800200 */
.L_x_7940:
        /* <DEDUP_REMOVED lines=16> */
[----:B------:R-:W-:Y:S02]  /*2030*/  @!P2 PRMT R78, R7, 0x7632, R78 ;  /* 0x00007632074ea816 */ /* 0x000fe4000000004e */
[----:B------:R-:W-:Y:S02]  /*2040*/  @!P0 SHF.L.U32 R67, R67, 0x10, RZ ;  /* 0x0000001043438819 */ /* 0x000fe400000006ff */
[----:B------:R-:W-:Y:S02]  /*2050*/  @!P2 SHF.L.U32 R78, R78, 0x10, RZ ;  /* 0x000000104e4ea819 */ /* 0x000fe400000006ff */
[----:B------:R-:W-:Y:S01]  /*2060*/  @!P1 SHF.L.U32 R7, R7, 0x10, RZ ;  /* 0x0000001007079819 */ /* 0x000fe200000006ff */
[----:B0-----:R-:W-:Y:S01]  /*2070*/  @!P0 FMUL R61, R67, UR6 ;  /* 0x00000006433d8c20 */ /* 0x001fe20008400000 */
[----:B------:R-:W-:Y:S01]  /*2080*/  FMUL R67, R6, UR6 ;  /* 0x0000000606437c20 */ /* 0x000fe20008400000 */
[----:B------:R-:W-:-:S02]  /*2090*/  @!P2 FMUL R59, R78, UR6 ;  /* 0x000000064e3bac20 */ /* 0x000fc40008400000 */
[----:B-1----:R-:W-:-:S07]  /*20a0*/  @!P1 FMUL R60, R7, R82 ;  /* 0x00000052073c9220 */ /* 0x002fce0000400000 */
.L_x_7943:
[----:B------:R-:W-:Y:S05]  /*20b0*/  BSYNC.RECONVERGENT B0 ;  /* 0x0000000000007941 */ /* 0x000fea0003800200 */
.L_x_7942:
[-C--:B------:R-:W-:Y:S02]  /*20c0*/  FSETP.GT.AND P0, PT, R75, R0.reuse, PT ;  /* 0x000000004b00720b */ /* 0x080fe40003f04000 */
[----:B------:R-:W-:Y:S02]  /*20d0*/  ISETP.GE.U32.AND P2, PT, R31, 0x20, PT ;  /* 0x000000201f00780c */ /* 0x000fe40003f46070 */
[----:B------:R-:W-:Y:S02]  /*20e0*/  FSEL R7, R75, R0, P0 ;  /* 0x000000004b077208 */ /* 0x000fe40000000000 */
[----:B------:R-:W-:Y:S02]  /*20f0*/  ISETP.GE.U32.AND P3, PT, R31, 0x40, PT ;  /* 0x000000401f00780c */ /* 0x000fe40003f66070 */
[----:B------:R-:W-:Y:S02]  /*2100*/  FSETP.GT.AND P0, PT, R7, R76, PT ;  /* 0x0000004c0700720b */ /* 0x000fe40003f04000 */
[----:B------:R-:W-:-:S02]  /*2110*/  ISETP.GE.U32.AND P4, PT, R31, 0x60, PT ;  /* 0x000000601f00780c */ /* 0x000fc40003f86070 */
[----:B------:R-:W-:Y:S02]  /*2120*/  FSEL R6, R7, R76, P0 ;  /* 0x0000004c07067208 */ /* 0x000fe40000000000 */
[C---:B------:R-:W-:Y:S02]  /*2130*/  ISETP.GE.U32.AND P5, PT, R31.reuse, 0x80, PT ;  /* 0x000000801f00780c */ /* 0x040fe40003fa6070 */
[CC--:B------:R-:W-:Y:S02]  /*2140*/  FSETP.GT.AND P0, PT, R6.reuse, R77.reuse, PT ;  /* 0x0000004d0600720b */ /* 0x0c0fe40003f04000 */
[C---:B------:R-:W-:Y:S02]  /*2150*/  ISETP.GE.U32.AND P1, PT, R31.reuse, 0xc0, PT ;  /* 0x000000c01f00780c */ /* 0x040fe40003f26070 */
[----:B------:R-:W-:Y:S02]  /*2160*/  FSEL R6, R6, R77, P0 ;  /* 0x0000004d06067208 */ /* 0x000fe40000000000 */
[----:B------:R-:W-:-:S02]  /*2170*/  ISETP.GE.U32.AND P6, PT, R31, 0xe0, PT ;  /* 0x000000e01f00780c */ /* 0x000fc40003fc6070 */
        /* <DEDUP_REMOVED lines=128> */
[----:B------:R-:W-:Y:S02]  /*2980*/  FSEL R81, R79, R80, !P0 ;  /* 0x000000504f517208 */ /* 0x000fe40004000000 */
[----:B------:R-:W-:-:S03]  /*2990*/  MOV R80, 0x437c0000 ;  /* 0x437c000000507802 */ /* 0x000fc60000000f00 */
[----:B------:R-:W0:Y:S02]  /*29a0*/  SHFL.BFLY PT, R78, R81, 0x2, 0x1f ;  /* 0x0c401f00514e7f89 */ /* 0x000e2400000e0000 */
[----:B0-----:R-:W-:-:S04]  /*29b0*/  FSETP.GEU.AND P0, PT, R81, R78, PT ;  /* 0x0000004e5100720b */ /* 0x001fc80003f0e000 */
[----:B------:R-:W-:-:S05]  /*29c0*/  FSEL R6, R78, R81, !P0 ;  /* 0x000000514e067208 */ /* 0x000fca0004000000 */
[----:B------:R-:W0:Y:S02]  /*29d0*/  SHFL.BFLY PT, R79, R6, 0x1, 0x1f ;  /* 0x0c201f00064f7f89 */ /* 0x000e2400000e0000 */
[----:B0-----:R-:W-:-:S04]  /*29e0*/  FSETP.GEU.AND P0, PT, R6, R79, PT ;  /* 0x0000004f0600720b */ /* 0x001fc80003f0e000 */
[----:B------:R-:W-:Y:S01]  /*29f0*/  FSEL R78, R79, R6, !P0 ;  /* 0x000000064f4e7208 */ /* 0x000fe20004000000 */
[----:B------:R-:W-:Y:S01]  /*2a00*/  HFMA2 R79, -RZ, RZ, 0.96630859375, -0.0022525787353515625 ;  /* 0x3bbb989dff4f7431 */ /* 0x000fe200000001ff */
        /* <DEDUP_REMOVED lines=8> */
[----:B------:R-:W-:-:S03]  /*2a90*/  FFMA.RM R6, R75, R80, 12582913 ;  /* 0x4b4000014b067423 */ /* 0x000fc60000004050 */
[----:B------:R-:W-:Y:S01]  /*2aa0*/  FADD R7, R0, -12583039 ;  /* 0xcb40007f00077421 */ /* 0x000fe20000000000 */
[----:B------:R-:W-:Y:S01]  /*2ab0*/  FADD R81, R6, -12583039 ;  /* 0xcb40007f06517421 */ /* 0x000fe20000000000 */
[----:B------:R-:W-:Y:S01]  /*2ac0*/  SHF.L.U32 R0, R0, 0x17, RZ ;  /* 0x0000001700007819 */ /* 0x000fe200000006ff */
[----:B------:R-:W-:Y:S02]  /*2ad0*/  IMAD.SHL.U32 R6, R6, 0x800000, RZ ;  /* 0x0080000006067824 */ /* 0x000fe400078e00ff */
[----:B------:R-:W-:Y:S01]  /*2ae0*/  FFMA R7, R84, 1.4426950216293334961, -R7 ;  /* 0x3fb8aa3b54077823 */ /* 0x000fe20000000807 */
[----:B------:R-:W-:-:S03]  /*2af0*/  FFMA R81, R82, 1.4426950216293334961, -R81 ;  /* 0x3fb8aa3b52517823 */ /* 0x000fc60000000851 */
[----:B------:R-:W-:Y:S01]  /*2b00*/  FFMA R75, R84, 1.925963033500011079e-08, R7 ;  /* 0x32a57060544b7823 */ /* 0x000fe20000000007 */
[----:B------:R-:W-:Y:S01]  /*2b10*/  FADD R84, -R78, R77 ;  /* 0x0000004d4e547221 */ /* 0x000fe20000000100 */
[-C--:B------:R-:W-:Y:S01]  /*2b20*/  FFMA.RM R7, R83, R80.reuse, 12582913 ;  /* 0x4b40000153077423 */ /* 0x080fe20000004050 */
[----:B------:R-:W-:Y:S02]  /*2b30*/  FFMA R81, R82, 1.925963033500011079e-08, R81 ;  /* 0x32a5706052517823 */ /* 0x000fe40000000051 */
[----:B------:R-:W-:Y:S01]  /*2b40*/  FFMA.SAT R77, R84, R79, 0.5 ;  /* 0x3f000000544d7423 */ /* 0x000fe2000000204f */
[----:B------:R-:W-:Y:S01]  /*2b50*/  FADD R83, R7, -12583039 ;  /* 0xcb40007f07537421 */ /* 0x000fe20000000000 */
[----:B------:R-:W0:Y:S02]  /*2b60*/  MUFU.EX2 R75, R75 ;  /* 0x0000004b004b7308 */ /* 0x000e240000000800 */
[----:B------:R-:W-:Y:S01]  /*2b70*/  FFMA.RM R77, R77, R80, 12582913 ;  /* 0x4b4000014d4d7423 */ /* 0x000fe20000004050 */
[----:B------:R-:W-:-:S03]  /*2b80*/  FFMA R83, R76, 1.4426950216293334961, -R83 ;  /* 0x3fb8aa3b4c537823 */ /* 0x000fc60000000853 */
[C---:B------:R-:W-:Y:S01]  /*2b90*/  FADD R85, R77.reuse, -12583039 ;  /* 0xcb40007f4d557421 */ /* 0x040fe20000000000 */
[----:B------:R-:W-:Y:S01]  /*2ba0*/  FFMA R83, R76, 1.925963033500011079e-08, R83 ;  /* 0x32a570604c537823 */ /* 0x000fe20000000053 */
[----:B------:R-:W1:Y:S01]  /*2bb0*/  MUFU.EX2 R81, R81 ;  /* 0x0000005100517308 */ /* 0x000e620000000800 */
[----:B------:R-:W-:Y:S01]  /*2bc0*/  SHF.L.U32 R77, R77, 0x17, RZ ;  /* 0x000000174d4d7819 */ /* 0x000fe200000006ff */
[----:B------:R-:W-:-:S04]  /*2bd0*/  FFMA R85, R84, 1.4426950216293334961, -R85 ;  /* 0x3fb8aa3b54557823 */ /* 0x000fc80000000855 */
[----:B------:R-:W-:Y:S02]  /*2be0*/  FFMA R85, R84, 1.925963033500011079e-08, R85 ;  /* 0x32a5706054557823 */ /* 0x000fe40000000055 */
[----:B------:R-:W2:Y:S01]  /*2bf0*/  MUFU.EX2 R83, R83 ;  /* 0x0000005300537308 */ /* 0x000ea20000000800 */
[----:B0-----:R-:W-:Y:S01]  /*2c00*/  FMUL R75, R0, R75 ;  /* 0x0000004b004b7220 */ /* 0x001fe20000400000 */
[----:B------:R-:W-:-:S03]  /*2c10*/  SHF.L.U32 R0, R7, 0x17, RZ ;  /* 0x0000001707007819 */ /* 0x000fc600000006ff */
[----:B------:R-:W-:-:S03]  /*2c20*/  FADD R76, RZ, R75 ;  /* 0x0000004bff4c7221 */ /* 0x000fc60000000000 */
[----:B------:R-:W0:Y:S01]  /*2c30*/  MUFU.EX2 R82, R85 ;  /* 0x0000005500527308 */ /* 0x000e220000000800 */
[----:B-1----:R-:W-:Y:S01]  /*2c40*/  FMUL R7, R6, R81 ;  /* 0x0000005106077220 */ /* 0x002fe20000400000 */
[----:B------:R-:W-:Y:S02]  /*2c50*/  P2R R81, PR, RZ, 0x4 ;  /* 0x00000004ff517803 */ /* 0x000fe40000000000 */
[----:B------:R-:W-:Y:S01]  /*2c60*/  ISETP.GE.U32.AND P2, PT, R31, 0x100, PT ;  /* 0x000001001f00780c */ /* 0x000fe20003f46070 */
[----:B--2---:R-:W-:Y:S01]  /*2c70*/  FMUL R6, R0, R83 ;  /* 0x0000005300067220 */ /* 0x004fe20000400000 */
[----:B0-----:R-:W-:Y:S01]  /*2c80*/  FMUL R0, R77, R82 ;  /* 0x000000524d007220 */ /* 0x001fe20000400000 */
[----:B------:R-:W-:-:S04]  /*2c90*/  FADD R77, R76, R7 ;  /* 0x000000074c4d7221 */ /* 0x000fc80000000000 */
[----:B------:R-:W-:-:S04]  /*2ca0*/  FADD R77, R77, R6 ;  /* 0x000000064d4d7221 */ /* 0x000fc80000000000 */
[----:B------:R-:W-:Y:S01]  /*2cb0*/  FADD R76, R77, R0 ;  /* 0x000000004d4c7221 */ /* 0x000fe20000000000 */
[----:B------:R-:W-:Y:S02]  /*2cc0*/  P2R R77, PR, RZ, 0x4 ;  /* 0x00000004ff4d7803 */ /* 0x000fe40000000000 */
[----:B------:R-:W-:-:S13]  /*2cd0*/  ISETP.NE.AND P2, PT, R81, RZ, PT ;  /* 0x000000ff5100720c */ /* 0x000fda0003f45270 */
        /* <DEDUP_REMOVED lines=11> */
.L_x_7944:
        /* <DEDUP_REMOVED lines=12> */
.L_x_7945:
        /* <DEDUP_REMOVED lines=12> */
.L_x_7946:
        /* <DEDUP_REMOVED lines=12> */
.L_x_7947:
        /* <DEDUP_REMOVED lines=12> */
.L_x_7948:
        /* <DEDUP_REMOVED lines=12> */
.L_x_7949:
        /* <DEDUP_REMOVED lines=12> */
.L_x_7950:
[C---:B------:R-:W-:Y:S02]  /*3210*/  ISETP.GE.U32.AND P6, PT, R31.reuse, 0x100, PT ;  /* 0x000001001f00780c */ /* 0x040fe40003fc6070 */
[----:B------:R-:W-:Y:S02]  /*3220*/  P2R R77, PR, RZ, 0x1 ;  /* 0x00000001ff4d7803 */ /* 0x000fe40000000000 */
[----:B------:R-:W-:-:S04]  /*3230*/  ISETP.GE.U32.AND P0, PT, R31, 0x1e0, PT ;  /* 0x000001e01f00780c */ /* 0x000fc80003f06070 */
[----:B------:R-:W-:Y:S02]  /*3240*/  P2R R81, PR, RZ, 0x1 ;  /* 0x00000001ff517803 */ /* 0x000fe40000000000 */
[----:B------:R-:W-:-:S03]  /*3250*/  ISETP.NE.AND P0, PT, R77, RZ, PT ;  /* 0x000000ff4d00720c */ /* 0x000fc60003f05270 */
[----:B------:R-:W-:Y:S10]  /*3260*/  @!P6 BRA `(.L_x_7951) ;  /* 0x000000000028e947 */ /* 0x000ff40003800000 */
        /* <DEDUP_REMOVED lines=10> */
.L_x_7951:
[----:B------:R-:W-:-:S04]  /*3310*/  ISETP.GE.U32.AND P6, PT, R31, 0x200, PT ;  /* 0x000002001f00780c */ /* 0x000fc80003fc6070 */
[----:B------:R-:W-:Y:S01]  /*3320*/  P2R R77, PR, RZ, 0x40 ;  /* 0x00000040ff4d7803 */ /* 0x000fe20000000000 */
[----:B------:R-:W-:Y:S08]  /*3330*/  @!P2 BRA `(.L_x_7952) ;  /* 0x000000000028a947 */ /* 0x000ff00003800000 */
        /* <DEDUP_REMOVED lines=10> */
.L_x_7952:
        /* <DEDUP_REMOVED lines=12> */
.L_x_7953:
        /* <DEDUP_REMOVED lines=12> */
.L_x_7954:
        /* <DEDUP_REMOVED lines=12> */
.L_x_7955:
        /* <DEDUP_REMOVED lines=12> */
.L_x_7956:
        /* <DEDUP_REMOVED lines=12> */
.L_x_7957:
        /* <DEDUP_REMOVED lines=13> */
.L_x_7958:
        /* <DEDUP_REMOVED lines=16> */
.L_x_7959:
[----:B------:R-:W-:-:S04]  /*3970*/  ISETP.GE.U32.AND P6, PT, R31, 0x300, PT ;  /* 0x000003001f00780c */ /* 0x000fc80003fc6070 */
[----:B------:R-:W-:Y:S01]  /*3980*/  P2R R77, PR, RZ, 0x40 ;  /* 0x00000040ff4d7803 */ /* 0x000fe20000000000 */
[----:B------:R-:W-:Y:S08]  /*3990*/  @!P2 BRA `(.L_x_7960) ;  /* 0x000000000028a947 */ /* 0x000ff00003800000 */
        /* <DEDUP_REMOVED lines=10> */
.L_x_7960:
        /* <DEDUP_REMOVED lines=12> */
.L_x_7961:
        /* <DEDUP_REMOVED lines=12> */
.L_x_7962:
        /* <DEDUP_REMOVED lines=12> */
.L_x_7963:
        /* <DEDUP_REMOVED lines=12> */
.L_x_7964:
        /* <DEDUP_REMOVED lines=12> */
.L_x_7965:
        /* <DEDUP_REMOVED lines=13> */
.L_x_7966:
        /* <DEDUP_REMOVED lines=16> */
.L_x_7967:
        /* <DEDUP_REMOVED lines=13> */
.L_x_7968:
        /* <DEDUP_REMOVED lines=12> */
.L_x_7969:
        /* <DEDUP_REMOVED lines=12> */
.L_x_7970:
        /* <DEDUP_REMOVED lines=12> */
.L_x_7971:
        /* <DEDUP_REMOVED lines=12> */
.L_x_7972:
        /* <DEDUP_REMOVED lines=12> */
.L_x_7973:
        /* <DEDUP_REMOVED lines=13> */
.L_x_7974:
        /* <DEDUP_REMOVED lines=16> */
.L_x_7975:
        /* <DEDUP_REMOVED lines=13> */
.L_x_7976:
        /* <DEDUP_REMOVED lines=12> */
.L_x_7977:
        /* <DEDUP_REMOVED lines=12> */
.L_x_7978:
        /* <DEDUP_REMOVED lines=12> */
.L_x_7979:
        /* <DEDUP_REMOVED lines=12> */
.L_x_7980:
        /* <DEDUP_REMOVED lines=12> */
.L_x_7981:
        /* <DEDUP_REMOVED lines=13> */
.L_x_7982:
        /* <DEDUP_REMOVED lines=16> */
.L_x_7983:
        /* <DEDUP_REMOVED lines=13> */
.L_x_7984:
        /* <DEDUP_REMOVED lines=12> */
.L_x_7985:
        /* <DEDUP_REMOVED lines=12> */
.L_x_7986:
        /* <DEDUP_REMOVED lines=12> */
.L_x_7987:
        /* <DEDUP_REMOVED lines=12> */
.L_x_7988:
        /* <DEDUP_REMOVED lines=12> */
.L_x_7989:
[C---:B------:R-:W-:Y:S02]  /*5120*/  ISETP.GE.U32.AND P0, PT, R31.reuse, 0x5e0, PT ;  /* 0x000005e01f00780c */ /* 0x040fe40003f06070 */
[----:B------:R-:W-:-:S04]  /*5130*/  ISETP.GE.U32.AND P1, PT, R31, 0x6c0, PT ;  /* 0x000006c01f00780c */ /* 0x000fc80003f26070 */
[----:B------:R-:W-:-:S07]  /*5140*/  P2R R77, PR, RZ, 0x2 ;  /* 0x00000002ff4d7803 */ /* 0x000fce0000000000 */
        /* <DEDUP_REMOVED lines=11> */
.L_x_7990:
        /* <DEDUP_REMOVED lines=13> */
.L_x_7991:
        /* <DEDUP_REMOVED lines=12> */
.L_x_7992:
        /* <DEDUP_REMOVED lines=12> */
.L_x_7993:
        /* <DEDUP_REMOVED lines=12> */
.L_x_7994:
        /* <DEDUP_REMOVED lines=12> */
.L_x_7995:
        /* <DEDUP_REMOVED lines=12> */
.L_x_7996:
[----:B------:R-:W-:-:S13]  /*5690*/  ISETP.GE.U32.AND P6, PT, R31, 0x6c0, PT ;  /* 0x000006c01f00780c */ /* 0x000fda0003fc6070 */
        /* <DEDUP_REMOVED lines=11> */
.L_x_7997:
        /* <DEDUP_REMOVED lines=11> */
.L_x_7998:
        /* <DEDUP_REMOVED lines=11> */
.L_x_7999:
        /* <DEDUP_REMOVED lines=11> */
.L_x_8000:
        /* <DEDUP_REMOVED lines=11> */
.L_x_8001:
        /* <DEDUP_REMOVED lines=11> */
.L_x_8002:
        /* <DEDUP_REMOVED lines=11> */
.L_x_8003:
        /* <DEDUP_REMOVED lines=22> */
[----:B------:R-:W-:Y:S01]  /*5cd0*/  FFMA R73, R78, R77, R73 ;  /* 0x0000004d4e497223 */ /* 0x000fe20000000049 */
[----:B--2---:R-:W-:Y:S06]  /*5ce0*/  @!P0 BRA `(.L_x_8007) ;  /* 0x00000000000c8947 */ /* 0x004fec0003800000 */
[----:B------:R-:W-:Y:S02]  /*5cf0*/  MOV R73, R75 ;  /* 0x0000004b00497202 */ /* 0x000fe40000000f00 */
[----:B------:R-:W-:-:S07]  /*5d00*/  MOV R78, 0x5d20 ;  /* 0x00005d20004e7802 */ /* 0x000fce0000000f00 */
[----:B0-----:R-:W-:Y:S05]  /*5d10*/  CALL.REL.NOINC `($__internal_3_$__cuda_sm3x_div_rn_noftz_f32_slowpath) ;  /* 0x0000005800447944 */ /* 0x001fea0003c00000 */
.L_x_8007:
[----:B------:R-:W-:Y:S05]  /*5d20*/  BSYNC.RECONVERGENT B3 ;  /* 0x0000000000037941 */ /* 0x000fea0003800200 */
.L_x_8006:
[----:B------:R-:W-:Y:S01]  /*5d30*/  ISETP.GE.U32.AND P0, PT, R4, R31, PT ;  /* 0x0000001f0400720c */ /* 0x000fe20003f06070 */
[----:B------:R-:W-:Y:S01]  /*5d40*/  BSSY.RECONVERGENT B3, `(.L_x_8008) ;  /* 0x0000014000037945 */ /* 0x000fe20003800200 */
[----:B------:R-:W-:-:S11]  /*5d50*/  F2FP.BF16.F32.PACK_AB R79, RZ, R73 ;  /* 0x00000049ff4f723e */ /* 0x000fd600000010ff */
[----:B------:R-:W-:Y:S05]  /*5d60*/  @P0 BRA `(.L_x_8009) ;  /* 0x0000000000400947 */ /* 0x000fea0003800000 */
[----:B------:R-:W1:Y:S01]  /*5d70*/  MUFU.RCP R73, R76 ;  /* 0x0000004c00497308 */ /* 0x000e620000001000 */
[----:B------:R-:W-:Y:S07]  /*5d80*/  BSSY.RECONVERGENT B4, `(.L_x_8010) ;  /* 0x000000b000047945 */ /* 0x000fee0003800200 */
[----:B------:R-:W2:Y:S01]  /*5d90*/  FCHK P0, R7, R76 ;  /* 0x0000004c07007302 */ /* 0x000ea20000000000 */
[----:B-1----:R-:W-:-:S04]  /*5da0*/  FFMA R78, -R76, R73, 1 ;  /* 0x3f8000004c4e7423 */ /* 0x002fc80000000149 */
[----:B0-----:R-:W-:-:S04]  /*5db0*/  FFMA R80, R73, R78, R73 ;  /* 0x0000004e49507223 */ /* 0x001fc80000000049 */
[----:B------:R-:W-:-:S04]  /*5dc0*/  FFMA R73, R7, R80, RZ ;  /* 0x0000005007497223 */ /* 0x000fc800000000ff */
[----:B------:R-:W-:-:S04]  /*5dd0*/  FFMA R78, -R76, R73, R7 ;  /* 0x000000494c4e7223 */ /* 0x000fc80000000107 */
[----:B------:R-:W-:Y:S01]  /*5de0*/  FFMA R73, R80, R78, R73 ;  /* 0x0000004e50497223 */ /* 0x000fe20000000049 */
[----:B--2---:R-:W-:Y:S06]  /*5df0*/  @!P0 BRA `(.L_x_8011) ;  /* 0x00000000000c8947 */ /* 0x004fec0003800000 */
[----:B------:R-:W-:Y:S02]  /*5e00*/  MOV R73, R7 ;  /* 0x0000000700497202 */ /* 0x000fe40000000f00 */
[----:B------:R-:W-:-:S07]  /*5e10*/  MOV R78, 0x5e30 ;  /* 0x00005e30004e7802 */ /* 0x000fce0000000f00 */
[----:B------:R-:W-:Y:S05]  /*5e20*/  CALL.REL.NOINC `($__internal_3_$__cuda_sm3x_div_rn_noftz_f32_slowpath) ;  /* 0x0000005800007944 */ /* 0x000fea0003c00000 */
.L_x_8011:
[----:B------:R-:W-:Y:S05]  /*5e30*/  BSYNC.RECONVERGENT B4 ;  /* 0x0000000000047941 */ /* 0x000fea0003800200 */
.L_x_8010:
[----:B------:R-:W-:-:S04]  /*5e40*/  F2FP.BF16.F32.PACK_AB R73, RZ, R73 ;  /* 0x00000049ff49723e */ /* 0x000fc800000010ff */
[----:B------:R-:W-:Y:S01]  /*5e50*/  PRMT R79, R79, 0x5410, R73 ;  /* 0x000054104f4f7816 */ /* 0x000fe20000000049 */
[----:B------:R-:W-:Y:S06]  /*5e60*/  BRA `(.L_x_8012) ;  /* 0x0000000000047947 */ /* 0x000fec0003800000 */
.L_x_8009:
[----:B------:R-:W-:-:S07]  /*5e70*/  PRMT R79, R79, 0x5410, RZ ;  /* 0x000054104f4f7816 */ /* 0x000fce00000000ff */
.L_x_8012:
[----:B------:R-:W-:Y:S05]  /*5e80*/  BSYNC.RECONVERGENT B3 ;  /* 0x0000000000037941 */ /* 0x000fea0003800200 */
.L_x_8008:
[----:B------:R-:W-:Y:S01]  /*5e90*/  VIADD R78, R4, 0x2 ;  /* 0x00000002044e7836 */ /* 0x000fe20000000000 */
[----:B------:R-:W-:Y:S04]  /*5ea0*/  BSSY.RECONVERGENT B3, `(.L_x_8013) ;  /* 0x0000013000037945 */ /* 0x000fe80003800200 */
[----:B------:R-:W-:-:S13]  /*5eb0*/  ISETP.GT.U32.AND P0, PT, R78, R31, PT ;  /* 0x0000001f4e00720c */ /* 0x000fda0003f04070 */
        /* <DEDUP_REMOVED lines=13> */
.L_x_8016:
[----:B------:R-:W-:Y:S05]  /*5f90*/  BSYNC.RECONVERGENT B4 ;  /* 0x0000000000047941 */ /* 0x000fea0003800200 */
.L_x_8015:
[----:B------:R-:W-:Y:S01]  /*5fa0*/  F2FP.BF16.F32.PACK_AB R6, RZ, R73 ;  /* 0x00000049ff06723e */ /* 0x000fe200000010ff */
[----:B------:R-:W-:Y:S06]  /*5fb0*/  BRA `(.L_x_8017) ;  /* 0x0000000000047947 */ /* 0x000fec0003800000 */
.L_x_8014:
[----:B------:R-:W-:-:S07]  /*5fc0*/  PRMT R6, RZ, 0x7610, R6 ;  /* 0x00007610ff067816 */ /* 0x000fce0000000006 */
.L_x_8017:
[----:B------:R-:W-:Y:S05]  /*5fd0*/  BSYNC.RECONVERGENT B3 ;  /* 0x0000000000037941 */ /* 0x000fea0003800200 */
.L_x_8013:
[----:B------:R-:W-:Y:S01]  /*5fe0*/  IADD3 R78, PT, PT, R4, 0x3, RZ ;  /* 0x00000003044e7810 */ /* 0x000fe20007ffe0ff */
[----:B------:R-:W-:Y:S03]  /*5ff0*/  BSSY.RECONVERGENT B3, `(.L_x_8018) ;  /* 0x0000014000037945 */ /* 0x000fe60003800200 */
        /* <DEDUP_REMOVED lines=14> */
.L_x_8021:
[----:B------:R-:W-:Y:S05]  /*60e0*/  BSYNC.RECONVERGENT B4 ;  /* 0x0000000000047941 */ /* 0x000fea0003800200 */
.L_x_8020:
[----:B------:R-:W-:-:S04]  /*60f0*/  F2FP.BF16.F32.PACK_AB R73, RZ, R73 ;  /* 0x00000049ff49723e */ /* 0x000fc800000010ff */
[----:B------:R-:W-:Y:S01]  /*6100*/  PRMT R7, R6, 0x5410, R73 ;  /* 0x0000541006077816 */ /* 0x000fe20000000049 */
[----:B------:R-:W-:Y:S06]  /*6110*/  BRA `(.L_x_8022) ;  /* 0x0000000000047947 */ /* 0x000fec0003800000 */
.L_x_8019:
[----:B------:R-:W-:-:S07]  /*6120*/  PRMT R7, R6, 0x5410, RZ ;  /* 0x0000541006077816 */ /* 0x000fce00000000ff */
.L_x_8022:
[----:B------:R-:W-:Y:S05]  /*6130*/  BSYNC.RECONVERGENT B3 ;  /* 0x0000000000037941 */ /* 0x000fea0003800200 */
.L_x_8018:
[----:B------:R-:W-:Y:S01]  /*6140*/  MOV R6, R79 ;  /* 0x0000004f00067202 */ /* 0x000fe20000000f00 */
[----:B------:R-:W-:Y:S06]  /*6150*/  BRA `(.L_x_8023) ;  /* 0x0000000000107947 */ /* 0x000fec0003800000 */
.L_x_8005:
[----:B------:R-:W1:Y:S02]  /*6160*/  LDCU UR6, c[0x0][0x39c] ;  /* 0x00007380ff0677ac */ /* 0x000e640008000800 */
[----:B-1----:R-:W-:-:S13]  /*6170*/  ISETP.GE.AND P0, PT, R4, UR6, PT ;  /* 0x0000000604007c0c */ /* 0x002fda000bf06270 */
[----:B------:R-:W-:Y:S05]  /*6180*/  @P0 EXIT ;  /* 0x000000000000094d */ /* 0x000fea0003800000 */
[----:B------:R-:W-:-:S07]  /*6190*/  CS2R R6, SRZ ;  /* 0x0000000000067805 */ /* 0x000fce000001ff00 */
.L_x_8023:
[----:B------:R-:W-:Y:S05]  /*61a0*/  BSYNC.RECONVERGENT B2 ;  /* 0x0000000000027941 */ /* 0x000fea0003800200 */
.L_x_8004:
[----:B------:R1:W-:Y:S01]  /*61b0*/  STG.E.64 desc[UR4][R2.64], R6 ;  /* 0x0000000602007986 */ /* 0x0003e2000c101b04 */
[----:B------:R-:W-:Y:S01]  /*61c0*/  ISETP.GT.U32.AND P0, PT, R74, R31, PT ;  /* 0x0000001f4a00720c */ /* 0x000fe20003f04070 */
[----:B------:R-:W-:-:S12]  /*61d0*/  BSSY.RECONVERGENT B2, `(.L_x_8024) ;  /* 0x0000058000027945 */ /* 0x000fd80003800200 */
[----:B-1----:R-:W-:Y:S05]  /*61e0*/  @P0 BRA `(.L_x_8025) ;  /* 0x0000000400480947 */ /* 0x002fea0003800000 */
        /* <DEDUP_REMOVED lines=9> */
[----:B------:R-:W-:Y:S01]  /*6280*/  IMAD.MOV.U32 R73, RZ, RZ, R69 ;  /* 0x000000ffff497224 */ /* 0x000fe200078e0045 */
[----:B------:R-:W-:-:S07]  /*6290*/  MOV R78, 0x62b0 ;  /* 0x000062b0004e7802 */ /* 0x000fce0000000f00 */
[----:B0-----:R-:W-:Y:S05]  /*62a0*/  CALL.REL.NOINC `($__internal_3_$__cuda_sm3x_div_rn_noftz_f32_slowpath) ;  /* 0x0000005000e07944 */ /* 0x001fea0003c00000 */
.L_x_8027:
[----:B------:R-:W-:Y:S05]  /*62b0*/  BSYNC.RECONVERGENT B3 ;  /* 0x0000000000037941 */ /* 0x000fea0003800200 */
.L_x_8026:
[----:B------:R-:W-:Y:S01]  /*62c0*/  IADD3 R0, PT, PT, R4, 0x81, RZ ;  /* 0x0000008104007810 */ /* 0x000fe20007ffe0ff */
[----:B------:R-:W-:Y:S03]  /*62d0*/  BSSY.RECONVERGENT B3, `(.L_x_8028) ;  /* 0x0000015000037945 */ /* 0x000fe60003800200 */
[----:B------:R-:W-:Y:S02]  /*62e0*/  ISETP.GT.U32.AND P0, PT, R0, R31, PT ;  /* 0x0000001f0000720c */ /* 0x000fe40003f04070 */
[----:B------:R-:W-:-:S11]  /*62f0*/  F2FP.BF16.F32.PACK_AB R0, RZ, R73 ;  /* 0x00000049ff00723e */ /* 0x000fd600000010ff */
        /* <DEDUP_REMOVED lines=13> */
.L_x_8031:
[----:B------:R-:W-:Y:S05]  /*63d0*/  BSYNC.RECONVERGENT B4 ;  /* 0x0000000000047941 */ /* 0x000fea0003800200 */
.L_x_8030:
[----:B------:R-:W-:-:S04]  /*63e0*/  F2FP.BF16.F32.PACK_AB R73, RZ, R73 ;  /* 0x00000049ff49723e */ /* 0x000fc800000010ff */
[----:B------:R-:W-:Y:S01]  /*63f0*/  PRMT R0, R0, 0x5410, R73 ;  /* 0x0000541000007816 */ /* 0x000fe20000000049 */
[----:B------:R-:W-:Y:S06]  /*6400*/  BRA `(.L_x_8032) ;  /* 0x0000000000047947 */ /* 0x000fec0003800000 */
.L_x_8029:
[----:B------:R-:W-:-:S07]  /*6410*/  PRMT R0, R0, 0x5410, RZ ;  /* 0x0000541000007816 */ /* 0x000fce00000000ff */
.L_x_8032:
[----:B------:R-:W-:Y:S05]  /*6420*/  BSYNC.RECONVERGENT B3 ;  /* 0x0000000000037941 */ /* 0x000fea0003800200 */
.L_x_8028:
        /* <DEDUP_REMOVED lines=16> */
.L_x_8036:
[----:B------:R-:W-:Y:S05]  /*6530*/  BSYNC.RECONVERGENT B4 ;  /* 0x0000000000047941 */ /* 0x000fea0003800200 */
.L_x_8035:
[----:B------:R-:W-:Y:S01]  /*6540*/  F2FP.BF16.F32.PACK_AB R6, RZ, R73 ;  /* 0x00000049ff06723e */ /* 0x000fe200000010ff */
[----:B------:R-:W-:Y:S06]  /*6550*/  BRA `(.L_x_8037) ;  /* 0x0000000000047947 */ /* 0x000fec0003800000 */
.L_x_8034:
[----:B------:R-:W-:-:S07]  /*6560*/  PRMT R6, RZ, 0x7610, R6 ;  /* 0x00007610ff067816 */ /* 0x000fce0000000006 */
.L_x_8037:
[----:B------:R-:W-:Y:S05]  /*6570*/  BSYNC.RECONVERGENT B3 ;  /* 0x0000000000037941 */ /* 0x000fea0003800200 */
.L_x_8033:
        /* <DEDUP_REMOVED lines=16> */
.L_x_8041:
[----:B------:R-:W-:Y:S05]  /*6680*/  BSYNC.RECONVERGENT B4 ;  /* 0x0000000000047941 */ /* 0x000fea0003800200 */
.L_x_8040:
[----:B------:R-:W-:-:S04]  /*6690*/  F2FP.BF16.F32.PACK_AB R73, RZ, R73 ;  /* 0x00000049ff49723e */ /* 0x000fc800000010ff */
[----:B------:R-:W-:Y:S01]  /*66a0*/  PRMT R7, R6, 0x5410, R73 ;  /* 0x0000541006077816 */ /* 0x000fe20000000049 */
[----:B------:R-:W-:Y:S06]  /*66b0*/  BRA `(.L_x_8042) ;  /* 0x0000000000047947 */ /* 0x000fec0003800000 */
.L_x_8039:
[----:B------:R-:W-:-:S07]  /*66c0*/  PRMT R7, R6, 0x5410, RZ ;  /* 0x0000541006077816 */ /* 0x000fce00000000ff */
.L_x_8042:
[----:B------:R-:W-:Y:S05]  /*66d0*/  BSYNC.RECONVERGENT B3 ;  /* 0x0000000000037941 */ /* 0x000fea0003800200 */
.L_x_8038:
[----:B------:R-:W-:-:S05]  /*66e0*/  MOV R6, R0 ;  /* 0x0000000000067202 */ /* 0x000fca0000000f00 */
[----:B------:R1:W-:Y:S01]  /*66f0*/  STG.E.64 desc[UR4][R2.64+0x100], R6 ;  /* 0x0001000602007986 */ /* 0x0003e2000c101b04 */
[----:B------:R-:W-:Y:S05]  /*6700*/  BRA `(.L_x_8043) ;  /* 0x0000000000107947 */ /* 0x000fea0003800000 */
.L_x_8025:
[----:B------:R-:W1:Y:S02]  /*6710*/  LDCU UR6, c[0x0][0x39c] ;  /* 0x00007380ff0677ac */ /* 0x000e640008000800 */
[----:B-1----:R-:W-:-:S13]  /*6720*/  ISETP.GE.AND P0, PT, R74, UR6, PT ;  /* 0x000000064a007c0c */ /* 0x002fda000bf06270 */
[----:B------:R-:W-:Y:S05]  /*6730*/  @P0 EXIT ;  /* 0x000000000000094d */ /* 0x000fea0003800000 */
[----:B------:R2:W-:Y:S02]  /*6740*/  STG.E.64 desc[UR4][R2.64+0x100], RZ ;  /* 0x000100ff02007986 */ /* 0x0005e4000c101b04 */
.L_x_8043:
[----:B------:R-:W-:Y:S05]  /*6750*/  BSYNC.RECONVERGENT B2 ;  /* 0x0000000000027941 */ /* 0x000fea0003800200 */
.L_x_8024:
[----:B------:R-:W-:Y:S01]  /*6760*/  IADD3 R0, PT, PT, R4, 0x100, RZ ;  /* 0x0000010004007810 */ /* 0x000fe20007ffe0ff */
[----:B------:R-:W-:Y:S03]  /*6770*/  BSSY.RECONVERGENT B2, `(.L_x_8044) ;  /* 0x0000059000027945 */ /* 0x000fe60003800200 */
[----:B------:R-:W-:-:S13]  /*6780*/  ISETP.GT.U32.AND P0, PT, R0, R31, PT ;  /* 0x0000001f0000720c */ /* 0x000fda0003f04070 */
[----:B------:R-:W-:Y:S05]  /*6790*/  @P0 BRA `(.L_x_8045) ;  /* 0x0000000400480947 */ /* 0x000fea0003800000 */
[----:B-1----:R-:W1:Y:S01]  /*67a0*/  MUFU.RCP R7, R76 ;  /* 0x0000004c00077308 */ /* 0x002e620000001000 */
[----:B------:R-:W-:Y:S07]  /*67b0*/  BSSY.RECONVERGENT B3, `(.L_x_8046) ;  /* 0x000000b000037945 */ /* 0x000fee0003800200 */
[----:B------:R-:W3:Y:S01]  /*67c0*/  FCHK P0, R65, R76 ;  /* 0x0000004c41007302 */ /* 0x000ee20000000000 */
[----:B-1----:R-:W-:-:S04]  /*67d0*/  FFMA R0, -R76, R7, 1 ;  /* 0x3f8000004c007423 */ /* 0x002fc80000000107 */
[----:B------:R-:W-:-:S04]  /*67e0*/  FFMA R0, R7, R0, R7 ;  /* 0x0000000007007223 */ /* 0x000fc80000000007 */
[----:B------:R-:W-:-:S04]  /*67f0*/  FFMA R7, R0, R65, RZ ;  /* 0x0000004100077223 */ /* 0x000fc800000000ff */
[----:B------:R-:W-:-:S04]  /*6800*/  FFMA R6, -R76, R7, R65 ;  /* 0x000000074c067223 */ /* 0x000fc80000000141 */
[----:B------:R-:W-:Y:S01]  /*6810*/  FFMA R73, R0, R6, R7 ;  /* 0x0000000600497223 */ /* 0x000fe20000000007 */
[----:B---3--:R-:W-:Y:S06]  /*6820*/  @!P0 BRA `(.L_x_8047) ;  /* 0x00000000000c8947 */ /* 0x008fec0003800000 */
[----:B------:R-:W-:Y:S02]  /*6830*/  MOV R73, R65 ;  /* 0x0000004100497202 */ /* 0x000fe40000000f00 */
[----:B------:R-:W-:-:S07]  /*6840*/  MOV R78, 0x6860 ;  /* 0x00006860004e7802 */ /* 0x000fce0000000f00 */
[----:B0-2---:R-:W-:Y:S05]  /*6850*/  CALL.REL.NOINC `($__internal_3_$__cuda_sm3x_div_rn_noftz_f32_slowpath) ;  /* 0x0000004c00747944 */ /* 0x005fea0003c00000 */
.L_x_8047:
[----:B------:R-:W-:Y:S05]  /*6860*/  BSYNC.RECONVERGENT B3 ;  /* 0x0000000000037941 */ /* 0x000fea0003800200 */
.L_x_8046:
[----:B------:R-:W-:Y:S01]  /*6870*/  VIADD R0, R4, 0x101 ;  /* 0x0000010104007836 */ /* 0x000fe20000000000 */
[----:B------:R-:W-:Y:S04]  /*6880*/  BSSY.RECONVERGENT B3, `(.L_x_8048) ;  /* 0x0000015000037945 */ /* 0x000fe80003800200 */
[----:B------:R-:W-:Y:S02]  /*6890*/  ISETP.GT.U32.AND P0, PT, R0, R31, PT ;  /* 0x0000001f0000720c */ /* 0x000fe40003f04070 */
[----:B------:R-:W-:-:S11]  /*68a0*/  F2FP.BF16.F32.PACK_AB R0, RZ, R73 ;  /* 0x00000049ff00723e */ /* 0x000fd600000010ff */
[----:B------:R-:W-:Y:S05]  /*68b0*/  @P0 BRA `(.L_x_8049) ;  /* 0x0000000000400947 */ /* 0x000fea0003800000 */
[----:B------:R-:W1:Y:S01]  /*68c0*/  MUFU.RCP R7, R76 ;  /* 0x0000004c00077308 */ /* 0x000e620000001000 */
        /* <DEDUP_REMOVED lines=11> */
.L_x_8051:
[----:B------:R-:W-:Y:S05]  /*6980*/  BSYNC.RECONVERGENT B4 ;  /* 0x0000000000047941 */ /* 0x000fea0003800200 */
.L_x_8050:
[----:B------:R-:W-:-:S04]  /*6990*/  F2FP.BF16.F32.PACK_AB R73, RZ, R73 ;  /* 0x00000049ff49723e */ /* 0x000fc800000010ff */
[----:B------:R-:W-:Y:S01]  /*69a0*/  PRMT R0, R0, 0x5410, R73 ;  /* 0x0000541000007816 */ /* 0x000fe20000000049 */
[----:B------:R-:W-:Y:S06]  /*69b0*/  BRA `(.L_x_8052) ;  /* 0x0000000000047947 */ /* 0x000fec0003800000 */
.L_x_8049:
[----:B------:R-:W-:-:S07]  /*69c0*/  PRMT R0, R0, 0x5410, RZ ;  /* 0x0000541000007816 */ /* 0x000fce00000000ff */
.L_x_8052:
[----:B------:R-:W-:Y:S05]  /*69d0*/  BSYNC.RECONVERGENT B3 ;  /* 0x0000000000037941 */ /* 0x000fea0003800200 */
.L_x_8048:
[----:B------:R-:W-:Y:S01]  /*69e0*/  IADD3 R6, PT, PT, R4, 0x102, RZ ;  /* 0x0000010204067810 */ /* 0x000fe20007ffe0ff */
[----:B------:R-:W-:Y:S03]  /*69f0*/  BSSY.RECONVERGENT B3, `(.L_x_8053) ;  /* 0x0000013000037945 */ /* 0x000fe60003800200 */
[----:B------:R-:W-:-:S13]  /*6a00*/  ISETP.GT.U32.AND P0, PT, R6, R31, PT ;  /* 0x0000001f0600720c */ /* 0x000fda0003f04070 */
        /* <DEDUP_REMOVED lines=13> */
.L_x_8056:
[----:B------:R-:W-:Y:S05]  /*6ae0*/  BSYNC.RECONVERGENT B4 ;  /* 0x0000000000047941 */ /* 0x000fea0003800200 */
.L_x_8055:
[----:B------:R-:W-:Y:S01]  /*6af0*/  F2FP.BF16.F32.PACK_AB R6, RZ, R73 ;  /* 0x00000049ff06723e */ /* 0x000fe200000010ff */
[----:B------:R-:W-:Y:S06]  /*6b00*/  BRA `(.L_x_8057) ;  /* 0x0000000000047947 */ /* 0x000fec0003800000 */
.L_x_8054:
[----:B------:R-:W-:-:S07]  /*6b10*/  PRMT R6, RZ, 0x7610, R6 ;  /* 0x00007610ff067816 */ /* 0x000fce0000000006 */
.L_x_8057:
[----:B------:R-:W-:Y:S05]  /*6b20*/  BSYNC.RECONVERGENT B3 ;  /* 0x0000000000037941 */ /* 0x000fea0003800200 */
.L_x_8053:
        /* <DEDUP_REMOVED lines=13> */
[----:B------:R-:W-:Y:S01]  /*6c00*/  IMAD.MOV.U32 R73, RZ, RZ, R62 ;  /* 0x000000ffff497224 */ /* 0x000fe200078e003e */
[----:B------:R-:W-:-:S07]  /*6c10*/  MOV R78, 0x6c30 ;  /* 0x00006c30004e7802 */ /* 0x000fce0000000f00 */
[----:B0-2---:R-:W-:Y:S05]  /*6c20*/  CALL.REL.NOINC `($__internal_3_$__cuda_sm3x_div_rn_noftz_f32_slowpath) ;  /* 0x0000004800807944 */ /* 0x005fea0003c00000 */
.L_x_8061:
[----:B------:R-:W-:Y:S05]  /*6c30*/  BSYNC.RECONVERGENT B4 ;  /* 0x0000000000047941 */ /* 0x000fea0003800200 */
.L_x_8060:
[----:B------:R-:W-:-:S04]  /*6c40*/  F2FP.BF16.F32.PACK_AB R73, RZ, R73 ;  /* 0x00000049ff49723e */ /* 0x000fc800000010ff */
[----:B------:R-:W-:Y:S01]  /*6c50*/  PRMT R7, R6, 0x5410, R73 ;  /* 0x0000541006077816 */ /* 0x000fe20000000049 */
[----:B------:R-:W-:Y:S06]  /*6c60*/  BRA `(.L_x_8062) ;  /* 0x0000000000047947 */ /* 0x000fec0003800000 */
.L_x_8059:
[----:B------:R-:W-:-:S07]  /*6c70*/  PRMT R7, R6, 0x5410, RZ ;  /* 0x0000541006077816 */ /* 0x000fce00000000ff */
.L_x_8062:
[----:B------:R-:W-:Y:S05]  /*6c80*/  BSYNC.RECONVERGENT B3 ;  /* 0x0000000000037941 */ /* 0x000fea0003800200 */
.L_x_8058:
[----:B------:R-:W-:-:S05]  /*6c90*/  MOV R6, R0 ;  /* 0x0000000000067202 */ /* 0x000fca0000000f00 */
[----:B------:R4:W-:Y:S01]  /*6ca0*/  STG.E.64 desc[UR4][R2.64+0x200], R6 ;  /* 0x0002000602007986 */ /* 0x0009e2000c101b04 */
[----:B------:R-:W-:Y:S05]  /*6cb0*/  BRA `(.L_x_8063) ;  /* 0x0000000000107947 */ /* 0x000fea0003800000 */
.L_x_8045:
[----:B------:R-:W3:Y:S02]  /*6cc0*/  LDCU UR6, c[0x0][0x39c] ;  /* 0x00007380ff0677ac */ /* 0x000ee40008000800 */
[----:B---3--:R-:W-:-:S13]  /*6cd0*/  ISETP.GE.AND P0, PT, R0, UR6, PT ;  /* 0x0000000600007c0c */ /* 0x008fda000bf06270 */
[----:B------:R-:W-:Y:S05]  /*6ce0*/  @P0 EXIT ;  /* 0x000000000000094d */ /* 0x000fea0003800000 */
[----:B------:R3:W-:Y:S02]  /*6cf0*/  STG.E.64 desc[UR4][R2.64+0x200], RZ ;  /* 0x000200ff02007986 */ /* 0x0007e4000c101b04 */
.L_x_8063:
[----:B------:R-:W-:Y:S05]  /*6d00*/  BSYNC.RECONVERGENT B2 ;  /* 0x0000000000027941 */ /* 0x000fea0003800200 */
.L_x_8044:
[----:B------:R-:W-:Y:S01]  /*6d10*/  IADD3 R0, PT, PT, R4, 0x180, RZ ;  /* 0x0000018004007810 */ /* 0x000fe20007ffe0ff */
[----:B------:R-:W-:Y:S03]  /*6d20*/  BSSY.RECONVERGENT B2, `(.L_x_8064) ;  /* 0x0000059000027945 */ /* 0x000fe60003800200 */
[----:B------:R-:W-:-:S13]  /*6d30*/  ISETP.GT.U32.AND P0, PT, R0, R31, PT ;  /* 0x0000001f0000720c */ /* 0x000fda0003f04070 */
[----:B------:R-:W-:Y:S05]  /*6d40*/  @P0 BRA `(.L_x_8065) ;  /* 0x0000000400480947 */ /* 0x000fea0003800000 */
[----:B-1--4-:R-:W1:Y:S01]  /*6d50*/  MUFU.RCP R7, R76 ;  /* 0x0000004c00077308 */ /* 0x012e620000001000 */
[----:B------:R-:W-:Y:S07]  /*6d60*/  BSSY.RECONVERGENT B3, `(.L_x_8066) ;  /* 0x000000b000037945 */ /* 0x000fee0003800200 */
[----:B------:R-:W4:Y:S01]  /*6d70*/  FCHK P0, R55, R76 ;  /* 0x0000004c37007302 */ /* 0x000f220000000000 */
[----:B-1----:R-:W-:-:S04]  /*6d80*/  FFMA R0, -R76, R7, 1 ;  /* 0x3f8000004c007423 */ /* 0x002fc80000000107 */
[----:B------:R-:W-:-:S04]  /*6d90*/  FFMA R0, R7, R0, R7 ;  /* 0x0000000007007223 */ /* 0x000fc80000000007 */
[----:B------:R-:W-:-:S04]  /*6da0*/  FFMA R7, R0, R55, RZ ;  /* 0x0000003700077223 */ /* 0x000fc800000000ff */
[----:B------:R-:W-:-:S04]  /*6db0*/  FFMA R6, -R76, R7, R55 ;  /* 0x000000074c067223 */ /* 0x000fc80000000137 */
[----:B------:R-:W-:Y:S01]  /*6dc0*/  FFMA R73, R0, R6, R7 ;  /* 0x0000000600497223 */ /* 0x000fe20000000007 */
[----:B----4-:R-:W-:Y:S06]  /*6dd0*/  @!P0 BRA `(.L_x_8067) ;  /* 0x00000000000c8947 */ /* 0x010fec0003800000 */
[----:B------:R-:W-:Y:S02]  /*6de0*/  MOV R73, R55 ;  /* 0x0000003700497202 */ /* 0x000fe40000000f00 */
[----:B------:R-:W-:-:S07]  /*6df0*/  MOV R78, 0x6e10 ;  /* 0x00006e10004e7802 */ /* 0x000fce0000000f00 */
[----:B0-23--:R-:W-:Y:S05]  /*6e00*/  CALL.REL.NOINC `($__internal_3_$__cuda_sm3x_div_rn_noftz_f32_slowpath) ;  /* 0x0000004800087944 */ /* 0x00dfea0003c00000 */
.L_x_8067:
[----:B------:R-:W-:Y:S05]  /*6e10*/  BSYNC.RECONVERGENT B3 ;  /* 0x0000000000037941 */ /* 0x000fea0003800200 */
.L_x_8066:
[----:B------:R-:W-:Y:S01]  /*6e20*/  IADD3 R0, PT, PT, R4, 0x181, RZ ;  /* 0x0000018104007810 */ /* 0x000fe20007ffe0ff */
[----:B------:R-:W-:Y:S03]  /*6e30*/  BSSY.RECONVERGENT B3, `(.L_x_8068) ;  /* 0x0000015000037945 */ /* 0x000fe60003800200 */
[----:B------:R-:W-:Y:S02]  /*6e40*/  ISETP.GT.U32.AND P0, PT, R0, R31, PT ;  /* 0x0000001f0000720c */ /* 0x000fe40003f04070 */
[----:B------:R-:W-:-:S11]  /*6e50*/  F2FP.BF16.F32.PACK_AB R0, RZ, R73 ;  /* 0x00000049ff00723e */ /* 0x000fd600000010ff */
[----:B------:R-:W-:Y:S05]  /*6e60*/  @P0 BRA `(.L_x_8069) ;  /* 0x0000000000400947 */ /* 0x000fea0003800000 */
[----:B------:R-:W1:Y:S01]  /*6e70*/  MUFU.RCP R7, R76 ;  /* 0x0000004c00077308 */ /* 0x000e620000001000 */
        /* <DEDUP_REMOVED lines=8> */
[----:B------:R-:W-:Y:S01]  /*6f00*/  IMAD.MOV.U32 R73, RZ, RZ, R54 ;  /* 0x000000ffff497224 */ /* 0x000fe200078e0036 */
[----:B------:R-:W-:-:S07]  /*6f10*/  MOV R78, 0x6f30 ;  /* 0x00006f30004e7802 */ /* 0x000fce0000000f00 */
[----:B0-23--:R-:W-:Y:S05]  /*6f20*/  CALL.REL.NOINC `($__internal_3_$__cuda_sm3x_div_rn_noftz_f32_slowpath) ;  /* 0x0000004400c07944 */ /* 0x00dfea0003c00000 */
.L_x_8071:
[----:B------:R-:W-:Y:S05]  /*6f30*/  BSYNC.RECONVERGENT B4 ;  /* 0x0000000000047941 */ /* 0x000fea0003800200 */
.L_x_8070:
[----:B------:R-:W-:-:S04]  /*6f40*/  F2FP.BF16.F32.PACK_AB R73, RZ, R73 ;  /* 0x00000049ff49723e */ /* 0x000fc800000010ff */
[----:B------:R-:W-:Y:S01]  /*6f50*/  PRMT R0, R0, 0x5410, R73 ;  /* 0x0000541000007816 */ /* 0x000fe20000000049 */
[----:B------:R-:W-:Y:S06]  /*6f60*/  BRA `(.L_x_8072) ;  /* 0x0000000000047947 */ /* 0x000fec0003800000 */
.L_x_8069:
[----:B------:R-:W-:-:S07]  /*6f70*/  PRMT R0, R0, 0x5410, RZ ;  /* 0x0000541000007816 */ /* 0x000fce00000000ff */
.L_x_8072:
[----:B------:R-:W-:Y:S05]  /*6f80*/  BSYNC.RECONVERGENT B3 ;  /* 0x0000000000037941 */ /* 0x000fea0003800200 */
.L_x_8068:
[----:B------:R-:W-:Y:S01]  /*6f90*/  IADD3 R6, PT, PT, R4, 0x182, RZ ;  /* 0x0000018204067810 */ /* 0x000fe20007ffe0ff */
[----:B------:R-:W-:Y:S03]  /*6fa0*/  BSSY.RECONVERGENT B3, `(.L_x_8073) ;  /* 0x0000013000037945 */ /* 0x000fe60003800200 */
[----:B------:R-:W-:-:S13]  /*6fb0*/  ISETP.GT.U32.AND P0, PT, R6, R31, PT ;  /* 0x0000001f0600720c */ /* 0x000fda0003f04070 */
        /* <DEDUP_REMOVED lines=13> */
.L_x_8076:
[----:B------:R-:W-:Y:S05]  /*7090*/  BSYNC.RECONVERGENT B4 ;  /* 0x0000000000047941 */ /* 0x000fea0003800200 */
.L_x_8075:
[----:B------:R-:W-:Y:S01]  /*70a0*/  F2FP.BF16.F32.PACK_AB R6, RZ, R73 ;  /* 0x00000049ff06723e */ /* 0x000fe200000010ff */
[----:B------:R-:W-:Y:S06]  /*70b0*/  BRA `(.L_x_8077) ;  /* 0x0000000000047947 */ /* 0x000fec0003800000 */
.L_x_8074:
[----:B------:R-:W-:-:S07]  /*70c0*/  PRMT R6, RZ, 0x7610, R6 ;  /* 0x00007610ff067816 */ /* 0x000fce0000000006 */
.L_x_8077:
[----:B------:R-:W-:Y:S05]  /*70d0*/  BSYNC.RECONVERGENT B3 ;  /* 0x0000000000037941 */ /* 0x000fea0003800200 */
.L_x_8073:
        /* <DEDUP_REMOVED lines=16> */
.L_x_8081:
[----:B------:R-:W-:Y:S05]  /*71e0*/  BSYNC.RECONVERGENT B4 ;  /* 0x0000000000047941 */ /* 0x000fea0003800200 */
.L_x_8080:
[----:B------:R-:W-:-:S04]  /*71f0*/  F2FP.BF16.F32.PACK_AB R73, RZ, R73 ;  /* 0x00000049ff49723e */ /* 0x000fc800000010ff */
[----:B------:R-:W-:Y:S01]  /*7200*/  PRMT R7, R6, 0x5410, R73 ;  /* 0x0000541006077816 */ /* 0x000fe20000000049 */
[----:B------:R-:W-:Y:S06]  /*7210*/  BRA `(.L_x_8082) ;  /* 0x0000000000047947 */ /* 0x000fec0003800000 */
.L_x_8079:
[----:B------:R-:W-:-:S07]  /*7220*/  PRMT R7, R6, 0x5410, RZ ;  /* 0x0000541006077816 */ /* 0x000fce00000000ff */
.L_x_8082:
[----:B------:R-:W-:Y:S05]  /*7230*/  BSYNC.RECONVERGENT B3 ;  /* 0x0000000000037941 */ /* 0x000fea0003800200 */
.L_x_8078:
[----:B------:R-:W-:-:S05]  /*7240*/  IMAD.MOV.U32 R6, RZ, RZ, R0 ;  /* 0x000000ffff067224 */ /* 0x000fca00078e0000 */
[----:B------:R1:W-:Y:S01]  /*7250*/  STG.E.64 desc[UR4][R2.64+0x300], R6 ;  /* 0x0003000602007986 */ /* 0x0003e2000c101b04 */
[----:B------:R-:W-:Y:S05]  /*7260*/  BRA `(.L_x_8083) ;  /* 0x0000000000107947 */ /* 0x000fea0003800000 */
.L_x_8065:
[----:B------:R-:W5:Y:S02]  /*7270*/  LDCU UR6, c[0x0][0x39c] ;  /* 0x00007380ff0677ac */ /* 0x000f640008000800 */
[----:B-----5:R-:W-:-:S13]  /*7280*/  ISETP.GE.AND P0, PT, R0, UR6, PT ;  /* 0x0000000600007c0c */ /* 0x020fda000bf06270 */
[----:B------:R-:W-:Y:S05]  /*7290*/  @P0 EXIT ;  /* 0x000000000000094d */ /* 0x000fea0003800000 */
[----:B------:R0:W-:Y:S02]  /*72a0*/  STG.E.64 desc[UR4][R2.64+0x300], RZ ;  /* 0x000300ff02007986 */ /* 0x0001e4000c101b04 */
.L_x_8083:
[----:B------:R-:W-:Y:S05]  /*72b0*/  BSYNC.RECONVERGENT B2 ;  /* 0x0000000000027941 */ /* 0x000fea0003800200 */
.L_x_8064:
        /* <DEDUP_REMOVED lines=16> */
.L_x_8087:
[----:B------:R-:W-:Y:S05]  /*73c0*/  BSYNC.RECONVERGENT B3 ;  /* 0x0000000000037941 */ /* 0x000fea0003800200 */
.L_x_8086:
        /* <DEDUP_REMOVED lines=17> */
.L_x_8091:
[----:B------:R-:W-:Y:S05]  /*74e0*/  BSYNC.RECONVERGENT B4 ;  /* 0x0000000000047941 */ /* 0x000fea0003800200 */
.L_x_8090:
[----:B------:R-:W-:-:S04]  /*74f0*/  F2FP.BF16.F32.PACK_AB R73, RZ, R73 ;  /* 0x00000049ff49723e */ /* 0x000fc800000010ff */
[----:B------:R-:W-:Y:S01]  /*7500*/  PRMT R6, R0, 0x5410, R73 ;  /* 0x0000541000067816 */ /* 0x000fe20000000049 */
[----:B------:R-:W-:Y:S06]  /*7510*/  BRA `(.L_x_8092) ;  /* 0x0000000000047947 */ /* 0x000fec0003800000 */
.L_x_8089:
[----:B------:R-:W-:-:S07]  /*7520*/  PRMT R6, R0, 0x5410, RZ ;  /* 0x0000541000067816 */ /* 0x000fce00000000ff */
.L_x_8092:
[----:B------:R-:W-:Y:S05]  /*7530*/  BSYNC.RECONVERGENT B3 ;  /* 0x0000000000037941 */ /* 0x000fea0003800200 */
.L_x_8088:
[----:B------:R-:W-:Y:S01]  /*7540*/  VIADD R0, R4, 0x202 ;  /* 0x0000020204007836 */ /* 0x000fe20000000000 */
[----:B------:R-:W-:Y:S04]  /*7550*/  BSSY.RECONVERGENT B3, `(.L_x_8093) ;  /* 0x0000013000037945 */ /* 0x000fe80003800200 */
        /* <DEDUP_REMOVED lines=14> */
.L_x_8096:
[----:B------:R-:W-:Y:S05]  /*7640*/  BSYNC.RECONVERGENT B4 ;  /* 0x0000000000047941 */ /* 0x000fea0003800200 */
.L_x_8095:
[----:B------:R-:W-:Y:S01]  /*7650*/  F2FP.BF16.F32.PACK_AB R0, RZ, R73 ;  /* 0x00000049ff00723e */ /* 0x000fe200000010ff */
[----:B------:R-:W-:Y:S06]  /*7660*/  BRA `(.L_x_8097) ;  /* 0x0000000000047947 */ /* 0x000fec0003800000 */
.L_x_8094:
[----:B------:R-:W-:-:S07]  /*7670*/  PRMT R0, RZ, 0x7610, R0 ;  /* 0x00007610ff007816 */ /* 0x000fce0000000000 */
.L_x_8097:
[----:B------:R-:W-:Y:S05]  /*7680*/  BSYNC.RECONVERGENT B3 ;  /* 0x0000000000037941 */ /* 0x000fea0003800200 */
.L_x_8093:
        /* <DEDUP_REMOVED lines=16> */
.L_x_8101:
[----:B------:R-:W-:Y:S05]  /*7790*/  BSYNC.RECONVERGENT B4 ;  /* 0x0000000000047941 */ /* 0x000fea0003800200 */
.L_x_8100:
[----:B------:R-:W-:-:S04]  /*77a0*/  F2FP.BF16.F32.PACK_AB R73, RZ, R73 ;  /* 0x00000049ff49723e */ /* 0x000fc800000010ff */
[----:B------:R-:W-:Y:S01]  /*77b0*/  PRMT R7, R0, 0x5410, R73 ;  /* 0x0000541000077816 */ /* 0x000fe20000000049 */
[----:B------:R-:W-:Y:S06]  /*77c0*/  BRA `(.L_x_8102) ;  /* 0x0000000000047947 */ /* 0x000fec0003800000 */
.L_x_8099:
[----:B------:R-:W-:-:S07]  /*77d0*/  PRMT R7, R0, 0x5410, RZ ;  /* 0x0000541000077816 */ /* 0x000fce00000000ff */
.L_x_8102:
[----:B------:R-:W-:Y:S05]  /*77e0*/  BSYNC.RECONVERGENT B3 ;  /* 0x0000000000037941 */ /* 0x000fea0003800200 */
.L_x_8098:
[----:B------:R1:W-:Y:S01]  /*77f0*/  STG.E.64 desc[UR4][R2.64+0x400], R6 ;  /* 0x0004000602007986 */ /* 0x0003e2000c101b04 */
[----:B------:R-:W-:Y:S05]  /*7800*/  BRA `(.L_x_8103) ;  /* 0x0000000000107947 */ /* 0x000fea0003800000 */
.L_x_8085:
[----:B------:R-:W5:Y:S02]  /*7810*/  LDCU UR6, c[0x0][0x39c] ;  /* 0x00007380ff0677ac */ /* 0x000f640008000800 */
[----:B-----5:R-:W-:-:S13]  /*7820*/  ISETP.GE.AND P0, PT, R0, UR6, PT ;  /* 0x0000000600007c0c */ /* 0x020fda000bf06270 */
[----:B------:R-:W-:Y:S05]  /*7830*/  @P0 EXIT ;  /* 0x000000000000094d */ /* 0x000fea0003800000 */
[----:B------:R0:W-:Y:S02]  /*7840*/  STG.E.64 desc[UR4][R2.64+0x400], RZ ;  /* 0x000400ff02007986 */ /* 0x0001e4000c101b04 */
.L_x_8103:
[----:B------:R-:W-:Y:S05]  /*7850*/  BSYNC.RECONVERGENT B2 ;  /* 0x0000000000027941 */ /* 0x000fea0003800200 */
.L_x_8084:
        /* <DEDUP_REMOVED lines=16> */
.L_x_8107:
[----:B------:R-:W-:Y:S05]  /*7960*/  BSYNC.RECONVERGENT B3 ;  /* 0x0000000000037941 */ /* 0x000fea0003800200 */
.L_x_8106:
        /* <DEDUP_REMOVED lines=17> */
.L_x_8111:
[----:B------:R-:W-:Y:S05]  /*7a80*/  BSYNC.RECONVERGENT B4 ;  /* 0x0000000000047941 */ /* 0x000fea0003800200 */
.L_x_8110:
[----:B------:R-:W-:-:S04]  /*7a90*/  F2FP.BF16.F32.PACK_AB R73, RZ, R73 ;  /* 0x00000049ff49723e */ /* 0x000fc800000010ff */
[----:B------:R-:W-:Y:S01]  /*7aa0*/  PRMT R6, R0, 0x5410, R73 ;  /* 0x0000541000067816 */ /* 0x000fe20000000049 */
[----:B------:R-:W-:Y:S06]  /*7ab0*/  BRA `(.L_x_8112) ;  /* 0x0000000000047947 */ /* 0x000fec0003800000 */
.L_x_8109:
[----:B------:R-:W-:-:S07]  /*7ac0*/  PRMT R6, R0, 0x5410, RZ ;  /* 0x0000541000067816 */ /* 0x000fce00000000ff */
.L_x_8112:
[----:B------:R-:W-:Y:S05]  /*7ad0*/  BSYNC.RECONVERGENT B3 ;  /* 0x0000000000037941 */ /* 0x000fea0003800200 */
.L_x_8108:
        /* <DEDUP_REMOVED lines=16> */
.L_x_8116:
[----:B------:R-:W-:Y:S05]  /*7be0*/  BSYNC.RECONVERGENT B4 ;  /* 0x0000000000047941 */ /* 0x000fea0003800200 */
.L_x_8115:
[----:B------:R-:W-:Y:S01]  /*7bf0*/  F2FP.BF16.F32.PACK_AB R0, RZ, R73 ;  /* 0x00000049ff00723e */ /* 0x000fe200000010ff */
[----:B------:R-:W-:Y:S06]  /*7c00*/  BRA `(.L_x_8117) ;  /* 0x0000000000047947 */ /* 0x000fec0003800000 */
.L_x_8114:
[----:B------:R-:W-:-:S07]  /*7c10*/  PRMT R0, RZ, 0x7610, R0 ;  /* 0x00007610ff007816 */ /* 0x000fce0000000000 */
.L_x_8117:
[----:B------:R-:W-:Y:S05]  /*7c20*/  BSYNC.RECONVERGENT B3 ;  /* 0x0000000000037941 */ /* 0x000fea0003800200 */
.L_x_8113:
        /* <DEDUP_REMOVED lines=16> */
.L_x_8121:
[----:B------:R-:W-:Y:S05]  /*7d30*/  BSYNC.RECONVERGENT B4 ;  /* 0x0000000000047941 */ /* 0x000fea0003800200 */
.L_x_8120:
[----:B------:R-:W-:-:S04]  /*7d40*/  F2FP.BF16.F32.PACK_AB R73, RZ, R73 ;  /* 0x00000049ff49723e */ /* 0x000fc800000010ff */
[----:B------:R-:W-:Y:S01]  /*7d50*/  PRMT R7, R0, 0x5410, R73 ;  /* 0x0000541000077816 */ /* 0x000fe20000000049 */
[----:B------:R-:W-:Y:S06]  /*7d60*/  BRA `(.L_x_8122) ;  /* 0x0000000000047947 */ /* 0x000fec0003800000 */
.L_x_8119:
[----:B------:R-:W-:-:S07]  /*7d70*/  PRMT R7, R0, 0x5410, RZ ;  /* 0x0000541000077816 */ /* 0x000fce00000000ff */
.L_x_8122:
[----:B------:R-:W-:Y:S05]  /*7d80*/  BSYNC.RECONVERGENT B3 ;  /* 0x0000000000037941 */ /* 0x000fea0003800200 */
.L_x_8118:
[----:B------:R1:W-:Y:S01]  /*7d90*/  STG.E.64 desc[UR4][R2.64+0x500], R6 ;  /* 0x0005000602007986 */ /* 0x0003e2000c101b04 */
[----:B------:R-:W-:Y:S05]  /*7da0*/  BRA `(.L_x_8123) ;  /* 0x0000000000107947 */ /* 0x000fea0003800000 */
.L_x_8105:
[----:B------:R-:W5:Y:S02]  /*7db0*/  LDCU UR6, c[0x0][0x39c] ;  /* 0x00007380ff0677ac */ /* 0x000f640008000800 */
[----:B-----5:R-:W-:-:S13]  /*7dc0*/  ISETP.GE.AND P0, PT, R0, UR6, PT ;  /* 0x0000000600007c0c */ /* 0x020fda000bf06270 */
[----:B------:R-:W-:Y:S05]  /*7dd0*/  @P0 EXIT ;  /* 0x000000000000094d */ /* 0x000fea0003800000 */
[----:B------:R0:W-:Y:S02]  /*7de0*/  STG.E.64 desc[UR4][R2.64+0x500], RZ ;  /* 0x000500ff02007986 */ /* 0x0001e4000c101b04 */
.L_x_8123:
[----:B------:R-:W-:Y:S05]  /*7df0*/  BSYNC.RECONVERGENT B2 ;  /* 0x0000000000027941 */ /* 0x000fea0003800200 */
.L_x_8104:
        /* <DEDUP_REMOVED lines=16> */
.L_x_8127:
[----:B------:R-:W-:Y:S05]  /*7f00*/  BSYNC.RECONVERGENT B3 ;  /* 0x0000000000037941 */ /* 0x000fea0003800200 */
.L_x_8126:
        /* <DEDUP_REMOVED lines=17> */
.L_x_8131:
[----:B------:R-:W-:Y:S05]  /*8020*/  BSYNC.RECONVERGENT B4 ;  /* 0x0000000000047941 */ /* 0x000fea0003800200 */
.L_x_8130:
[----:B------:R-:W-:-:S04]  /*8030*/  F2FP.BF16.F32.PACK_AB R73, RZ, R73 ;  /* 0x00000049ff49723e */ /* 0x000fc800000010ff */
[----:B------:R-:W-:Y:S01]  /*8040*/  PRMT R6, R0, 0x5410, R73 ;  /* 0x0000541000067816 */ /* 0x000fe20000000049 */
[----:B------:R-:W-:Y:S06]  /*8050*/  BRA `(.L_x_8132) ;  /* 0x0000000000047947 */ /* 0x000fec0003800000 */
.L_x_8129:
[----:B------:R-:W-:-:S07]  /*8060*/  PRMT R6, R0, 0x5410, RZ ;  /* 0x0000541000067816 */ /* 0x000fce00000000ff */
.L_x_8132:
[----:B------:R-:W-:Y:S05]  /*8070*/  BSYNC.RECONVERGENT B3 ;  /* 0x0000000000037941 */ /* 0x000fea0003800200 */
.L_x_8128:
        /* <DEDUP_REMOVED lines=16> */
.L_x_8136:
[----:B------:R-:W-:Y:S05]  /*8180*/  BSYNC.RECONVERGENT B4 ;  /* 0x0000000000047941 */ /* 0x000fea0003800200 */
.L_x_8135:
[----:B------:R-:W-:Y:S01]  /*8190*/  F2FP.BF16.F32.PACK_AB R0, RZ, R73 ;  /* 0x00000049ff00723e */ /* 0x000fe200000010ff */
[----:B------:R-:W-:Y:S06]  /*81a0*/  BRA `(.L_x_8137) ;  /* 0x0000000000047947 */ /* 0x000fec0003800000 */
.L_x_8134:
[----:B------:R-:W-:-:S07]  /*81b0*/  PRMT R0, RZ, 0x7610, R0 ;  /* 0x00007610ff007816 */ /* 0x000fce0000000000 */
.L_x_8137:
[----:B------:R-:W-:Y:S05]  /*81c0*/  BSYNC.RECONVERGENT B3 ;  /* 0x0000000000037941 */ /* 0x000fea0003800200 */
.L_x_8133:
        /* <DEDUP_REMOVED lines=16> */
.L_x_8141:
[----:B------:R-:W-:Y:S05]  /*82d0*/  BSYNC.RECONVERGENT B4 ;  /* 0x0000000000047941 */ /* 0x000fea0003800200 */
.L_x_8140:
[----:B------:R-:W-:-:S04]  /*82e0*/  F2FP.BF16.F32.PACK_AB R73, RZ, R73 ;  /* 0x00000049ff49723e */ /* 0x000fc800000010ff */
[----:B------:R-:W-:Y:S01]  /*82f0*/  PRMT R7, R0, 0x5410, R73 ;  /* 0x0000541000077816 */ /* 0x000fe20000000049 */
[----:B------:R-:W-:Y:S06]  /*8300*/  BRA `(.L_x_8142) ;  /* 0x0000000000047947 */ /* 0x000fec0003800000 */
.L_x_8139:
[----:B------:R-:W-:-:S07]  /*8310*/  PRMT R7, R0, 0x5410, RZ ;  /* 0x0000541000077816 */ /* 0x000fce00000000ff */
.L_x_8142:
[----:B------:R-:W-:Y:S05]  /*8320*/  BSYNC.RECONVERGENT B3 ;  /* 0x0000000000037941 */ /* 0x000fea0003800200 */
.L_x_8138:
[----:B------:R1:W-:Y:S01]  /*8330*/  STG.E.64 desc[UR4][R2.64+0x600], R6 ;  /* 0x0006000602007986 */ /* 0x0003e2000c101b04 */
[----:B------:R-:W-:Y:S05]  /*8340*/  BRA `(.L_x_8143) ;  /* 0x0000000000107947 */ /* 0x000fea0003800000 */
.L_x_8125:
[----:B------:R-:W5:Y:S02]  /*8350*/  LDCU UR6, c[0x0][0x39c] ;  /* 0x00007380ff0677ac */ /* 0x000f640008000800 */
[----:B-----5:R-:W-:-:S13]  /*8360*/  ISETP.GE.AND P0, PT, R0, UR6, PT ;  /* 0x0000000600007c0c */ /* 0x020fda000bf06270 */
[----:B------:R-:W-:Y:S05]  /*8370*/  @P0 EXIT ;  /* 0x000000000000094d */ /* 0x000fea0003800000 */
[----:B------:R0:W-:Y:S02]  /*8380*/  STG.E.64 desc[UR4][R2.64+0x600], RZ ;  /* 0x000600ff02007986 */ /* 0x0001e4000c101b04 */
.L_x_8143:
[----:B------:R-:W-:Y:S05]  /*8390*/  BSYNC.RECONVERGENT B2 ;  /* 0x0000000000027941 */ /* 0x000fea0003800200 */
.L_x_8124:
[----:B------:R-:W-:Y:S01]  /*83a0*/  VIADD R0, R4, 0x380 ;  /* 0x0000038004007836 */ /* 0x000fe20000000000 */
[----:B------:R-:W-:Y:S04]  /*83b0*/  BSSY.RECONVERGENT B2, `(.L_x_8144) ;  /* 0x0000058000027945 */ /* 0x000fe80003800200 */
        /* <DEDUP_REMOVED lines=14> */
.L_x_8147:
[----:B------:R-:W-:Y:S05]  /*84a0*/  BSYNC.RECONVERGENT B3 ;  /* 0x0000000000037941 */ /* 0x000fea0003800200 */
.L_x_8146:
        /* <DEDUP_REMOVED lines=17> */
.L_x_8151:
[----:B------:R-:W-:Y:S05]  /*85c0*/  BSYNC.RECONVERGENT B4 ;  /* 0x0000000000047941 */ /* 0x000fea0003800200 */
.L_x_8150:
[----:B------:R-:W-:-:S04]  /*85d0*/  F2FP.BF16.F32.PACK_AB R73, RZ, R73 ;  /* 0x00000049ff49723e */ /* 0x000fc800000010ff */
[----:B------:R-:W-:Y:S01]  /*85e0*/  PRMT R6, R0, 0x5410, R73 ;  /* 0x0000541000067816 */ /* 0x000fe20000000049 */
[----:B------:R-:W-:Y:S06]  /*85f0*/  BRA `(.L_x_8152) ;  /* 0x0000000000047947 */ /* 0x000fec0003800000 */
.L_x_8149:
[----:B------:R-:W-:-:S07]  /*8600*/  PRMT R6, R0, 0x5410, RZ ;  /* 0x0000541000067816 */ /* 0x000fce00000000ff */
.L_x_8152:
[----:B------:R-:W-:Y:S05]  /*8610*/  BSYNC.RECONVERGENT B3 ;  /* 0x0000000000037941 */ /* 0x000fea0003800200 */
.L_x_8148:
        /* <DEDUP_REMOVED lines=16> */
.L_x_8156:
[----:B------:R-:W-:Y:S05]  /*8720*/  BSYNC.RECONVERGENT B4 ;  /* 0x0000000000047941 */ /* 0x000fea0003800200 */
.L_x_8155:
[----:B------:R-:W-:Y:S01]  /*8730*/  F2FP.BF16.F32.PACK_AB R0, RZ, R73 ;  /* 0x00000049ff00723e */ /* 0x000fe200000010ff */
[----:B------:R-:W-:Y:S06]  /*8740*/  BRA `(.L_x_8157) ;  /* 0x0000000000047947 */ /* 0x000fec0003800000 */
.L_x_8154:
[----:B------:R-:W-:-:S07]  /*8750*/  PRMT R0, RZ, 0x7610, R0 ;  /* 0x00007610ff007816 */ /* 0x000fce0000000000 */
.L_x_8157:
[----:B------:R-:W-:Y:S05]  /*8760*/  BSYNC.RECONVERGENT B3 ;  /* 0x0000000000037941 */ /* 0x000fea0003800200 */
.L_x_8153:
        /* <DEDUP_REMOVED lines=16> */
.L_x_8161:
[----:B------:R-:W-:Y:S05]  /*8870*/  BSYNC.RECONVERGENT B4 ;  /* 0x0000000000047941 */ /* 0x000fea0003800200 */
.L_x_8160:
[----:B------:R-:W-:-:S04]  /*8880*/  F2FP.BF16.F32.PACK_AB R73, RZ, R73 ;  /* 0x00000049ff49723e */ /* 0x000fc800000010ff */
[----:B------:R-:W-:Y:S01]  /*8890*/  PRMT R7, R0, 0x5410, R73 ;  /* 0x0000541000077816 */ /* 0x000fe20000000049 */
[----:B------:R-:W-:Y:S06]  /*88a0*/  BRA `(.L_x_8162) ;  /* 0x0000000000047947 */ /* 0x000fec0003800000 */
.L_x_8159:
[----:B------:R-:W-:-:S07]  /*88b0*/  PRMT R7, R0, 0x5410, RZ ;  /* 0x0000541000077816 */ /* 0x000fce00000000ff */
.L_x_8162:
[----:B------:R-:W-:Y:S05]  /*88c0*/  BSYNC.RECONVERGENT B3 ;  /* 0x0000000000037941 */ /* 0x000fea0003800200 */
.L_x_8158:
[----:B------:R1:W-:Y:S01]  /*88d0*/  STG.E.64 desc[UR4][R2.64+0x700], R6 ;  /* 0x0007000602007986 */ /* 0x0003e2000c101b04 */
[----:B------:R-:W-:Y:S05]  /*88e0*/  BRA `(.L_x_8163) ;  /* 0x0000000000107947 */ /* 0x000fea0003800000 */
.L_x_8145:
[----:B------:R-:W5:Y:S02]  /*88f0*/  LDCU UR6, c[0x0][0x39c] ;  /* 0x00007380ff0677ac */ /* 0x000f640008000800 */
[----:B-----5:R-:W-:-:S13]  /*8900*/  ISETP.GE.AND P0, PT, R0, UR6, PT ;  /* 0x0000000600007c0c */ /* 0x020fda000bf06270 */
[----:B------:R-:W-:Y:S05]  /*8910*/  @P0 EXIT ;  /* 0x000000000000094d */ /* 0x000fea0003800000 */
[----:B------:R0:W-:Y:S02]  /*8920*/  STG.E.64 desc[UR4][R2.64+0x700], RZ ;  /* 0x000700ff02007986 */ /* 0x0001e4000c101b04 */
.L_x_8163:
[----:B------:R-:W-:Y:S05]  /*8930*/  BSYNC.RECONVERGENT B2 ;  /* 0x0000000000027941 */ /* 0x000fea0003800200 */
.L_x_8144:
        /* <DEDUP_REMOVED lines=16> */
.L_x_8167:
[----:B------:R-:W-:Y:S05]  /*8a40*/  BSYNC.RECONVERGENT B3 ;  /* 0x0000000000037941 */ /* 0x000fea0003800200 */
.L_x_8166:
[----:B------:R-:W-:Y:S01]  /*8a50*/  VIADD R0, R4, 0x401 ;  /* 0x0000040104007836 */ /* 0x000fe20000000000 */
[----:B------:R-:W-:Y:S04]  /*8a60*/  BSSY.RECONVERGENT B3, `(.L_x_8168) ;  /* 0x0000015000037945 */ /* 0x000fe80003800200 */
        /* <DEDUP_REMOVED lines=15> */
.L_x_8171:
[----:B------:R-:W-:Y:S05]  /*8b60*/  BSYNC.RECONVERGENT B4 ;  /* 0x0000000000047941 */ /* 0x000fea0003800200 */
.L_x_8170:
[----:B------:R-:W-:-:S04]  /*8b70*/  F2FP.BF16.F32.PACK_AB R73, RZ, R73 ;  /* 0x00000049ff49723e */ /* 0x000fc800000010ff */
[----:B------:R-:W-:Y:S01]  /*8b80*/  PRMT R0, R0, 0x5410, R73 ;  /* 0x0000541000007816 */ /* 0x000fe20000000049 */
[----:B------:R-:W-:Y:S06]  /*8b90*/  BRA `(.L_x_8172) ;  /* 0x0000000000047947 */ /* 0x000fec0003800000 */
.L_x_8169:
[----:B------:R-:W-:-:S07]  /*8ba0*/  PRMT R0, R0, 0x5410, RZ ;  /* 0x0000541000007816 */ /* 0x000fce00000000ff */
.L_x_8172:
[----:B------:R-:W-:Y:S05]  /*8bb0*/  BSYNC.RECONVERGENT B3 ;  /* 0x0000000000037941 */ /* 0x000fea0003800200 */
.L_x_8168:
        /* <DEDUP_REMOVED lines=16> */
.L_x_8176:
[----:B------:R-:W-:Y:S05]  /*8cc0*/  BSYNC.RECONVERGENT B4 ;  /* 0x0000000000047941 */ /* 0x000fea0003800200 */
.L_x_8175:
[----:B------:R-:W-:Y:S01]  /*8cd0*/  F2FP.BF16.F32.PACK_AB R6, RZ, R73 ;  /* 0x00000049ff06723e */ /* 0x000fe200000010ff */
[----:B------:R-:W-:Y:S06]  /*8ce0*/  BRA `(.L_x_8177) ;  /* 0x0000000000047947 */ /* 0x000fec0003800000 */
.L_x_8174:
[----:B------:R-:W-:-:S07]  /*8cf0*/  PRMT R6, RZ, 0x7610, R6 ;  /* 0x00007610ff067816 */ /* 0x000fce0000000006 */
.L_x_8177:
[----:B------:R-:W-:Y:S05]  /*8d00*/  BSYNC.RECONVERGENT B3 ;  /* 0x0000000000037941 */ /* 0x000fea0003800200 */
.L_x_8173:
        /* <DEDUP_REMOVED lines=16> */
.L_x_8181:
[----:B------:R-:W-:Y:S05]  /*8e10*/  BSYNC.RECONVERGENT B4 ;  /* 0x0000000000047941 */ /* 0x000fea0003800200 */
.L_x_8180:
[----:B------:R-:W-:-:S04]  /*8e20*/  F2FP.BF16.F32.PACK_AB R73, RZ, R73 ;  /* 0x00000049ff49723e */ /* 0x000fc800000010ff */
[----:B------:R-:W-:Y:S01]  /*8e30*/  PRMT R7, R6, 0x5410, R73 ;  /* 0x0000541006077816 */ /* 0x000fe20000000049 */
[----:B------:R-:W-:Y:S06]  /*8e40*/  BRA `(.L_x_8182) ;  /* 0x0000000000047947 */ /* 0x000fec0003800000 */
.L_x_8179:
[----:B------:R-:W-:-:S07]  /*8e50*/  PRMT R7, R6, 0x5410, RZ ;  /* 0x0000541006077816 */ /* 0x000fce00000000ff */
.L_x_8182:
[----:B------:R-:W-:Y:S05]  /*8e60*/  BSYNC.RECONVERGENT B3 ;  /* 0x0000000000037941 */ /* 0x000fea0003800200 */
.L_x_8178:
[----:B------:R-:W-:-:S05]  /*8e70*/  MOV R6, R0 ;  /* 0x0000000000067202 */ /* 0x000fca0000000f00 */
[----:B------:R1:W-:Y:S01]  /*8e80*/  STG.E.64 desc[UR4][R2.64+0x800], R6 ;  /* 0x0008000602007986 */ /* 0x0003e2000c101b04 */
[----:B------:R-:W-:Y:S05]  /*8e90*/  BRA `(.L_x_8183) ;  /* 0x0000000000107947 */ /* 0x000fea0003800000 */
.L_x_8165:
[----:B------:R-:W5:Y:S02]  /*8ea0*/  LDCU UR6, c[0x0][0x39c] ;  /* 0x00007380ff0677ac */ /* 0x000f640008000800 */
[----:B-----5:R-:W-:-:S13]  /*8eb0*/  ISETP.GE.AND P0, PT, R0, UR6, PT ;  /* 0x0000000600007c0c */ /* 0x020fda000bf06270 */
[----:B------:R-:W-:Y:S05]  /*8ec0*/  @P0 EXIT ;  /* 0x000000000000094d */ /* 0x000fea0003800000 */
[----:B------:R0:W-:Y:S02]  /*8ed0*/  STG.E.64 desc[UR4][R2.64+0x800], RZ ;  /* 0x000800ff02007986 */ /* 0x0001e4000c101b04 */
.L_x_8183:
[----:B------:R-:W-:Y:S05]  /*8ee0*/  BSYNC.RECONVERGENT B2 ;  /* 0x0000000000027941 */ /* 0x000fea0003800200 */
.L_x_8164:
[----:B------:R-:W-:Y:S01]  /*8ef0*/  ISETP.GT.U32.AND P0, PT, R18, R31, PT ;  /* 0x0000001f1200720c */ /* 0x000fe20003f04070 */
[----:B------:R-:W-:-:S12]  /*8f00*/  BSSY.RECONVERGENT B2, `(.L_x_8184) ;  /* 0x0000057000027945 */ /* 0x000fd80003800200 */
        /* <DEDUP_REMOVED lines=13> */
.L_x_8187:
[----:B------:R-:W-:Y:S05]  /*8fe0*/  BSYNC.RECONVERGENT B3 ;  /* 0x0000000000037941 */ /* 0x000fea0003800200 */
.L_x_8186:
        /* <DEDUP_REMOVED lines=17> */
.L_x_8191:
[----:B------:R-:W-:Y:S05]  /*9100*/  BSYNC.RECONVERGENT B4 ;  /* 0x0000000000047941 */ /* 0x000fea0003800200 */
.L_x_8190:
[----:B------:R-:W-:-:S04]  /*9110*/  F2FP.BF16.F32.PACK_AB R73, RZ, R73 ;  /* 0x00000049ff49723e */ /* 0x000fc800000010ff */
[----:B------:R-:W-:Y:S01]  /*9120*/  PRMT R6, R0, 0x5410, R73 ;  /* 0x0000541000067816 */ /* 0x000fe20000000049 */
[----:B------:R-:W-:Y:S06]  /*9130*/  BRA `(.L_x_8192) ;  /* 0x0000000000047947 */ /* 0x000fec0003800000 */
.L_x_8189:
[----:B------:R-:W-:-:S07]  /*9140*/  PRMT R6, R0, 0x5410, RZ ;  /* 0x0000541000067816 */ /* 0x000fce00000000ff */
.L_x_8192:
[----:B------:R-:W-:Y:S05]  /*9150*/  BSYNC.RECONVERGENT B3 ;  /* 0x0000000000037941 */ /* 0x000fea0003800200 */
.L_x_8188:
        /* <DEDUP_REMOVED lines=16> */
.L_x_8196:
[----:B------:R-:W-:Y:S05]  /*9260*/  BSYNC.RECONVERGENT B4 ;  /* 0x0000000000047941 */ /* 0x000fea0003800200 */
.L_x_8195:
[----:B------:R-:W-:Y:S01]  /*9270*/  F2FP.BF16.F32.PACK_AB R0, RZ, R73 ;  /* 0x00000049ff00723e */ /* 0x000fe200000010ff */
[----:B------:R-:W-:Y:S06]  /*9280*/  BRA `(.L_x_8197) ;  /* 0x0000000000047947 */ /* 0x000fec0003800000 */
.L_x_8194:
[----:B------:R-:W-:-:S07]  /*9290*/  PRMT R0, RZ, 0x7610, R0 ;  /* 0x00007610ff007816 */ /* 0x000fce0000000000 */
.L_x_8197:
[----:B------:R-:W-:Y:S05]  /*92a0*/  BSYNC.RECONVERGENT B3 ;  /* 0x0000000000037941 */ /* 0x000fea0003800200 */
.L_x_8193:
        /* <DEDUP_REMOVED lines=16> */
.L_x_8201:
[----:B------:R-:W-:Y:S05]  /*93b0*/  BSYNC.RECONVERGENT B4 ;  /* 0x0000000000047941 */ /* 0x000fea0003800200 */
.L_x_8200:
[----:B------:R-:W-:-:S04]  /*93c0*/  F2FP.BF16.F32.PACK_AB R73, RZ, R73 ;  /* 0x00000049ff49723e */ /* 0x000fc800000010ff */
[----:B------:R-:W-:Y:S01]  /*93d0*/  PRMT R7, R0, 0x5410, R73 ;  /* 0x0000541000077816 */ /* 0x000fe20000000049 */
[----:B------:R-:W-:Y:S06]  /*93e0*/  BRA `(.L_x_8202) ;  /* 0x0000000000047947 */ /* 0x000fec0003800000 */
.L_x_8199:
[----:B------:R-:W-:-:S07]  /*93f0*/  PRMT R7, R0, 0x5410, RZ ;  /* 0x0000541000077816 */ /* 0x000fce00000000ff */
.L_x_8202:
[----:B------:R-:W-:Y:S05]  /*9400*/  BSYNC.RECONVERGENT B3 ;  /* 0x0000000000037941 */ /* 0x000fea0003800200 */
.L_x_8198:
[----:B------:R1:W-:Y:S01]  /*9410*/  STG.E.64 desc[UR4][R2.64+0x900], R6 ;  /* 0x0009000602007986 */ /* 0x0003e2000c101b04 */
[----:B------:R-:W-:Y:S05]  /*9420*/  BRA `(.L_x_8203) ;  /* 0x0000000000107947 */ /* 0x000fea0003800000 */
.L_x_8185:
[----:B------:R-:W5:Y:S02]  /*9430*/  LDCU UR6, c[0x0][0x39c] ;  /* 0x00007380ff0677ac */ /* 0x000f640008000800 */
[----:B-----5:R-:W-:-:S13]  /*9440*/  ISETP.GE.AND P0, PT, R18, UR6, PT ;  /* 0x0000000612007c0c */ /* 0x020fda000bf06270 */
[----:B------:R-:W-:Y:S05]  /*9450*/  @P0 EXIT ;  /* 0x000000000000094d */ /* 0x000fea0003800000 */
[----:B------:R0:W-:Y:S02]  /*9460*/  STG.E.64 desc[UR4][R2.64+0x900], RZ ;  /* 0x000900ff02007986 */ /* 0x0001e4000c101b04 */
.L_x_8203:
[----:B------:R-:W-:Y:S05]  /*9470*/  BSYNC.RECONVERGENT B2 ;  /* 0x0000000000027941 */ /* 0x000fea0003800200 */
.L_x_8184:
        /* <DEDUP_REMOVED lines=15> */
.L_x_8207:
[----:B------:R-:W-:Y:S05]  /*9570*/  BSYNC.RECONVERGENT B3 ;  /* 0x0000000000037941 */ /* 0x000fea0003800200 */
.L_x_8206:
[----:B------:R-:W-:Y:S01]  /*9580*/  VIADD R0, R4, 0x501 ;  /* 0x0000050104007836 */ /* 0x000fe20000000000 */
[----:B------:R-:W-:Y:S01]  /*9590*/  BSSY.RECONVERGENT B3, `(.L_x_8208) ;  /* 0x0000015000037945 */ /* 0x000fe20003800200 */
[----:B------:R-:W-:-:S03]  /*95a0*/  F2FP.BF16.F32.PACK_AB R13, RZ, R73 ;  /* 0x00000049ff0d723e */ /* 0x000fc600000010ff */
        /* <DEDUP_REMOVED lines=14> */
.L_x_8211:
[----:B------:R-:W-:Y:S05]  /*9690*/  BSYNC.RECONVERGENT B4 ;  /* 0x0000000000047941 */ /* 0x000fea0003800200 */
.L_x_8210:
[----:B------:R-:W-:-:S04]  /*96a0*/  F2FP.BF16.F32.PACK_AB R73, RZ, R73 ;  /* 0x00000049ff49723e */ /* 0x000fc800000010ff */
[----:B------:R-:W-:Y:S01]  /*96b0*/  PRMT R6, R13, 0x5410, R73 ;  /* 0x000054100d067816 */ /* 0x000fe20000000049 */
[----:B------:R-:W-:Y:S06]  /*96c0*/  BRA `(.L_x_8212) ;  /* 0x0000000000047947 */ /* 0x000fec0003800000 */
.L_x_8209:
[----:B------:R-:W-:-:S07]  /*96d0*/  PRMT R6, R13, 0x5410, RZ ;  /* 0x000054100d067816 */ /* 0x000fce00000000ff */
.L_x_8212:
[----:B------:R-:W-:Y:S05]  /*96e0*/  BSYNC.RECONVERGENT B3 ;  /* 0x0000000000037941 */ /* 0x000fea0003800200 */
.L_x_8208:
        /* <DEDUP_REMOVED lines=16> */
.L_x_8216:
[----:B------:R-:W-:Y:S05]  /*97f0*/  BSYNC.RECONVERGENT B4 ;  /* 0x0000000000047941 */ /* 0x000fea0003800200 */
.L_x_8215:
[----:B------:R-:W-:Y:S01]  /*9800*/  F2FP.BF16.F32.PACK_AB R7, RZ, R73 ;  /* 0x00000049ff07723e */ /* 0x000fe200000010ff */
[----:B------:R-:W-:Y:S06]  /*9810*/  BRA `(.L_x_8217) ;  /* 0x0000000000047947 */ /* 0x000fec0003800000 */
.L_x_8214:
[----:B------:R-:W-:-:S07]  /*9820*/  PRMT R7, RZ, 0x7610, R7 ;  /* 0x00007610ff077816 */ /* 0x000fce0000000007 */
.L_x_8217:
[----:B------:R-:W-:Y:S05]  /*9830*/  BSYNC.RECONVERGENT B3 ;  /* 0x0000000000037941 */ /* 0x000fea0003800200 */
.L_x_8213:
        /* <DEDUP_REMOVED lines=16> */
.L_x_8221:
[----:B------:R-:W-:Y:S05]  /*9940*/  BSYNC.RECONVERGENT B4 ;  /* 0x0000000000047941 */ /* 0x000fea0003800200 */
.L_x_8220:
[----:B------:R-:W-:-:S04]  /*9950*/  F2FP.BF16.F32.PACK_AB R73, RZ, R73 ;  /* 0x00000049ff49723e */ /* 0x000fc800000010ff */
[----:B------:R-:W-:Y:S01]  /*9960*/  PRMT R7, R7, 0x5410, R73 ;  /* 0x0000541007077816 */ /* 0x000fe20000000049 */
[----:B------:R-:W-:Y:S06]  /*9970*/  BRA `(.L_x_8222) ;  /* 0x0000000000047947 */ /* 0x000fec0003800000 */
.L_x_8219:
[----:B------:R-:W-:-:S07]  /*9980*/  PRMT R7, R7, 0x5410, RZ ;  /* 0x0000541007077816 */ /* 0x000fce00000000ff */
.L_x_8222:
[----:B------:R-:W-:Y:S05]  /*9990*/  BSYNC.RECONVERGENT B3 ;  /* 0x0000000000037941 */ /* 0x000fea0003800200 */
.L_x_8218:
[----:B------:R1:W-:Y:S01]  /*99a0*/  STG.E.64 desc[UR4][R2.64+0xa00], R6 ;  /* 0x000a000602007986 */ /* 0x0003e2000c101b04 */
[----:B------:R-:W-:Y:S05]  /*99b0*/  BRA `(.L_x_8223) ;  /* 0x0000000000107947 */ /* 0x000fea0003800000 */
.L_x_8205:
[----:B------:R-:W5:Y:S02]  /*99c0*/  LDCU UR6, c[0x0][0x39c] ;  /* 0x00007380ff0677ac */ /* 0x000f640008000800 */
[----:B-----5:R-:W-:-:S13]  /*99d0*/  ISETP.GE.AND P0, PT, R14, UR6, PT ;  /* 0x000000060e007c0c */ /* 0x020fda000bf06270 */
[----:B------:R-:W-:Y:S05]  /*99e0*/  @P0 EXIT ;  /* 0x000000000000094d */ /* 0x000fea0003800000 */
[----:B------:R0:W-:Y:S02]  /*99f0*/  STG.E.64 desc[UR4][R2.64+0xa00], RZ ;  /* 0x000a00ff02007986 */ /* 0x0001e4000c101b04 */
.L_x_8223:
[----:B------:R-:W-:Y:S05]  /*9a00*/  BSYNC.RECONVERGENT B2 ;  /* 0x0000000000027941 */ /* 0x000fea0003800200 */
.L_x_8204:
        /* <DEDUP_REMOVED lines=15> */
.L_x_8227:
[----:B------:R-:W-:Y:S05]  /*9b00*/  BSYNC.RECONVERGENT B3 ;  /* 0x0000000000037941 */ /* 0x000fea0003800200 */
.L_x_8226:
[----:B------:R-:W-:Y:S01]  /*9b10*/  IADD3 R0, PT, PT, R4, 0x581, RZ ;  /* 0x0000058104007810 */ /* 0x000fe20007ffe0ff */
[----:B------:R-:W-:Y:S01]  /*9b20*/  BSSY.RECONVERGENT B3, `(.L_x_8228) ;  /* 0x0000015000037945 */ /* 0x000fe20003800200 */
[----:B------:R-:W-:Y:S02]  /*9b30*/  F2FP.BF16.F32.PACK_AB R8, RZ, R73 ;  /* 0x00000049ff08723e */ /* 0x000fe400000010ff */
        /* <DEDUP_REMOVED lines=14> */
.L_x_8231:
[----:B------:R-:W-:Y:S05]  /*9c20*/  BSYNC.RECONVERGENT B4 ;  /* 0x0000000000047941 */ /* 0x000fea0003800200 */
.L_x_8230:
[----:B------:R-:W-:-:S04]  /*9c30*/  F2FP.BF16.F32.PACK_AB R73, RZ, R73 ;  /* 0x00000049ff49723e */ /* 0x000fc800000010ff */
[----:B------:R-:W-:Y:S01]  /*9c40*/  PRMT R6, R8, 0x5410, R73 ;  /* 0x0000541008067816 */ /* 0x000fe20000000049 */
[----:B------:R-:W-:Y:S06]  /*9c50*/  BRA `(.L_x_8232) ;  /* 0x0000000000047947 */ /* 0x000fec0003800000 */
.L_x_8229:
[----:B------:R-:W-:-:S07]  /*9c60*/  PRMT R6, R8, 0x5410, RZ ;  /* 0x0000541008067816 */ /* 0x000fce00000000ff */
.L_x_8232:
[----:B------:R-:W-:Y:S05]  /*9c70*/  BSYNC.RECONVERGENT B3 ;  /* 0x0000000000037941 */ /* 0x000fea0003800200 */
.L_x_8228:
        /* <DEDUP_REMOVED lines=16> */
.L_x_8236:
[----:B------:R-:W-:Y:S05]  /*9d80*/  BSYNC.RECONVERGENT B4 ;  /* 0x0000000000047941 */ /* 0x000fea0003800200 */
.L_x_8235:
[----:B------:R-:W-:Y:S01]  /*9d90*/  F2FP.BF16.F32.PACK_AB R7, RZ, R73 ;  /* 0x00000049ff07723e */ /* 0x000fe200000010ff */
[----:B------:R-:W-:Y:S06]  /*9da0*/  BRA `(.L_x_8237) ;  /* 0x0000000000047947 */ /* 0x000fec0003800000 */
.L_x_8234:
[----:B------:R-:W-:-:S07]  /*9db0*/  PRMT R7, RZ, 0x7610, R7 ;  /* 0x00007610ff077816 */ /* 0x000fce0000000007 */
.L_x_8237:
[----:B------:R-:W-:Y:S05]  /*9dc0*/  BSYNC.RECONVERGENT B3 ;  /* 0x0000000000037941 */ /* 0x000fea0003800200 */
.L_x_8233:
        /* <DEDUP_REMOVED lines=16> */
.L_x_8241:
[----:B------:R-:W-:Y:S05]  /*9ed0*/  BSYNC.RECONVERGENT B4 ;  /* 0x0000000000047941 */ /* 0x000fea0003800200 */
.L_x_8240:
[----:B------:R-:W-:-:S04]  /*9ee0*/  F2FP.BF16.F32.PACK_AB R73, RZ, R73 ;  /* 0x00000049ff49723e */ /* 0x000fc800000010ff */
[----:B------:R-:W-:Y:S01]  /*9ef0*/  PRMT R7, R7, 0x5410, R73 ;  /* 0x0000541007077816 */ /* 0x000fe20000000049 */
[----:B------:R-:W-:Y:S06]  /*9f00*/  BRA `(.L_x_8242) ;  /* 0x0000000000047947 */ /* 0x000fec0003800000 */
.L_x_8239:
[----:B------:R-:W-:-:S07]  /*9f10*/  PRMT R7, R7, 0x5410, RZ ;  /* 0x0000541007077816 */ /* 0x000fce00000000ff */
.L_x_8242:
[----:B------:R-:W-:Y:S05]  /*9f20*/  BSYNC.RECONVERGENT B3 ;  /* 0x0000000000037941 */ /* 0x000fea0003800200 */
.L_x_8238:
[----:B------:R1:W-:Y:S01]  /*9f30*/  STG.E.64 desc[UR4][R2.64+0xb00], R6 ;  /* 0x000b000602007986 */ /* 0x0003e2000c101b04 */
[----:B------:R-:W-:Y:S05]  /*9f40*/  BRA `(.L_x_8243) ;  /* 0x0000000000107947 */ /* 0x000fea0003800000 */
.L_x_8225:
[----:B------:R-:W5:Y:S02]  /*9f50*/  LDCU UR6, c[0x0][0x39c] ;  /* 0x00007380ff0677ac */ /* 0x000f640008000800 */
[----:B-----5:R-:W-:-:S13]  /*9f60*/  ISETP.GE.AND P0, PT, R8, UR6, PT ;  /* 0x0000000608007c0c */ /* 0x020fda000bf06270 */
[----:B------:R-:W-:Y:S05]  /*9f70*/  @P0 EXIT ;  /* 0x000000000000094d */ /* 0x000fea0003800000 */
[----:B------:R0:W-:Y:S02]  /*9f80*/  STG.E.64 desc[UR4][R2.64+0xb00], RZ ;  /* 0x000b00ff02007986 */ /* 0x0001e4000c101b04 */
.L_x_8243:
[----:B------:R-:W-:Y:S05]  /*9f90*/  BSYNC.RECONVERGENT B2 ;  /* 0x0000000000027941 */ /* 0x000fea0003800200 */
.L_x_8224:
        /* <DEDUP_REMOVED lines=16> */
.L_x_8247:
[----:B------:R-:W-:Y:S05]  /*a0a0*/  BSYNC.RECONVERGENT B3 ;  /* 0x0000000000037941 */ /* 0x000fea0003800200 */
.L_x_8246:
        /* <DEDUP_REMOVED lines=17> */
.L_x_8251:
[----:B------:R-:W-:Y:S05]  /*a1c0*/  BSYNC.RECONVERGENT B4 ;  /* 0x0000000000047941 */ /* 0x000fea0003800200 */
.L_x_8250:
[----:B------:R-:W-:-:S04]  /*a1d0*/  F2FP.BF16.F32.PACK_AB R73, RZ, R73 ;  /* 0x00000049ff49723e */ /* 0x000fc800000010ff */
[----:B------:R-:W-:Y:S01]  /*a1e0*/  PRMT R8, R6, 0x5410, R73 ;  /* 0x0000541006087816 */ /* 0x000fe20000000049 */
[----:B------:R-:W-:Y:S06]  /*a1f0*/  BRA `(.L_x_8252) ;  /* 0x0000000000047947 */ /* 0x000fec0003800000 */
.L_x_8249:
[----:B------:R-:W-:-:S07]  /*a200*/  PRMT R8, R6, 0x5410, RZ ;  /* 0x0000541006087816 */ /* 0x000fce00000000ff */
.L_x_8252:
[----:B------:R-:W-:Y:S05]  /*a210*/  BSYNC.RECONVERGENT B3 ;  /* 0x0000000000037941 */ /* 0x000fea0003800200 */
.L_x_8248:
        /* <DEDUP_REMOVED lines=16> */
.L_x_8256:
[----:B------:R-:W-:Y:S05]  /*a320*/  BSYNC.RECONVERGENT B4 ;  /* 0x0000000000047941 */ /* 0x000fea0003800200 */
.L_x_8255:
[----:B------:R-:W-:Y:S01]  /*a330*/  F2FP.BF16.F32.PACK_AB R0, RZ, R73 ;  /* 0x00000049ff00723e */ /* 0x000fe200000010ff */
[----:B------:R-:W-:Y:S06]  /*a340*/  BRA `(.L_x_8257) ;  /* 0x0000000000047947 */ /* 0x000fec0003800000 */
.L_x_8254:
[----:B------:R-:W-:-:S07]  /*a350*/  PRMT R0, RZ, 0x7610, R0 ;  /* 0x00007610ff007816 */ /* 0x000fce0000000000 */
.L_x_8257:
[----:B------:R-:W-:Y:S05]  /*a360*/  BSYNC.RECONVERGENT B3 ;  /* 0x0000000000037941 */ /* 0x000fea0003800200 */
.L_x_8253:
        /* <DEDUP_REMOVED lines=16> */
.L_x_8261:
[----:B------:R-:W-:Y:S05]  /*a470*/  BSYNC.RECONVERGENT B4 ;  /* 0x0000000000047941 */ /* 0x000fea0003800200 */
.L_x_8260:
[----:B------:R-:W-:-:S04]  /*a480*/  F2FP.BF16.F32.PACK_AB R73, RZ, R73 ;  /* 0x00000049ff49723e */ /* 0x000fc800000010ff */
[----:B------:R-:W-:Y:S01]  /*a490*/  PRMT R7, R0, 0x5410, R73 ;  /* 0x0000541000077816 */ /* 0x000fe20000000049 */
[----:B------:R-:W-:Y:S06]  /*a4a0*/  BRA `(.L_x_8262) ;  /* 0x0000000000047947 */ /* 0x000fec0003800000 */
.L_x_8259:
[----:B------:R-:W-:-:S07]  /*a4b0*/  PRMT R7, R0, 0x5410, RZ ;  /* 0x0000541000077816 */ /* 0x000fce00000000ff */
.L_x_8262:
[----:B------:R-:W-:Y:S05]  /*a4c0*/  BSYNC.RECONVERGENT B3 ;  /* 0x0000000000037941 */ /* 0x000fea0003800200 */
.L_x_8258:
[----:B------:R-:W-:-:S05]  /*a4d0*/  MOV R6, R8 ;  /* 0x0000000800067202 */ /* 0x000fca0000000f00 */
[----:B------:R1:W-:Y:S01]  /*a4e0*/  STG.E.64 desc[UR4][R2.64+0xc00], R6 ;  /* 0x000c000602007986 */ /* 0x0003e2000c101b04 */
[----:B------:R-:W-:Y:S05]  /*a4f0*/  BRA `(.L_x_8263) ;  /* 0x0000000000107947 */ /* 0x000fea0003800000 */
.L_x_8245:
[----:B------:R-:W5:Y:S02]  /*a500*/  LDCU UR6, c[0x0][0x39c] ;  /* 0x00007380ff0677ac */ /* 0x000f640008000800 */
[----:B-----5:R-:W-:-:S13]  /*a510*/  ISETP.GE.AND P0, PT, R0, UR6, PT ;  /* 0x0000000600007c0c */ /* 0x020fda000bf06270 */
[----:B------:R-:W-:Y:S05]  /*a520*/  @P0 EXIT ;  /* 0x000000000000094d */ /* 0x000fea0003800000 */
[----:B------:R0:W-:Y:S02]  /*a530*/  STG.E.64 desc[UR4][R2.64+0xc00], RZ ;  /* 0x000c00ff02007986 */ /* 0x0001e4000c101b04 */
.L_x_8263:
[----:B------:R-:W-:Y:S05]  /*a540*/  BSYNC.RECONVERGENT B2 ;  /* 0x0000000000027941 */ /* 0x000fea0003800200 */
.L_x_8244:
        /* <DEDUP_REMOVED lines=16> */
.L_x_8267:
[----:B------:R-:W-:Y:S05]  /*a650*/  BSYNC.RECONVERGENT B3 ;  /* 0x0000000000037941 */ /* 0x000fea0003800200 */
.L_x_8266:
        /* <DEDUP_REMOVED lines=17> */
.L_x_8271:
[----:B------:R-:W-:Y:S05]  /*a770*/  BSYNC.RECONVERGENT B4 ;  /* 0x0000000000047941 */ /* 0x000fea0003800200 */
.L_x_8270:
[----:B------:R-:W-:-:S04]  /*a780*/  F2FP.BF16.F32.PACK_AB R73, RZ, R73 ;  /* 0x00000049ff49723e */ /* 0x000fc800000010ff */
[----:B------:R-:W-:Y:S01]  /*a790*/  PRMT R8, R6, 0x5410, R73 ;  /* 0x0000541006087816 */ /* 0x000fe20000000049 */
[----:B------:R-:W-:Y:S06]  /*a7a0*/  BRA `(.L_x_8272) ;  /* 0x0000000000047947 */ /* 0x000fec0003800000 */
.L_x_8269:
[----:B------:R-:W-:-:S07]  /*a7b0*/  PRMT R8, R6, 0x5410, RZ ;  /* 0x0000541006087816 */ /* 0x000fce00000000ff */
.L_x_8272:
[----:B------:R-:W-:Y:S05]  /*a7c0*/  BSYNC.RECONVERGENT B3 ;  /* 0x0000000000037941 */ /* 0x000fea0003800200 */
.L_x_8268:
        /* <DEDUP_REMOVED lines=16> */
.L_x_8276:
[----:B------:R-:W-:Y:S05]  /*a8d0*/  BSYNC.RECONVERGENT B4 ;  /* 0x0000000000047941 */ /* 0x000fea0003800200 */
.L_x_8275:
[----:B------:R-:W-:Y:S01]  /*a8e0*/  F2FP.BF16.F32.PACK_AB R7, RZ, R73 ;  /* 0x00000049ff07723e */ /* 0x000fe200000010ff */
[----:B------:R-:W-:Y:S06]  /*a8f0*/  BRA `(.L_x_8277) ;  /* 0x0000000000047947 */ /* 0x000fec0003800000 */
.L_x_8274:
[----:B------:R-:W-:-:S07]  /*a900*/  PRMT R7, RZ, 0x7610, R7 ;  /* 0x00007610ff077816 */ /* 0x000fce0000000007 */
.L_x_8277:
[----:B------:R-:W-:Y:S05]  /*a910*/  BSYNC.RECONVERGENT B3 ;  /* 0x0000000000037941 */ /* 0x000fea0003800200 */
.L_x_8273:
        /* <DEDUP_REMOVED lines=16> */
.L_x_8281:
[----:B------:R-:W-:Y:S05]  /*aa20*/  BSYNC.RECONVERGENT B4 ;  /* 0x0000000000047941 */ /* 0x000fea0003800200 */
.L_x_8280:
[----:B------:R-:W-:-:S04]  /*aa30*/  F2FP.BF16.F32.PACK_AB R73, RZ, R73 ;  /* 0x00000049ff49723e */ /* 0x000fc800000010ff */
[----:B------:R-:W-:Y:S01]  /*aa40*/  PRMT R7, R7, 0x5410, R73 ;  /* 0x0000541007077816 */ /* 0x000fe20000000049 */
[----:B------:R-:W-:Y:S06]  /*aa50*/  BRA `(.L_x_8282) ;  /* 0x0000000000047947 */ /* 0x000fec0003800000 */
.L_x_8279:
[----:B------:R-:W-:-:S07]  /*aa60*/  PRMT R7, R7, 0x5410, RZ ;  /* 0x0000541007077816 */ /* 0x000fce00000000ff */
.L_x_8282:
[----:B------:R-:W-:Y:S05]  /*aa70*/  BSYNC.RECONVERGENT B3 ;  /* 0x0000000000037941 */ /* 0x000fea0003800200 */
.L_x_8278:
[----:B------:R-:W-:-:S05]  /*aa80*/  IMAD.MOV.U32 R6, RZ, RZ, R8 ;  /* 0x000000ffff067224 */ /* 0x000fca00078e0008 */
[----:B------:R1:W-:Y:S01]  /*aa90*/  STG.E.64 desc[UR4][R2.64+0xd00], R6 ;  /* 0x000d000602007986 */ /* 0x0003e2000c101b04 */
[----:B------:R-:W-:Y:S05]  /*aaa0*/  BRA `(.L_x_8283) ;  /* 0x0000000000107947 */ /* 0x000fea0003800000 */
.L_x_8265:
[----:B------:R-:W5:Y:S02]  /*aab0*/  LDCU UR6, c[0x0][0x39c] ;  /* 0x00007380ff0677ac */ /* 0x000f640008000800 */
[----:B-----5:R-:W-:-:S13]  /*aac0*/  ISETP.GE.AND P0, PT, R0, UR6, PT ;  /* 0x0000000600007c0c */ /* 0x020fda000bf06270 */
[----:B------:R-:W-:Y:S05]  /*aad0*/  @P0 EXIT ;  /* 0x000000000000094d */ /* 0x000fea0003800000 */
[----:B------:R0:W-:Y:S02]  /*aae0*/  STG.E.64 desc[UR4][R2.64+0xd00], RZ ;  /* 0x000d00ff02007986 */ /* 0x0001e4000c101b04 */
.L_x_8283:
[----:B------:R-:W-:Y:S05]  /*aaf0*/  BSYNC.RECONVERGENT B2 ;  /* 0x0000000000027941 */ /* 0x000fea0003800200 */
.L_x_8264:
        /* <DEDUP_REMOVED lines=16> */
.L_x_8287:
[----:B------:R-:W-:Y:S05]  /*ac00*/  BSYNC.RECONVERGENT B3 ;  /* 0x0000000000037941 */ /* 0x000fea0003800200 */
.L_x_8286:
        /* <DEDUP_REMOVED lines=17> */
.L_x_8291:
[----:B------:R-:W-:Y:S05]  /*ad20*/  BSYNC.RECONVERGENT B4 ;  /* 0x0000000000047941 */ /* 0x000fea0003800200 */
.L_x_8290:
[----:B------:R-:W-:-:S04]  /*ad30*/  F2FP.BF16.F32.PACK_AB R73, RZ, R73 ;  /* 0x00000049ff49723e */ /* 0x000fc800000010ff */
[----:B------:R-:W-:Y:S01]  /*ad40*/  PRMT R8, R6, 0x5410, R73 ;  /* 0x0000541006087816 */ /* 0x000fe20000000049 */
[----:B------:R-:W-:Y:S06]  /*ad50*/  BRA `(.L_x_8292) ;  /* 0x0000000000047947 */ /* 0x000fec0003800000 */
.L_x_8289:
[----:B------:R-:W-:-:S07]  /*ad60*/  PRMT R8, R6, 0x5410, RZ ;  /* 0x0000541006087816 */ /* 0x000fce00000000ff */
.L_x_8292:
[----:B------:R-:W-:Y:S05]  /*ad70*/  BSYNC.RECONVERGENT B3 ;  /* 0x0000000000037941 */ /* 0x000fea0003800200 */
.L_x_8288:
        /* <DEDUP_REMOVED lines=16> */
.L_x_8296:
[----:B------:R-:W-:Y:S05]  /*ae80*/  BSYNC.RECONVERGENT B4 ;  /* 0x0000000000047941 */ /* 0x000fea0003800200 */
.L_x_8295:
[----:B------:R-:W-:Y:S01]  /*ae90*/  F2FP.BF16.F32.PACK_AB R7, RZ, R73 ;  /* 0x00000049ff07723e */ /* 0x000fe200000010ff */
[----:B------:R-:W-:Y:S06]  /*aea0*/  BRA `(.L_x_8297) ;  /* 0x0000000000047947 */ /* 0x000fec0003800000 */
.L_x_8294:
[----:B------:R-:W-:-:S07]  /*aeb0*/  PRMT R7, RZ, 0x7610, R7 ;  /* 0x00007610ff077816 */ /* 0x000fce0000000007 */
.L_x_8297:
[----:B------:R-:W-:Y:S05]  /*aec0*/  BSYNC.RECONVERGENT B3 ;  /* 0x0000000000037941 */ /* 0x000fea0003800200 */
.L_x_8293:
        /* <DEDUP_REMOVED lines=16> */
.L_x_8301:
[----:B------:R-:W-:Y:S05]  /*afd0*/  BSYNC.RECONVERGENT B4 ;  /* 0x0000000000047941 */ /* 0x000fea0003800200 */
.L_x_8300:
[----:B------:R-:W-:-:S04]  /*afe0*/  F2FP.BF16.F32.PACK_AB R73, RZ, R73 ;  /* 0x00000049ff49723e */ /* 0x000fc800000010ff */
[----:B------:R-:W-:Y:S01]  /*aff0*/  PRMT R7, R7, 0x5410, R73 ;  /* 0x0000541007077816 */ /* 0x000fe20000000049 */
[----:B------:R-:W-:Y:S06]  /*b000*/  BRA `(.L_x_8302) ;  /* 0x0000000000047947 */ /* 0x000fec0003800000 */
.L_x_8299:
[----:B------:R-:W-:-:S07]  /*b010*/  PRMT R7, R7, 0x5410, RZ ;  /* 0x0000541007077816 */ /* 0x000fce00000000ff */
.L_x_8302:
[----:B------:R-:W-:Y:S05]  /*b020*/  BSYNC.RECONVERGENT B3 ;  /* 0x0000000000037941 */ /* 0x000fea0003800200 */
.L_x_8298:
[----:B------:R-:W-:-:S05]  /*b030*/  MOV R6, R8 ;  /* 0x0000000800067202 */ /* 0x000fca0000000f00 */
[----:B------:R1:W-:Y:S01]  /*b040*/  STG.E.64 desc[UR4][R2.64+0xe00], R6 ;  /* 0x000e000602007986 */ /* 0x0003e2000c101b04 */
[----:B------:R-:W-:Y:S05]  /*b050*/  BRA `(.L_x_8303) ;  /* 0x0000000000107947 */ /* 0x000fea0003800000 */
.L_x_8285:
[----:B------:R-:W5:Y:S02]  /*b060*/  LDCU UR6, c[0x0][0x39c] ;  /* 0x00007380ff0677ac */ /* 0x000f640008000800 */
[----:B-----5:R-:W-:-:S13]  /*b070*/  ISETP.GE.AND P0, PT, R0, UR6, PT ;  /* 0x0000000600007c0c */ /* 0x020fda000bf06270 */
[----:B------:R-:W-:Y:S05]  /*b080*/  @P0 EXIT ;  /* 0x000000000000094d */ /* 0x000fea0003800000 */
[----:B------:R0:W-:Y:S02]  /*b090*/  STG.E.64 desc[UR4][R2.64+0xe00], RZ ;  /* 0x000e00ff02007986 */ /* 0x0001e4000c101b04 */
.L_x_8303:
[----:B------:R-:W-:Y:S05]  /*b0a0*/  BSYNC.RECONVERGENT B2 ;  /* 0x0000000000027941 */ /* 0x000fea0003800200 */
.L_x_8284:
        /* <DEDUP_REMOVED lines=14> */
.L_x_8306:
[----:B------:R-:W-:Y:S05]  /*b190*/  BSYNC.RECONVERGENT B2 ;  /* 0x0000000000027941 */ /* 0x000fea0003800200 */
.L_x_8305:
        /* <DEDUP_REMOVED lines=17> */
.L_x_8310:
[----:B------:R-:W-:Y:S05]  /*b2b0*/  BSYNC.RECONVERGENT B3 ;  /* 0x0000000000037941 */ /* 0x000fea0003800200 */
.L_x_8309:
[----:B------:R-:W-:-:S04]  /*b2c0*/  F2FP.BF16.F32.PACK_AB R73, RZ, R73 ;  /* 0x00000049ff49723e */ /* 0x000fc800000010ff */
[----:B------:R-:W-:Y:S01]  /*b2d0*/  PRMT R6, R8, 0x5410, R73 ;  /* 0x0000541008067816 */ /* 0x000fe20000000049 */
[----:B------:R-:W-:Y:S06]  /*b2e0*/  BRA `(.L_x_8311) ;  /* 0x0000000000047947 */ /* 0x000fec0003800000 */
.L_x_8308:
[----:B------:R-:W-:-:S07]  /*b2f0*/  PRMT R6, R8, 0x5410, RZ ;  /* 0x0000541008067816 */ /* 0x000fce00000000ff */
.L_x_8311:
[----:B------:R-:W-:Y:S05]  /*b300*/  BSYNC.RECONVERGENT B2 ;  /* 0x0000000000027941 */ /* 0x000fea0003800200 */
.L_x_8307:
        /* <DEDUP_REMOVED lines=16> */
.L_x_8315:
[----:B------:R-:W-:Y:S05]  /*b410*/  BSYNC.RECONVERGENT B3 ;  /* 0x0000000000037941 */ /* 0x000fea0003800200 */
.L_x_8314:
[----:B------:R-:W-:Y:S01]  /*b420*/  F2FP.BF16.F32.PACK_AB R7, RZ, R73 ;  /* 0x00000049ff07723e */ /* 0x000fe200000010ff */
[----:B------:R-:W-:Y:S06]  /*b430*/  BRA `(.L_x_8316) ;  /* 0x0000000000047947 */ /* 0x000fec0003800000 */
.L_x_8313:
[----:B------:R-:W-:-:S07]  /*b440*/  PRMT R7, RZ, 0x7610, R7 ;  /* 0x00007610ff077816 */ /* 0x000fce0000000007 */
.L_x_8316:
[----:B------:R-:W-:Y:S05]  /*b450*/  BSYNC.RECONVERGENT B2 ;  /* 0x0000000000027941 */ /* 0x000fea0003800200 */
.L_x_8312:
        /* <DEDUP_REMOVED lines=16> */
.L_x_8320:
[----:B------:R-:W-:Y:S05]  /*b560*/  BSYNC.RECONVERGENT B3 ;  /* 0x0000000000037941 */ /* 0x000fea0003800200 */
.L_x_8319:
[----:B------:R-:W-:-:S04]  /*b570*/  F2FP.BF16.F32.PACK_AB R73, RZ, R73 ;  /* 0x00000049ff49723e */ /* 0x000fc800000010ff */
[----:B------:R-:W-:Y:S01]  /*b580*/  PRMT R7, R7, 0x5410, R73 ;  /* 0x0000541007077816 */ /* 0x000fe20000000049 */
[----:B------:R-:W-:Y:S06]  /*b590*/  BRA `(.L_x_8321) ;  /* 0x0000000000047947 */ /* 0x000fec0003800000 */
.L_x_8318:
[----:B------:R-:W-:-:S07]  /*b5a0*/  PRMT R7, R7, 0x5410, RZ ;  /* 0x0000541007077816 */ /* 0x000fce00000000ff */
.L_x_8321:
[----:B------:R-:W-:Y:S05]  /*b5b0*/  BSYNC.RECONVERGENT B2 ;  /* 0x0000000000027941 */ /* 0x000fea0003800200 */
.L_x_8317:
[----:B------:R-:W-:Y:S01]  /*b5c0*/  STG.E.64 desc[UR4][R2.64+0xf00], R6 ;  /* 0x000f000602007986 */ /* 0x000fe2000c101b04 */
[----:B------:R-:W-:Y:S05]  /*b5d0*/  EXIT ;  /* 0x000000000000794d */ /* 0x000fea0003800000 */
.L_x_8304:
[----:B------:R-:W5:Y:S02]  /*b5e0*/  LDCU UR6, c[0x0][0x39c] ;  /* 0x00007380ff0677ac */ /* 0x000f640008000800 */
[----:B-----5:R-:W-:-:S13]  /*b5f0*/  ISETP.GE.AND P0, PT, R36, UR6, PT ;  /* 0x0000000624007c0c */ /* 0x020fda000bf06270 */
[----:B------:R-:W-:Y:S05]  /*b600*/  @P0 EXIT ;  /* 0x000000000000094d */ /* 0x000fea0003800000 */
[----:B------:R-:W-:Y:S01]  /*b610*/  STG.E.64 desc[UR4][R2.64+0xf00], RZ ;  /* 0x000f00ff02007986 */ /* 0x000fe2000c101b04 */
[----:B------:R-:W-:Y:S05]  /*b620*/  EXIT ;  /* 0x000000000000794d */ /* 0x000fea0003800000 */
        .weak           $__internal_3_$__cuda_sm3x_div_rn_noftz_f32_slowpath
        .type           $__internal_3_$__cuda_sm3x_div_rn_noftz_f32_slowpath,@function
        .size           $__internal_3_$__cuda_sm3x_div_rn_noftz_f32_slowpath,(.L_x_15785 - $__internal_3_$__cuda_sm3x_div_rn_noftz_f32_slowpath)
$__internal_3_$__cuda_sm3x_div_rn_noftz_f32_slowpath:
        /* <DEDUP_REMOVED lines=35> */
.L_x_8323:
[----:B------:R-:W-:Y:S01]  /*b860*/  LEA R85, R77, 0xc0800000, 0x17 ;  /* 0xc08000004d557811 */ /* 0x000fe200078eb8ff */
[----:B------:R-:W-:Y:S01]  /*b870*/  VIADD R80, R80, 0xffffff81 ;  /* 0xffffff8150507836 */ /* 0x000fe20000000000 */
[----:B------:R-:W-:Y:S02]  /*b880*/  BSSY.RECONVERGENT B1, `(.L_x_8328) ;  /* 0x0000035000017945 */ /* 0x000fe40003800200 */
[----:B------:R-:W-:Y:S01]  /*b890*/  IADD3 R85, PT, PT, -R85, R84, RZ ;  /* 0x0000005455557210 */ /* 0x000fe20007ffe1ff */
[C---:B------:R-:W-:Y:S01]  /*b8a0*/  IMAD R73, R80.reuse, -0x800000, R73 ;  /* 0xff80000050497824 */ /* 0x040fe200078e0249 */
[----:B------:R-:W-:Y:S02]  /*b8b0*/  IADD3 R80, PT, PT, R80, 0x7f, -R77 ;  /* 0x0000007f50507810 */ /* 0x000fe40007ffe84d */
        /* <DEDUP_REMOVED lines=12> */
[----:B------:R-:W-:-:S04]  /*b980*/  IADD3 R75, PT, PT, R75, R80, RZ ;  /* 0x000000504b4b7210 */ /* 0x000fc80007ffe0ff */
[----:B------:R-:W-:-:S04]  /*b990*/  IADD3 R77, PT, PT, R75, -0x1, RZ ;  /* 0xffffffff4b4d7810 */ /* 0x000fc80007ffe0ff */
        /* <DEDUP_REMOVED lines=9> */
[CCC-:B------:R-:W-:Y:S01]  /*ba30*/  FFMA.RZ R80, R84.reuse, R82.reuse, R83.reuse ;  /* 0x0000005254507223 */ /* 0x1c0fe2000000c053 */
[C---:B------:R-:W-:Y:S01]  /*ba40*/  IADD3 R81, PT, PT, R75.reuse, 0x20, RZ ;  /* 0x000000204b517810 */ /* 0x040fe20007ffe0ff */
[CCC-:B------:R-:W-:Y:S01]  /*ba50*/  FFMA.RP R77, R84.reuse, R82.reuse, R83.reuse ;  /* 0x00000052544d7223 */ /* 0x1c0fe20000008053 */
[C---:B------:R-:W-:Y:S01]  /*ba60*/  ISETP.NE.AND P2, PT, R75.reuse, RZ, PT ;  /* 0x000000ff4b00720c */ /* 0x040fe20003f45270 */
[----:B------:R-:W-:Y:S01]  /*ba70*/  FFMA.RM R82, R84, R82, R83 ;  /* 0x0000005254527223 */ /* 0x000fe20000004053 */
[----:B------:R-:W-:Y:S02]  /*ba80*/  LOP3.LUT R80, R80, 0x7fffff, RZ, 0xc0, !PT ;  /* 0x007fffff50507812 */ /* 0x000fe400078ec0ff */
[----:B------:R-:W-:Y:S01]  /*ba90*/  ISETP.NE.AND P1, PT, R75, RZ, PT ;  /* 0x000000ff4b00720c */ /* 0x000fe20003f25270 */
[----:B------:R-:W-:Y:S01]  /*baa0*/  IMAD.MOV R75, RZ, RZ, -R75 ;  /* 0x000000ffff4b7224 */ /* 0x000fe200078e0a4b */
[----:B------:R-:W-:Y:S02]  /*bab0*/  LOP3.LUT R80, R80, 0x800000, RZ, 0xfc, !PT ;  /* 0x0080000050507812 */ /* 0x000fe400078efcff */
[----:B------:R-:W-:-:S02]  /*bac0*/  FSETP.NEU.FTZ.AND P0, PT, R77, R82, PT ;  /* 0x000000524d00720b */ /* 0x000fc40003f1d000 */
[----:B------:R-:W-:Y:S02]  /*bad0*/  SHF.L.U32 R81, R80, R81, RZ ;  /* 0x0000005150517219 */ /* 0x000fe400000006ff */
[----:B------:R-:W-:Y:S02]  /*bae0*/  SEL R75, R75, RZ, P2 ;  /* 0x000000ff4b4b7207 */ /* 0x000fe40001000000 */
[----:B------:R-:W-:Y:S02]  /*baf0*/  ISETP.NE.AND P1, PT, R81, RZ, P1 ;  /* 0x000000ff5100720c */ /* 0x000fe40000f25270 */
[----:B------:R-:W-:Y:S02]  /*bb00*/  SHF.R.U32.HI R80, RZ, R75, R80 ;  /* 0x0000004bff507219 */ /* 0x000fe40000011650 */
[----:B------:R-:W-:Y:S02]  /*bb10*/  PLOP3.LUT P0, PT, P0, P1, PT, 0xf8, 0x8f ;  /* 0x00000000008f781c */ /* 0x000fe40000703f70 */
[----:B------:R-:W-:-:S02]  /*bb20*/  SHF.R.U32.HI R75, RZ, 0x1, R80 ;  /* 0x00000001ff4b7819 */ /* 0x000fc40000011650 */
[----:B------:R-:W-:-:S04]  /*bb30*/  SEL R82, RZ, 0x1, !P0 ;  /* 0x00000001ff527807 */ /* 0x000fc80004000000 */
[----:B------:R-:W-:-:S04]  /*bb40*/  LOP3.LUT R77, R82, 0x1, R75, 0xf8, !PT ;  /* 0x00000001524d7812 */ /* 0x000fc800078ef84b */
[----:B------:R-:W-:-:S04]  /*bb50*/  LOP3.LUT R80, R77, R80, RZ, 0xc0, !PT ;  /* 0x000000504d507212 */ /* 0x000fc800078ec0ff */
[----:B------:R-:W-:-:S04]  /*bb60*/  IADD3 R80, PT, PT, R75, R80, RZ ;  /* 0x000000504b507210 */ /* 0x000fc80007ffe0ff */
[----:B------:R-:W-:Y:S01]  /*bb70*/  LOP3.LUT R73, R80, R73, RZ, 0xfc, !PT ;  /* 0x0000004950497212 */ /* 0x000fe200078efcff */
[----:B------:R-:W-:Y:S06]  /*bb80*/  BRA `(.L_x_8331) ;  /* 0x0000000000107947 */ /* 0x000fec0003800000 */
.L_x_8330:
[----:B------:R-:W-:-:S04]  /*bb90*/  LOP3.LUT R73, R73, 0x80000000, RZ, 0xc0, !PT ;  /* 0x8000000049497812 */ /* 0x000fc800078ec0ff */
[----:B------:R-:W-:Y:S01]  /*bba0*/  LOP3.LUT R73, R73, 0x7f800000, RZ, 0xfc, !PT ;  /* 0x7f80000049497812 */ /* 0x000fe200078efcff */
[----:B------:R-:W-:Y:S06]  /*bbb0*/  BRA `(.L_x_8331) ;  /* 0x0000000000047947 */ /* 0x000fec0003800000 */
.L_x_8329:
[----:B------:R-:W-:-:S07]  /*bbc0*/  LEA R73, R80, R73, 0x17 ;  /* 0x0000004950497211 */ /* 0x000fce00078eb8ff */
.L_x_8331:
[----:B------:R-:W-:Y:S05]  /*bbd0*/  BSYNC.RECONVERGENT B1 ;  /* 0x0000000000017941 */ /* 0x000fea0003800200 */
.L_x_8328:
[----:B------:R-:W-:Y:S05]  /*bbe0*/  BRA `(.L_x_8332) ;  /* 0x0000000000207947 */ /* 0x000fea0003800000 */
.L_x_8327:
[----:B------:R-:W-:-:S04]  /*bbf0*/  LOP3.LUT R73, R84, 0x80000000, R73, 0x48, !PT ;  /* 0x8000000054497812 */ /* 0x000fc800078e4849 */
[----:B------:R-:W-:Y:S01]  /*bc00*/  LOP3.LUT R73, R73, 0x7f800000, RZ, 0xfc, !PT ;  /* 0x7f80000049497812 */ /* 0x000fe200078efcff */
[----:B------:R-:W-:Y:S06]  /*bc10*/  BRA `(.L_x_8332) ;  /* 0x0000000000147947 */ /* 0x000fec0003800000 */
.L_x_8326:
[----:B------:R-:W-:Y:S01]  /*bc20*/  LOP3.LUT R73, R84, 0x80000000, R73, 0x48, !PT ;  /* 0x8000000054497812 */ /* 0x000fe200078e4849 */
[----:B------:R-:W-:Y:S06]  /*bc30*/  BRA `(.L_x_8332) ;  /* 0x00000000000c7947 */ /* 0x000fec0003800000 */
.L_x_8325:
[----:B------:R-:W0:Y:S01]  /*bc40*/  MUFU.RSQ R73, -QNAN ;  /* 0xffc0000000497908 */ /* 0x000e220000001400 */
[----:B------:R-:W-:Y:S05]  /*bc50*/  BRA `(.L_x_8332) ;  /* 0x0000000000047947 */ /* 0x000fea0003800000 */
.L_x_8324:
[----:B------:R-:W-:-:S07]  /*bc60*/  FADD.FTZ R73, R73, R76 ;  /* 0x0000004c49497221 */ /* 0x000fce0000010000 */
.L_x_8332:
[----:B------:R-:W-:Y:S05]  /*bc70*/  BSYNC.RECONVERGENT B0 ;  /* 0x0000000000007941 */ /* 0x000fea0003800200 */
.L_x_8322:
[----:B------:R-:W-:Y:S01]  /*bc80*/  HFMA2 R81, -RZ, RZ, 0, 0 ;  /* 0x00000000ff517431 */ /* 0x000fe200000001ff */
[----:B------:R-:W-:-:S04]  /*bc90*/  MOV R80, R78 ;  /* 0x0000004e00507202 */ /* 0x000fc80000000f00 */
[----:B0-----:R-:W-:Y:S05]  /*bca0*/  RET.REL.NODEC R80 `(_ZN18transformer_engine47scaled_upper_triang_masked_softmax_warp_forwardI13__nv_bfloat16S1_fLi11EEEvPT0_PKT_T1_iii) ;  /* 0xffffff4050d47950 */ /* 0x001fea0003c3ffff */
.L_x_8333:
        /* <DEDUP_REMOVED lines=13> */
.L_x_15785:


//--------------------- .text._ZN18transformer_engine47scaled_upper_triang_masked_softmax_warp_forwardI13__nv_bfloat16S1_fLi10EEEvPT0_PKT_T1_iii --------------------------
	.section	.text._ZN18transformer_engine47scaled_upper_triang_masked_softmax_warp_forwardI13__nv_bfloat16S1_fLi10EEEvPT0_PKT_T1_iii,"ax",@progbits
	.align	128
        .global         _ZN18transformer_engine47scaled_upper_triang_masked_softmax_warp_forwardI13__nv_bfloat16S1_fLi10EEEvPT0_PKT_T1_iii
        .type           _ZN18transformer_engine47scaled_upper_triang_masked_softmax_warp_forwardI13__nv_bfloat16S1_fLi10EEEvPT0_PKT_T1_iii,@function
        .size           _ZN18transformer_engine47scaled_upper_triang_masked_softmax_warp_forwardI13__nv_bfloat16S1_fLi10EEEvPT0_PKT_T1_iii,(.L_x_15786 - _ZN18transformer_engine47scaled_upper_triang_masked_softmax_warp_forwardI13__nv_bfloat16S1_fLi10EEEvPT0_PKT_T1_iii)
        .other          _ZN18transformer_engine47scaled_upper_triang_masked_softmax_warp_forwardI13__nv_bfloat16S1_fLi10EEEvPT0_PKT_T1_iii,@"STO_CUDA_ENTRY STV_DEFAULT"
_ZN18transformer_engine47scaled_upper_triang_masked_softmax_warp_forwardI13__nv_bfloat16S1_fLi10EEEvPT0_PKT_T1_iii:
.text._ZN18transformer_engine47scaled_upper_triang_masked_softmax_warp_forwardI13__nv_bfloat16S1_fLi10EEEvPT0_PKT_T1_iii:
        /* <DEDUP_REMOVED lines=12> */
[----:B------:R-:W-:Y:S01]  /*00c0*/  IMAD.MOV.U32 R37, RZ, RZ, -0x800000 ;  /* 0xff800000ff257424 */ /* 0x000fe200078e00ff */
[----:B------:R-:W3:Y:S01]  /*00d0*/  S2R R0, SR_CTAID.X ;  /* 0x0000000000007919 */ /* 0x000ee20000002500 */
[----:B------:R-:W4:Y:S01]  /*00e0*/  LDCU UR7, c[0x0][0x394] ;  /* 0x00007280ff0777ac */ /* 0x000f220008000800 */
[----:B------:R-:W-:Y:S01]  /*00f0*/  MOV R46, 0xff800000 ;  /* 0xff800000002e7802 */ /* 0x000fe20000000f00 */
[----:B------:R-:W-:Y:S01]  /*0100*/  IMAD.MOV.U32 R24, RZ, RZ, -0x800000 ;  /* 0xff800000ff187424 */ /* 0x000fe200078e00ff */
[----:B------:R-:W-:Y:S01]  /*0110*/  MOV R31, 0xff800000 ;  /* 0xff800000001f7802 */ /* 0x000fe20000000f00 */
[----:B------:R-:W5:Y:S01]  /*0120*/  LDCU.128 UR8, c[0x0][0x380] ;  /* 0x00007000ff0877ac */ /* 0x000f620008000c00 */
        /* <DEDUP_REMOVED lines=13> */
[----:B------:R-:W-:Y:S01]  /*0200*/  MOV R4, 0xff800000 ;  /* 0xff80000000047802 */ /* 0x000fe20000000f00 */
[----:B0-----:R-:W-:Y:S01]  /*0210*/  IMAD R3, R3, UR4, R2 ;  /* 0x0000000403037c24 */ /* 0x001fe2000f8e0202 */
[----:B-1----:R-:W-:Y:S01]  /*0220*/  USHF.R.S32.HI UR4, URZ, 0x1f, UR6 ;  /* 0x0000001fff047899 */ /* 0x002fe20008011406 */
[----:B------:R-:W-:Y:S02]  /*0230*/  MOV R21, 0xff800000 ;  /* 0xff80000000157802 */ /* 0x000fe40000000f00 */
[----:B--2---:R-:W-:Y:S02]  /*0240*/  SHF.L.U32 R26, R26, 0x2, RZ ;  /* 0x000000021a1a7819 */ /* 0x004fe400000006ff */
[----:B------:R-:W-:Y:S01]  /*0250*/  MOV R8, 0xff800000 ;  /* 0xff80000000087802 */ /* 0x000fe20000000f00 */
[----:B---3--:R-:W-:Y:S01]  /*0260*/  IMAD R43, R3, UR5, R0 ;  /* 0x00000005032b7c24 */ /* 0x008fe2000f8e0200 */
[----:B------:R-:W-:Y:S01]  /*0270*/  IADD3 R44, PT, PT, R0, 0x1, RZ ;  /* 0x00000001002c7810 */ /* 0x000fe20007ffe0ff */
[C---:B------:R-:W-:Y:S01]  /*0280*/  VIADD R9, R26.reuse, 0x280 ;  /* 0x000002801a097836 */ /* 0x040fe20000000000 */
[C---:B------:R-:W-:Y:S01]  /*0290*/  IADD3 R7, PT, PT, R26.reuse, 0x200, RZ ;  /* 0x000002001a077810 */ /* 0x040fe20007ffe0ff */
[----:B------:R-:W-:Y:S01]  /*02a0*/  IMAD.WIDE.U32 R2, R43, UR6, R26 ;  /* 0x000000062b027c25 */ /* 0x000fe2000f8e001a */
[----:B------:R-:W-:-:S02]  /*02b0*/  IADD3 R11, PT, PT, R26, 0x300, RZ ;  /* 0x000003001a0b7810 */ /* 0x000fc40007ffe0ff */
[----:B------:R-:W-:Y:S01]  /*02c0*/  IADD3 R13, PT, PT, R26, 0x380, RZ ;  /* 0x000003801a0d7810 */ /* 0x000fe20007ffe0ff */
[C---:B------:R-:W-:Y:S01]  /*02d0*/  IMAD R5, R43.reuse, UR4, RZ ;  /* 0x000000042b057c24 */ /* 0x040fe2000f8e02ff */
[----:B----4-:R-:W-:Y:S01]  /*02e0*/  IADD3 R43, PT, PT, -R43, UR7, RZ ;  /* 0x000000072b2b7c10 */ /* 0x010fe2000fffe1ff */
[----:B------:R-:W0:Y:S01]  /*02f0*/  LDCU.64 UR4, c[0x0][0x358] ;  /* 0x00006b00ff0477ac */ /* 0x000e220008000a00 */
[----:B------:R-:W-:Y:S01]  /*0300*/  SHF.L.U32 R48, R2, 0x1, RZ ;  /* 0x0000000102307819 */ /* 0x000fe200000006ff */
[----:B------:R-:W-:Y:S01]  /*0310*/  IMAD.IADD R3, R3, 0x1, R5 ;  /* 0x0000000103037824 */ /* 0x000fe200078e0205 */
[----:B------:R-:W-:Y:S02]  /*0320*/  ISETP.GT.AND P0, PT, R43, RZ, PT ;  /* 0x000000ff2b00720c */ /* 0x000fe40003f04270 */
[----:B------:R-:W-:Y:S02]  /*0330*/  IADD3 R5, PT, PT, R26, 0x100, RZ ;  /* 0x000001001a057810 */ /* 0x000fe40007ffe0ff */
[----:B------:R-:W-:-:S02]  /*0340*/  SEL R44, R44, RZ, P0 ;  /* 0x000000ff2c2c7207 */ /* 0x000fc40000000000 */
[----:B-----5:R-:W-:Y:S02]  /*0350*/  IADD3 R38, P0, PT, R48, UR8, RZ ;  /* 0x0000000830267c10 */ /* 0x020fe4000ff1e0ff */
[-C--:B------:R-:W-:Y:S02]  /*0360*/  ISETP.GE.U32.AND P4, PT, R26, R44.reuse, PT ;  /* 0x0000002c1a00720c */ /* 0x080fe40003f86070 */
[----:B------:R-:W-:Y:S01]  /*0370*/  SHF.L.U64.HI R2, R2, 0x1, R3 ;  /* 0x0000000102027819 */ /* 0x000fe20000010203 */
[----:B------:R-:W-:Y:S01]  /*0380*/  VIADD R3, R26, 0x80 ;  /* 0x000000801a037836 */ /* 0x000fe20000000000 */
[----:B------:R-:W-:Y:S02]  /*0390*/  IADD3 R48, P1, PT, R48, UR10, RZ ;  /* 0x0000000a30307c10 */ /* 0x000fe4000ff3e0ff */
[----:B------:R-:W-:Y:S02]  /*03a0*/  ISETP.GE.U32.AND P6, PT, R5, R44, PT ;  /* 0x0000002c0500720c */ /* 0x000fe40003fc6070 */
[----:B------:R-:W-:-:S02]  /*03b0*/  IADD3 R5, PT, PT, R26, 0x180, RZ ;  /* 0x000001801a057810 */ /* 0x000fc40007ffe0ff */
[C---:B------:R-:W-:Y:S02]  /*03c0*/  IADD3.X R39, PT, PT, R2.reuse, UR9, RZ, P0, !PT ;  /* 0x0000000902277c10 */ /* 0x040fe400087fe4ff */
[----:B------:R-:W-:Y:S02]  /*03d0*/  IADD3.X R49, PT, PT, R2, UR11, RZ, P1, !PT ;  /* 0x0000000b02317c10 */ /* 0x000fe40008ffe4ff */
[-C--:B------:R-:W-:Y:S01]  /*03e0*/  ISETP.GE.U32.AND P5, PT, R3, R44.reuse, PT ;  /* 0x0000002c0300720c */ /* 0x080fe20003fa6070 */
[----:B------:R-:W-:Y:S01]  /*03f0*/  IMAD.MOV.U32 R3, RZ, RZ, -0x800000 ;  /* 0xff800000ff037424 */ /* 0x000fe200078e00ff */
[----:B------:R-:W-:Y:S02]  /*0400*/  MOV R2, 0xff800000 ;  /* 0xff80000000027802 */ /* 0x000fe40000000f00 */
[-C--:B------:R-:W-:Y:S02]  /*0410*/  ISETP.GE.U32.AND P0, PT, R5, R44.reuse, PT ;  /* 0x0000002c0500720c */ /* 0x080fe40003f06070 */
[----:B------:R-:W-:-:S02]  /*0420*/  ISETP.GE.U32.AND P1, PT, R7, R44, PT ;  /* 0x0000002c0700720c */ /* 0x000fc40003f26070 */
[-C--:B------:R-:W-:Y:S02]  /*0430*/  ISETP.GE.U32.AND P2, PT, R9, R44.reuse, PT ;  /* 0x0000002c0900720c */ /* 0x080fe40003f46070 */
[----:B------:R-:W-:Y:S01]  /*0440*/  ISETP.GE.U32.AND P3, PT, R11, R44, PT ;  /* 0x0000002c0b00720c */ /* 0x000fe20003f66070 */
[----:B0-----:R-:W-:-:S12]  /*0450*/  @P4 BRA `(.L_x_8335) ;  /* 0x0000000000584947 */ /* 0x001fd80003800000 */
        /* <DEDUP_REMOVED lines=22> */
.L_x_8335:
[----:B------:R-:W-:Y:S05]  /*05c0*/  BSYNC.RECONVERGENT B0 ;  /* 0x0000000000007941 */ /* 0x000fea0003800200 */
.L_x_8334:
        /* <DEDUP_REMOVED lines=32> */
.L_x_8337:
[----:B------:R-:W-:Y:S05]  /*07d0*/  BSYNC.RECONVERGENT B0 ;  /* 0x0000000000007941 */ /* 0x000fea0003800200 */
.L_x_8336:
[----:B------:R-:W-:Y:S04]  /*07e0*/  BSSY.RECONVERGENT B0, `(.L_x_8338) ;  /* 0x0000018000007945 */ /* 0x000fe80003800200 */
[----:B------:R-:W-:Y:S05]  /*07f0*/  @P6 BRA `(.L_x_8339) ;  /* 0x0000000000586947 */ /* 0x000fea0003800000 */
[----:B------:R-:W2:Y:S01]  /*0800*/  LDG.E.64 R28, desc[UR4][R48.64+0x200] ;  /* 0x00020004301c7981 */ /* 0x000ea2000c1e1b00 */
[C---:B------:R-:W-:Y:S01]  /*0810*/  IADD3 R23, PT, PT, R26.reuse, 0x102, RZ ;  /* 0x000001021a177810 */ /* 0x040fe20007ffe0ff */
[C---:B------:R-:W-:Y:S01]  /*0820*/  VIADD R25, R26.reuse, 0x103 ;  /* 0x000001031a197836 */ /* 0x040fe20000000000 */
[----:B------:R-:W0:Y:S02]  /*0830*/  LDCU UR6, c[0x0][0x390] ;  /* 0x00007200ff0677ac */ /* 0x000e240008000800 */
[-C--:B------:R-:W-:Y:S02]  /*0840*/  ISETP.GE.U32.AND P6, PT, R23, R44.reuse, PT ;  /* 0x0000002c1700720c */ /* 0x080fe40003fc6070 */
[----:B------:R-:W-:Y:S01]  /*0850*/  ISETP.GE.U32.AND P5, PT, R25, R44, PT ;  /* 0x0000002c1900720c */ /* 0x000fe20003fa6070 */
[----:B------:R-:W-:Y:S01]  /*0860*/  VIADD R25, R26, 0x101 ;  /* 0x000001011a197836 */ /* 0x000fe20000000000 */
[----:B------:R-:W-:-:S09]  /*0870*/  MOV R23, 0xff800000 ;  /* 0xff80000000177802 */ /* 0x000fd20000000f00 */
[----:B------:R-:W1:Y:S01]  /*0880*/  @!P6 LDC R33, c[0x0][0x390] ;  /* 0x0000e400ff21eb82 */ /* 0x000e620000000800 */
[----:B--2---:R-:W-:-:S05]  /*0890*/  @!P6 SHF.L.U32 R24, R29, 0x10, RZ ;  /* 0x000000101d18e819 */ /* 0x004fca00000006ff */
[----:B-1----:R-:W-:Y:S01]  /*08a0*/  @!P6 FMUL R23, R24, R33 ;  /* 0x000000211817e220 */ /* 0x002fe20000400000 */
[----:B------:R-:W-:Y:S02]  /*08b0*/  ISETP.GE.U32.AND P6, PT, R25, R44, PT ;  /* 0x0000002c1900720c */ /* 0x000fe40003fc6070 */
[----:B------:R-:W-:Y:S02]  /*08c0*/  @!P5 PRMT R33, R29, 0x7632, R33 ;  /* 0x000076321d21d816 */ /* 0x000fe40000000021 */
[C---:B------:R-:W-:Y:S02]  /*08d0*/  PRMT R24, R28.reuse, 0x7632, R24 ;  /* 0x000076321c187816 */ /* 0x040fe40000000018 */
[----:B------:R-:W-:Y:S01]  /*08e0*/  SHF.L.U32 R28, R28, 0x10, RZ ;  /* 0x000000101c1c7819 */ /* 0x000fe200000006ff */
[----:B------:R-:W-:Y:S01]  /*08f0*/  @!P5 IMAD.U32 R33, R33, 0x10000, RZ ;  /* 0x000100002121d824 */ /* 0x000fe200078e00ff */
[----:B------:R-:W-:-:S05]  /*0900*/  MOV R25, 0xff800000 ;  /* 0xff80000000197802 */ /* 0x000fca0000000f00 */
[----:B------:R-:W-:Y:S02]  /*0910*/  @!P6 SHF.L.U32 R29, R24, 0x10, RZ ;  /* 0x00000010181de819 */ /* 0x000fe400000006ff */
[----:B------:R-:W-:Y:S01]  /*0920*/  MOV R24, 0xff800000 ;  /* 0xff80000000187802 */ /* 0x000fe20000000f00 */
[----:B0-----:R-:W-:Y:S01]  /*0930*/  @!P5 FMUL R24, R33, UR6 ;  /* 0x000000062118dc20 */ /* 0x001fe20008400000 */
[----:B------:R-:W-:Y:S01]  /*0940*/  FMUL R33, R28, UR6 ;  /* 0x000000061c217c20 */ /* 0x000fe20008400000 */
[----:B------:R-:W-:-:S07]  /*0950*/  @!P6 FMUL R25, R29, UR6 ;  /* 0x000000061d19ec20 */ /* 0x000fce0008400000 */
.L_x_8339:
[----:B------:R-:W-:Y:S05]  /*0960*/  BSYNC.RECONVERGENT B0 ;  /* 0x0000000000007941 */ /* 0x000fea0003800200 */
.L_x_8338:
[----:B------:R-:W-:Y:S04]  /*0970*/  BSSY.RECONVERGENT B0, `(.L_x_8340) ;  /* 0x0000018000007945 */ /* 0x000fe80003800200 */
[----:B------:R-:W-:Y:S05]  /*0980*/  @P0 BRA `(.L_x_8341) ;  /* 0x0000000000580947 */ /* 0x000fea0003800000 */
[----:B------:R-:W2:Y:S01]  /*0990*/  LDG.E.64 R28, desc[UR4][R48.64+0x300] ;  /* 0x00030004301c7981 */ /* 0x000ea2000c1e1b00 */
[C---:B------:R-:W-:Y:S01]  /*09a0*/  VIADD R17, R26.reuse, 0x182 ;  /* 0x000001821a117836 */ /* 0x040fe20000000000 */
[C---:B------:R-:W-:Y:S01]  /*09b0*/  IADD3 R47, PT, PT, R26.reuse, 0x183, RZ ;  /* 0x000001831a2f7810 */ /* 0x040fe20007ffe0ff */
[----:B------:R-:W0:Y:S01]  /*09c0*/  LDCU UR6, c[0x0][0x390] ;  /* 0x00007200ff0677ac */ /* 0x000e220008000800 */
[----:B------:R-:W-:Y:S02]  /*09d0*/  IMAD.MOV.U32 R2, RZ, RZ, -0x800000 ;  /* 0xff800000ff027424 */ /* 0x000fe400078e00ff */
[-C--:B------:R-:W-:Y:S02]  /*09e0*/  ISETP.GE.U32.AND P5, PT, R17, R44.reuse, PT ;  /* 0x0000002c1100720c */ /* 0x080fe40003fa6070 */
[----:B------:R-:W-:Y:S02]  /*09f0*/  ISETP.GE.U32.AND P6, PT, R47, R44, PT ;  /* 0x0000002c2f00720c */ /* 0x000fe40003fc6070 */
[----:B------:R-:W-:-:S04]  /*0a00*/  IADD3 R17, PT, PT, R26, 0x181, RZ ;  /* 0x000001811a117810 */ /* 0x000fc80007ffe0ff */
[----:B------:R-:W-:-:S05]  /*0a10*/  ISETP.GE.U32.AND P0, PT, R17, R44, PT ;  /* 0x0000002c1100720c */ /* 0x000fca0003f06070 */
[----:B------:R-:W1:Y:S02]  /*0a20*/  @!P5 LDC R51, c[0x0][0x390] ;  /* 0x0000e400ff33db82 */ /* 0x000e640000000800 */
[C---:B--2---:R-:W-:Y:S02]  /*0a30*/  @!P6 PRMT R30, R29.reuse, 0x7632, R30 ;  /* 0x000076321d1ee816 */ /* 0x044fe4000000001e */
[----:B------:R-:W-:Y:S02]  /*0a40*/  PRMT R17, R28, 0x7632, R17 ;  /* 0x000076321c117816 */ /* 0x000fe40000000011 */
[----:B------:R-:W-:Y:S01]  /*0a50*/  @!P5 SHF.L.U32 R16, R29, 0x10, RZ ;  /* 0x000000101d10d819 */ /* 0x000fe200000006ff */
[----:B------:R-:W-:Y:S01]  /*0a60*/  @!P6 IMAD.U32 R30, R30, 0x10000, RZ ;  /* 0x000100001e1ee824 */ /* 0x000fe200078e00ff */
[----:B------:R-:W-:Y:S02]  /*0a70*/  @!P0 SHF.L.U32 R29, R17, 0x10, RZ ;  /* 0x00000010111d8819 */ /* 0x000fe400000006ff */
[----:B------:R-:W-:Y:S01]  /*0a80*/  SHF.L.U32 R28, R28, 0x10, RZ ;  /* 0x000000101c1c7819 */ /* 0x000fe200000006ff */
[----:B-1----:R-:W-:Y:S01]  /*0a90*/  @!P5 FMUL R2, R16, R51 ;  /* 0x000000331002d220 */ /* 0x002fe20000400000 */
[----:B------:R-:W-:Y:S01]  /*0aa0*/  MOV R17, 0xff800000 ;  /* 0xff80000000117802 */ /* 0x000fe20000000f00 */
[----:B0-----:R-:W-:Y:S01]  /*0ab0*/  @!P6 FMUL R17, R30, UR6 ;  /* 0x000000061e11ec20 */ /* 0x001fe20008400000 */
[----:B------:R-:W-:Y:S01]  /*0ac0*/  MOV R16, 0xff800000 ;  /* 0xff80000000107802 */ /* 0x000fe20000000f00 */
[----:B------:R-:W-:Y:S01]  /*0ad0*/  @!P0 FMUL R16, R29, UR6 ;  /* 0x000000061d108c20 */ /* 0x000fe20008400000 */
[----:B------:R-:W-:-:S07]  /*0ae0*/  FMUL R30, R28, UR6 ;  /* 0x000000061c1e7c20 */ /* 0x000fce0008400000 */
.L_x_8341:
[----:B------:R-:W-:Y:S05]  /*0af0*/  BSYNC.RECONVERGENT B0 ;  /* 0x0000000000007941 */ /* 0x000fea0003800200 */
.L_x_8340:
[----:B------:R-:W-:Y:S04]  /*0b00*/  BSSY.RECONVERGENT B0, `(.L_x_8342) ;  /* 0x0000018000007945 */ /* 0x000fe80003800200 */
[----:B------:R-:W-:Y:S05]  /*0b10*/  @P1 BRA `(.L_x_8343) ;  /* 0x0000000000581947 */ /* 0x000fea0003800000 */
[----:B------:R-:W2:Y:S01]  /*0b20*/  LDG.E.64 R28, desc[UR4][R48.64+0x400] ;  /* 0x00040004301c7981 */ /* 0x000ea2000c1e1b00 */
[C---:B------:R-:W-:Y:S01]  /*0b30*/  IADD3 R3, PT, PT, R26.reuse, 0x202, RZ ;  /* 0x000002021a037810 */ /* 0x040fe20007ffe0ff */
[C---:B------:R-:W-:Y:S01]  /*0b40*/  VIADD R15, R26.reuse, 0x203 ;  /* 0x000002031a0f7836 */ /* 0x040fe20000000000 */
[----:B------:R-:W0:Y:S02]  /*0b50*/  LDCU UR6, c[0x0][0x390] ;  /* 0x00007200ff0677ac */ /* 0x000e240008000800 */
[-C--:B------:R-:W-:Y:S02]  /*0b60*/  ISETP.GE.U32.AND P1, PT, R3, R44.reuse, PT ;  /* 0x0000002c0300720c */ /* 0x080fe40003f26070 */
[----:B------:R-:W-:Y:S02]  /*0b70*/  IADD3 R3, PT, PT, R26, 0x201, RZ ;  /* 0x000002011a037810 */ /* 0x000fe40007ffe0ff */
[-C--:B------:R-:W-:Y:S02]  /*0b80*/  ISETP.GE.U32.AND P5, PT, R15, R44.reuse, PT ;  /* 0x0000002c0f00720c */ /* 0x080fe40003fa6070 */
[----:B------:R-:W-:-:S02]  /*0b90*/  ISETP.GE.U32.AND P0, PT, R3, R44, PT ;  /* 0x0000002c0300720c */ /* 0x000fc40003f06070 */
[----:B------:R-:W-:-:S05]  /*0ba0*/  MOV R3, 0xff800000 ;  /* 0xff80000000037802 */ /* 0x000fca0000000f00 */
[----:B------:R-:W1:Y:S01]  /*0bb0*/  @!P1 LDC R47, c[0x0][0x390] ;  /* 0x0000e400ff2f9b82 */ /* 0x000e620000000800 */
[C---:B--2---:R-:W-:Y:S02]  /*0bc0*/  @!P1 SHF.L.U32 R14, R29.reuse, 0x10, RZ ;  /* 0x000000101d0e9819 */ /* 0x044fe400000006ff */
[----:B------:R-:W-:Y:S02]  /*0bd0*/  PRMT R15, R28, 0x7632, R15 ;  /* 0x000076321c0f7816 */ /* 0x000fe4000000000f */
[----:B------:R-:W-:Y:S01]  /*0be0*/  @!P5 PRMT R22, R29, 0x7632, R22 ;  /* 0x000076321d16d816 */ /* 0x000fe20000000016 */
[----:B-1----:R-:W-:Y:S01]  /*0bf0*/  @!P1 FMUL R3, R14, R47 ;  /* 0x0000002f0e039220 */ /* 0x002fe20000400000 */
[----:B------:R-:W-:Y:S01]  /*0c00*/  @!P0 SHF.L.U32 R29, R15, 0x10, RZ ;  /* 0x000000100f1d8819 */ /* 0x000fe200000006ff */
[----:B------:R-:W-:Y:S01]  /*0c10*/  IMAD.MOV.U32 R14, RZ, RZ, -0x800000 ;  /* 0xff800000ff0e7424 */ /* 0x000fe200078e00ff */
[----:B------:R-:W-:Y:S01]  /*0c20*/  @!P5 SHF.L.U32 R47, R22, 0x10, RZ ;  /* 0x00000010162fd819 */ /* 0x000fe200000006ff */
[----:B------:R-:W-:Y:S01]  /*0c30*/  IMAD.U32 R22, R28, 0x10000, RZ ;  /* 0x000100001c167824 */ /* 0x000fe200078e00ff */
[----:B------:R-:W-:Y:S01]  /*0c40*/  MOV R15, 0xff800000 ;  /* 0xff800000000f7802 */ /* 0x000fe20000000f00 */
[----:B0-----:R-:W-:-:S02]  /*0c50*/  @!P0 FMUL R14, R29, UR6 ;  /* 0x000000061d0e8c20 */ /* 0x001fc40008400000 */
[----:B------:R-:W-:Y:S01]  /*0c60*/  @!P5 FMUL R15, R47, UR6 ;  /* 0x000000062f0fdc20 */ /* 0x000fe20008400000 */
[----:B------:R-:W-:-:S07]  /*0c70*/  FMUL R22, R22, UR6 ;  /* 0x0000000616167c20 */ /* 0x000fce0008400000 */
.L_x_8343:
[----:B------:R-:W-:Y:S05]  /*0c80*/  BSYNC.RECONVERGENT B0 ;  /* 0x0000000000007941 */ /* 0x000fea0003800200 */
.L_x_8342:
[----:B------:R-:W-:Y:S04]  /*0c90*/  BSSY.RECONVERGENT B0, `(.L_x_8344) ;  /* 0x0000018000007945 */ /* 0x000fe80003800200 */
[----:B------:R-:W-:Y:S05]  /*0ca0*/  @P2 BRA `(.L_x_8345) ;  /* 0x0000000000582947 */ /* 0x000fea0003800000 */
[----:B------:R-:W2:Y:S01]  /*0cb0*/  LDG.E.64 R28, desc[UR4][R48.64+0x500] ;  /* 0x00050004301c7981 */ /* 0x000ea2000c1e1b00 */
[C---:B------:R-:W-:Y:S01]  /*0cc0*/  IADD3 R21, PT, PT, R26.reuse, 0x282, RZ ;  /* 0x000002821a157810 */ /* 0x040fe20007ffe0ff */
[----:B------:R-:W0:Y:S01]  /*0cd0*/  LDCU UR6, c[0x0][0x390] ;  /* 0x00007200ff0677ac */ /* 0x000e220008000800 */
[C---:B------:R-:W-:Y:S01]  /*0ce0*/  IADD3 R47, PT, PT, R26.reuse, 0x283, RZ ;  /* 0x000002831a2f7810 */ /* 0x040fe20007ffe0ff */
[----:B------:R-:W-:Y:S01]  /*0cf0*/  IMAD.MOV.U32 R4, RZ, RZ, -0x800000 ;  /* 0xff800000ff047424 */ /* 0x000fe200078e00ff */
        /* <DEDUP_REMOVED lines=17> */
.L_x_8345:
[----:B------:R-:W-:Y:S05]  /*0e10*/  BSYNC.RECONVERGENT B0 ;  /* 0x0000000000007941 */ /* 0x000fea0003800200 */
.L_x_8344:
[----:B------:R-:W-:Y:S04]  /*0e20*/  BSSY.RECONVERGENT B0, `(.L_x_8346) ;  /* 0x0000018000007945 */ /* 0x000fe80003800200 */
[----:B------:R-:W-:Y:S05]  /*0e30*/  @P3 BRA `(.L_x_8347) ;  /* 0x0000000000583947 */ /* 0x000fea0003800000 */
[----:B------:R-:W2:Y:S01]  /*0e40*/  LDG.E.64 R28, desc[UR4][R48.64+0x600] ;  /* 0x00060004301c7981 */ /* 0x000ea2000c1e1b00 */
[C---:B------:R-:W-:Y:S01]  /*0e50*/  IADD3 R35, PT, PT, R26.reuse, 0x302, RZ ;  /* 0x000003021a237810 */ /* 0x040fe20007ffe0ff */
[C---:B------:R-:W-:Y:S01]  /*0e60*/  VIADD R47, R26.reuse, 0x303 ;  /* 0x000003031a2f7836 */ /* 0x040fe20000000000 */
[----:B------:R-:W0:Y:S01]  /*0e70*/  LDCU UR6, c[0x0][0x390] ;  /* 0x00007200ff0677ac */ /* 0x000e220008000800 */
[----:B------:R-:W-:Y:S01]  /*0e80*/  MOV R6, 0xff800000 ;  /* 0xff80000000067802 */ /* 0x000fe20000000f00 */
[----:B------:R-:W-:Y:S01]  /*0e90*/  IMAD.MOV.U32 R34, RZ, RZ, -0x800000 ;  /* 0xff800000ff227424 */ /* 0x000fe200078e00ff */
[-C--:B------:R-:W-:Y:S02]  /*0ea0*/  ISETP.GE.U32.AND P1, PT, R35, R44.reuse, PT ;  /* 0x0000002c2300720c */ /* 0x080fe40003f26070 */
[----:B------:R-:W-:Y:S02]  /*0eb0*/  ISETP.GE.U32.AND P2, PT, R47, R44, PT ;  /* 0x0000002c2f00720c */ /* 0x000fe40003f46070 */
[----:B------:R-:W-:-:S04]  /*0ec0*/  IADD3 R35, PT, PT, R26, 0x301, RZ ;  /* 0x000003011a237810 */ /* 0x000fc80007ffe0ff */
[----:B------:R-:W-:-:S05]  /*0ed0*/  ISETP.GE.U32.AND P0, PT, R35, R44, PT ;  /* 0x0000002c2300720c */ /* 0x000fca0003f06070 */
[----:B------:R-:W1:Y:S01]  /*0ee0*/  @!P1 LDC R51, c[0x0][0x390] ;  /* 0x0000e400ff339b82 */ /* 0x000e620000000800 */
[C---:B--2---:R-:W-:Y:S02]  /*0ef0*/  @!P1 SHF.L.U32 R8, R29.reuse, 0x10, RZ ;  /* 0x000000101d089819 */ /* 0x044fe400000006ff */
[----:B------:R-:W-:-:S03]  /*0f00*/  @!P2 PRMT R35, R29, 0x7632, R35 ;  /* 0x000076321d23a816 */ /* 0x000fc60000000023 */
[----:B-1----:R-:W-:Y:S01]  /*0f10*/  @!P1 FMUL R6, R8, R51 ;  /* 0x0000003308069220 */ /* 0x002fe20000400000 */
[C---:B------:R-:W-:Y:S01]  /*0f20*/  PRMT R8, R28.reuse, 0x7632, R8 ;  /* 0x000076321c087816 */ /* 0x040fe20000000008 */
[----:B------:R-:W-:Y:S01]  /*0f30*/  IMAD.U32 R28, R28, 0x10000, RZ ;  /* 0x000100001c1c7824 */ /* 0x000fe200078e00ff */
[----:B------:R-:W-:Y:S02]  /*0f40*/  @!P2 SHF.L.U32 R35, R35, 0x10, RZ ;  /* 0x000000102323a819 */ /* 0x000fe400000006ff */
[----:B------:R-:W-:Y:S02]  /*0f50*/  @!P0 SHF.L.U32 R29, R8, 0x10, RZ ;  /* 0x00000010081d8819 */ /* 0x000fe400000006ff */
[----:B------:R-:W-:Y:S01]  /*0f60*/  MOV R8, 0xff800000 ;  /* 0xff80000000087802 */ /* 0x000fe20000000f00 */
[----:B0-----:R-:W-:Y:S01]  /*0f70*/  @!P2 FMUL R8, R35, UR6 ;  /* 0x000000062308ac20 */ /* 0x001fe20008400000 */
[----:B------:R-:W-:Y:S01]  /*0f80*/  FMUL R35, R28, UR6 ;  /* 0x000000061c237c20 */ /* 0x000fe20008400000 */
[----:B------:R-:W-:-:S07]  /*0f90*/  @!P0 FMUL R34, R29, UR6 ;  /* 0x000000061d228c20 */ /* 0x000fce0008400000 */
.L_x_8347:
[----:B------:R-:W-:Y:S05]  /*0fa0*/  BSYNC.RECONVERGENT B0 ;  /* 0x0000000000007941 */ /* 0x000fea0003800200 */
.L_x_8346:
[----:B------:R-:W-:Y:S04]  /*0fb0*/  BSSY.RECONVERGENT B0, `(.L_x_8348) ;  /* 0x0000018000007945 */ /* 0x000fe80003800200 */
[----:B------:R-:W-:Y:S05]  /*0fc0*/  @P4 BRA `(.L_x_8349) ;  /* 0x0000000000584947 */ /* 0x000fea0003800000 */
[----:B------:R-:W2:Y:S01]  /*0fd0*/  LDG.E.64 R28, desc[UR4][R48.64+0x700] ;  /* 0x00070004301c7981 */ /* 0x000ea2000c1e1b00 */
[C---:B------:R-:W-:Y:S01]  /*0fe0*/  IADD3 R19, PT, PT, R26.reuse, 0x382, RZ ;  /* 0x000003821a137810 */ /* 0x040fe20007ffe0ff */
[----:B------:R-:W0:Y:S01]  /*0ff0*/  LDCU UR6, c[0x0][0x390] ;  /* 0x00007200ff0677ac */ /* 0x000e220008000800 */
[C---:B------:R-:W-:Y:S02]  /*1000*/  IADD3 R47, PT, PT, R26.reuse, 0x383, RZ ;  /* 0x000003831a2f7810 */ /* 0x040fe40007ffe0ff */
[-C--:B------:R-:W-:Y:S02]  /*1010*/  ISETP.GE.U32.AND P1, PT, R19, R44.reuse, PT ;  /* 0x0000002c1300720c */ /* 0x080fe40003f26070 */
[----:B------:R-:W-:Y:S02]  /*1020*/  IADD3 R19, PT, PT, R26, 0x381, RZ ;  /* 0x000003811a137810 */ /* 0x000fe40007ffe0ff */
[-C--:B------:R-:W-:Y:S02]  /*1030*/  ISETP.GE.U32.AND P2, PT, R47, R44.reuse, PT ;  /* 0x0000002c2f00720c */ /* 0x080fe40003f46070 */
[----:B------:R-:W-:Y:S01]  /*1040*/  ISETP.GE.U32.AND P0, PT, R19, R44, PT ;  /* 0x0000002c1300720c */ /* 0x000fe20003f06070 */
[----:B------:R-:W-:Y:S01]  /*1050*/  IMAD.MOV.U32 R19, RZ, RZ, -0x800000 ;  /* 0xff800000ff137424 */ /* 0x000fe200078e00ff */
[----:B------:R-:W-:-:S02]  /*1060*/  MOV R18, 0xff800000 ;  /* 0xff80000000127802 */ /* 0x000fc40000000f00 */
        /* <DEDUP_REMOVED lines=8> */
[----:B-1----:R-:W-:Y:S02]  /*10f0*/  @!P1 FMUL R19, R29, R36 ;  /* 0x000000241d139220 */ /* 0x002fe40000400000 */
[----:B0-----:R-:W-:Y:S01]  /*1100*/  @!P0 FMUL R18, R44, UR6 ;  /* 0x000000062c128c20 */ /* 0x001fe20008400000 */
[----:B------:R-:W-:Y:S01]  /*1110*/  @!P2 FMUL R20, R47, UR6 ;  /* 0x000000062f14ac20 */ /* 0x000fe20008400000 */
[----:B------:R-:W-:-:S07]  /*1120*/  FMUL R36, R28, UR6 ;  /* 0x000000061c247c20 */ /* 0x000fce0008400000 */
.L_x_8349:
[----:B------:R-:W-:Y:S05]  /*1130*/  BSYNC.RECONVERGENT B0 ;  /* 0x0000000000007941 */ /* 0x000fea0003800200 */
.L_x_8348:
[-C--:B------:R-:W-:Y:S02]  /*1140*/  FSETP.GT.AND P0, PT, R46, R41.reuse, PT ;  /* 0x000000292e00720b */ /* 0x080fe40003f04000 */
[----:B------:R-:W-:Y:S02]  /*1150*/  ISETP.GE.U32.AND P2, PT, R0, 0x20, PT ;  /* 0x000000200000780c */ /* 0x000fe40003f46070 */
[----:B------:R-:W-:Y:S02]  /*1160*/  FSEL R29, R46, R41, P0 ;  /* 0x000000292e1d7208 */ /* 0x000fe40000000000 */
[C---:B------:R-:W-:Y:S02]  /*1170*/  ISETP.GE.U32.AND P3, PT, R0.reuse, 0x40, PT ;  /* 0x000000400000780c */ /* 0x040fe40003f66070 */
[----:B------:R-:W-:Y:S02]  /*1180*/  FSETP.GT.AND P0, PT, R29, R42, PT ;  /* 0x0000002a1d00720b */ /* 0x000fe40003f04000 */
[----:B------:R-:W-:-:S02]  /*1190*/  ISETP.GE.U32.AND P4, PT, R0, 0x60, PT ;  /* 0x000000600000780c */ /* 0x000fc40003f86070 */
[----:B------:R-:W-:Y:S02]  /*11a0*/  FSEL R28, R29, R42, P0 ;  /* 0x0000002a1d1c7208 */ /* 0x000fe40000000000 */
[----:B------:R-:W-:Y:S02]  /*11b0*/  ISETP.GE.U32.AND P5, PT, R0, 0x80, PT ;  /* 0x000000800000780c */ /* 0x000fe40003fa6070 */
[-C--:B------:R-:W-:Y:S02]  /*11c0*/  FSETP.GT.AND P0, PT, R28, R45.reuse, PT ;  /* 0x0000002d1c00720b */ /* 0x080fe40003f04000 */
[----:B------:R-:W-:Y:S02]  /*11d0*/  ISETP.GE.U32.AND P1, PT, R0, 0xc0, PT ;  /* 0x000000c00000780c */ /* 0x000fe40003f26070 */
        /* <DEDUP_REMOVED lines=76> */
[----:B------:R-:W-:Y:S02]  /*16a0*/  IMAD.MOV.U32 R46, RZ, RZ, 0x437c0000 ;  /* 0x437c0000ff2e7424 */ /* 0x000fe400078e00ff */
[----:B------:R-:W-:Y:S01]  /*16b0*/  FADD R49, -R47, R42 ;  /* 0x0000002a2f317221 */ /* 0x000fe20000000100 */
[----:B------:R-:W-:-:S04]  /*16c0*/  FFMA.SAT R51, R53, R44, 0.5 ;  /* 0x3f00000035337423 */ /* 0x000fc8000000202c */
[----:B------:R-:W-:Y:S01]  /*16d0*/  FFMA.RM R28, R51, R46, 12582913 ;  /* 0x4b400001331c7423 */ /* 0x000fe2000000402e */
[----:B------:R-:W-:Y:S01]  /*16e0*/  FADD R51, -R47, R41 ;  /* 0x000000292f337221 */ /* 0x000fe20000000100 */
[-C--:B------:R-:W-:Y:S02]  /*16f0*/  FFMA.SAT R41, R49, R44.reuse, 0.5 ;  /* 0x3f00000031297423 */ /* 0x080fe4000000202c */
[----:B------:R-:W-:Y:S01]  /*1700*/  FADD R48, R28, -12583039 ;  /* 0xcb40007f1c307421 */ /* 0x000fe20000000000 */
[----:B------:R-:W-:Y:S01]  /*1710*/  FFMA.SAT R29, R51, R44, 0.5 ;  /* 0x3f000000331d7423 */ /* 0x000fe2000000202c */
[-C--:B------:R-:W-:Y:S02]  /*1720*/  FFMA.RM R41, R41, R46.reuse, 12582913 ;  /* 0x4b40000129297423 */ /* 0x080fe4000000402e */
[----:B------:R-:W-:Y:S01]  /*1730*/  FFMA R48, R53, 1.4426950216293334961, -R48 ;  /* 0x3fb8aa3b35307823 */ /* 0x000fe20000000830 */
[----:B------:R-:W-:-:S03]  /*1740*/  FFMA.RM R29, R29, R46, 12582913 ;  /* 0x4b4000011d1d7423 */ /* 0x000fc6000000402e */
[----:B------:R-:W-:Y:S01]  /*1750*/  FFMA R50, R53, 1.925963033500011079e-08, R48 ;  /* 0x32a5706035327823 */ /* 0x000fe20000000030 */
[----:B------:R-:W-:Y:S01]  /*1760*/  FADD R48, R41, -12583039 ;  /* 0xcb40007f29307421 */ /* 0x000fe20000000000 */
[----:B------:R-:W-:Y:S01]  /*1770*/  FADD R42, R29, -12583039 ;  /* 0xcb40007f1d2a7421 */ /* 0x000fe20000000000 */
[----:B------:R-:W-:Y:S02]  /*1780*/  SHF.L.U32 R53, R28, 0x17, RZ ;  /* 0x000000171c357819 */ /* 0x000fe400000006ff */
[----:B------:R-:W-:Y:S01]  /*1790*/  FFMA R48, R49, 1.4426950216293334961, -R48 ;  /* 0x3fb8aa3b31307823 */ /* 0x000fe20000000830 */
[----:B------:R-:W-:Y:S01]  /*17a0*/  FFMA R42, R51, 1.4426950216293334961, -R42 ;  /* 0x3fb8aa3b332a7823 */ /* 0x000fe2000000082a */
[----:B------:R-:W0:Y:S01]  /*17b0*/  MUFU.EX2 R50, R50 ;  /* 0x0000003200327308 */ /* 0x000e220000000800 */
[----:B------:R-:W-:Y:S01]  /*17c0*/  SHF.L.U32 R28, R29, 0x17, RZ ;  /* 0x000000171d1c7819 */ /* 0x000fe200000006ff */
[----:B------:R-:W-:Y:S01]  /*17d0*/  FFMA R48, R49, 1.925963033500011079e-08, R48 ;  /* 0x32a5706031307823 */ /* 0x000fe20000000030 */
[----:B------:R-:W-:Y:S01]  /*17e0*/  FADD R49, -R47, R45 ;  /* 0x0000002d2f317221 */ /* 0x000fe20000000100 */
[----:B------:R-:W-:Y:S01]  /*17f0*/  FFMA R51, R51, 1.925963033500011079e-08, R42 ;  /* 0x32a5706033337823 */ /* 0x000fe2000000002a */
[----:B------:R-:W-:-:S02]  /*1800*/  SHF.L.U32 R41, R41, 0x17, RZ ;  /* 0x0000001729297819 */ /* 0x000fc400000006ff */
[----:B------:R-:W-:Y:S01]  /*1810*/  FFMA.SAT R45, R49, R44, 0.5 ;  /* 0x3f000000312d7423 */ /* 0x000fe2000000202c */
[----:B------:R-:W1:Y:S03]  /*1820*/  MUFU.EX2 R42, R51 ;  /* 0x00000033002a7308 */ /* 0x000e660000000800 */
[----:B------:R-:W-:-:S04]  /*1830*/  FFMA.RM R45, R45, R46, 12582913 ;  /* 0x4b4000012d2d7423 */ /* 0x000fc8000000402e */
[----:B------:R-:W-:Y:S01]  /*1840*/  FADD R52, R45, -12583039 ;  /* 0xcb40007f2d347421 */ /* 0x000fe20000000000 */
[----:B------:R-:W2:Y:S01]  /*1850*/  MUFU.EX2 R48, R48 ;  /* 0x0000003000307308 */ /* 0x000ea20000000800 */
[----:B0-----:R-:W-:Y:S02]  /*1860*/  FMUL R29, R53, R50 ;  /* 0x00000032351d7220 */ /* 0x001fe40000400000 */
[----:B------:R-:W-:-:S04]  /*1870*/  FFMA R52, R49, 1.4426950216293334961, -R52 ;  /* 0x3fb8aa3b31347823 */ /* 0x000fc80000000834 */
[----:B------:R-:W-:Y:S01]  /*1880*/  FFMA R49, R49, 1.925963033500011079e-08, R52 ;  /* 0x32a5706031317823 */ /* 0x000fe20000000034 */
[----:B-1----:R-:W-:Y:S01]  /*1890*/  FMUL R42, R28, R42 ;  /* 0x0000002a1c2a7220 */ /* 0x002fe20000400000 */
[----:B------:R-:W-:Y:S02]  /*18a0*/  IMAD.SHL.U32 R28, R45, 0x800000, RZ ;  /* 0x008000002d1c7824 */ /* 0x000fe400078e00ff */
[----:B------:R-:W-:Y:S02]  /*18b0*/  FADD R45, RZ, R29 ;  /* 0x0000001dff2d7221 */ /* 0x000fe40000000000 */
[----:B------:R-:W0:Y:S01]  /*18c0*/  MUFU.EX2 R49, R49 ;  /* 0x0000003100317308 */ /* 0x000e220000000800 */
[----:B--2---:R-:W-:Y:S01]  /*18d0*/  FMUL R41, R41, R48 ;  /* 0x0000003029297220 */ /* 0x004fe20000400000 */
[----:B------:R-:W-:-:S04]  /*18e0*/  FADD R48, R45, R42 ;  /* 0x0000002a2d307221 */ /* 0x000fc80000000000 */
[----:B------:R-:W-:Y:S01]  /*18f0*/  FADD R45, R48, R41 ;  /* 0x00000029302d7221 */ /* 0x000fe20000000000 */
[----:B0-----:R-:W-:Y:S01]  /*1900*/  FMUL R28, R28, R49 ;  /* 0x000000311c1c7220 */ /* 0x001fe20000400000 */
[----:B------:R-:W-:Y:S02]  /*1910*/  P2R R49, PR, RZ, 0x4 ;  /* 0x00000004ff317803 */ /* 0x000fe40000000000 */
[----:B------:R-:W-:Y:S01]  /*1920*/  ISETP.GE.U32.AND P2, PT, R0, 0x100, PT ;  /* 0x000001000000780c */ /* 0x000fe20003f46070 */
[----:B------:R-:W-:-:S03]  /*1930*/  FADD R45, R45, R28 ;  /* 0x0000001c2d2d7221 */ /* 0x000fc60000000000 */
[----:B------:R-:W-:Y:S02]  /*1940*/  P2R R48, PR, RZ, 0x4 ;  /* 0x00000004ff307803 */ /* 0x000fe40000000000 */
[----:B------:R-:W-:-:S13]  /*1950*/  ISETP.NE.AND P2, PT, R49, RZ, PT ;  /* 0x000000ff3100720c */ /* 0x000fda0003f45270 */
        /* <DEDUP_REMOVED lines=11> */
.L_x_8350:
        /* <DEDUP_REMOVED lines=12> */
.L_x_8351:
        /* <DEDUP_REMOVED lines=12> */
.L_x_8352:
        /* <DEDUP_REMOVED lines=12> */
.L_x_8353:
        /* <DEDUP_REMOVED lines=12> */
.L_x_8354:
        /* <DEDUP_REMOVED lines=12> */
.L_x_8355:
        /* <DEDUP_REMOVED lines=12> */
.L_x_8356:
        /* <DEDUP_REMOVED lines=16> */
.L_x_8357:
        /* <DEDUP_REMOVED lines=13> */
.L_x_8358:
        /* <DEDUP_REMOVED lines=12> */
.L_x_8359:
        /* <DEDUP_REMOVED lines=12> */
.L_x_8360:
        /* <DEDUP_REMOVED lines=12> */
.L_x_8361:
        /* <DEDUP_REMOVED lines=12> */
.L_x_8362:
        /* <DEDUP_REMOVED lines=12> */
.L_x_8363:
[C---:B------:R-:W-:Y:S02]  /*2420*/  ISETP.GE.U32.AND P0, PT, R0.reuse, 0x1e0, PT ;  /* 0x000001e00000780c */ /* 0x040fe40003f06070 */
[----:B------:R-:W-:-:S04]  /*2430*/  ISETP.GE.U32.AND P1, PT, R0, 0x2c0, PT ;  /* 0x000002c00000780c */ /* 0x000fc80003f26070 */
[----:B------:R-:W-:-:S07]  /*2440*/  P2R R48, PR, RZ, 0x2 ;  /* 0x00000002ff307803 */ /* 0x000fce0000000000 */
        /* <DEDUP_REMOVED lines=11> */
.L_x_8364:
        /* <DEDUP_REMOVED lines=13> */
.L_x_8365:
        /* <DEDUP_REMOVED lines=12> */
.L_x_8366:
        /* <DEDUP_REMOVED lines=12> */
.L_x_8367:
        /* <DEDUP_REMOVED lines=12> */
.L_x_8368:
        /* <DEDUP_REMOVED lines=12> */
.L_x_8369:
        /* <DEDUP_REMOVED lines=12> */
.L_x_8370:
        /* <DEDUP_REMOVED lines=12> */
.L_x_8371:
        /* <DEDUP_REMOVED lines=11> */
.L_x_8372:
        /* <DEDUP_REMOVED lines=11> */
.L_x_8373:
        /* <DEDUP_REMOVED lines=11> */
.L_x_8374:
        /* <DEDUP_REMOVED lines=11> */
.L_x_8375:
        /* <DEDUP_REMOVED lines=11> */
.L_x_8376:
        /* <DEDUP_REMOVED lines=11> */
.L_x_8377:
        /* <DEDUP_REMOVED lines=24> */
[----:B------:R-:W-:-:S07]  /*2ff0*/  MOV R44, 0x3010 ;  /* 0x00003010002c7802 */ /* 0x000fce0000000f00 */
[----:B0-----:R-:W-:Y:S05]  /*3000*/  CALL.REL.NOINC `($__internal_4_$__cuda_sm3x_div_rn_noftz_f32_slowpath) ;  /* 0x0000002c00187944 */ /* 0x001fea0003c00000 */
[----:B------:R-:W-:-:S07]  /*3010*/  MOV R51, R29 ;  /* 0x0000001d00337202 */ /* 0x000fce0000000f00 */
.L_x_8381:
[----:B------:R-:W-:Y:S05]  /*3020*/  BSYNC.RECONVERGENT B3 ;  /* 0x0000000000037941 */ /* 0x000fea0003800200 */
.L_x_8380:
        /* <DEDUP_REMOVED lines=15> */
[----:B0-----:R-:W-:Y:S05]  /*3120*/  CALL.REL.NOINC `($__internal_4_$__cuda_sm3x_div_rn_noftz_f32_slowpath) ;  /* 0x0000002800d07944 */ /* 0x001fea0003c00000 */
.L_x_8385:
[----:B------:R-:W-:Y:S05]  /*3130*/  BSYNC.RECONVERGENT B4 ;  /* 0x0000000000047941 */ /* 0x000fea0003800200 */
.L_x_8384:
[----:B------:R-:W-:-:S04]  /*3140*/  F2FP.BF16.F32.PACK_AB R29, RZ, R29 ;  /* 0x0000001dff1d723e */ /* 0x000fc800000010ff */
[----:B------:R-:W-:Y:S01]  /*3150*/  PRMT R42, R51, 0x5410, R29 ;  /* 0x00005410332a7816 */ /* 0x000fe2000000001d */
[----:B------:R-:W-:Y:S06]  /*3160*/  BRA `(.L_x_8386) ;  /* 0x0000000000047947 */ /* 0x000fec0003800000 */
.L_x_8383:
[----:B------:R-:W-:-:S07]  /*3170*/  PRMT R42, R51, 0x5410, RZ ;  /* 0x00005410332a7816 */ /* 0x000fce00000000ff */
.L_x_8386:
[----:B------:R-:W-:Y:S05]  /*3180*/  BSYNC.RECONVERGENT B3 ;  /* 0x0000000000037941 */ /* 0x000fea0003800200 */
.L_x_8382:
        /* <DEDUP_REMOVED lines=15> */
[----:B0-----:R-:W-:Y:S05]  /*3280*/  CALL.REL.NOINC `($__internal_4_$__cuda_sm3x_div_rn_noftz_f32_slowpath) ;  /* 0x0000002800787944 */ /* 0x001fea0003c00000 */
.L_x_8390:
[----:B------:R-:W-:Y:S05]  /*3290*/  BSYNC.RECONVERGENT B4 ;  /* 0x0000000000047941 */ /* 0x000fea0003800200 */
.L_x_8389:
[----:B------:R-:W-:Y:S01]  /*32a0*/  F2FP.BF16.F32.PACK_AB R41, RZ, R29 ;  /* 0x0000001dff29723e */ /* 0x000fe200000010ff */
[----:B------:R-:W-:Y:S06]  /*32b0*/  BRA `(.L_x_8391) ;  /* 0x0000000000047947 */ /* 0x000fec0003800000 */
.L_x_8388:
[----:B------:R-:W-:-:S07]  /*32c0*/  PRMT R41, RZ, 0x7610, R41 ;  /* 0x00007610ff297816 */ /* 0x000fce0000000029 */
.L_x_8391:
[----:B------:R-:W-:Y:S05]  /*32d0*/  BSYNC.RECONVERGENT B3 ;  /* 0x0000000000037941 */ /* 0x000fea0003800200 */
.L_x_8387:
        /* <DEDUP_REMOVED lines=16> */
.L_x_8395:
[----:B------:R-:W-:Y:S05]  /*33e0*/  BSYNC.RECONVERGENT B4 ;  /* 0x0000000000047941 */ /* 0x000fea0003800200 */
.L_x_8394:
[----:B------:R-:W-:-:S04]  /*33f0*/  F2FP.BF16.F32.PACK_AB R29, RZ, R29 ;  /* 0x0000001dff1d723e */ /* 0x000fc800000010ff */
[----:B------:R-:W-:Y:S01]  /*3400*/  PRMT R41, R41, 0x5410, R29 ;  /* 0x0000541029297816 */ /* 0x000fe2000000001d */
[----:B------:R-:W-:Y:S06]  /*3410*/  BRA `(.L_x_8396) ;  /* 0x0000000000047947 */ /* 0x000fec0003800000 */
.L_x_8393:
[----:B------:R-:W-:-:S07]  /*3420*/  PRMT R41, R41, 0x5410, RZ ;  /* 0x0000541029297816 */ /* 0x000fce00000000ff */
.L_x_8396:
[----:B------:R-:W-:Y:S05]  /*3430*/  BSYNC.RECONVERGENT B3 ;  /* 0x0000000000037941 */ /* 0x000fea0003800200 */
.L_x_8392:
[----:B------:R-:W-:Y:S01]  /*3440*/  MOV R29, R41 ;  /* 0x00000029001d7202 */ /* 0x000fe20000000f00 */
[----:B------:R-:W-:Y:S01]  /*3450*/  IMAD.MOV.U32 R28, RZ, RZ, R42 ;  /* 0x000000ffff1c7224 */ /* 0x000fe200078e002a */
[----:B------:R-:W-:Y:S06]  /*3460*/  BRA `(.L_x_8397) ;  /* 0x0000000000107947 */ /* 0x000fec0003800000 */
.L_x_8379:
[----:B------:R-:W1:Y:S02]  /*3470*/  LDCU UR6, c[0x0][0x39c] ;  /* 0x00007380ff0677ac */ /* 0x000e640008000800 */
[----:B-1----:R-:W-:-:S13]  /*3480*/  ISETP.GE.AND P0, PT, R26, UR6, PT ;  /* 0x000000061a007c0c */ /* 0x002fda000bf06270 */
[----:B------:R-:W-:Y:S05]  /*3490*/  @P0 EXIT ;  /* 0x000000000000094d */ /* 0x000fea0003800000 */
[----:B------:R-:W-:-:S07]  /*34a0*/  CS2R R28, SRZ ;  /* 0x00000000001c7805 */ /* 0x000fce000001ff00 */
.L_x_8397:
[----:B------:R-:W-:Y:S05]  /*34b0*/  BSYNC.RECONVERGENT B2 ;  /* 0x0000000000027941 */ /* 0x000fea0003800200 */
.L_x_8378:
[----:B------:R1:W-:Y:S01]  /*34c0*/  STG.E.64 desc[UR4][R38.64], R28 ;  /* 0x0000001c26007986 */ /* 0x0003e2000c101b04 */
[----:B------:R-:W-:Y:S01]  /*34d0*/  IADD3 R41, PT, PT, R26, 0x80, RZ ;  /* 0x000000801a297810 */ /* 0x000fe20007ffe0ff */
[----:B------:R-:W-:Y:S03]  /*34e0*/  BSSY.RECONVERGENT B2, `(.L_x_8398) ;  /* 0x000005a000027945 */ /* 0x000fe60003800200 */
[----:B------:R-:W-:-:S13]  /*34f0*/  ISETP.GT.U32.AND P0, PT, R41, R0, PT ;  /* 0x000000002900720c */ /* 0x000fda0003f04070 */
        /* <DEDUP_REMOVED lines=13> */
.L_x_8401:
[----:B------:R-:W-:Y:S05]  /*35d0*/  BSYNC.RECONVERGENT B3 ;  /* 0x0000000000037941 */ /* 0x000fea0003800200 */
.L_x_8400:
[----:B------:R-:W-:Y:S01]  /*35e0*/  IADD3 R41, PT, PT, R26, 0x81, RZ ;  /* 0x000000811a297810 */ /* 0x000fe20007ffe0ff */
[----:B------:R-:W-:Y:S01]  /*35f0*/  BSSY.RECONVERGENT B3, `(.L_x_8402) ;  /* 0x0000015000037945 */ /* 0x000fe20003800200 */
[----:B------:R-:W-:Y:S02]  /*3600*/  F2FP.BF16.F32.PACK_AB R28, RZ, R29 ;  /* 0x0000001dff1c723e */ /* 0x000fe400000010ff */
        /* <DEDUP_REMOVED lines=14> */
.L_x_8405:
[----:B------:R-:W-:Y:S05]  /*36f0*/  BSYNC.RECONVERGENT B4 ;  /* 0x0000000000047941 */ /* 0x000fea0003800200 */
.L_x_8404:
[----:B------:R-:W-:-:S04]  /*3700*/  F2FP.BF16.F32.PACK_AB R29, RZ, R29 ;  /* 0x0000001dff1d723e */ /* 0x000fc800000010ff */
[----:B------:R-:W-:Y:S01]  /*3710*/  PRMT R32, R28, 0x5410, R29 ;  /* 0x000054101c207816 */ /* 0x000fe2000000001d */
[----:B------:R-:W-:Y:S06]  /*3720*/  BRA `(.L_x_8406) ;  /* 0x0000000000047947 */ /* 0x000fec0003800000 */
.L_x_8403:
[----:B------:R-:W-:-:S07]  /*3730*/  PRMT R32, R28, 0x5410, RZ ;  /* 0x000054101c207816 */ /* 0x000fce00000000ff */
.L_x_8406:
[----:B------:R-:W-:Y:S05]  /*3740*/  BSYNC.RECONVERGENT B3 ;  /* 0x0000000000037941 */ /* 0x000fea0003800200 */
.L_x_8402:
        /* <DEDUP_REMOVED lines=16> */
.L_x_8410:
[----:B------:R-:W-:Y:S05]  /*3850*/  BSYNC.RECONVERGENT B4 ;  /* 0x0000000000047941 */ /* 0x000fea0003800200 */
.L_x_8409:
[----:B------:R-:W-:Y:S01]  /*3860*/  F2FP.BF16.F32.PACK_AB R28, RZ, R29 ;  /* 0x0000001dff1c723e */ /* 0x000fe200000010ff */
[----:B------:R-:W-:Y:S06]  /*3870*/  BRA `(.L_x_8411) ;  /* 0x0000000000047947 */ /* 0x000fec0003800000 */
.L_x_8408:
[----:B------:R-:W-:-:S07]  /*3880*/  PRMT R28, RZ, 0x7610, R28 ;  /* 0x00007610ff1c7816 */ /* 0x000fce000000001c */
.L_x_8411:
[----:B------:R-:W-:Y:S05]  /*3890*/  BSYNC.RECONVERGENT B3 ;  /* 0x0000000000037941 */ /* 0x000fea0003800200 */
.L_x_8407:
        /* <DEDUP_REMOVED lines=16> */
.L_x_8415:
[----:B------:R-:W-:Y:S05]  /*39a0*/  BSYNC.RECONVERGENT B4 ;  /* 0x0000000000047941 */ /* 0x000fea0003800200 */
.L_x_8414:
[----:B------:R-:W-:-:S04]  /*39b0*/  F2FP.BF16.F32.PACK_AB R29, RZ, R29 ;  /* 0x0000001dff1d723e */ /* 0x000fc800000010ff */
[----:B------:R-:W-:Y:S01]  /*39c0*/  PRMT R41, R28, 0x5410, R29 ;  /* 0x000054101c297816 */ /* 0x000fe2000000001d */
[----:B------:R-:W-:Y:S06]  /*39d0*/  BRA `(.L_x_8416) ;  /* 0x0000000000047947 */ /* 0x000fec0003800000 */
.L_x_8413:
[----:B------:R-:W-:-:S07]  /*39e0*/  PRMT R41, R28, 0x5410, RZ ;  /* 0x000054101c297816 */ /* 0x000fce00000000ff */
.L_x_8416:
[----:B------:R-:W-:Y:S05]  /*39f0*/  BSYNC.RECONVERGENT B3 ;  /* 0x0000000000037941 */ /* 0x000fea0003800200 */
.L_x_8412:
[----:B------:R-:W-:Y:S02]  /*3a00*/  MOV R28, R32 ;  /* 0x00000020001c7202 */ /* 0x000fe40000000f00 */
[----:B------:R-:W-:-:S05]  /*3a10*/  MOV R29, R41 ;  /* 0x00000029001d7202 */ /* 0x000fca0000000f00 */
[----:B------:R2:W-:Y:S01]  /*3a20*/  STG.E.64 desc[UR4][R38.64+0x100], R28 ;  /* 0x0001001c26007986 */ /* 0x0005e2000c101b04 */
[----:B------:R-:W-:Y:S05]  /*3a30*/  BRA `(.L_x_8417) ;  /* 0x0000000000107947 */ /* 0x000fea0003800000 */
.L_x_8399:
[----:B------:R-:W1:Y:S02]  /*3a40*/  LDCU UR6, c[0x0][0x39c] ;  /* 0x00007380ff0677ac */ /* 0x000e640008000800 */
[----:B-1----:R-:W-:-:S13]  /*3a50*/  ISETP.GE.AND P0, PT, R41, UR6, PT ;  /* 0x0000000629007c0c */ /* 0x002fda000bf06270 */
[----:B------:R-:W-:Y:S05]  /*3a60*/  @P0 EXIT ;  /* 0x000000000000094d */ /* 0x000fea0003800000 */
[----:B------:R1:W-:Y:S02]  /*3a70*/  STG.E.64 desc[UR4][R38.64+0x100], RZ ;  /* 0x000100ff26007986 */ /* 0x0003e4000c101b04 */
.L_x_8417:
[----:B------:R-:W-:Y:S05]  /*3a80*/  BSYNC.RECONVERGENT B2 ;  /* 0x0000000000027941 */ /* 0x000fea0003800200 */
.L_x_8398:
[----:B--2---:R-:W-:Y:S01]  /*3a90*/  IADD3 R29, PT, PT, R26, 0x100, RZ ;  /* 0x000001001a1d7810 */ /* 0x004fe20007ffe0ff */
[----:B------:R-:W-:Y:S03]  /*3aa0*/  BSSY.RECONVERGENT B2, `(.L_x_8418) ;  /* 0x000005a000027945 */ /* 0x000fe60003800200 */
[----:B------:R-:W-:-:S13]  /*3ab0*/  ISETP.GT.U32.AND P0, PT, R29, R0, PT ;  /* 0x000000001d00720c */ /* 0x000fda0003f04070 */
        /* <DEDUP_REMOVED lines=10> */
[----:B------:R-:W-:Y:S01]  /*3b60*/  IMAD.MOV.U32 R29, RZ, RZ, R33 ;  /* 0x000000ffff1d7224 */ /* 0x000fe200078e0021 */
[----:B------:R-:W-:-:S07]  /*3b70*/  MOV R44, 0x3b90 ;  /* 0x00003b90002c7802 */ /* 0x000fce0000000f00 */
[----:B01----:R-:W-:Y:S05]  /*3b80*/  CALL.REL.NOINC `($__internal_4_$__cuda_sm3x_div_rn_noftz_f32_slowpath) ;  /* 0x0000002000387944 */ /* 0x003fea0003c00000 */
.L_x_8421:
[----:B------:R-:W-:Y:S05]  /*3b90*/  BSYNC.RECONVERGENT B3 ;  /* 0x0000000000037941 */ /* 0x000fea0003800200 */
.L_x_8420:
[----:B------:R-:W-:Y:S01]  /*3ba0*/  IADD3 R31, PT, PT, R26, 0x101, RZ ;  /* 0x000001011a1f7810 */ /* 0x000fe20007ffe0ff */
[----:B------:R-:W-:Y:S01]  /*3bb0*/  BSSY.RECONVERGENT B3, `(.L_x_8422) ;  /* 0x0000015000037945 */ /* 0x000fe20003800200 */
[----:B------:R-:W-:Y:S02]  /*3bc0*/  F2FP.BF16.F32.PACK_AB R28, RZ, R29 ;  /* 0x0000001dff1c723e */ /* 0x000fe400000010ff */
        /* <DEDUP_REMOVED lines=13> */
[----:B01----:R-:W-:Y:S05]  /*3ca0*/  CALL.REL.NOINC `($__internal_4_$__cuda_sm3x_div_rn_noftz_f32_slowpath) ;  /* 0x0000001c00f07944 */ /* 0x003fea0003c00000 */
.L_x_8425:
[----:B------:R-:W-:Y:S05]  /*3cb0*/  BSYNC.RECONVERGENT B4 ;  /* 0x0000000000047941 */ /* 0x000fea0003800200 */
.L_x_8424:
[----:B------:R-:W-:-:S04]  /*3cc0*/  F2FP.BF16.F32.PACK_AB R29, RZ, R29 ;  /* 0x0000001dff1d723e */ /* 0x000fc800000010ff */
[----:B------:R-:W-:Y:S01]  /*3cd0*/  PRMT R28, R28, 0x5410, R29 ;  /* 0x000054101c1c7816 */ /* 0x000fe2000000001d */
[----:B------:R-:W-:Y:S06]  /*3ce0*/  BRA `(.L_x_8426) ;  /* 0x0000000000047947 */ /* 0x000fec0003800000 */
.L_x_8423:
[----:B------:R-:W-:-:S07]  /*3cf0*/  PRMT R28, R28, 0x5410, RZ ;  /* 0x000054101c1c7816 */ /* 0x000fce00000000ff */
.L_x_8426:
[----:B------:R-:W-:Y:S05]  /*3d00*/  BSYNC.RECONVERGENT B3 ;  /* 0x0000000000037941 */ /* 0x000fea0003800200 */
.L_x_8422:
[----:B------:R-:W-:Y:S01]  /*3d10*/  IADD3 R25, PT, PT, R26, 0x102, RZ ;  /* 0x000001021a197810 */ /* 0x000fe20007ffe0ff */
        /* <DEDUP_REMOVED lines=15> */
.L_x_8430:
[----:B------:R-:W-:Y:S05]  /*3e10*/  BSYNC.RECONVERGENT B4 ;  /* 0x0000000000047941 */ /* 0x000fea0003800200 */
.L_x_8429:
[----:B------:R-:W-:Y:S01]  /*3e20*/  F2FP.BF16.F32.PACK_AB R23, RZ, R29 ;  /* 0x0000001dff17723e */ /* 0x000fe200000010ff */
[----:B------:R-:W-:Y:S06]  /*3e30*/  BRA `(.L_x_8431) ;  /* 0x0000000000047947 */ /* 0x000fec0003800000 */
.L_x_8428:
[----:B------:R-:W-:-:S07]  /*3e40*/  PRMT R23, RZ, 0x7610, R23 ;  /* 0x00007610ff177816 */ /* 0x000fce0000000017 */
.L_x_8431:
[----:B------:R-:W-:Y:S05]  /*3e50*/  BSYNC.RECONVERGENT B3 ;  /* 0x0000000000037941 */ /* 0x000fea0003800200 */
.L_x_8427:
        /* <DEDUP_REMOVED lines=16> */
.L_x_8435:
[----:B------:R-:W-:Y:S05]  /*3f60*/  BSYNC.RECONVERGENT B4 ;  /* 0x0000000000047941 */ /* 0x000fea0003800200 */
.L_x_8434:
[----:B------:R-:W-:-:S04]  /*3f70*/  F2FP.BF16.F32.PACK_AB R29, RZ, R29 ;  /* 0x0000001dff1d723e */ /* 0x000fc800000010ff */
[----:B------:R-:W-:Y:S01]  /*3f80*/  PRMT R41, R23, 0x5410, R29 ;  /* 0x0000541017297816 */ /* 0x000fe2000000001d */
[----:B------:R-:W-:Y:S06]  /*3f90*/  BRA `(.L_x_8436) ;  /* 0x0000000000047947 */ /* 0x000fec0003800000 */
.L_x_8433:
[----:B------:R-:W-:-:S07]  /*3fa0*/  PRMT R41, R23, 0x5410, RZ ;  /* 0x0000541017297816 */ /* 0x000fce00000000ff */
.L_x_8436:
[----:B------:R-:W-:Y:S05]  /*3fb0*/  BSYNC.RECONVERGENT B3 ;  /* 0x0000000000037941 */ /* 0x000fea0003800200 */
.L_x_8432:
[----:B------:R-:W-:Y:S01]  /*3fc0*/  MOV R24, R28 ;  /* 0x0000001c00187202 */ /* 0x000fe20000000f00 */
[----:B------:R-:W-:-:S05]  /*3fd0*/  IMAD.MOV.U32 R25, RZ, RZ, R41 ;  /* 0x000000ffff197224 */ /* 0x000fca00078e0029 */
[----:B------:R3:W-:Y:S01]  /*3fe0*/  STG.E.64 desc[UR4][R38.64+0x200], R24 ;  /* 0x0002001826007986 */ /* 0x0007e2000c101b04 */
[----:B------:R-:W-:Y:S05]  /*3ff0*/  BRA `(.L_x_8437) ;  /* 0x0000000000107947 */ /* 0x000fea0003800000 */
.L_x_8419:
[----:B------:R-:W2:Y:S02]  /*4000*/  LDCU UR6, c[0x0][0x39c] ;  /* 0x00007380ff0677ac */ /* 0x000ea40008000800 */
[----:B--2---:R-:W-:-:S13]  /*4010*/  ISETP.GE.AND P0, PT, R29, UR6, PT ;  /* 0x000000061d007c0c */ /* 0x004fda000bf06270 */
[----:B------:R-:W-:Y:S05]  /*4020*/  @P0 EXIT ;  /* 0x000000000000094d */ /* 0x000fea0003800000 */
[----:B------:R2:W-:Y:S02]  /*4030*/  STG.E.64 desc[UR4][R38.64+0x200], RZ ;  /* 0x000200ff26007986 */ /* 0x0005e4000c101b04 */
.L_x_8437:
[----:B------:R-:W-:Y:S05]  /*4040*/  BSYNC.RECONVERGENT B2 ;  /* 0x0000000000027941 */ /* 0x000fea0003800200 */
.L_x_8418:
[----:B------:R-:W-:Y:S01]  /*4050*/  ISETP.GT.U32.AND P0, PT, R5, R0, PT ;  /* 0x000000000500720c */ /* 0x000fe20003f04070 */
[----:B------:R-:W-:-:S12]  /*4060*/  BSSY.RECONVERGENT B2, `(.L_x_8438) ;  /* 0x0000058000027945 */ /* 0x000fd80003800200 */
[----:B------:R-:W-:Y:S05]  /*4070*/  @P0 BRA `(.L_x_8439) ;  /* 0x0000000400480947 */ /* 0x000fea0003800000 */
[----:B---3--:R-:W3:Y:S01]  /*4080*/  MUFU.RCP R24, R43 ;  /* 0x0000002b00187308 */ /* 0x008ee20000001000 */
        /* <DEDUP_REMOVED lines=10> */
[----:B012---:R-:W-:Y:S05]  /*4130*/  CALL.REL.NOINC `($__internal_4_$__cuda_sm3x_div_rn_noftz_f32_slowpath) ;  /* 0x0000001800cc7944 */ /* 0x007fea0003c00000 */
.L_x_8441:
[----:B------:R-:W-:Y:S05]  /*4140*/  BSYNC.RECONVERGENT B3 ;  /* 0x0000000000037941 */ /* 0x000fea0003800200 */
.L_x_8440:
[----:B------:R-:W-:Y:S01]  /*4150*/  IADD3 R5, PT, PT, R26, 0x181, RZ ;  /* 0x000001811a057810 */ /* 0x000fe20007ffe0ff */
[----:B------:R-:W-:Y:S03]  /*4160*/  BSSY.RECONVERGENT B3, `(.L_x_8442) ;  /* 0x0000015000037945 */ /* 0x000fe60003800200 */
[----:B------:R-:W-:Y:S02]  /*4170*/  ISETP.GT.U32.AND P0, PT, R5, R0, PT ;  /* 0x000000000500720c */ /* 0x000fe40003f04070 */
[----:B------:R-:W-:-:S11]  /*4180*/  F2FP.BF16.F32.PACK_AB R5, RZ, R29 ;  /* 0x0000001dff05723e */ /* 0x000fd600000010ff */
        /* <DEDUP_REMOVED lines=13> */
.L_x_8445:
[----:B------:R-:W-:Y:S05]  /*4260*/  BSYNC.RECONVERGENT B4 ;  /* 0x0000000000047941 */ /* 0x000fea0003800200 */
.L_x_8444:
[----:B------:R-:W-:-:S04]  /*4270*/  F2FP.BF16.F32.PACK_AB R29, RZ, R29 ;  /* 0x0000001dff1d723e */ /* 0x000fc800000010ff */
[----:B------:R-:W-:Y:S01]  /*4280*/  PRMT R5, R5, 0x5410, R29 ;  /* 0x0000541005057816 */ /* 0x000fe2000000001d */
[----:B------:R-:W-:Y:S06]  /*4290*/  BRA `(.L_x_8446) ;  /* 0x0000000000047947 */ /* 0x000fec0003800000 */
.L_x_8443:
[----:B------:R-:W-:-:S07]  /*42a0*/  PRMT R5, R5, 0x5410, RZ ;  /* 0x0000541005057816 */ /* 0x000fce00000000ff */
.L_x_8446:
[----:B------:R-:W-:Y:S05]  /*42b0*/  BSYNC.RECONVERGENT B3 ;  /* 0x0000000000037941 */ /* 0x000fea0003800200 */
.L_x_8442:
[----:B------:R-:W-:Y:S01]  /*42c0*/  VIADD R23, R26, 0x182 ;  /* 0x000001821a177836 */ /* 0x000fe20000000000 */
[----:B------:R-:W-:Y:S04]  /*42d0*/  BSSY.RECONVERGENT B3, `(.L_x_8447) ;  /* 0x0000013000037945 */ /* 0x000fe80003800200 */
[----:B------:R-:W-:-:S13]  /*42e0*/  ISETP.GT.U32.AND P0, PT, R23, R0, PT ;  /* 0x000000001700720c */ /* 0x000fda0003f04070 */
        /* <DEDUP_REMOVED lines=13> */
.L_x_8450:
[----:B------:R-:W-:Y:S05]  /*43c0*/  BSYNC.RECONVERGENT B4 ;  /* 0x0000000000047941 */ /* 0x000fea0003800200 */
.L_x_8449:
[----:B------:R-:W-:Y:S01]  /*43d0*/  F2FP.BF16.F32.PACK_AB R2, RZ, R29 ;  /* 0x0000001dff02723e */ /* 0x000fe200000010ff */
[----:B------:R-:W-:Y:S06]  /*43e0*/  BRA `(.L_x_8451) ;  /* 0x0000000000047947 */ /* 0x000fec0003800000 */
.L_x_8448:
[----:B------:R-:W-:-:S07]  /*43f0*/  PRMT R2, RZ, 0x7610, R2 ;  /* 0x00007610ff027816 */ /* 0x000fce0000000002 */
.L_x_8451:
[----:B------:R-:W-:Y:S05]  /*4400*/  BSYNC.RECONVERGENT B3 ;  /* 0x0000000000037941 */ /* 0x000fea0003800200 */
.L_x_8447:
[----:B------:R-:W-:Y:S01]  /*4410*/  IADD3 R23, PT, PT, R26, 0x183, RZ ;  /* 0x000001831a177810 */ /* 0x000fe20007ffe0ff */
[----:B------:R-:W-:Y:S03]  /*4420*/  BSSY.RECONVERGENT B3, `(.L_x_8452) ;  /* 0x0000014000037945 */ /* 0x000fe60003800200 */
        /* <DEDUP_REMOVED lines=14> */
.L_x_8455:
[----:B------:R-:W-:Y:S05]  /*4510*/  BSYNC.RECONVERGENT B4 ;  /* 0x0000000000047941 */ /* 0x000fea0003800200 */
.L_x_8454:
[----:B------:R-:W-:-:S04]  /*4520*/  F2FP.BF16.F32.PACK_AB R29, RZ, R29 ;  /* 0x0000001dff1d723e */ /* 0x000fc800000010ff */
[----:B------:R-:W-:Y:S01]  /*4530*/  PRMT R41, R2, 0x5410, R29 ;  /* 0x0000541002297816 */ /* 0x000fe2000000001d */
[----:B------:R-:W-:Y:S06]  /*4540*/  BRA `(.L_x_8456) ;  /* 0x0000000000047947 */ /* 0x000fec0003800000 */
.L_x_8453:
[----:B------:R-:W-:-:S07]  /*4550*/  PRMT R41, R2, 0x5410, RZ ;  /* 0x0000541002297816 */ /* 0x000fce00000000ff */
.L_x_8456:
[----:B------:R-:W-:Y:S05]  /*4560*/  BSYNC.RECONVERGENT B3 ;  /* 0x0000000000037941 */ /* 0x000fea0003800200 */
.L_x_8452:
[----:B------:R-:W-:-:S05]  /*4570*/  IMAD.MOV.U32 R40, RZ, RZ, R5 ;  /* 0x000000ffff287224 */ /* 0x000fca00078e0005 */
[----:B------:R3:W-:Y:S01]  /*4580*/  STG.E.64 desc[UR4][R38.64+0x300], R40 ;  /* 0x0003002826007986 */ /* 0x0007e2000c101b04 */
[----:B------:R-:W-:Y:S05]  /*4590*/  BRA `(.L_x_8457) ;  /* 0x0000000000107947 */ /* 0x000fea0003800000 */
.L_x_8439:
[----:B------:R-:W4:Y:S02]  /*45a0*/  LDCU UR6, c[0x0][0x39c] ;  /* 0x00007380ff0677ac */ /* 0x000f240008000800 */
[----:B----4-:R-:W-:-:S13]  /*45b0*/  ISETP.GE.AND P0, PT, R5, UR6, PT ;  /* 0x0000000605007c0c */ /* 0x010fda000bf06270 */
[----:B------:R-:W-:Y:S05]  /*45c0*/  @P0 EXIT ;  /* 0x000000000000094d */ /* 0x000fea0003800000 */
[----:B------:R4:W-:Y:S02]  /*45d0*/  STG.E.64 desc[UR4][R38.64+0x300], RZ ;  /* 0x000300ff26007986 */ /* 0x0009e4000c101b04 */
.L_x_8457:
[----:B------:R-:W-:Y:S05]  /*45e0*/  BSYNC.RECONVERGENT B2 ;  /* 0x0000000000027941 */ /* 0x000fea0003800200 */
.L_x_8438:
[----:B------:R-:W-:Y:S01]  /*45f0*/  ISETP.GT.U32.AND P0, PT, R7, R0, PT ;  /* 0x000000000700720c */ /* 0x000fe20003f04070 */
[----:B------:R-:W-:-:S12]  /*4600*/  BSSY.RECONVERGENT B2, `(.L_x_8458) ;  /* 0x0000058000027945 */ /* 0x000fd80003800200 */
[----:B------:R-:W-:Y:S05]  /*4610*/  @P0 BRA `(.L_x_8459) ;  /* 0x0000000400480947 */ /* 0x000fea0003800000 */
[----:B------:R-:W5:Y:S01]  /*4620*/  MUFU.RCP R2, R43 ;  /* 0x0000002b00027308 */ /* 0x000f620000001000 */
[----:B------:R-:W-:Y:S07]  /*4630*/  BSSY.RECONVERGENT B3, `(.L_x_8460) ;  /* 0x000000b000037945 */ /* 0x000fee0003800200 */
[----:B------:R-:W0:Y:S01]  /*4640*/  FCHK P0, R22, R43 ;  /* 0x0000002b16007302 */ /* 0x000e220000000000 */
[----:B-----5:R-:W-:-:S04]  /*4650*/  FFMA R5, -R43, R2, 1 ;  /* 0x3f8000002b057423 */ /* 0x020fc80000000102 */
[----:B------:R-:W-:-:S04]  /*4660*/  FFMA R5, R2, R5, R2 ;  /* 0x0000000502057223 */ /* 0x000fc80000000002 */
[----:B------:R-:W-:-:S04]  /*4670*/  FFMA R2, R5, R22, RZ ;  /* 0x0000001605027223 */ /* 0x000fc800000000ff */
[----:B------:R-:W-:-:S04]  /*4680*/  FFMA R7, -R43, R2, R22 ;  /* 0x000000022b077223 */ /* 0x000fc80000000116 */
[----:B------:R-:W-:Y:S01]  /*4690*/  FFMA R29, R5, R7, R2 ;  /* 0x00000007051d7223 */ /* 0x000fe20000000002 */
[----:B0-----:R-:W-:Y:S06]  /*46a0*/  @!P0 BRA `(.L_x_8461) ;  /* 0x00000000000c8947 */ /* 0x001fec0003800000 */
[----:B------:R-:W-:Y:S02]  /*46b0*/  MOV R29, R22 ;  /* 0x00000016001d7202 */ /* 0x000fe40000000f00 */
[----:B------:R-:W-:-:S07]  /*46c0*/  MOV R44, 0x46e0 ;  /* 0x000046e0002c7802 */ /* 0x000fce0000000f00 */
[----:B-1234-:R-:W-:Y:S05]  /*46d0*/  CALL.REL.NOINC `($__internal_4_$__cuda_sm3x_div_rn_noftz_f32_slowpath) ;  /* 0x0000001400647944 */ /* 0x01efea0003c00000 */
.L_x_8461:
[----:B------:R-:W-:Y:S05]  /*46e0*/  BSYNC.RECONVERGENT B3 ;  /* 0x0000000000037941 */ /* 0x000fea0003800200 */
.L_x_8460:
[----:B------:R-:W-:Y:S01]  /*46f0*/  IADD3 R5, PT, PT, R26, 0x201, RZ ;  /* 0x000002011a057810 */ /* 0x000fe20007ffe0ff */
[----:B------:R-:W-:Y:S01]  /*4700*/  BSSY.RECONVERGENT B3, `(.L_x_8462) ;  /* 0x0000015000037945 */ /* 0x000fe20003800200 */
[----:B------:R-:W-:Y:S02]  /*4710*/  F2FP.BF16.F32.PACK_AB R2, RZ, R29 ;  /* 0x0000001dff02723e */ /* 0x000fe400000010ff */
[----:B------:R-:W-:-:S13]  /*4720*/  ISETP.GT.U32.AND P0, PT, R5, R0, PT ;  /* 0x000000000500720c */ /* 0x000fda0003f04070 */
        /* <DEDUP_REMOVED lines=12> */
[----:B-1234-:R-:W-:Y:S05]  /*47f0*/  CALL.REL.NOINC `($__internal_4_$__cuda_sm3x_div_rn_noftz_f32_slowpath) ;  /* 0x00000014001c7944 */ /* 0x01efea0003c00000 */
.L_x_8465:
[----:B------:R-:W-:Y:S05]  /*4800*/  BSYNC.RECONVERGENT B4 ;  /* 0x0000000000047941 */ /* 0x000fea0003800200 */
.L_x_8464:
[----:B------:R-:W-:-:S04]  /*4810*/  F2FP.BF16.F32.PACK_AB R29, RZ, R29 ;  /* 0x0000001dff1d723e */ /* 0x000fc800000010ff */
[----:B------:R-:W-:Y:S01]  /*4820*/  PRMT R5, R2, 0x5410, R29 ;  /* 0x0000541002057816 */ /* 0x000fe2000000001d */
[----:B------:R-:W-:Y:S06]  /*4830*/  BRA `(.L_x_8466) ;  /* 0x0000000000047947 */ /* 0x000fec0003800000 */
.L_x_8463:
[----:B------:R-:W-:-:S07]  /*4840*/  PRMT R5, R2, 0x5410, RZ ;  /* 0x0000541002057816 */ /* 0x000fce00000000ff */
.L_x_8466:
[----:B------:R-:W-:Y:S05]  /*4850*/  BSYNC.RECONVERGENT B3 ;  /* 0x0000000000037941 */ /* 0x000fea0003800200 */
.L_x_8462:
[----:B------:R-:W-:Y:S01]  /*4860*/  VIADD R7, R26, 0x202 ;  /* 0x000002021a077836 */ /* 0x000fe20000000000 */
[----:B------:R-:W-:Y:S04]  /*4870*/  BSSY.RECONVERGENT B3, `(.L_x_8467) ;  /* 0x0000013000037945 */ /* 0x000fe80003800200 */
        /* <DEDUP_REMOVED lines=14> */
.L_x_8470:
[----:B------:R-:W-:Y:S05]  /*4960*/  BSYNC.RECONVERGENT B4 ;  /* 0x0000000000047941 */ /* 0x000fea0003800200 */
.L_x_8469:
[----:B------:R-:W-:Y:S01]  /*4970*/  F2FP.BF16.F32.PACK_AB R2, RZ, R29 ;  /* 0x0000001dff02723e */ /* 0x000fe200000010ff */
[----:B------:R-:W-:Y:S06]  /*4980*/  BRA `(.L_x_8471) ;  /* 0x0000000000047947 */ /* 0x000fec0003800000 */
.L_x_8468:
[----:B------:R-:W-:-:S07]  /*4990*/  PRMT R2, RZ, 0x7610, R2 ;  /* 0x00007610ff027816 */ /* 0x000fce0000000002 */
.L_x_8471:
[----:B------:R-:W-:Y:S05]  /*49a0*/  BSYNC.RECONVERGENT B3 ;  /* 0x0000000000037941 */ /* 0x000fea0003800200 */
.L_x_8467:
[----:B------:R-:W-:Y:S01]  /*49b0*/  IADD3 R3, PT, PT, R26, 0x203, RZ ;  /* 0x000002031a037810 */ /* 0x000fe20007ffe0ff */
[----:B------:R-:W-:Y:S03]  /*49c0*/  BSSY.RECONVERGENT B3, `(.L_x_8472) ;  /* 0x0000014000037945 */ /* 0x000fe60003800200 */
        /* <DEDUP_REMOVED lines=14> */
.L_x_8475:
[----:B------:R-:W-:Y:S05]  /*4ab0*/  BSYNC.RECONVERGENT B4 ;  /* 0x0000000000047941 */ /* 0x000fea0003800200 */
.L_x_8474:
[----:B------:R-:W-:-:S04]  /*4ac0*/  F2FP.BF16.F32.PACK_AB R29, RZ, R29 ;  /* 0x0000001dff1d723e */ /* 0x000fc800000010ff */
[----:B---3--:R-:W-:Y:S01]  /*4ad0*/  PRMT R41, R2, 0x5410, R29 ;  /* 0x0000541002297816 */ /* 0x008fe2000000001d */
[----:B------:R-:W-:Y:S06]  /*4ae0*/  BRA `(.L_x_8476) ;  /* 0x0000000000047947 */ /* 0x000fec0003800000 */
.L_x_8473:
[----:B---3--:R-:W-:-:S07]  /*4af0*/  PRMT R41, R2, 0x5410, RZ ;  /* 0x0000541002297816 */ /* 0x008fce00000000ff */
.L_x_8476:
[----:B------:R-:W-:Y:S05]  /*4b00*/  BSYNC.RECONVERGENT B3 ;  /* 0x0000000000037941 */ /* 0x000fea0003800200 */
.L_x_8472:
[----:B------:R-:W-:-:S05]  /*4b10*/  IMAD.MOV.U32 R40, RZ, RZ, R5 ;  /* 0x000000ffff287224 */ /* 0x000fca00078e0005 */
[----:B------:R0:W-:Y:S01]  /*4b20*/  STG.E.64 desc[UR4][R38.64+0x400], R40 ;  /* 0x0004002826007986 */ /* 0x0001e2000c101b04 */
[----:B------:R-:W-:Y:S05]  /*4b30*/  BRA `(.L_x_8477) ;  /* 0x0000000000107947 */ /* 0x000fea0003800000 */
.L_x_8459:
[----:B------:R-:W5:Y:S02]  /*4b40*/  LDCU UR6, c[0x0][0x39c] ;  /* 0x00007380ff0677ac */ /* 0x000f640008000800 */
[----:B-----5:R-:W-:-:S13]  /*4b50*/  ISETP.GE.AND P0, PT, R7, UR6, PT ;  /* 0x0000000607007c0c */ /* 0x020fda000bf06270 */
[----:B------:R-:W-:Y:S05]  /*4b60*/  @P0 EXIT ;  /* 0x000000000000094d */ /* 0x000fea0003800000 */
[----:B------:R0:W-:Y:S02]  /*4b70*/  STG.E.64 desc[UR4][R38.64+0x400], RZ ;  /* 0x000400ff26007986 */ /* 0x0001e4000c101b04 */
.L_x_8477:
[----:B------:R-:W-:Y:S05]  /*4b80*/  BSYNC.RECONVERGENT B2 ;  /* 0x0000000000027941 */ /* 0x000fea0003800200 */
.L_x_8458:
        /* <DEDUP_REMOVED lines=15> */
.L_x_8481:
[----:B------:R-:W-:Y:S05]  /*4c80*/  BSYNC.RECONVERGENT B3 ;  /* 0x0000000000037941 */ /* 0x000fea0003800200 */
.L_x_8480:
        /* <DEDUP_REMOVED lines=17> */
.L_x_8485:
[----:B------:R-:W-:Y:S05]  /*4da0*/  BSYNC.RECONVERGENT B4 ;  /* 0x0000000000047941 */ /* 0x000fea0003800200 */
.L_x_8484:
[----:B------:R-:W-:-:S04]  /*4db0*/  F2FP.BF16.F32.PACK_AB R29, RZ, R29 ;  /* 0x0000001dff1d723e */ /* 0x000fc800000010ff */
[----:B------:R-:W-:Y:S01]  /*4dc0*/  PRMT R3, R2, 0x5410, R29 ;  /* 0x0000541002037816 */ /* 0x000fe2000000001d */
[----:B------:R-:W-:Y:S06]  /*4dd0*/  BRA `(.L_x_8486) ;  /* 0x0000000000047947 */ /* 0x000fec0003800000 */
.L_x_8483:
[----:B------:R-:W-:-:S07]  /*4de0*/  PRMT R3, R2, 0x5410, RZ ;  /* 0x0000541002037816 */ /* 0x000fce00000000ff */
.L_x_8486:
[----:B------:R-:W-:Y:S05]  /*4df0*/  BSYNC.RECONVERGENT B3 ;  /* 0x0000000000037941 */ /* 0x000fea0003800200 */
.L_x_8482:
        /* <DEDUP_REMOVED lines=16> */
.L_x_8490:
[----:B------:R-:W-:Y:S05]  /*4f00*/  BSYNC.RECONVERGENT B4 ;  /* 0x0000000000047941 */ /* 0x000fea0003800200 */
.L_x_8489:
[----:B------:R-:W-:Y:S01]  /*4f10*/  F2FP.BF16.F32.PACK_AB R2, RZ, R29 ;  /* 0x0000001dff02723e */ /* 0x000fe200000010ff */
[----:B------:R-:W-:Y:S06]  /*4f20*/  BRA `(.L_x_8491) ;  /* 0x0000000000047947 */ /* 0x000fec0003800000 */
.L_x_8488:
[----:B------:R-:W-:-:S07]  /*4f30*/  PRMT R2, RZ, 0x7610, R2 ;  /* 0x00007610ff027816 */ /* 0x000fce0000000002 */
.L_x_8491:
[----:B------:R-:W-:Y:S05]  /*4f40*/  BSYNC.RECONVERGENT B3 ;  /* 0x0000000000037941 */ /* 0x000fea0003800200 */
.L_x_8487:
        /* <DEDUP_REMOVED lines=16> */
.L_x_8495:
[----:B------:R-:W-:Y:S05]  /*5050*/  BSYNC.RECONVERGENT B4 ;  /* 0x0000000000047941 */ /* 0x000fea0003800200 */
.L_x_8494:
[----:B------:R-:W-:-:S04]  /*5060*/  F2FP.BF16.F32.PACK_AB R29, RZ, R29 ;  /* 0x0000001dff1d723e */ /* 0x000fc800000010ff */
[----:B---3--:R-:W-:Y:S01]  /*5070*/  PRMT R41, R2, 0x5410, R29 ;  /* 0x0000541002297816 */ /* 0x008fe2000000001d */
[----:B------:R-:W-:Y:S06]  /*5080*/  BRA `(.L_x_8496) ;  /* 0x0000000000047947 */ /* 0x000fec0003800000 */
.L_x_8493:
[----:B---3--:R-:W-:-:S07]  /*5090*/  PRMT R41, R2, 0x5410, RZ ;  /* 0x0000541002297816 */ /* 0x008fce00000000ff */
.L_x_8496:
[----:B------:R-:W-:Y:S05]  /*50a0*/  BSYNC.RECONVERGENT B3 ;  /* 0x0000000000037941 */ /* 0x000fea0003800200 */
.L_x_8492:
[----:B------:R-:W-:-:S05]  /*50b0*/  IMAD.MOV.U32 R40, RZ, RZ, R3 ;  /* 0x000000ffff287224 */ /* 0x000fca00078e0003 */
[----:B------:R0:W-:Y:S01]  /*50c0*/  STG.E.64 desc[UR4][R38.64+0x500], R40 ;  /* 0x0005002826007986 */ /* 0x0001e2000c101b04 */
[----:B------:R-:W-:Y:S05]  /*50d0*/  BRA `(.L_x_8497) ;  /* 0x0000000000107947 */ /* 0x000fea0003800000 */
.L_x_8479:
[----:B------:R-:W5:Y:S02]  /*50e0*/  LDCU UR6, c[0x0][0x39c] ;  /* 0x00007380ff0677ac */ /* 0x000f640008000800 */
[----:B-----5:R-:W-:-:S13]  /*50f0*/  ISETP.GE.AND P0, PT, R9, UR6, PT ;  /* 0x0000000609007c0c */ /* 0x020fda000bf06270 */
[----:B------:R-:W-:Y:S05]  /*5100*/  @P0 EXIT ;  /* 0x000000000000094d */ /* 0x000fea0003800000 */
[----:B------:R0:W-:Y:S02]  /*5110*/  STG.E.64 desc[UR4][R38.64+0x500], RZ ;  /* 0x000500ff26007986 */ /* 0x0001e4000c101b04 */
.L_x_8497:
[----:B------:R-:W-:Y:S05]  /*5120*/  BSYNC.RECONVERGENT B2 ;  /* 0x0000000000027941 */ /* 0x000fea0003800200 */
.L_x_8478:
        /* <DEDUP_REMOVED lines=15> */
.L_x_8501:
[----:B------:R-:W-:Y:S05]  /*5220*/  BSYNC.RECONVERGENT B3 ;  /* 0x0000000000037941 */ /* 0x000fea0003800200 */
.L_x_8500:
        /* <DEDUP_REMOVED lines=17> */
.L_x_8505:
[----:B------:R-:W-:Y:S05]  /*5340*/  BSYNC.RECONVERGENT B4 ;  /* 0x0000000000047941 */ /* 0x000fea0003800200 */
.L_x_8504:
[----:B------:R-:W-:-:S04]  /*5350*/  F2FP.BF16.F32.PACK_AB R29, RZ, R29 ;  /* 0x0000001dff1d723e */ /* 0x000fc800000010ff */
[----:B------:R-:W-:Y:S01]  /*5360*/  PRMT R3, R2, 0x5410, R29 ;  /* 0x0000541002037816 */ /* 0x000fe2000000001d */
[----:B------:R-:W-:Y:S06]  /*5370*/  BRA `(.L_x_8506) ;  /* 0x0000000000047947 */ /* 0x000fec0003800000 */
.L_x_8503:
[----:B------:R-:W-:-:S07]  /*5380*/  PRMT R3, R2, 0x5410, RZ ;  /* 0x0000541002037816 */ /* 0x000fce00000000ff */
.L_x_8506:
[----:B------:R-:W-:Y:S05]  /*5390*/  BSYNC.RECONVERGENT B3 ;  /* 0x0000000000037941 */ /* 0x000fea0003800200 */
.L_x_8502:
        /* <DEDUP_REMOVED lines=16> */
.L_x_8510:
[----:B------:R-:W-:Y:S05]  /*54a0*/  BSYNC.RECONVERGENT B4 ;  /* 0x0000000000047941 */ /* 0x000fea0003800200 */
.L_x_8509:
[----:B------:R-:W-:Y:S01]  /*54b0*/  F2FP.BF16.F32.PACK_AB R2, RZ, R29 ;  /* 0x0000001dff02723e */ /* 0x000fe200000010ff */
[----:B------:R-:W-:Y:S06]  /*54c0*/  BRA `(.L_x_8511) ;  /* 0x0000000000047947 */ /* 0x000fec0003800000 */
.L_x_8508:
[----:B------:R-:W-:-:S07]  /*54d0*/  PRMT R2, RZ, 0x7610, R2 ;  /* 0x00007610ff027816 */ /* 0x000fce0000000002 */
.L_x_8511:
[----:B------:R-:W-:Y:S05]  /*54e0*/  BSYNC.RECONVERGENT B3 ;  /* 0x0000000000037941 */ /* 0x000fea0003800200 */
.L_x_8507:
        /* <DEDUP_REMOVED lines=16> */
.L_x_8515:
[----:B------:R-:W-:Y:S05]  /*55f0*/  BSYNC.RECONVERGENT B4 ;  /* 0x0000000000047941 */ /* 0x000fea0003800200 */
.L_x_8514:
[----:B------:R-:W-:-:S04]  /*5600*/  F2FP.BF16.F32.PACK_AB R29, RZ, R29 ;  /* 0x0000001dff1d723e */ /* 0x000fc800000010ff */
[----:B---3--:R-:W-:Y:S01]  /*5610*/  PRMT R41, R2, 0x5410, R29 ;  /* 0x0000541002297816 */ /* 0x008fe2000000001d */
[----:B------:R-:W-:Y:S06]  /*5620*/  BRA `(.L_x_8516) ;  /* 0x0000000000047947 */ /* 0x000fec0003800000 */
.L_x_8513:
[----:B---3--:R-:W-:-:S07]  /*5630*/  PRMT R41, R2, 0x5410, RZ ;  /* 0x0000541002297816 */ /* 0x008fce00000000ff */
.L_x_8516:
[----:B------:R-:W-:Y:S05]  /*5640*/  BSYNC.RECONVERGENT B3 ;  /* 0x0000000000037941 */ /* 0x000fea0003800200 */
.L_x_8512:
[----:B------:R-:W-:-:S05]  /*5650*/  IMAD.MOV.U32 R40, RZ, RZ, R3 ;  /* 0x000000ffff287224 */ /* 0x000fca00078e0003 */
[----:B------:R0:W-:Y:S01]  /*5660*/  STG.E.64 desc[UR4][R38.64+0x600], R40 ;  /* 0x0006002826007986 */ /* 0x0001e2000c101b04 */
[----:B------:R-:W-:Y:S05]  /*5670*/  BRA `(.L_x_8517) ;  /* 0x0000000000107947 */ /* 0x000fea0003800000 */
.L_x_8499:
[----:B------:R-:W5:Y:S02]  /*5680*/  LDCU UR6, c[0x0][0x39c] ;  /* 0x00007380ff0677ac */ /* 0x000f640008000800 */
[----:B-----5:R-:W-:-:S13]  /*5690*/  ISETP.GE.AND P0, PT, R11, UR6, PT ;  /* 0x000000060b007c0c */ /* 0x020fda000bf06270 */
[----:B------:R-:W-:Y:S05]  /*56a0*/  @P0 EXIT ;  /* 0x000000000000094d */ /* 0x000fea0003800000 */
[----:B------:R0:W-:Y:S02]  /*56b0*/  STG.E.64 desc[UR4][R38.64+0x600], RZ ;  /* 0x000600ff26007986 */ /* 0x0001e4000c101b04 */
.L_x_8517:
[----:B------:R-:W-:Y:S05]  /*56c0*/  BSYNC.RECONVERGENT B2 ;  /* 0x0000000000027941 */ /* 0x000fea0003800200 */
.L_x_8498:
[----:B------:R-:W-:-:S13]  /*56d0*/  ISETP.GT.U32.AND P0, PT, R13, R0, PT ;  /* 0x000000000d00720c */ /* 0x000fda0003f04070 */
        /* <DEDUP_REMOVED lines=13> */
.L_x_8520:
[----:B------:R-:W-:Y:S05]  /*57b0*/  BSYNC.RECONVERGENT B2 ;  /* 0x0000000000027941 */ /* 0x000fea0003800200 */
.L_x_8519:
        /* <DEDUP_REMOVED lines=17> */
.L_x_8524:
[----:B------:R-:W-:Y:S05]  /*58d0*/  BSYNC.RECONVERGENT B3 ;  /* 0x0000000000037941 */ /* 0x000fea0003800200 */
.L_x_8523:
[----:B------:R-:W-:-:S04]  /*58e0*/  F2FP.BF16.F32.PACK_AB R29, RZ, R29 ;  /* 0x0000001dff1d723e */ /* 0x000fc800000010ff */
[----:B------:R-:W-:Y:S01]  /*58f0*/  PRMT R3, R2, 0x5410, R29 ;  /* 0x0000541002037816 */ /* 0x000fe2000000001d */
[----:B------:R-:W-:Y:S06]  /*5900*/  BRA `(.L_x_8525) ;  /* 0x0000000000047947 */ /* 0x000fec0003800000 */
.L_x_8522:
[----:B------:R-:W-:-:S07]  /*5910*/  PRMT R3, R2, 0x5410, RZ ;  /* 0x0000541002037816 */ /* 0x000fce00000000ff */
.L_x_8525:
[----:B------:R-:W-:Y:S05]  /*5920*/  BSYNC.RECONVERGENT B2 ;  /* 0x0000000000027941 */ /* 0x000fea0003800200 */
.L_x_8521:
        /* <DEDUP_REMOVED lines=16> */
.L_x_8529:
[----:B------:R-:W-:Y:S05]  /*5a30*/  BSYNC.RECONVERGENT B3 ;  /* 0x0000000000037941 */ /* 0x000fea0003800200 */
.L_x_8528:
[----:B------:R-:W-:Y:S01]  /*5a40*/  F2FP.BF16.F32.PACK_AB R2, RZ, R29 ;  /* 0x0000001dff02723e */ /* 0x000fe200000010ff */
[----:B------:R-:W-:Y:S06]  /*5a50*/  BRA `(.L_x_8530) ;  /* 0x0000000000047947 */ /* 0x000fec0003800000 */
.L_x_8527:
[----:B------:R-:W-:-:S07]  /*5a60*/  PRMT R2, RZ, 0x7610, R2 ;  /* 0x00007610ff027816 */ /* 0x000fce0000000002 */
.L_x_8530:
[----:B------:R-:W-:Y:S05]  /*5a70*/  BSYNC.RECONVERGENT B2 ;  /* 0x0000000000027941 */ /* 0x000fea0003800200 */
.L_x_8526:
        /* <DEDUP_REMOVED lines=16> */
.L_x_8534:
[----:B------:R-:W-:Y:S05]  /*5b80*/  BSYNC.RECONVERGENT B3 ;  /* 0x0000000000037941 */ /* 0x000fea0003800200 */
.L_x_8533:
[----:B------:R-:W-:-:S04]  /*5b90*/  F2FP.BF16.F32.PACK_AB R29, RZ, R29 ;  /* 0x0000001dff1d723e */ /* 0x000fc800000010ff */
[----:B------:R-:W-:Y:S01]  /*5ba0*/  PRMT R2, R2, 0x5410, R29 ;  /* 0x0000541002027816 */ /* 0x000fe2000000001d */
[----:B------:R-:W-:Y:S06]  /*5bb0*/  BRA `(.L_x_8535) ;  /* 0x0000000000047947 */ /* 0x000fec0003800000 */
.L_x_8532:
[----:B------:R-:W-:-:S07]  /*5bc0*/  PRMT R2, R2, 0x5410, RZ ;  /* 0x0000541002027816 */ /* 0x000fce00000000ff */
.L_x_8535:
[----:B------:R-:W-:Y:S05]  /*5bd0*/  BSYNC.RECONVERGENT B2 ;  /* 0x0000000000027941 */ /* 0x000fea0003800200 */
.L_x_8531:
[----:B------:R-:W-:Y:S01]  /*5be0*/  IMAD.MOV.U32 R4, RZ, RZ, R3 ;  /* 0x000000ffff047224 */ /* 0x000fe200078e0003 */
[----:B------:R-:W-:-:S05]  /*5bf0*/  MOV R5, R2 ;  /* 0x0000000200057202 */ /* 0x000fca0000000f00 */
[----:B------:R-:W-:Y:S01]  /*5c00*/  STG.E.64 desc[UR4][R38.64+0x700], R4 ;  /* 0x0007000426007986 */ /* 0x000fe2000c101b04 */
[----:B------:R-:W-:Y:S05]  /*5c10*/  EXIT ;  /* 0x000000000000794d */ /* 0x000fea0003800000 */
.L_x_8518:
[----:B------:R-:W5:Y:S02]  /*5c20*/  LDCU UR6, c[0x0][0x39c] ;  /* 0x00007380ff0677ac */ /* 0x000f640008000800 */
[----:B-----5:R-:W-:-:S13]  /*5c30*/  ISETP.GE.AND P0, PT, R13, UR6, PT ;  /* 0x000000060d007c0c */ /* 0x020fda000bf06270 */
[----:B------:R-:W-:Y:S05]  /*5c40*/  @P0 EXIT ;  /* 0x000000000000094d */ /* 0x000fea0003800000 */
[----:B------:R-:W-:Y:S01]  /*5c50*/  STG.E.64 desc[UR4][R38.64+0x700], RZ ;  /* 0x000700ff26007986 */ /* 0x000fe2000c101b04 */
[----:B------:R-:W-:Y:S05]  /*5c60*/  EXIT ;  /* 0x000000000000794d */ /* 0x000fea0003800000 */
        .weak           $__internal_4_$__cuda_sm3x_div_rn_noftz_f32_slowpath
        .type           $__internal_4_$__cuda_sm3x_div_rn_noftz_f32_slowpath,@function
        .size           $__internal_4_$__cuda_sm3x_div_rn_noftz_f32_slowpath,(.L_x_15786 - $__internal_4_$__cuda_sm3x_div_rn_noftz_f32_slowpath)
$__internal_4_$__cuda_sm3x_div_rn_noftz_f32_slowpath:
[----:B------:R-:W-:Y:S01]  /*5c70*/  SHF.R.U32.HI R45, RZ, 0x17, R43 ;  /* 0x00000017ff2d7819 */ /* 0x000fe2000001162b */
[----:B------:R-:W-:Y:S01]  /*5c80*/  BSSY.RECONVERGENT B0, `(.L_x_8536) ;  /* 0x0000064000007945 */ /* 0x000fe20003800200 */
[----:B------:R-:W-:Y:S01]  /*5c90*/  SHF.R.U32.HI R52, RZ, 0x17, R29 ;  /* 0x00000017ff347819 */ /* 0x000fe2000001161d */
[----:B------:R-:W-:Y:S01]  /*5ca0*/  IMAD.MOV.U32 R48, RZ, RZ, R43 ;  /* 0x000000ffff307224 */ /* 0x000fe200078e002b */
[----:B------:R-:W-:Y:S02]  /*5cb0*/  LOP3.LUT R45, R45, 0xff, RZ, 0xc0, !PT ;  /* 0x000000ff2d2d7812 */ /* 0x000fe400078ec0ff */
[----:B------:R-:W-:Y:S02]  /*5cc0*/  LOP3.LUT R52, R52, 0xff, RZ, 0xc0, !PT ;  /* 0x000000ff34347812 */ /* 0x000fe400078ec0ff */
[----:B------:R-:W-:Y:S02]  /*5cd0*/  IADD3 R47, PT, PT, R45, -0x1, RZ ;  /* 0xffffffff2d2f7810 */ /* 0x000fe40007ffe0ff */
[----:B------:R-:W-:-:S02]  /*5ce0*/  IADD3 R46, PT, PT, R52, -0x1, RZ ;  /* 0xffffffff342e7810 */ /* 0x000fc40007ffe0ff */
[----:B------:R-:W-:-:S04]  /*5cf0*/  ISETP.GT.U32.AND P0, PT, R47, 0xfd, PT ;  /* 0x000000fd2f00780c */ /* 0x000fc80003f04070 */
[----:B------:R-:W-:-:S13]  /*5d00*/  ISETP.GT.U32.OR P0, PT, R46, 0xfd, P0 ;  /* 0x000000fd2e00780c */ /* 0x000fda0000704470 */
        /* <DEDUP_REMOVED lines=8> */
[----:B------:R-:W-:Y:S02]  /*5d90*/  FSETP.NEU.FTZ.AND P0, PT, |R29|, +INF , PT ;  /* 0x7f8000001d00780b */ /* 0x000fe40003f1d200 */
        /* <DEDUP_REMOVED lines=14> */
[----:B------:R-:W-:Y:S02]  /*5e80*/  @!P0 IMAD.MOV.U32 R46, RZ, RZ, -0x40 ;  /* 0xffffffc0ff2e8424 */ /* 0x000fe400078e00ff */
[----:B------:R-:W-:-:S03]  /*5e90*/  @!P0 FFMA R29, R29, 1.84467440737095516160e+19, RZ ;  /* 0x5f8000001d1d8823 */ /* 0x000fc600000000ff */
[----:B------:R-:W-:-:S07]  /*5ea0*/  @!P1 IADD3 R46, PT, PT, R46, 0x40, RZ ;  /* 0x000000402e2e9810 */ /* 0x000fce0007ffe0ff */
.L_x_8537:
[----:B------:R-:W-:Y:S01]  /*5eb0*/  LEA R53, R45, 0xc0800000, 0x17 ;  /* 0xc08000002d357811 */ /* 0x000fe200078eb8ff */
[----:B------:R-:W-:Y:S01]  /*5ec0*/  BSSY.RECONVERGENT B1, `(.L_x_8542) ;  /* 0x0000036000017945 */ /* 0x000fe20003800200 */
[----:B------:R-:W-:Y:S02]  /*5ed0*/  IADD3 R52, PT, PT, R52, -0x7f, RZ ;  /* 0xffffff8134347810 */ /* 0x000fe40007ffe0ff */
[----:B------:R-:W-:Y:S02]  /*5ee0*/  IADD3 R53, PT, PT, -R53, R48, RZ ;  /* 0x0000003035357210 */ /* 0x000fe40007ffe1ff */
[C---:B------:R-:W-:Y:S01]  /*5ef0*/  IADD3 R45, PT, PT, R52.reuse, 0x7f, -R45 ;  /* 0x0000007f342d7810 */ /* 0x040fe20007ffe82d */
[----:B------:R-:W-:Y:S01]  /*5f00*/  IMAD R29, R52, -0x800000, R29 ;  /* 0xff800000341d7824 */ /* 0x000fe200078e021d */
[----:B------:R-:W0:Y:S01]  /*5f10*/  MUFU.RCP R47, R53 ;  /* 0x00000035002f7308 */ /* 0x000e220000001000 */
[----:B------:R-:W-:Y:S02]  /*5f20*/  FADD.FTZ R50, -R53, -RZ ;  /* 0x800000ff35327221 */ /* 0x000fe40000010100 */
[----:B------:R-:W-:-:S02]  /*5f30*/  IMAD.IADD R46, R45, 0x1, R46 ;  /* 0x000000012d2e7824 */ /* 0x000fc400078e022e */
        /* <DEDUP_REMOVED lines=21> */
[CCC-:B------:R-:W-:Y:S01]  /*6090*/  FFMA.RP R47, R48.reuse, R50.reuse, R49.reuse ;  /* 0x00000032302f7223 */ /* 0x1c0fe20000008031 */
[----:B------:R-:W-:Y:S01]  /*60a0*/  FFMA.RM R48, R48, R50, R49 ;  /* 0x0000003230307223 */ /* 0x000fe20000004031 */
[C---:B------:R-:W-:Y:S02]  /*60b0*/  ISETP.NE.AND P2, PT, R45.reuse, RZ, PT ;  /* 0x000000ff2d00720c */ /* 0x040fe40003f45270 */
[----:B------:R-:W-:Y:S02]  /*60c0*/  LOP3.LUT R46, R46, 0x7fffff, RZ, 0xc0, !PT ;  /* 0x007fffff2e2e7812 */ /* 0x000fe400078ec0ff */
[C---:B------:R-:W-:Y:S02]  /*60d0*/  ISETP.NE.AND P1, PT, R45.reuse, RZ, PT ;  /* 0x000000ff2d00720c */ /* 0x040fe40003f25270 */
[----:B------:R-:W-:Y:S02]  /*60e0*/  LOP3.LUT R49, R46, 0x800000, RZ, 0xfc, !PT ;  /* 0x008000002e317812 */ /* 0x000fe400078efcff */
[----:B------:R-:W-:Y:S01]  /*60f0*/  IADD3 R46, PT, PT, R45, 0x20, RZ ;  /* 0x000000202d2e7810 */ /* 0x000fe20007ffe0ff */
[----:B------:R-:W-:Y:S01]  /*6100*/  IMAD.MOV R45, RZ, RZ, -R45 ;  /* 0x000000ffff2d7224 */ /* 0x000fe200078e0a2d */
        /* <DEDUP_REMOVED lines=13> */
.L_x_8544:
[----:B------:R-:W-:-:S04]  /*61e0*/  LOP3.LUT R29, R29, 0x80000000, RZ, 0xc0, !PT ;  /* 0x800000001d1d7812 */ /* 0x000fc800078ec0ff */
[----:B------:R-:W-:Y:S01]  /*61f0*/  LOP3.LUT R29, R29, 0x7f800000, RZ, 0xfc, !PT ;  /* 0x7f8000001d1d7812 */ /* 0x000fe200078efcff */
[----:B------:R-:W-:Y:S06]  /*6200*/  BRA `(.L_x_8545) ;  /* 0x0000000000047947 */ /* 0x000fec0003800000 */
.L_x_8543:
[----:B------:R-:W-:-:S07]  /*6210*/  LEA R29, R46, R29, 0x17 ;  /* 0x0000001d2e1d7211 */ /* 0x000fce00078eb8ff */
.L_x_8545:
[----:B------:R-:W-:Y:S05]  /*6220*/  BSYNC.RECONVERGENT B1 ;  /* 0x0000000000017941 */ /* 0x000fea0003800200 */
.L_x_8542:
[----:B------:R-:W-:Y:S05]  /*6230*/  BRA `(.L_x_8546) ;  /* 0x0000000000207947 */ /* 0x000fea0003800000 */
.L_x_8541:
[----:B------:R-:W-:-:S04]  /*6240*/  LOP3.LUT R29, R48, 0x80000000, R29, 0x48, !PT ;  /* 0x80000000301d7812 */ /* 0x000fc800078e481d */
[----:B------:R-:W-:Y:S01]  /*6250*/  LOP3.LUT R29, R29, 0x7f800000, RZ, 0xfc, !PT ;  /* 0x7f8000001d1d7812 */ /* 0x000fe200078efcff */
[----:B------:R-:W-:Y:S06]  /*6260*/  BRA `(.L_x_8546) ;  /* 0x0000000000147947 */ /* 0x000fec0003800000 */
.L_x_8540:
[----:B------:R-:W-:Y:S01]  /*6270*/  LOP3.LUT R29, R48, 0x80000000, R29, 0x48, !PT ;  /* 0x80000000301d7812 */ /* 0x000fe200078e481d */
[----:B------:R-:W-:Y:S06]  /*6280*/  BRA `(.L_x_8546) ;  /* 0x00000000000c7947 */ /* 0x000fec0003800000 */
.L_x_8539:
[----:B------:R-:W0:Y:S01]  /*6290*/  MUFU.RSQ R29, -QNAN ;  /* 0xffc00000001d7908 */ /* 0x000e220000001400 */
[----:B------:R-:W-:Y:S05]  /*62a0*/  BRA `(.L_x_8546) ;  /* 0x0000000000047947 */ /* 0x000fea0003800000 */
.L_x_8538:
[----:B------:R-:W-:-:S07]  /*62b0*/  FADD.FTZ R29, R29, R43 ;  /* 0x0000002b1d1d7221 */ /* 0x000fce0000010000 */
.L_x_8546:
[----:B------:R-:W-:Y:S05]  /*62c0*/  BSYNC.RECONVERGENT B0 ;  /* 0x0000000000007941 */ /* 0x000fea0003800200 */
.L_x_8536:
[----:B------:R-:W-:-:S04]  /*62d0*/  HFMA2 R45, -RZ, RZ, 0, 0 ;  /* 0x00000000ff2d7431 */ /* 0x000fc800000001ff */
[----:B0-----:R-:W-:Y:S05]  /*62e0*/  RET.REL.NODEC R44 `(_ZN18transformer_engine47scaled_upper_triang_masked_softmax_warp_forwardI13__nv_bfloat16S1_fLi10EEEvPT0_PKT_T1_iii) ;  /* 0xffffff9c2c447950 */ /* 0x001fea0003c3ffff */
.L_x_8547:
        /* <DEDUP_REMOVED lines=9> */
.L_x_15786:


//--------------------- .text._ZN18transformer_engine47scaled_upper_triang_masked_softmax_warp_forwardI13__nv_bfloat16S1_fLi9EEEvPT0_PKT_T1_iii --------------------------
	.section	.text._ZN18transformer_engine47scaled_upper_triang_masked_softmax_warp_forwardI13__nv_bfloat16S1_fLi9EEEvPT0_PKT_T1_iii,"ax",@progbits
	.align	128
        .global         _ZN18transformer_engine47scaled_upper_triang_masked_softmax_warp_forwardI13__nv_bfloat16S1_fLi9EEEvPT0_PKT_T1_iii
        .type           _ZN18transformer_engine47scaled_upper_triang_masked_softmax_warp_forwardI13__nv_bfloat16S1_fLi9EEEvPT0_PKT_T1_iii,@function
        .size           _ZN18transformer_engine47scaled_upper_triang_masked_softmax_warp_forwardI13__nv_bfloat16S1_fLi9EEEvPT0_PKT_T1_iii,(.L_x_15787 - _ZN18transformer_engine47scaled_upper_triang_masked_softmax_warp_forwardI13__nv_bfloat16S1_fLi9EEEvPT0_PKT_T1_iii)
        .other          _ZN18transformer_engine47scaled_upper_triang_masked_softmax_warp_forwardI13__nv_bfloat16S1_fLi9EEEvPT0_PKT_T1_iii,@"STO_CUDA_ENTRY STV_DEFAULT"
_ZN18transformer_engine47scaled_upper_triang_masked_softmax_warp_forwardI13__nv_bfloat16S1_fLi9EEEvPT0_PKT_T1_iii:
.text._ZN18transformer_engine47scaled_upper_triang_masked_softmax_warp_forwardI13__nv_bfloat16S1_fLi9EEEvPT0_PKT_T1_iii:
[----:B------:R-:W-:Y:S01]  /*0000*/  LDC R1, c[0x0][0x37c] ;  /* 0x0000df00ff017b82 */ /* 0x000fe20000000800 */
[----:B------:R-:W0:Y:S01]  /*0010*/  S2R R0, SR_CTAID.Y ;  /* 0x0000000000007919 */ /* 0x000e220000002600 */
[----:B------:R-:W0:Y:S01]  /*0020*/  LDCU UR4, c[0x0][0x364] ;  /* 0x00006c80ff0477ac */ /* 0x000e220008000800 */
[----:B------:R-:W-:Y:S01]  /*0030*/  IMAD.MOV.U32 R19, RZ, RZ, RZ ;  /* 0x000000ffff137224 */ /* 0x000fe200078e00ff */
[----:B------:R-:W-:Y:S01]  /*0040*/  BSSY.RECONVERGENT B0, `(.L_x_8548) ;  /* 0x0000048000007945 */ /* 0x000fe20003800200 */
[----:B------:R-:W0:Y:S01]  /*0050*/  S2R R3, SR_TID.Y ;  /* 0x0000000000037919 */ /* 0x000e220000002200 */
[----:B------:R-:W1:Y:S01]  /*0060*/  LDCU UR5, c[0x0][0x370] ;  /* 0x00006e00ff0577ac */ /* 0x000e620008000800 */
[----:B------:R-:W-:Y:S01]  /*0070*/  MOV R28, 0xff800000 ;  /* 0xff800000001c7802 */ /* 0x000fe20000000f00 */
[----:B------:R-:W-:Y:S01]  /*0080*/  IMAD.MOV.U32 R4, RZ, RZ, -0x800000 ;  /* 0xff800000ff047424 */ /* 0x000fe200078e00ff */
[----:B------:R-:W2:Y:S01]  /*0090*/  S2R R18, SR_TID.X ;  /* 0x0000000000127919 */ /* 0x000ea20000002100 */
[----:B------:R-:W3:Y:S01]  /*00a0*/  LDCU UR6, c[0x0][0x398] ;  /* 0x00007300ff0677ac */ /* 0x000ee20008000800 */
[----:B------:R-:W-:Y:S01]  /*00b0*/  IMAD.MOV.U32 R31, RZ, RZ, -0x800000 ;  /* 0xff800000ff1f7424 */ /* 0x000fe200078e00ff */
[----:B------:R-:W-:Y:S01]  /*00c0*/  MOV R23, 0xff800000 ;  /* 0xff80000000177802 */ /* 0x000fe20000000f00 */
[----:B------:R-:W1:Y:S01]  /*00d0*/  S2R R25, SR_CTAID.X ;  /* 0x0000000000197919 */ /* 0x000e620000002500 */
[----:B------:R-:W4:Y:S01]  /*00e0*/  LDCU.128 UR8, c[0x0][0x380] ;  /* 0x00007000ff0877ac */ /* 0x000f220008000c00 */
        /* <DEDUP_REMOVED lines=10> */
[----:B---3--:R-:W-:Y:S01]  /*0190*/  USHF.R.S32.HI UR4, URZ, 0x1f, UR6 ;  /* 0x0000001fff047899 */ /* 0x008fe20008011406 */
[----:B--2---:R-:W-:Y:S02]  /*01a0*/  SHF.L.U32 R18, R18, 0x2, RZ ;  /* 0x0000000212127819 */ /* 0x004fe400000006ff */
[----:B-1----:R-:W-:Y:S02]  /*01b0*/  IMAD R5, R0, UR5, R25 ;  /* 0x0000000500057c24 */ /* 0x002fe4000f8e0219 */
[C---:B------:R-:W-:Y:S01]  /*01c0*/  IADD3 R13, PT, PT, R18.reuse, 0x80, RZ ;  /* 0x00000080120d7810 */ /* 0x040fe20007ffe0ff */
[----:B------:R-:W-:Y:S01]  /*01d0*/  VIADD R29, R25, 0x1 ;  /* 0x00000001191d7836 */ /* 0x000fe20000000000 */
[----:B------:R-:W-:Y:S01]  /*01e0*/  IADD3 R12, PT, PT, R18, 0x100, RZ ;  /* 0x00000100120c7810 */ /* 0x000fe20007ffe0ff */
[----:B------:R-:W-:Y:S01]  /*01f0*/  IMAD.WIDE.U32 R2, R5, UR6, R18 ;  /* 0x0000000605027c25 */ /* 0x000fe2000f8e0012 */
[----:B------:R-:W0:Y:S01]  /*0200*/  LDCU UR6, c[0x0][0x394] ;  /* 0x00007280ff0677ac */ /* 0x000e220008000800 */
[----:B------:R-:W-:-:S02]  /*0210*/  MOV R0, 0xff800000 ;  /* 0xff80000000007802 */ /* 0x000fc40000000f00 */
[----:B------:R-:W-:Y:S01]  /*0220*/  IMAD R7, R5, UR4, RZ ;  /* 0x0000000405077c24 */ /* 0x000fe2000f8e02ff */
[----:B------:R-:W1:Y:S01]  /*0230*/  LDCU.64 UR4, c[0x0][0x358] ;  /* 0x00006b00ff0477ac */ /* 0x000e620008000a00 */
[----:B------:R-:W-:Y:S02]  /*0240*/  IMAD.SHL.U32 R26, R2, 0x2, RZ ;  /* 0x00000002021a7824 */ /* 0x000fe400078e00ff */
[----:B------:R-:W-:Y:S01]  /*0250*/  VIADD R11, R18, 0x180 ;  /* 0x00000180120b7836 */ /* 0x000fe20000000000 */
[----:B------:R-:W-:Y:S02]  /*0260*/  IADD3 R3, PT, PT, R3, R7, RZ ;  /* 0x0000000703037210 */ /* 0x000fe40007ffe0ff */
[----:B----4-:R-:W-:Y:S02]  /*0270*/  IADD3 R16, P0, PT, R26, UR8, RZ ;  /* 0x000000081a107c10 */ /* 0x010fe4000ff1e0ff */
[----:B------:R-:W-:Y:S02]  /*0280*/  SHF.L.U64.HI R2, R2, 0x1, R3 ;  /* 0x0000000102027819 */ /* 0x000fe40000010203 */
[----:B------:R-:W-:-:S02]  /*0290*/  IADD3 R26, P1, PT, R26, UR10, RZ ;  /* 0x0000000a1a1a7c10 */ /* 0x000fc4000ff3e0ff */
[C---:B------:R-:W-:Y:S02]  /*02a0*/  IADD3.X R17, PT, PT, R2.reuse, UR9, RZ, P0, !PT ;  /* 0x0000000902117c10 */ /* 0x040fe400087fe4ff */
[----:B0-----:R-:W-:Y:S01]  /*02b0*/  IADD3 R24, PT, PT, -R5, UR6, RZ ;  /* 0x0000000605187c10 */ /* 0x001fe2000fffe1ff */
[----:B------:R-:W-:Y:S01]  /*02c0*/  IMAD.MOV.U32 R5, RZ, RZ, -0x800000 ;  /* 0xff800000ff057424 */ /* 0x000fe200078e00ff */
[----:B------:R-:W-:Y:S02]  /*02d0*/  IADD3.X R27, PT, PT, R2, UR11, RZ, P1, !PT ;  /* 0x0000000b021b7c10 */ /* 0x000fe40008ffe4ff */
[----:B------:R-:W-:Y:S02]  /*02e0*/  ISETP.GT.AND P0, PT, R24, RZ, PT ;  /* 0x000000ff1800720c */ /* 0x000fe40003f04270 */
[----:B------:R-:W-:Y:S02]  /*02f0*/  MOV R7, 0xff800000 ;  /* 0xff80000000077802 */ /* 0x000fe40000000f00 */
[----:B------:R-:W-:-:S04]  /*0300*/  SEL R29, R29, RZ, P0 ;  /* 0x000000ff1d1d7207 */ /* 0x000fc80000000000 */
[-C--:B------:R-:W-:Y:S02]  /*0310*/  ISETP.GE.U32.AND P2, PT, R18, R29.reuse, PT ;  /* 0x0000001d1200720c */ /* 0x080fe40003f46070 */
[-C--:B------:R-:W-:Y:S02]  /*0320*/  ISETP.GE.U32.AND P5, PT, R13, R29.reuse, PT ;  /* 0x0000001d0d00720c */ /* 0x080fe40003fa6070 */
[-C--:B------:R-:W-:Y:S02]  /*0330*/  ISETP.GE.U32.AND P0, PT, R12, R29.reuse, PT ;  /* 0x0000001d0c00720c */ /* 0x080fe40003f06070 */
[----:B------:R-:W-:-:S07]  /*0340*/  ISETP.GE.U32.AND P1, PT, R11, R29, PT ;  /* 0x0000001d0b00720c */ /* 0x000fce0003f26070 */
[----:B-1----:R-:W-:Y:S06]  /*0350*/  @P2 BRA `(.L_x_8549) ;  /* 0x0000000000582947 */ /* 0x002fec0003800000 */
[----:B------:R-:W2:Y:S01]  /*0360*/  LDG.E.64 R2, desc[UR4][R26.64] ;  /* 0x000000041a027981 */ /* 0x000ea2000c1e1b00 */
[C---:B------:R-:W-:Y:S01]  /*0370*/  IADD3 R0, PT, PT, R18.reuse, 0x2, RZ ;  /* 0x0000000212007810 */ /* 0x040fe20007ffe0ff */
[----:B------:R-:W0:Y:S01]  /*0380*/  LDCU UR6, c[0x0][0x390] ;  /* 0x00007200ff0677ac */ /* 0x000e220008000800 */
[----:B------:R-:W-:Y:S01]  /*0390*/  IADD3 R4, PT, PT, R18, 0x3, RZ ;  /* 0x0000000312047810 */ /* 0x000fe20007ffe0ff */
[----:B------:R-:W-:Y:S01]  /*03a0*/  IMAD.MOV.U32 R28, RZ, RZ, -0x800000 ;  /* 0xff800000ff1c7424 */ /* 0x000fe200078e00ff */
[-C--:B------:R-:W-:Y:S01]  /*03b0*/  ISETP.GE.U32.AND P3, PT, R0, R29.reuse, PT ;  /* 0x0000001d0000720c */ /* 0x080fe20003f66070 */
[----:B------:R-:W-:Y:S01]  /*03c0*/  VIADD R0, R18, 0x1 ;  /* 0x0000000112007836 */ /* 0x000fe20000000000 */
[-C--:B------:R-:W-:Y:S02]  /*03d0*/  ISETP.GE.U32.AND P4, PT, R4, R29.reuse, PT ;  /* 0x0000001d0400720c */ /* 0x080fe40003f86070 */
[----:B------:R-:W-:Y:S02]  /*03e0*/  MOV R4, 0xff800000 ;  /* 0xff80000000047802 */ /* 0x000fe40000000f00 */
[----:B------:R-:W-:-:S02]  /*03f0*/  ISETP.GE.U32.AND P2, PT, R0, R29, PT ;  /* 0x0000001d0000720c */ /* 0x000fc40003f46070 */
[----:B------:R-:W-:-:S05]  /*0400*/  MOV R0, 0xff800000 ;  /* 0xff80000000007802 */ /* 0x000fca0000000f00 */
[----:B------:R-:W1:Y:S01]  /*0410*/  @!P3 LDC R30, c[0x0][0x390] ;  /* 0x0000e400ff1ebb82 */ /* 0x000e620000000800 */
[----:B--2---:R-:W-:Y:S02]  /*0420*/  PRMT R31, R2, 0x7632, R31 ;  /* 0x00007632021f7816 */ /* 0x004fe4000000001f */
[C---:B------:R-:W-:Y:S01]  /*0430*/  @!P4 PRMT R32, R3.reuse, 0x7632, R32 ;  /* 0x000076320320c816 */ /* 0x040fe20000000020 */
[----:B------:R-:W-:Y:S02]  /*0440*/  @!P3 IMAD.U32 R3, R3, 0x10000, RZ ;  /* 0x000100000303b824 */ /* 0x000fe400078e00ff */
[----:B------:R-:W-:Y:S02]  /*0450*/  @!P2 SHF.L.U32 R31, R31, 0x10, RZ ;  /* 0x000000101f1fa819 */ /* 0x000fe400000006ff */
[----:B------:R-:W-:Y:S01]  /*0460*/  @!P4 SHF.L.U32 R32, R32, 0x10, RZ ;  /* 0x000000102020c819 */ /* 0x000fe200000006ff */
[----:B-1----:R-:W-:Y:S01]  /*0470*/  @!P3 FMUL R4, R3, R30 ;  /* 0x0000001e0304b220 */ /* 0x002fe20000400000 */
[----:B------:R-:W-:Y:S01]  /*0480*/  SHF.L.U32 R2, R2, 0x10, RZ ;  /* 0x0000001002027819 */ /* 0x000fe200000006ff */
[----:B0-----:R-:W-:-:S02]  /*0490*/  @!P2 FMUL R0, R31, UR6 ;  /* 0x000000061f00ac20 */ /* 0x001fc40008400000 */
[----:B------:R-:W-:Y:S02]  /*04a0*/  @!P4 FMUL R28, R32, UR6 ;  /* 0x00000006201ccc20 */ /* 0x000fe40008400000 */
[----:B------:R-:W-:-:S07]  /*04b0*/  FMUL R31, R2, UR6 ;  /* 0x00000006021f7c20 */ /* 0x000fce0008400000 */
.L_x_8549:
[----:B------:R-:W-:Y:S05]  /*04c0*/  BSYNC.RECONVERGENT B0 ;  /* 0x0000000000007941 */ /* 0x000fea0003800200 */
.L_x_8548:
[----:B------:R-:W-:Y:S04]  /*04d0*/  BSSY.RECONVERGENT B0, `(.L_x_8550) ;  /* 0x0000018000007945 */ /* 0x000fe80003800200 */
[----:B------:R-:W-:Y:S05]  /*04e0*/  @P5 BRA `(.L_x_8551) ;  /* 0x0000000000585947 */ /* 0x000fea0003800000 */
[----:B------:R-:W2:Y:S01]  /*04f0*/  LDG.E.64 R2, desc[UR4][R26.64+0x100] ;  /* 0x000100041a027981 */ /* 0x000ea2000c1e1b00 */
[C---:B------:R-:W-:Y:S01]  /*0500*/  IADD3 R20, PT, PT, R18.reuse, 0x82, RZ ;  /* 0x0000008212147810 */ /* 0x040fe20007ffe0ff */
[C---:B------:R-:W-:Y:S01]  /*0510*/  VIADD R30, R18.reuse, 0x83 ;  /* 0x00000083121e7836 */ /* 0x040fe20000000000 */
[----:B------:R-:W-:Y:S01]  /*0520*/  IADD3 R22, PT, PT, R18, 0x81, RZ ;  /* 0x0000008112167810 */ /* 0x000fe20007ffe0ff */
[----:B------:R-:W0:Y:S01]  /*0530*/  LDCU UR6, c[0x0][0x390] ;  /* 0x00007200ff0677ac */ /* 0x000e220008000800 */
[-C--:B------:R-:W-:Y:S01]  /*0540*/  ISETP.GE.U32.AND P3, PT, R20, R29.reuse, PT ;  /* 0x0000001d1400720c */ /* 0x080fe20003f66070 */
[----:B------:R-:W-:Y:S01]  /*0550*/  IMAD.MOV.U32 R21, RZ, RZ, -0x800000 ;  /* 0xff800000ff157424 */ /* 0x000fe200078e00ff */
[-C--:B------:R-:W-:Y:S02]  /*0560*/  ISETP.GE.U32.AND P4, PT, R30, R29.reuse, PT ;  /* 0x0000001d1e00720c */ /* 0x080fe40003f86070 */
[----:B------:R-:W-:Y:S02]  /*0570*/  ISETP.GE.U32.AND P2, PT, R22, R29, PT ;  /* 0x0000001d1600720c */ /* 0x000fe40003f46070 */
[----:B------:R-:W-:-:S02]  /*0580*/  MOV R22, 0xff800000 ;  /* 0xff80000000167802 */ /* 0x000fc40000000f00 */
[----:B------:R-:W-:-:S05]  /*0590*/  MOV R23, 0xff800000 ;  /* 0xff80000000177802 */ /* 0x000fca0000000f00 */
[----:B------:R-:W1:Y:S01]  /*05a0*/  @!P3 LDC R20, c[0x0][0x390] ;  /* 0x0000e400ff14bb82 */ /* 0x000e620000000800 */
[----:B--2---:R-:W-:Y:S02]  /*05b0*/  PRMT R30, R2, 0x7632, R30 ;  /* 0x00007632021e7816 */ /* 0x004fe4000000001e */
[C---:B------:R-:W-:Y:S02]  /*05c0*/  @!P4 PRMT R32, R3.reuse, 0x7632, R32 ;  /* 0x000076320320c816 */ /* 0x040fe40000000020 */
[----:B------:R-:W-:Y:S02]  /*05d0*/  @!P3 SHF.L.U32 R3, R3, 0x10, RZ ;  /* 0x000000100303b819 */ /* 0x000fe400000006ff */
[----:B------:R-:W-:Y:S01]  /*05e0*/  @!P2 SHF.L.U32 R30, R30, 0x10, RZ ;  /* 0x000000101e1ea819 */ /* 0x000fe200000006ff */
[----:B------:R-:W-:Y:S01]  /*05f0*/  @!P4 IMAD.U32 R32, R32, 0x10000, RZ ;  /* 0x000100002020c824 */ /* 0x000fe200078e00ff */
[----:B------:R-:W-:Y:S01]  /*0600*/  SHF.L.U32 R2, R2, 0x10, RZ ;  /* 0x0000001002027819 */ /* 0x000fe200000006ff */
[----:B-1----:R-:W-:-:S02]  /*0610*/  @!P3 FMUL R22, R3, R20 ;  /* 0x000000140316b220 */ /* 0x002fc40000400000 */
[----:B0-----:R-:W-:Y:S01]  /*0620*/  @!P2 FMUL R21, R30, UR6 ;  /* 0x000000061e15ac20 */ /* 0x001fe20008400000 */
[----:B------:R-:W-:Y:S01]  /*0630*/  @!P4 FMUL R23, R32, UR6 ;  /* 0x000000062017cc20 */ /* 0x000fe20008400000 */
[----:B------:R-:W-:-:S07]  /*0640*/  FMUL R20, R2, UR6 ;  /* 0x0000000602147c20 */ /* 0x000fce0008400000 */
.L_x_8551:
[----:B------:R-:W-:Y:S05]  /*0650*/  BSYNC.RECONVERGENT B0 ;  /* 0x0000000000007941 */ /* 0x000fea0003800200 */
.L_x_8550:
[----:B------:R-:W-:Y:S04]  /*0660*/  BSSY.RECONVERGENT B0, `(.L_x_8552) ;  /* 0x0000018000007945 */ /* 0x000fe80003800200 */
[----:B------:R-:W-:Y:S05]  /*0670*/  @P0 BRA `(.L_x_8553) ;  /* 0x0000000000580947 */ /* 0x000fea0003800000 */
[----:B------:R-:W2:Y:S01]  /*0680*/  LDG.E.64 R2, desc[UR4][R26.64+0x200] ;  /* 0x000200041a027981 */ /* 0x000ea2000c1e1b00 */
[C---:B------:R-:W-:Y:S01]  /*0690*/  VIADD R10, R18.reuse, 0x102 ;  /* 0x00000102120a7836 */ /* 0x040fe20000000000 */
[----:B------:R-:W-:Y:S01]  /*06a0*/  IADD3 R14, PT, PT, R18, 0x103, RZ ;  /* 0x00000103120e7810 */ /* 0x000fe20007ffe0ff */
[----:B------:R-:W0:Y:S01]  /*06b0*/  LDCU UR6, c[0x0][0x390] ;  /* 0x00007200ff0677ac */ /* 0x000e220008000800 */
[----:B------:R-:W-:Y:S02]  /*06c0*/  MOV R15, 0xff800000 ;  /* 0xff800000000f7802 */ /* 0x000fe40000000f00 */
[-C--:B------:R-:W-:Y:S02]  /*06d0*/  ISETP.GE.U32.AND P2, PT, R10, R29.reuse, PT ;  /* 0x0000001d0a00720c */ /* 0x080fe40003f46070 */
[----:B------:R-:W-:Y:S01]  /*06e0*/  ISETP.GE.U32.AND P3, PT, R14, R29, PT ;  /* 0x0000001d0e00720c */ /* 0x000fe20003f66070 */
[----:B------:R-:W-:Y:S01]  /*06f0*/  IMAD.MOV.U32 R14, RZ, RZ, -0x800000 ;  /* 0xff800000ff0e7424 */ /* 0x000fe200078e00ff */
[----:B------:R-:W-:-:S04]  /*0700*/  IADD3 R10, PT, PT, R18, 0x101, RZ ;  /* 0x00000101120a7810 */ /* 0x000fc80007ffe0ff */
[----:B------:R-:W-:Y:S02]  /*0710*/  ISETP.GE.U32.AND P0, PT, R10, R29, PT ;  /* 0x0000001d0a00720c */ /* 0x000fe40003f06070 */
[----:B------:R-:W-:-:S03]  /*0720*/  MOV R10, 0xff800000 ;  /* 0xff800000000a7802 */ /* 0x000fc60000000f00 */
[----:B------:R-:W1:Y:S02]  /*0730*/  @!P2 LDC R9, c[0x0][0x390] ;  /* 0x0000e400ff09ab82 */ /* 0x000e640000000800 */
[C---:B--2---:R-:W-:Y:S02]  /*0740*/  @!P3 PRMT R32, R3.reuse, 0x7632, R32 ;  /* 0x000076320320b816 */ /* 0x044fe40000000020 */
[C---:B------:R-:W-:Y:S01]  /*0750*/  PRMT R30, R2.reuse, 0x7632, R30 ;  /* 0x00007632021e7816 */ /* 0x040fe2000000001e */
[----:B------:R-:W-:Y:S01]  /*0760*/  IMAD.U32 R2, R2, 0x10000, RZ ;  /* 0x0001000002027824 */ /* 0x000fe200078e00ff */
[----:B------:R-:W-:Y:S02]  /*0770*/  @!P3 SHF.L.U32 R33, R32, 0x10, RZ ;  /* 0x000000102021b819 */ /* 0x000fe400000006ff */
[----:B------:R-:W-:Y:S01]  /*0780*/  @!P2 SHF.L.U32 R32, R3, 0x10, RZ ;  /* 0x000000100320a819 */ /* 0x000fe200000006ff */
[----:B------:R-:W-:Y:S02]  /*0790*/  @!P0 IMAD.U32 R30, R30, 0x10000, RZ ;  /* 0x000100001e1e8824 */ /* 0x000fe400078e00ff */
[----:B0-----:R-:W-:-:S02]  /*07a0*/  @!P3 FMUL R15, R33, UR6 ;  /* 0x00000006210fbc20 */ /* 0x001fc40008400000 */
[----:B-1----:R-:W-:Y:S01]  /*07b0*/  @!P2 FMUL R14, R32, R9 ;  /* 0x00000009200ea220 */ /* 0x002fe20000400000 */
[----:B------:R-:W-:Y:S01]  /*07c0*/  @!P0 FMUL R10, R30, UR6 ;  /* 0x000000061e0a8c20 */ /* 0x000fe20008400000 */
[----:B------:R-:W-:-:S07]  /*07d0*/  FMUL R9, R2, UR6 ;  /* 0x0000000602097c20 */ /* 0x000fce0008400000 */
.L_x_8553:
[----:B------:R-:W-:Y:S05]  /*07e0*/  BSYNC.RECONVERGENT B0 ;  /* 0x0000000000007941 */ /* 0x000fea0003800200 */
.L_x_8552:
[----:B------:R-:W-:Y:S04]  /*07f0*/  BSSY.RECONVERGENT B0, `(.L_x_8554) ;  /* 0x0000018000007945 */ /* 0x000fe80003800200 */
[----:B------:R-:W-:Y:S05]  /*0800*/  @P1 BRA `(.L_x_8555) ;  /* 0x0000000000581947 */ /* 0x000fea0003800000 */
        /* <DEDUP_REMOVED lines=22> */
.L_x_8555:
[----:B------:R-:W-:Y:S05]  /*0970*/  BSYNC.RECONVERGENT B0 ;  /* 0x0000000000007941 */ /* 0x000fea0003800200 */
.L_x_8554:
[-C--:B------:R-:W-:Y:S02]  /*0980*/  FSETP.GT.AND P0, PT, R31, R0.reuse, PT ;  /* 0x000000001f00720b */ /* 0x080fe40003f04000 */
[----:B------:R-:W-:Y:S02]  /*0990*/  ISETP.GE.U32.AND P1, PT, R25, 0x20, PT ;  /* 0x000000201900780c */ /* 0x000fe40003f26070 */
[----:B------:R-:W-:Y:S02]  /*09a0*/  FSEL R3, R31, R0, P0 ;  /* 0x000000001f037208 */ /* 0x000fe40000000000 */
[----:B------:R-:W-:Y:S02]  /*09b0*/  ISETP.GE.U32.AND P2, PT, R25, 0xc0, PT ;  /* 0x000000c01900780c */ /* 0x000fe40003f46070 */
        /* <DEDUP_REMOVED lines=41> */
[----:B------:R-:W-:Y:S02]  /*0c50*/  HFMA2 R26, -RZ, RZ, 0.96630859375, -0.0022525787353515625 ;  /* 0x3bbb989dff1a7431 */ /* 0x000fe400000001ff */
[----:B------:R-:W-:Y:S02]  /*0c60*/  IMAD.MOV.U32 R29, RZ, RZ, 0x437c0000 ;  /* 0x437c0000ff1d7424 */ /* 0x000fe400078e00ff */
[----:B------:R-:W0:Y:S02]  /*0c70*/  SHFL.BFLY PT, R27, R30, 0x2, 0x1f ;  /* 0x0c401f001e1b7f89 */ /* 0x000e2400000e0000 */
[----:B0-----:R-:W-:-:S04]  /*0c80*/  FSETP.GEU.AND P0, PT, R30, R27, PT ;  /* 0x0000001b1e00720b */ /* 0x001fc80003f0e000 */
[----:B------:R-:W-:-:S05]  /*0c90*/  FSEL R32, R27, R30, !P0 ;  /* 0x0000001e1b207208 */ /* 0x000fca0004000000 */
[----:B------:R-:W0:Y:S02]  /*0ca0*/  SHFL.BFLY PT, R27, R32, 0x1, 0x1f ;  /* 0x0c201f00201b7f89 */ /* 0x000e2400000e0000 */
[----:B0-----:R-:W-:-:S04]  /*0cb0*/  FSETP.GEU.AND P0, PT, R32, R27, PT ;  /* 0x0000001b2000720b */ /* 0x001fc80003f0e000 */
[----:B------:R-:W-:Y:S02]  /*0cc0*/  FSEL R27, R27, R32, !P0 ;  /* 0x000000201b1b7208 */ /* 0x000fe40004000000 */
[----:B------:R-:W-:-:S03]  /*0cd0*/  ISETP.GE.U32.AND P0, PT, R25, 0x40, PT ;  /* 0x000000401900780c */ /* 0x000fc60003f06070 */
[C---:B------:R-:W-:Y:S01]  /*0ce0*/  FADD R33, -R27.reuse, R31 ;  /* 0x0000001f1b217221 */ /* 0x040fe20000000100 */
[C---:B------:R-:W-:Y:S01]  /*0cf0*/  FADD R3, -R27.reuse, R0 ;  /* 0x000000001b037221 */ /* 0x040fe20000000100 */
[----:B------:R-:W-:Y:S02]  /*0d00*/  FADD R31, -R27, R4 ;  /* 0x000000041b1f7221 */ /* 0x000fe40000000100 */
[-C--:B------:R-:W-:Y:S02]  /*0d10*/  FFMA.SAT R2, R33, R26.reuse, 0.5 ;  /* 0x3f00000021027423 */ /* 0x080fe4000000201a */
[-C--:B------:R-:W-:Y:S02]  /*0d20*/  FFMA.SAT R32, R31, R26.reuse, 0.5 ;  /* 0x3f0000001f207423 */ /* 0x080fe4000000201a */
[----:B------:R-:W-:Y:S01]  /*0d30*/  FFMA.RM R0, R2, R29, 12582913 ;  /* 0x4b40000102007423 */ /* 0x000fe2000000401d */
[----:B------:R-:W-:-:S03]  /*0d40*/  FFMA.SAT R2, R3, R26, 0.5 ;  /* 0x3f00000003027423 */ /* 0x000fc6000000201a */
[----:B------:R-:W-:Y:S01]  /*0d50*/  FADD R30, R0, -12583039 ;  /* 0xcb40007f001e7421 */ /* 0x000fe20000000000 */
[----:B------:R-:W-:Y:S01]  /*0d60*/  FFMA.RM R2, R2, R29, 12582913 ;  /* 0x4b40000102027423 */ /* 0x000fe2000000401d */
[----:B------:R-:W-:Y:S02]  /*0d70*/  SHF.L.U32 R0, R0, 0x17, RZ ;  /* 0x0000001700007819 */ /* 0x000fe400000006ff */
[----:B------:R-:W-:Y:S01]  /*0d80*/  FFMA R30, R33, 1.4426950216293334961, -R30 ;  /* 0x3fb8aa3b211e7823 */ /* 0x000fe2000000081e */
[----:B------:R-:W-:-:S03]  /*0d90*/  FADD R4, R2, -12583039 ;  /* 0xcb40007f02047421 */ /* 0x000fc60000000000 */
[----:B------:R-:W-:Y:S01]  /*0da0*/  FFMA R34, R33, 1.925963033500011079e-08, R30 ;  /* 0x32a5706021227823 */ /* 0x000fe2000000001e */
[----:B------:R-:W-:Y:S01]  /*0db0*/  FFMA R30, R3, 1.4426950216293334961, -R4 ;  /* 0x3fb8aa3b031e7823 */ /* 0x000fe20000000804 */
[-C--:B------:R-:W-:Y:S01]  /*0dc0*/  FFMA.RM R4, R32, R29.reuse, 12582913 ;  /* 0x4b40000120047423 */ /* 0x080fe2000000401d */
[----:B------:R-:W-:Y:S02]  /*0dd0*/  FADD R33, -R27, R28 ;  /* 0x0000001c1b217221 */ /* 0x000fe40000000100 */
[----:B------:R-:W-:Y:S01]  /*0de0*/  FFMA R32, R3, 1.925963033500011079e-08, R30 ;  /* 0x32a5706003207823 */ /* 0x000fe2000000001e */
[----:B------:R-:W-:Y:S01]  /*0df0*/  FADD R28, R4, -12583039 ;  /* 0xcb40007f041c7421 */ /* 0x000fe20000000000 */
[----:B------:R-:W-:Y:S01]  /*0e00*/  FFMA.SAT R36, R33, R26, 0.5 ;  /* 0x3f00000021247423 */ /* 0x000fe2000000201a */
[----:B------:R-:W0:Y:S02]  /*0e10*/  MUFU.EX2 R3, R34 ;  /* 0x0000002200037308 */ /* 0x000e240000000800 */
[----:B------:R-:W-:Y:S01]  /*0e20*/  FFMA R30, R31, 1.4426950216293334961, -R28 ;  /* 0x3fb8aa3b1f1e7823 */ /* 0x000fe2000000081c */
[----:B------:R-:W-:-:S03]  /*0e30*/  FFMA.RM R28, R36, R29, 12582913 ;  /* 0x4b400001241c7423 */ /* 0x000fc6000000401d */
[----:B------:R-:W-:Y:S01]  /*0e40*/  FFMA R31, R31, 1.925963033500011079e-08, R30 ;  /* 0x32a570601f1f7823 */ /* 0x000fe2000000001e */
[C---:B------:R-:W-:Y:S01]  /*0e50*/  FADD R30, R28.reuse, -12583039 ;  /* 0xcb40007f1c1e7421 */ /* 0x040fe20000000000 */
[----:B------:R-:W1:Y:S01]  /*0e60*/  MUFU.EX2 R32, R32 ;  /* 0x0000002000207308 */ /* 0x000e620000000800 */
[----:B------:R-:W-:Y:S02]  /*0e70*/  SHF.L.U32 R35, R28, 0x17, RZ ;  /* 0x000000171c237819 */ /* 0x000fe400000006ff */
[----:B------:R-:W-:-:S04]  /*0e80*/  FFMA R30, R33, 1.4426950216293334961, -R30 ;  /* 0x3fb8aa3b211e7823 */ /* 0x000fc8000000081e */
[----:B------:R-:W-:Y:S01]  /*0e90*/  FFMA R30, R33, 1.925963033500011079e-08, R30 ;  /* 0x32a57060211e7823 */ /* 0x000fe2000000001e */
[----:B------:R-:W2:Y:S01]  /*0ea0*/  MUFU.EX2 R31, R31 ;  /* 0x0000001f001f7308 */ /* 0x000ea20000000800 */
[----:B------:R-:W-:Y:S01]  /*0eb0*/  SHF.L.U32 R33, R2, 0x17, RZ ;  /* 0x0000001702217819 */ /* 0x000fe200000006ff */
[----:B0-----:R-:W-:Y:S01]  /*0ec0*/  FMUL R3, R0, R3 ;  /* 0x0000000300037220 */ /* 0x001fe20000400000 */
[----:B------:R-:W-:-:S05]  /*0ed0*/  IMAD.SHL.U32 R2, R4, 0x800000, RZ ;  /* 0x0080000004027824 */ /* 0x000fca00078e00ff */
[----:B------:R-:W0:Y:S01]  /*0ee0*/  MUFU.EX2 R30, R30 ;  /* 0x0000001e001e7308 */ /* 0x000e220000000800 */
[----:B-1----:R-:W-:Y:S01]  /*0ef0*/  FMUL R4, R33, R32 ;  /* 0x0000002021047220 */ /* 0x002fe20000400000 */
[----:B------:R-:W-:-:S04]  /*0f00*/  FADD R33, RZ, R3 ;  /* 0x00000003ff217221 */ /* 0x000fc80000000000 */
[----:B------:R-:W-:Y:S01]  /*0f10*/  FADD R33, R33, R4 ;  /* 0x0000000421217221 */ /* 0x000fe20000000000 */
[----:B--2---:R-:W-:-:S04]  /*0f20*/  FMUL R2, R2, R31 ;  /* 0x0000001f02027220 */ /* 0x004fc80000400000 */
[----:B------:R-:W-:Y:S01]  /*0f30*/  FADD R33, R33, R2 ;  /* 0x0000000221217221 */ /* 0x000fe20000000000 */
[----:B0-----:R-:W-:Y:S01]  /*0f40*/  FMUL R0, R35, R30 ;  /* 0x0000001e23007220 */ /* 0x001fe20000400000 */
[----:B------:R-:W-:Y:S02]  /*0f50*/  P2R R30, PR, RZ, 0x4 ;  /* 0x00000004ff1e7803 */ /* 0x000fe40000000000 */
[----:B------:R-:W-:Y:S01]  /*0f60*/  ISETP.GE.U32.AND P2, PT, R25, 0x100, PT ;  /* 0x000001001900780c */ /* 0x000fe20003f46070 */
[----:B------:R-:W-:Y:S01]  /*0f70*/  FADD R28, R33, R0 ;  /* 0x00000000211c7221 */ /* 0x000fe20000000000 */
[----:B------:R-:W-:Y:S11]  /*0f80*/  @!P1 BRA `(.L_x_8556) ;  /* 0x0000000000289947 */ /* 0x000ff60003800000 */
        /* <DEDUP_REMOVED lines=10> */
.L_x_8556:
        /* <DEDUP_REMOVED lines=12> */
.L_x_8557:
        /* <DEDUP_REMOVED lines=12> */
.L_x_8558:
        /* <DEDUP_REMOVED lines=12> */
.L_x_8559:
        /* <DEDUP_REMOVED lines=12> */
.L_x_8560:
        /* <DEDUP_REMOVED lines=12> */
.L_x_8561:
        /* <DEDUP_REMOVED lines=11> */
.L_x_8562:
        /* <DEDUP_REMOVED lines=11> */
.L_x_8563:
        /* <DEDUP_REMOVED lines=11> */
.L_x_8564:
        /* <DEDUP_REMOVED lines=11> */
.L_x_8565:
        /* <DEDUP_REMOVED lines=11> */
.L_x_8566:
        /* <DEDUP_REMOVED lines=11> */
.L_x_8567:
        /* <DEDUP_REMOVED lines=25> */
[----:B0-----:R-:W-:Y:S05]  /*19a0*/  CALL.REL.NOINC `($__internal_5_$__cuda_sm3x_div_rn_noftz_f32_slowpath) ;  /* 0x00000014005c7944 */ /* 0x001fea0003c00000 */
[----:B------:R-:W-:-:S07]  /*19b0*/  MOV R31, R3 ;  /* 0x00000003001f7202 */ /* 0x000fce0000000f00 */
.L_x_8571:
[----:B------:R-:W-:Y:S05]  /*19c0*/  BSYNC.RECONVERGENT B3 ;  /* 0x0000000000037941 */ /* 0x000fea0003800200 */
.L_x_8570:
        /* <DEDUP_REMOVED lines=15> */
[----:B0-----:R-:W-:Y:S05]  /*1ac0*/  CALL.REL.NOINC `($__internal_5_$__cuda_sm3x_div_rn_noftz_f32_slowpath) ;  /* 0x0000001400147944 */ /* 0x001fea0003c00000 */
.L_x_8575:
[----:B------:R-:W-:Y:S05]  /*1ad0*/  BSYNC.RECONVERGENT B4 ;  /* 0x0000000000047941 */ /* 0x000fea0003800200 */
.L_x_8574:
[----:B------:R-:W-:-:S04]  /*1ae0*/  F2FP.BF16.F32.PACK_AB R3, RZ, R3 ;  /* 0x00000003ff03723e */ /* 0x000fc800000010ff */
[----:B------:R-:W-:Y:S01]  /*1af0*/  PRMT R4, R31, 0x5410, R3 ;  /* 0x000054101f047816 */ /* 0x000fe20000000003 */
[----:B------:R-:W-:Y:S06]  /*1b00*/  BRA `(.L_x_8576) ;  /* 0x0000000000047947 */ /* 0x000fec0003800000 */
.L_x_8573:
[----:B------:R-:W-:-:S07]  /*1b10*/  PRMT R4, R31, 0x5410, RZ ;  /* 0x000054101f047816 */ /* 0x000fce00000000ff */
.L_x_8576:
[----:B------:R-:W-:Y:S05]  /*1b20*/  BSYNC.RECONVERGENT B3 ;  /* 0x0000000000037941 */ /* 0x000fea0003800200 */
.L_x_8572:
        /* <DEDUP_REMOVED lines=15> */
[----:B0-----:R-:W-:Y:S05]  /*1c20*/  CALL.REL.NOINC `($__internal_5_$__cuda_sm3x_div_rn_noftz_f32_slowpath) ;  /* 0x0000001000bc7944 */ /* 0x001fea0003c00000 */
.L_x_8580:
[----:B------:R-:W-:Y:S05]  /*1c30*/  BSYNC.RECONVERGENT B4 ;  /* 0x0000000000047941 */ /* 0x000fea0003800200 */
.L_x_8579:
[----:B------:R-:W-:Y:S01]  /*1c40*/  F2FP.BF16.F32.PACK_AB R2, RZ, R3 ;  /* 0x00000003ff02723e */ /* 0x000fe200000010ff */
[----:B------:R-:W-:Y:S06]  /*1c50*/  BRA `(.L_x_8581) ;  /* 0x0000000000047947 */ /* 0x000fec0003800000 */
.L_x_8578:
[----:B------:R-:W-:-:S07]  /*1c60*/  PRMT R2, RZ, 0x7610, R2 ;  /* 0x00007610ff027816 */ /* 0x000fce0000000002 */
.L_x_8581:
[----:B------:R-:W-:Y:S05]  /*1c70*/  BSYNC.RECONVERGENT B3 ;  /* 0x0000000000037941 */ /* 0x000fea0003800200 */
.L_x_8577:
        /* <DEDUP_REMOVED lines=16> */
.L_x_8585:
[----:B------:R-:W-:Y:S05]  /*1d80*/  BSYNC.RECONVERGENT B4 ;  /* 0x0000000000047941 */ /* 0x000fea0003800200 */
.L_x_8584:
[----:B------:R-:W-:-:S04]  /*1d90*/  F2FP.BF16.F32.PACK_AB R3, RZ, R3 ;  /* 0x00000003ff03723e */ /* 0x000fc800000010ff */
[----:B------:R-:W-:Y:S01]  /*1da0*/  PRMT R3, R2, 0x5410, R3 ;  /* 0x0000541002037816 */ /* 0x000fe20000000003 */
[----:B------:R-:W-:Y:S06]  /*1db0*/  BRA `(.L_x_8586) ;  /* 0x0000000000047947 */ /* 0x000fec0003800000 */
.L_x_8583:
[----:B------:R-:W-:-:S07]  /*1dc0*/  PRMT R3, R2, 0x5410, RZ ;  /* 0x0000541002037816 */ /* 0x000fce00000000ff */
.L_x_8586:
[----:B------:R-:W-:Y:S05]  /*1dd0*/  BSYNC.RECONVERGENT B3 ;  /* 0x0000000000037941 */ /* 0x000fea0003800200 */
.L_x_8582:
[----:B------:R-:W-:Y:S01]  /*1de0*/  MOV R2, R4 ;  /* 0x0000000400027202 */ /* 0x000fe20000000f00 */
[----:B------:R-:W-:Y:S06]  /*1df0*/  BRA `(.L_x_8587) ;  /* 0x0000000000107947 */ /* 0x000fec0003800000 */
.L_x_8569:
[----:B------:R-:W1:Y:S02]  /*1e00*/  LDCU UR6, c[0x0][0x39c] ;  /* 0x00007380ff0677ac */ /* 0x000e640008000800 */
[----:B-1----:R-:W-:-:S13]  /*1e10*/  ISETP.GE.AND P0, PT, R18, UR6, PT ;  /* 0x0000000612007c0c */ /* 0x002fda000bf06270 */
[----:B------:R-:W-:Y:S05]  /*1e20*/  @P0 EXIT ;  /* 0x000000000000094d */ /* 0x000fea0003800000 */
[----:B------:R-:W-:-:S07]  /*1e30*/  CS2R R2, SRZ ;  /* 0x0000000000027805 */ /* 0x000fce000001ff00 */
.L_x_8587:
[----:B------:R-:W-:Y:S05]  /*1e40*/  BSYNC.RECONVERGENT B2 ;  /* 0x0000000000027941 */ /* 0x000fea0003800200 */
.L_x_8568:
        /* <DEDUP_REMOVED lines=16> */
.L_x_8591:
[----:B------:R-:W-:Y:S05]  /*1f50*/  BSYNC.RECONVERGENT B3 ;  /* 0x0000000000037941 */ /* 0x000fea0003800200 */
.L_x_8590:
        /* <DEDUP_REMOVED lines=17> */
.L_x_8595:
[----:B------:R-:W-:Y:S05]  /*2070*/  BSYNC.RECONVERGENT B4 ;  /* 0x0000000000047941 */ /* 0x000fea0003800200 */
.L_x_8594:
[----:B------:R-:W-:-:S04]  /*2080*/  F2FP.BF16.F32.PACK_AB R3, RZ, R3 ;  /* 0x00000003ff03723e */ /* 0x000fc800000010ff */
[----:B------:R-:W-:Y:S01]  /*2090*/  PRMT R0, R0, 0x5410, R3 ;  /* 0x0000541000007816 */ /* 0x000fe20000000003 */
[----:B------:R-:W-:Y:S06]  /*20a0*/  BRA `(.L_x_8596) ;  /* 0x0000000000047947 */ /* 0x000fec0003800000 */
.L_x_8593:
[----:B------:R-:W-:-:S07]  /*20b0*/  PRMT R0, R0, 0x5410, RZ ;  /* 0x0000541000007816 */ /* 0x000fce00000000ff */
.L_x_8596:
[----:B------:R-:W-:Y:S05]  /*20c0*/  BSYNC.RECONVERGENT B3 ;  /* 0x0000000000037941 */ /* 0x000fea0003800200 */
.L_x_8592:
        /* <DEDUP_REMOVED lines=16> */
.L_x_8600:
[----:B------:R-:W-:Y:S05]  /*21d0*/  BSYNC.RECONVERGENT B4 ;  /* 0x0000000000047941 */ /* 0x000fea0003800200 */
.L_x_8599:
[----:B------:R-:W-:Y:S01]  /*21e0*/  F2FP.BF16.F32.PACK_AB R2, RZ, R3 ;  /* 0x00000003ff02723e */ /* 0x000fe200000010ff */
[----:B------:R-:W-:Y:S06]  /*21f0*/  BRA `(.L_x_8601) ;  /* 0x0000000000047947 */ /* 0x000fec0003800000 */
.L_x_8598:
[----:B------:R-:W-:-:S07]  /*2200*/  PRMT R2, RZ, 0x7610, R2 ;  /* 0x00007610ff027816 */ /* 0x000fce0000000002 */
.L_x_8601:
[----:B------:R-:W-:Y:S05]  /*2210*/  BSYNC.RECONVERGENT B3 ;  /* 0x0000000000037941 */ /* 0x000fea0003800200 */
.L_x_8597:
        /* <DEDUP_REMOVED lines=16> */
.L_x_8605:
[----:B------:R-:W-:Y:S05]  /*2320*/  BSYNC.RECONVERGENT B4 ;  /* 0x0000000000047941 */ /* 0x000fea0003800200 */
.L_x_8604:
[----:B------:R-:W-:-:S04]  /*2330*/  F2FP.BF16.F32.PACK_AB R3, RZ, R3 ;  /* 0x00000003ff03723e */ /* 0x000fc800000010ff */
[----:B------:R-:W-:Y:S01]  /*2340*/  PRMT R3, R2, 0x5410, R3 ;  /* 0x0000541002037816 */ /* 0x000fe20000000003 */
[----:B------:R-:W-:Y:S06]  /*2350*/  BRA `(.L_x_8606) ;  /* 0x0000000000047947 */ /* 0x000fec0003800000 */
.L_x_8603:
[----:B------:R-:W-:-:S07]  /*2360*/  PRMT R3, R2, 0x5410, RZ ;  /* 0x0000541002037816 */ /* 0x000fce00000000ff */
.L_x_8606:
[----:B------:R-:W-:Y:S05]  /*2370*/  BSYNC.RECONVERGENT B3 ;  /* 0x0000000000037941 */ /* 0x000fea0003800200 */
.L_x_8602:
[----:B------:R-:W-:-:S05]  /*2380*/  MOV R2, R0 ;  /* 0x0000000000027202 */ /* 0x000fca0000000f00 */
[----:B------:R1:W-:Y:S01]  /*2390*/  STG.E.64 desc[UR4][R16.64+0x100], R2 ;  /* 0x0001000210007986 */ /* 0x0003e2000c101b04 */
[----:B------:R-:W-:Y:S05]  /*23a0*/  BRA `(.L_x_8607) ;  /* 0x0000000000107947 */ /* 0x000fea0003800000 */
.L_x_8589:
[----:B------:R-:W1:Y:S02]  /*23b0*/  LDCU UR6, c[0x0][0x39c] ;  /* 0x00007380ff0677ac */ /* 0x000e640008000800 */
[----:B-1----:R-:W-:-:S13]  /*23c0*/  ISETP.GE.AND P0, PT, R13, UR6, PT ;  /* 0x000000060d007c0c */ /* 0x002fda000bf06270 */
[----:B------:R-:W-:Y:S05]  /*23d0*/  @P0 EXIT ;  /* 0x000000000000094d */ /* 0x000fea0003800000 */
[----:B------:R2:W-:Y:S02]  /*23e0*/  STG.E.64 desc[UR4][R16.64+0x100], RZ ;  /* 0x000100ff10007986 */ /* 0x0005e4000c101b04 */
.L_x_8607:
[----:B------:R-:W-:Y:S05]  /*23f0*/  BSYNC.RECONVERGENT B2 ;  /* 0x0000000000027941 */ /* 0x000fea0003800200 */
.L_x_8588:
[----:B------:R-:W-:Y:S01]  /*2400*/  ISETP.GT.U32.AND P0, PT, R12, R25, PT ;  /* 0x000000190c00720c */ /* 0x000fe20003f04070 */
[----:B------:R-:W-:-:S12]  /*2410*/  BSSY.RECONVERGENT B2, `(.L_x_8608) ;  /* 0x0000057000027945 */ /* 0x000fd80003800200 */
        /* <DEDUP_REMOVED lines=12> */
[----:B0-2---:R-:W-:Y:S05]  /*24e0*/  CALL.REL.NOINC `($__internal_5_$__cuda_sm3x_div_rn_noftz_f32_slowpath) ;  /* 0x00000008008c7944 */ /* 0x005fea0003c00000 */
.L_x_8611:
[----:B------:R-:W-:Y:S05]  /*24f0*/  BSYNC.RECONVERGENT B3 ;  /* 0x0000000000037941 */ /* 0x000fea0003800200 */
.L_x_8610:
        /* <DEDUP_REMOVED lines=17> */
.L_x_8615:
[----:B------:R-:W-:Y:S05]  /*2610*/  BSYNC.RECONVERGENT B4 ;  /* 0x0000000000047941 */ /* 0x000fea0003800200 */
.L_x_8614:
[----:B------:R-:W-:-:S04]  /*2620*/  F2FP.BF16.F32.PACK_AB R3, RZ, R3 ;  /* 0x00000003ff03723e */ /* 0x000fc800000010ff */
[----:B------:R-:W-:Y:S01]  /*2630*/  PRMT R2, R0, 0x5410, R3 ;  /* 0x0000541000027816 */ /* 0x000fe20000000003 */
[----:B------:R-:W-:Y:S06]  /*2640*/  BRA `(.L_x_8616) ;  /* 0x0000000000047947 */ /* 0x000fec0003800000 */
.L_x_8613:
[----:B------:R-:W-:-:S07]  /*2650*/  PRMT R2, R0, 0x5410, RZ ;  /* 0x0000541000027816 */ /* 0x000fce00000000ff */
.L_x_8616:
[----:B------:R-:W-:Y:S05]  /*2660*/  BSYNC.RECONVERGENT B3 ;  /* 0x0000000000037941 */ /* 0x000fea0003800200 */
.L_x_8612:
        /* <DEDUP_REMOVED lines=15> */
[----:B0-2---:R-:W-:Y:S05]  /*2760*/  CALL.REL.NOINC `($__internal_5_$__cuda_sm3x_div_rn_noftz_f32_slowpath) ;  /* 0x0000000400ec7944 */ /* 0x005fea0003c00000 */
.L_x_8620:
[----:B------:R-:W-:Y:S05]  /*2770*/  BSYNC.RECONVERGENT B4 ;  /* 0x0000000000047941 */ /* 0x000fea0003800200 */
.L_x_8619:
[----:B------:R-:W-:Y:S01]  /*2780*/  F2FP.BF16.F32.PACK_AB R0, RZ, R3 ;  /* 0x00000003ff00723e */ /* 0x000fe200000010ff */
[----:B------:R-:W-:Y:S06]  /*2790*/  BRA `(.L_x_8621) ;  /* 0x0000000000047947 */ /* 0x000fec0003800000 */
.L_x_8618:
[----:B------:R-:W-:-:S07]  /*27a0*/  PRMT R0, RZ, 0x7610, R0 ;  /* 0x00007610ff007816 */ /* 0x000fce0000000000 */
.L_x_8621:
[----:B------:R-:W-:Y:S05]  /*27b0*/  BSYNC.RECONVERGENT B3 ;  /* 0x0000000000037941 */ /* 0x000fea0003800200 */
.L_x_8617:
        /* <DEDUP_REMOVED lines=16> */
.L_x_8625:
[----:B------:R-:W-:Y:S05]  /*28c0*/  BSYNC.RECONVERGENT B4 ;  /* 0x0000000000047941 */ /* 0x000fea0003800200 */
.L_x_8624:
[----:B------:R-:W-:-:S04]  /*28d0*/  F2FP.BF16.F32.PACK_AB R3, RZ, R3 ;  /* 0x00000003ff03723e */ /* 0x000fc800000010ff */
[----:B------:R-:W-:Y:S01]  /*28e0*/  PRMT R3, R0, 0x5410, R3 ;  /* 0x0000541000037816 */ /* 0x000fe20000000003 */
[----:B------:R-:W-:Y:S06]  /*28f0*/  BRA `(.L_x_8626) ;  /* 0x0000000000047947 */ /* 0x000fec0003800000 */
.L_x_8623:
[----:B------:R-:W-:-:S07]  /*2900*/  PRMT R3, R0, 0x5410, RZ ;  /* 0x0000541000037816 */ /* 0x000fce00000000ff */
.L_x_8626:
[----:B------:R-:W-:Y:S05]  /*2910*/  BSYNC.RECONVERGENT B3 ;  /* 0x0000000000037941 */ /* 0x000fea0003800200 */
.L_x_8622:
[----:B------:R1:W-:Y:S01]  /*2920*/  STG.E.64 desc[UR4][R16.64+0x200], R2 ;  /* 0x0002000210007986 */ /* 0x0003e2000c101b04 */
[----:B------:R-:W-:Y:S05]  /*2930*/  BRA `(.L_x_8627) ;  /* 0x0000000000107947 */ /* 0x000fea0003800000 */
.L_x_8609:
[----:B------:R-:W3:Y:S02]  /*2940*/  LDCU UR6, c[0x0][0x39c] ;  /* 0x00007380ff0677ac */ /* 0x000ee40008000800 */
[----:B---3--:R-:W-:-:S13]  /*2950*/  ISETP.GE.AND P0, PT, R12, UR6, PT ;  /* 0x000000060c007c0c */ /* 0x008fda000bf06270 */
[----:B------:R-:W-:Y:S05]  /*2960*/  @P0 EXIT ;  /* 0x000000000000094d */ /* 0x000fea0003800000 */
[----:B------:R3:W-:Y:S02]  /*2970*/  STG.E.64 desc[UR4][R16.64+0x200], RZ ;  /* 0x000200ff10007986 */ /* 0x0007e4000c101b04 */
.L_x_8627:
[----:B------:R-:W-:Y:S05]  /*2980*/  BSYNC.RECONVERGENT B2 ;  /* 0x0000000000027941 */ /* 0x000fea0003800200 */
.L_x_8608:
        /* <DEDUP_REMOVED lines=13> */
[----:B0-23--:R-:W-:Y:S05]  /*2a60*/  CALL.REL.NOINC `($__internal_5_$__cuda_sm3x_div_rn_noftz_f32_slowpath) ;  /* 0x00000004002c7944 */ /* 0x00dfea0003c00000 */
.L_x_8630:
[----:B------:R-:W-:Y:S05]  /*2a70*/  BSYNC.RECONVERGENT B2 ;  /* 0x0000000000027941 */ /* 0x000fea0003800200 */
.L_x_8629:
        /* <DEDUP_REMOVED lines=16> */
[----:B0-23--:R-:W-:Y:S05]  /*2b80*/  CALL.REL.NOINC `($__internal_5_$__cuda_sm3x_div_rn_noftz_f32_slowpath) ;  /* 0x0000000000e47944 */ /* 0x00dfea0003c00000 */
.L_x_8634:
[----:B------:R-:W-:Y:S05]  /*2b90*/  BSYNC.RECONVERGENT B3 ;  /* 0x0000000000037941 */ /* 0x000fea0003800200 */
.L_x_8633:
[----:B------:R-:W-:-:S04]  /*2ba0*/  F2FP.BF16.F32.PACK_AB R3, RZ, R3 ;  /* 0x00000003ff03723e */ /* 0x000fc800000010ff */
[----:B------:R-:W-:Y:S01]  /*2bb0*/  PRMT R2, R0, 0x5410, R3 ;  /* 0x0000541000027816 */ /* 0x000fe20000000003 */
[----:B------:R-:W-:Y:S06]  /*2bc0*/  BRA `(.L_x_8635) ;  /* 0x0000000000047947 */ /* 0x000fec0003800000 */
.L_x_8632:
[----:B------:R-:W-:-:S07]  /*2bd0*/  PRMT R2, R0, 0x5410, RZ ;  /* 0x0000541000027816 */ /* 0x000fce00000000ff */
.L_x_8635:
[----:B------:R-:W-:Y:S05]  /*2be0*/  BSYNC.RECONVERGENT B2 ;  /* 0x0000000000027941 */ /* 0x000fea0003800200 */
.L_x_8631:
        /* <DEDUP_REMOVED lines=16> */
.L_x_8639:
[----:B------:R-:W-:Y:S05]  /*2cf0*/  BSYNC.RECONVERGENT B3 ;  /* 0x0000000000037941 */ /* 0x000fea0003800200 */
.L_x_8638:
[----:B------:R-:W-:Y:S01]  /*2d00*/  F2FP.BF16.F32.PACK_AB R0, RZ, R3 ;  /* 0x00000003ff00723e */ /* 0x000fe200000010ff */
[----:B------:R-:W-:Y:S06]  /*2d10*/  BRA `(.L_x_8640) ;  /* 0x0000000000047947 */ /* 0x000fec0003800000 */
.L_x_8637:
[----:B------:R-:W-:-:S07]  /*2d20*/  PRMT R0, RZ, 0x7610, R0 ;  /* 0x00007610ff007816 */ /* 0x000fce0000000000 */
.L_x_8640:
[----:B------:R-:W-:Y:S05]  /*2d30*/  BSYNC.RECONVERGENT B2 ;  /* 0x0000000000027941 */ /* 0x000fea0003800200 */
.L_x_8636:
        /* <DEDUP_REMOVED lines=16> */
.L_x_8644:
[----:B------:R-:W-:Y:S05]  /*2e40*/  BSYNC.RECONVERGENT B3 ;  /* 0x0000000000037941 */ /* 0x000fea0003800200 */
.L_x_8643:
[----:B------:R-:W-:-:S04]  /*2e50*/  F2FP.BF16.F32.PACK_AB R3, RZ, R3 ;  /* 0x00000003ff03723e */ /* 0x000fc800000010ff */
[----:B------:R-:W-:Y:S01]  /*2e60*/  PRMT R0, R0, 0x5410, R3 ;  /* 0x0000541000007816 */ /* 0x000fe20000000003 */
[----:B------:R-:W-:Y:S06]  /*2e70*/  BRA `(.L_x_8645) ;  /* 0x0000000000047947 */ /* 0x000fec0003800000 */
.L_x_8642:
[----:B------:R-:W-:-:S07]  /*2e80*/  PRMT R0, R0, 0x5410, RZ ;  /* 0x0000541000007816 */ /* 0x000fce00000000ff */
.L_x_8645:
[----:B------:R-:W-:Y:S05]  /*2e90*/  BSYNC.RECONVERGENT B2 ;  /* 0x0000000000027941 */ /* 0x000fea0003800200 */
.L_x_8641:
[----:B------:R-:W-:-:S05]  /*2ea0*/  MOV R3, R0 ;  /* 0x0000000000037202 */ /* 0x000fca0000000f00 */
[----:B------:R-:W-:Y:S01]  /*2eb0*/  STG.E.64 desc[UR4][R16.64+0x300], R2 ;  /* 0x0003000210007986 */ /* 0x000fe2000c101b04 */
[----:B------:R-:W-:Y:S05]  /*2ec0*/  EXIT ;  /* 0x000000000000794d */ /* 0x000fea0003800000 */
.L_x_8628:
[----:B------:R-:W4:Y:S02]  /*2ed0*/  LDCU UR6, c[0x0][0x39c] ;  /* 0x00007380ff0677ac */ /* 0x000f240008000800 */
[----:B----4-:R-:W-:-:S13]  /*2ee0*/  ISETP.GE.AND P0, PT, R11, UR6, PT ;  /* 0x000000060b007c0c */ /* 0x010fda000bf06270 */
[----:B------:R-:W-:Y:S05]  /*2ef0*/  @P0 EXIT ;  /* 0x000000000000094d */ /* 0x000fea0003800000 */
[----:B------:R-:W-:Y:S01]  /*2f00*/  STG.E.64 desc[UR4][R16.64+0x300], RZ ;  /* 0x000300ff10007986 */ /* 0x000fe2000c101b04 */
[----:B------:R-:W-:Y:S05]  /*2f10*/  EXIT ;  /* 0x000000000000794d */ /* 0x000fea0003800000 */
        .weak           $__internal_5_$__cuda_sm3x_div_rn_noftz_f32_slowpath
        .type           $__internal_5_$__cuda_sm3x_div_rn_noftz_f32_slowpath,@function
        .size           $__internal_5_$__cuda_sm3x_div_rn_noftz_f32_slowpath,(.L_x_15787 - $__internal_5_$__cuda_sm3x_div_rn_noftz_f32_slowpath)
$__internal_5_$__cuda_sm3x_div_rn_noftz_f32_slowpath:
[----:B------:R-:W-:Y:S01]  /*2f20*/  SHF.R.U32.HI R26, RZ, 0x17, R27 ;  /* 0x00000017ff1a7819 */ /* 0x000fe2000001161b */
[----:B------:R-:W-:Y:S01]  /*2f30*/  BSSY.RECONVERGENT B0, `(.L_x_8646) ;  /* 0x0000064000007945 */ /* 0x000fe20003800200 */
[----:B------:R-:W-:Y:S02]  /*2f40*/  SHF.R.U32.HI R29, RZ, 0x17, R3 ;  /* 0x00000017ff1d7819 */ /* 0x000fe40000011603 */
[----:B------:R-:W-:Y:S02]  /*2f50*/  LOP3.LUT R26, R26, 0xff, RZ, 0xc0, !PT ;  /* 0x000000ff1a1a7812 */ /* 0x000fe400078ec0ff */
[----:B------:R-:W-:Y:S02]  /*2f60*/  LOP3.LUT R29, R29, 0xff, RZ, 0xc0, !PT ;  /* 0x000000ff1d1d7812 */ /* 0x000fe400078ec0ff */
[----:B------:R-:W-:Y:S02]  /*2f70*/  IADD3 R28, PT, PT, R26, -0x1, RZ ;  /* 0xffffffff1a1c7810 */ /* 0x000fe40007ffe0ff */
[----:B------:R-:W-:Y:S01]  /*2f80*/  MOV R32, R27 ;  /* 0x0000001b00207202 */ /* 0x000fe20000000f00 */
[----:B------:R-:W-:Y:S01]  /*2f90*/  VIADD R30, R29, 0xffffffff ;  /* 0xffffffff1d1e7836 */ /* 0x000fe20000000000 */
        /* <DEDUP_REMOVED lines=20> */
[----:B------:R-:W-:Y:S01]  /*30e0*/  ISETP.GE.AND P0, PT, R30, RZ, PT ;  /* 0x000000ff1e00720c */ /* 0x000fe20003f06270 */
[----:B------:R-:W-:-:S05]  /*30f0*/  VIADD R28, R26, 0xffffffff ;  /* 0xffffffff1a1c7836 */ /* 0x000fca0000000000 */
[----:B------:R-:W-:-:S07]  /*3100*/  ISETP.GE.AND P1, PT, R28, RZ, PT ;  /* 0x000000ff1c00720c */ /* 0x000fce0003f26270 */
[----:B------:R-:W-:Y:S01]  /*3110*/  @P0 MOV R28, RZ ;  /* 0x000000ff001c0202 */ /* 0x000fe20000000f00 */
[----:B------:R-:W-:Y:S01]  /*3120*/  @!P0 FFMA R3, R3, 1.84467440737095516160e+19, RZ ;  /* 0x5f80000003038823 */ /* 0x000fe200000000ff */
[----:B------:R-:W-:-:S04]  /*3130*/  @!P0 MOV R28, 0xffffffc0 ;  /* 0xffffffc0001c8802 */ /* 0x000fc80000000f00 */
[----:B------:R-:W-:Y:S01]  /*3140*/  @!P1 FFMA R32, R27, 1.84467440737095516160e+19, RZ ;  /* 0x5f8000001b209823 */ /* 0x000fe200000000ff */
[----:B------:R-:W-:-:S07]  /*3150*/  @!P1 VIADD R28, R28, 0x40 ;  /* 0x000000401c1c9836 */ /* 0x000fce0000000000 */
.L_x_8647:
[----:B------:R-:W-:Y:S01]  /*3160*/  LEA R35, R26, 0xc0800000, 0x17 ;  /* 0xc08000001a237811 */ /* 0x000fe200078eb8ff */
[----:B------:R-:W-:Y:S01]  /*3170*/  BSSY.RECONVERGENT B1, `(.L_x_8652) ;  /* 0x0000036000017945 */ /* 0x000fe20003800200 */
[----:B------:R-:W-:Y:S02]  /*3180*/  IADD3 R29, PT, PT, R29, -0x7f, RZ ;  /* 0xffffff811d1d7810 */ /* 0x000fe40007ffe0ff */
[----:B------:R-:W-:-:S03]  /*3190*/  IADD3 R35, PT, PT, -R35, R32, RZ ;  /* 0x0000002023237210 */ /* 0x000fc60007ffe1ff */
[----:B------:R-:W-:Y:S01]  /*31a0*/  IMAD R3, R29, -0x800000, R3 ;  /* 0xff8000001d037824 */ /* 0x000fe200078e0203 */
[----:B------:R-:W0:Y:S01]  /*31b0*/  MUFU.RCP R33, R35 ;  /* 0x0000002300217308 */ /* 0x000e220000001000 */
[----:B------:R-:W-:Y:S01]  /*31c0*/  FADD.FTZ R30, -R35, -RZ ;  /* 0x800000ff231e7221 */ /* 0x000fe20000010100 */
[----:B------:R-:W-:-:S05]  /*31d0*/  IADD3 R29, PT, PT, R29, 0x7f, -R26 ;  /* 0x0000007f1d1d7810 */ /* 0x000fca0007ffe81a */
[----:B------:R-:W-:Y:S02]  /*31e0*/  IMAD.IADD R28, R29, 0x1, R28 ;  /* 0x000000011d1c7824 */ /* 0x000fe400078e021c */
        /* <DEDUP_REMOVED lines=23> */
[C---:B------:R-:W-:Y:S01]  /*3360*/  VIADD R30, R26.reuse, 0x20 ;  /* 0x000000201a1e7836 */ /* 0x040fe20000000000 */
[----:B------:R-:W-:Y:S02]  /*3370*/  ISETP.NE.AND P2, PT, R26, RZ, PT ;  /* 0x000000ff1a00720c */ /* 0x000fe40003f45270 */
        /* <DEDUP_REMOVED lines=17> */
.L_x_8654:
[----:B------:R-:W-:-:S04]  /*3490*/  LOP3.LUT R3, R3, 0x80000000, RZ, 0xc0, !PT ;  /* 0x8000000003037812 */ /* 0x000fc800078ec0ff */
[----:B------:R-:W-:Y:S01]  /*34a0*/  LOP3.LUT R3, R3, 0x7f800000, RZ, 0xfc, !PT ;  /* 0x7f80000003037812 */ /* 0x000fe200078efcff */
[----:B------:R-:W-:Y:S06]  /*34b0*/  BRA `(.L_x_8655) ;  /* 0x0000000000047947 */ /* 0x000fec0003800000 */
.L_x_8653:
[----:B------:R-:W-:-:S07]  /*34c0*/  IMAD R3, R28, 0x800000, R3 ;  /* 0x008000001c037824 */ /* 0x000fce00078e0203 */
.L_x_8655:
[----:B------:R-:W-:Y:S05]  /*34d0*/  BSYNC.RECONVERGENT B1 ;  /* 0x0000000000017941 */ /* 0x000fea0003800200 */
.L_x_8652:
[----:B------:R-:W-:Y:S05]  /*34e0*/  BRA `(.L_x_8656) ;  /* 0x0000000000207947 */ /* 0x000fea0003800000 */
.L_x_8651:
[----:B------:R-:W-:-:S04]  /*34f0*/  LOP3.LUT R3, R32, 0x80000000, R3, 0x48, !PT ;  /* 0x8000000020037812 */ /* 0x000fc800078e4803 */
[----:B------:R-:W-:Y:S01]  /*3500*/  LOP3.LUT R3, R3, 0x7f800000, RZ, 0xfc, !PT ;  /* 0x7f80000003037812 */ /* 0x000fe200078efcff */
[----:B------:R-:W-:Y:S06]  /*3510*/  BRA `(.L_x_8656) ;  /* 0x0000000000147947 */ /* 0x000fec0003800000 */
.L_x_8650:
[----:B------:R-:W-:Y:S01]  /*3520*/  LOP3.LUT R3, R32, 0x80000000, R3, 0x48, !PT ;  /* 0x8000000020037812 */ /* 0x000fe200078e4803 */
[----:B------:R-:W-:Y:S06]  /*3530*/  BRA `(.L_x_8656) ;  /* 0x00000000000c7947 */ /* 0x000fec0003800000 */
.L_x_8649:
[----:B------:R-:W0:Y:S01]  /*3540*/  MUFU.RSQ R3, -QNAN ;  /* 0xffc0000000037908 */ /* 0x000e220000001400 */
[----:B------:R-:W-:Y:S05]  /*3550*/  BRA `(.L_x_8656) ;  /* 0x0000000000047947 */ /* 0x000fea0003800000 */
.L_x_8648:
[----:B------:R-:W-:-:S07]  /*3560*/  FADD.FTZ R3, R3, R27 ;  /* 0x0000001b03037221 */ /* 0x000fce0000010000 */
.L_x_8656:
[----:B------:R-:W-:Y:S05]  /*3570*/  BSYNC.RECONVERGENT B0 ;  /* 0x0000000000007941 */ /* 0x000fea0003800200 */
.L_x_8646:
[----:B------:R-:W-:Y:S01]  /*3580*/  HFMA2 R29, -RZ, RZ, 0, 0 ;  /* 0x00000000ff1d7431 */ /* 0x000fe200000001ff */
[----:B------:R-:W-:-:S04]  /*3590*/  MOV R28, R24 ;  /* 0x00000018001c7202 */ /* 0x000fc80000000f00 */
[----:B0-----:R-:W-:Y:S05]  /*35a0*/  RET.REL.NODEC R28 `(_ZN18transformer_engine47scaled_upper_triang_masked_softmax_warp_forwardI13__nv_bfloat16S1_fLi9EEEvPT0_PKT_T1_iii) ;  /* 0xffffffc81c947950 */ /* 0x001fea0003c3ffff */
.L_x_8657:
        /* <DEDUP_REMOVED lines=13> */
.L_x_15787:


//--------------------- .text._ZN18transformer_engine47scaled_upper_triang_masked_softmax_warp_forwardI13__nv_bfloat16S1_fLi8EEEvPT0_PKT_T1_iii --------------------------
	.section	.text._ZN18transformer_engine47scaled_upper_triang_masked_softmax_warp_forwardI13__nv_bfloat16S1_fLi8EEEvPT0_PKT_T1_iii,"ax",@progbits
	.align	128
        .global         _ZN18transformer_engine47scaled_upper_triang_masked_softmax_warp_forwardI13__nv_bfloat16S1_fLi8EEEvPT0_PKT_T1_iii
        .type           _ZN18transformer_engine47scaled_upper_triang_masked_softmax_warp_forwardI13__nv_bfloat16S1_fLi8EEEvPT0_PKT_T1_iii,@function
        .size           _ZN18transformer_engine47scaled_upper_triang_masked_softmax_warp_forwardI13__nv_bfloat16S1_fLi8EEEvPT0_PKT_T1_iii,(.L_x_15788 - _ZN18transformer_engine47scaled_upper_triang_masked_softmax_warp_forwardI13__nv_bfloat16S1_fLi8EEEvPT0_PKT_T1_iii)
        .other          _ZN18transformer_engine47scaled_upper_triang_masked_softmax_warp_forwardI13__nv_bfloat16S1_fLi8EEEvPT0_PKT_T1_iii,@"STO_CUDA_ENTRY STV_DEFAULT"
_ZN18transformer_engine47scaled_upper_triang_masked_softmax_warp_forwardI13__nv_bfloat16S1_fLi8EEEvPT0_PKT_T1_iii:
.text._ZN18transformer_engine47scaled_upper_triang_masked_softmax_warp_forwardI13__nv_bfloat16S1_fLi8EEEvPT0_PKT_T1_iii:
[----:B------:R-:W-:Y:S01]  /*0000*/  LDC R1, c[0x0][0x37c] ;  /* 0x0000df00ff017b82 */ /* 0x000fe20000000800 */
[----:B------:R-:W0:Y:S01]  /*0010*/  S2R R0, SR_CTAID.Y ;  /* 0x0000000000007919 */ /* 0x000e220000002600 */
[----:B------:R-:W0:Y:S01]  /*0020*/  LDCU UR4, c[0x0][0x364] ;  /* 0x00006c80ff0477ac */ /* 0x000e220008000800 */
[----:B------:R-:W-:Y:S01]  /*0030*/  IMAD.MOV.U32 R9, RZ, RZ, RZ ;  /* 0x000000ffff097224 */ /* 0x000fe200078e00ff */
[----:B------:R-:W-:Y:S01]  /*0040*/  BSSY.RECONVERGENT B0, `(.L_x_8658) ;  /* 0x000003c000007945 */ /* 0x000fe20003800200 */
[----:B------:R-:W0:Y:S01]  /*0050*/  S2R R3, SR_TID.Y ;  /* 0x0000000000037919 */ /* 0x000e220000002200 */
[----:B------:R-:W1:Y:S01]  /*0060*/  LDCU UR6, c[0x0][0x398] ;  /* 0x00007300ff0677ac */ /* 0x000e620008000800 */
[----:B------:R-:W-:Y:S01]  /*0070*/  IMAD.MOV.U32 R20, RZ, RZ, -0x800000 ;  /* 0xff800000ff147424 */ /* 0x000fe200078e00ff */
[----:B------:R-:W-:Y:S01]  /*0080*/  MOV R22, 0xff800000 ;  /* 0xff80000000167802 */ /* 0x000fe20000000f00 */
[----:B------:R-:W2:Y:S01]  /*0090*/  S2R R8, SR_TID.X ;  /* 0x0000000000087919 */ /* 0x000ea20000002100 */
[----:B------:R-:W3:Y:S01]  /*00a0*/  LDCU UR5, c[0x0][0x370] ;  /* 0x00006e00ff0577ac */ /* 0x000ee20008000800 */
[----:B------:R-:W-:Y:S01]  /*00b0*/  IMAD.MOV.U32 R17, RZ, RZ, -0x800000 ;  /* 0xff800000ff117424 */ /* 0x000fe200078e00ff */
[----:B------:R-:W-:Y:S01]  /*00c0*/  MOV R11, 0xff800000 ;  /* 0xff800000000b7802 */ /* 0x000fe20000000f00 */
[----:B------:R-:W3:Y:S01]  /*00d0*/  S2R R13, SR_CTAID.X ;  /* 0x00000000000d7919 */ /* 0x000ee20000002500 */
[----:B------:R-:W4:Y:S01]  /*00e0*/  LDCU UR7, c[0x0][0x394] ;  /* 0x00007280ff0777ac */ /* 0x000f220008000800 */
[----:B------:R-:W-:Y:S01]  /*00f0*/  IMAD.MOV.U32 R10, RZ, RZ, -0x800000 ;  /* 0xff800000ff0a7424 */ /* 0x000fe200078e00ff */
[----:B------:R-:W-:Y:S01]  /*0100*/  MOV R12, 0xff800000 ;  /* 0xff800000000c7802 */ /* 0x000fe20000000f00 */
[----:B------:R-:W-:Y:S01]  /*0110*/  IMAD.MOV.U32 R16, RZ, RZ, -0x800000 ;  /* 0xff800000ff107424 */ /* 0x000fe200078e00ff */
[----:B------:R-:W5:Y:S01]  /*0120*/  LDCU.128 UR8, c[0x0][0x380] ;  /* 0x00007000ff0877ac */ /* 0x000f620008000c00 */
[----:B0-----:R-:W-:Y:S01]  /*0130*/  IMAD R0, R0, UR4, R3 ;  /* 0x0000000400007c24 */ /* 0x001fe2000f8e0203 */
[----:B-1----:R-:W-:Y:S01]  /*0140*/  USHF.R.S32.HI UR4, URZ, 0x1f, UR6 ;  /* 0x0000001fff047899 */ /* 0x002fe20008011406 */
[----:B--2---:R-:W-:-:S02]  /*0150*/  SHF.L.U32 R8, R8, 0x2, RZ ;  /* 0x0000000208087819 */ /* 0x004fc400000006ff */
[----:B---3--:R-:W-:Y:S01]  /*0160*/  IMAD R5, R0, UR5, R13 ;  /* 0x0000000500057c24 */ /* 0x008fe2000f8e020d */
[----:B------:R-:W-:Y:S02]  /*0170*/  IADD3 R15, PT, PT, R13, 0x1, RZ ;  /* 0x000000010d0f7810 */ /* 0x000fe40007ffe0ff */
[----:B------:R-:W-:Y:S02]  /*0180*/  VIADD R18, R8, 0x80 ;  /* 0x0000008008127836 */ /* 0x000fe40000000000 */
[C---:B------:R-:W-:Y:S01]  /*0190*/  IMAD.WIDE.U32 R2, R5.reuse, UR6, R8 ;  /* 0x0000000605027c25 */ /* 0x040fe2000f8e0008 */
[----:B----4-:R-:W-:-:S03]  /*01a0*/  IADD3 R14, PT, PT, -R5, UR7, RZ ;  /* 0x00000007050e7c10 */ /* 0x010fc6000fffe1ff */
[----:B------:R-:W-:Y:S01]  /*01b0*/  IMAD R7, R5, UR4, RZ ;  /* 0x0000000405077c24 */ /* 0x000fe2000f8e02ff */
[----:B------:R-:W-:Y:S01]  /*01c0*/  ISETP.GT.AND P0, PT, R14, RZ, PT ;  /* 0x000000ff0e00720c */ /* 0x000fe20003f04270 */
[----:B------:R-:W0:Y:S03]  /*01d0*/  LDCU.64 UR4, c[0x0][0x358] ;  /* 0x00006b00ff0477ac */ /* 0x000e260008000a00 */
[----:B------:R-:W-:Y:S01]  /*01e0*/  IADD3 R7, PT, PT, R3, R7, RZ ;  /* 0x0000000703077210 */ /* 0x000fe20007ffe0ff */
[C---:B------:R-:W-:Y:S01]  /*01f0*/  IMAD.SHL.U32 R3, R2.reuse, 0x2, RZ ;  /* 0x0000000202037824 */ /* 0x040fe200078e00ff */
[----:B------:R-:W-:Y:S02]  /*0200*/  SEL R15, R15, RZ, P0 ;  /* 0x000000ff0f0f7207 */ /* 0x000fe40000000000 */
[----:B------:R-:W-:Y:S02]  /*0210*/  SHF.L.U64.HI R0, R2, 0x1, R7 ;  /* 0x0000000102007819 */ /* 0x000fe40000010207 */
[----:B-----5:R-:W-:-:S02]  /*0220*/  IADD3 R6, P1, PT, R3, UR8, RZ ;  /* 0x0000000803067c10 */ /* 0x020fc4000ff3e0ff */
[----:B------:R-:W-:Y:S02]  /*0230*/  IADD3 R2, P2, PT, R3, UR10, RZ ;  /* 0x0000000a03027c10 */ /* 0x000fe4000ff5e0ff */
[----:B------:R-:W-:Y:S02]  /*0240*/  IADD3.X R7, PT, PT, R0, UR9, RZ, P1, !PT ;  /* 0x0000000900077c10 */ /* 0x000fe40008ffe4ff */
[-C--:B------:R-:W-:Y:S02]  /*0250*/  ISETP.GE.U32.AND P1, PT, R8, R15.reuse, PT ;  /* 0x0000000f0800720c */ /* 0x080fe40003f26070 */
[----:B------:R-:W-:Y:S02]  /*0260*/  IADD3.X R3, PT, PT, R0, UR11, RZ, P2, !PT ;  /* 0x0000000b00037c10 */ /* 0x000fe400097fe4ff */
[----:B------:R-:W-:Y:S02]  /*0270*/  MOV R0, 0xff800000 ;  /* 0xff80000000007802 */ /* 0x000fe40000000f00 */
[----:B------:R-:W-:-:S07]  /*0280*/  ISETP.GE.U32.AND P0, PT, R18, R15, PT ;  /* 0x0000000f1200720c */ /* 0x000fce0003f06070 */
[----:B0-----:R-:W-:Y:S06]  /*0290*/  @P1 BRA `(.L_x_8659) ;  /* 0x0000000000581947 */ /* 0x001fec0003800000 */
[----:B------:R-:W2:Y:S01]  /*02a0*/  LDG.E.64 R4, desc[UR4][R2.64] ;  /* 0x0000000402047981 */ /* 0x000ea2000c1e1b00 */
[C---:B------:R-:W-:Y:S01]  /*02b0*/  IADD3 R0, PT, PT, R8.reuse, 0x2, RZ ;  /* 0x0000000208007810 */ /* 0x040fe20007ffe0ff */
[----:B------:R-:W-:Y:S01]  /*02c0*/  VIADD R20, R8, 0x3 ;  /* 0x0000000308147836 */ /* 0x000fe20000000000 */
[----:B------:R-:W0:Y:S01]  /*02d0*/  LDCU UR6, c[0x0][0x390] ;  /* 0x00007200ff0677ac */ /* 0x000e220008000800 */
[----:B------:R-:W-:Y:S02]  /*02e0*/  MOV R22, 0xff800000 ;  /* 0xff80000000167802 */ /* 0x000fe40000000f00 */
[-C--:B------:R-:W-:Y:S02]  /*02f0*/  ISETP.GE.U32.AND P2, PT, R0, R15.reuse, PT ;  /* 0x0000000f0000720c */ /* 0x080fe40003f46070 */
[----:B------:R-:W-:Y:S02]  /*0300*/  IADD3 R0, PT, PT, R8, 0x1, RZ ;  /* 0x0000000108007810 */ /* 0x000fe40007ffe0ff */
[-C--:B------:R-:W-:Y:S01]  /*0310*/  ISETP.GE.U32.AND P3, PT, R20, R15.reuse, PT ;  /* 0x0000000f1400720c */ /* 0x080fe20003f66070 */
[----:B------:R-:W-:Y:S01]  /*0320*/  IMAD.MOV.U32 R20, RZ, RZ, -0x800000 ;  /* 0xff800000ff147424 */ /* 0x000fe200078e00ff */
[----:B------:R-:W-:Y:S01]  /*0330*/  ISETP.GE.U32.AND P1, PT, R0, R15, PT ;  /* 0x0000000f0000720c */ /* 0x000fe20003f26070 */
[----:B------:R-:W-:-:S06]  /*0340*/  IMAD.MOV.U32 R0, RZ, RZ, -0x800000 ;  /* 0xff800000ff007424 */ /* 0x000fcc00078e00ff */
[----:B------:R-:W1:Y:S01]  /*0350*/  @!P2 LDC R24, c[0x0][0x390] ;  /* 0x0000e400ff18ab82 */ /* 0x000e620000000800 */
[C---:B--2---:R-:W-:Y:S01]  /*0360*/  PRMT R17, R4.reuse, 0x7632, R17 ;  /* 0x0000763204117816 */ /* 0x044fe20000000011 */
[----:B------:R-:W-:Y:S02]  /*0370*/  IMAD.U32 R4, R4, 0x10000, RZ ;  /* 0x0001000004047824 */ /* 0x000fe400078e00ff */
[----:B------:R-:W-:Y:S02]  /*0380*/  @!P3 PRMT R19, R5, 0x7632, R19 ;  /* 0x000076320513b816 */ /* 0x000fe40000000013 */
[----:B------:R-:W-:Y:S02]  /*0390*/  @!P1 SHF.L.U32 R17, R17, 0x10, RZ ;  /* 0x0000001011119819 */ /* 0x000fe400000006ff */
[----:B------:R-:W-:Y:S01]  /*03a0*/  @!P2 SHF.L.U32 R5, R5, 0x10, RZ ;  /* 0x000000100505a819 */ /* 0x000fe200000006ff */
[----:B------:R-:W-:Y:S02]  /*03b0*/  @!P3 IMAD.U32 R19, R19, 0x10000, RZ ;  /* 0x000100001313b824 */ /* 0x000fe400078e00ff */
[----:B0-----:R-:W-:Y:S01]  /*03c0*/  @!P1 FMUL R22, R17, UR6 ;  /* 0x0000000611169c20 */ /* 0x001fe20008400000 */
[----:B------:R-:W-:Y:S01]  /*03d0*/  FMUL R17, R4, UR6 ;  /* 0x0000000604117c20 */ /* 0x000fe20008400000 */
[----:B------:R-:W-:Y:S01]  /*03e0*/  @!P3 FMUL R0, R19, UR6 ;  /* 0x000000061300bc20 */ /* 0x000fe20008400000 */
[----:B-1----:R-:W-:-:S07]  /*03f0*/  @!P2 FMUL R20, R5, R24 ;  /* 0x000000180514a220 */ /* 0x002fce0000400000 */
.L_x_8659:
[----:B------:R-:W-:Y:S05]  /*0400*/  BSYNC.RECONVERGENT B0 ;  /* 0x0000000000007941 */ /* 0x000fea0003800200 */
.L_x_8658:
        /* <DEDUP_REMOVED lines=10> */
[-C--:B------:R-:W-:Y:S01]  /*04b0*/  ISETP.GE.U32.AND P2, PT, R10, R15.reuse, PT ;  /* 0x0000000f0a00720c */ /* 0x080fe20003f46070 */
[----:B------:R-:W-:Y:S01]  /*04c0*/  IMAD.MOV.U32 R10, RZ, RZ, -0x800000 ;  /* 0xff800000ff0a7424 */ /* 0x000fe200078e00ff */
[----:B------:R-:W-:-:S07]  /*04d0*/  ISETP.GE.U32.AND P0, PT, R4, R15, PT ;  /* 0x0000000f0400720c */ /* 0x000fce0003f06070 */
[----:B------:R-:W1:Y:S01]  /*04e0*/  @!P1 LDC R16, c[0x0][0x390] ;  /* 0x0000e400ff109b82 */ /* 0x000e620000000800 */
[C---:B--2---:R-:W-:Y:S01]  /*04f0*/  PRMT R4, R2.reuse, 0x7632, R4 ;  /* 0x0000763202047816 */ /* 0x044fe20000000004 */
[----:B------:R-:W-:Y:S02]  /*0500*/  IMAD.U32 R2, R2, 0x10000, RZ ;  /* 0x0001000002027824 */ /* 0x000fe400078e00ff */
[C---:B------:R-:W-:Y:S02]  /*0510*/  @!P2 PRMT R5, R3.reuse, 0x7632, R5 ;  /* 0x000076320305a816 */ /* 0x040fe40000000005 */
[----:B------:R-:W-:Y:S02]  /*0520*/  @!P1 SHF.L.U32 R3, R3, 0x10, RZ ;  /* 0x0000001003039819 */ /* 0x000fe400000006ff */
[----:B------:R-:W-:Y:S01]  /*0530*/  @!P0 SHF.L.U32 R4, R4, 0x10, RZ ;  /* 0x0000001004048819 */ /* 0x000fe200000006ff */
[----:B------:R-:W-:Y:S02]  /*0540*/  @!P2 IMAD.U32 R5, R5, 0x10000, RZ ;  /* 0x000100000505a824 */ /* 0x000fe400078e00ff */
[----:B-1----:R-:W-:Y:S01]  /*0550*/  @!P1 FMUL R10, R3, R16 ;  /* 0x00000010030a9220 */ /* 0x002fe20000400000 */
[----:B0-----:R-:W-:Y:S01]  /*0560*/  FMUL R16, R2, UR6 ;  /* 0x0000000602107c20 */ /* 0x001fe20008400000 */
[----:B------:R-:W-:Y:S01]  /*0570*/  @!P0 FMUL R12, R4, UR6 ;  /* 0x00000006040c8c20 */ /* 0x000fe20008400000 */
[----:B------:R-:W-:-:S07]  /*0580*/  @!P2 FMUL R11, R5, UR6 ;  /* 0x00000006050bac20 */ /* 0x000fce0008400000 */
.L_x_8661:
[----:B------:R-:W-:Y:S05]  /*0590*/  BSYNC.RECONVERGENT B0 ;  /* 0x0000000000007941 */ /* 0x000fea0003800200 */
.L_x_8660:
[-C--:B------:R-:W-:Y:S01]  /*05a0*/  FSETP.GT.AND P0, PT, R17, R22.reuse, PT ;  /* 0x000000161100720b */ /* 0x080fe20003f04000 */
[----:B------:R-:W-:Y:S01]  /*05b0*/  HFMA2 R15, -RZ, RZ, 0.96630859375, -0.0022525787353515625 ;  /* 0x3bbb989dff0f7431 */ /* 0x000fe200000001ff */
[----:B------:R-:W-:Y:S02]  /*05c0*/  ISETP.GE.U32.AND P1, PT, R13, 0x40, PT ;  /* 0x000000400d00780c */ /* 0x000fe40003f26070 */
[----:B------:R-:W-:Y:S02]  /*05d0*/  FSEL R3, R17, R22, P0 ;  /* 0x0000001611037208 */ /* 0x000fe40000000000 */
[----:B------:R-:W-:Y:S02]  /*05e0*/  ISETP.GE.U32.AND P2, PT, R13, 0x60, PT ;  /* 0x000000600d00780c */ /* 0x000fe40003f46070 */
[----:B------:R-:W-:Y:S02]  /*05f0*/  FSETP.GT.AND P0, PT, R3, R20, PT ;  /* 0x000000140300720b */ /* 0x000fe40003f04000 */
[----:B------:R-:W-:-:S02]  /*0600*/  ISETP.GE.U32.AND P3, PT, R13, 0x80, PT ;  /* 0x000000800d00780c */ /* 0x000fc40003f66070 */
        /* <DEDUP_REMOVED lines=29> */
[----:B------:R-:W-:Y:S02]  /*07e0*/  IMAD.MOV.U32 R17, RZ, RZ, 0x437c0000 ;  /* 0x437c0000ff117424 */ /* 0x000fe400078e00ff */
[C---:B------:R-:W-:Y:S01]  /*07f0*/  FADD R20, -R5.reuse, R20 ;  /* 0x0000001405147221 */ /* 0x040fe20000000100 */
[-C--:B------:R-:W-:Y:S01]  /*0800*/  FFMA.SAT R4, R22, R15.reuse, 0.5 ;  /* 0x3f00000016047423 */ /* 0x080fe2000000200f */
[----:B------:R-:W-:Y:S01]  /*0810*/  FFMA.SAT R2, R26, R15, 0.5 ;  /* 0x3f0000001a027423 */ /* 0x000fe2000000200f */
[----:B------:R-:W-:Y:S02]  /*0820*/  FADD R24, -R5, R0 ;  /* 0x0000000005187221 */ /* 0x000fe40000000100 */
[----:B------:R-:W-:Y:S01]  /*0830*/  FFMA.RM R3, R4, R17, 12582913 ;  /* 0x4b40000104037423 */ /* 0x000fe20000004011 */
[----:B------:R-:W-:Y:S01]  /*0840*/  FFMA.SAT R4, R20, R15, 0.5 ;  /* 0x3f00000014047423 */ /* 0x000fe2000000200f */
[----:B------:R-:W-:Y:S01]  /*0850*/  FFMA.RM R2, R2, R17, 12582913 ;  /* 0x4b40000102027423 */ /* 0x000fe20000004011 */
[----:B------:R-:W-:Y:S01]  /*0860*/  FFMA.SAT R0, R24, R15, 0.5 ;  /* 0x3f00000018007423 */ /* 0x000fe2000000200f */
[----:B------:R-:W-:Y:S01]  /*0870*/  FADD R21, R3, -12583039 ;  /* 0xcb40007f03157421 */ /* 0x000fe20000000000 */
[-C--:B------:R-:W-:Y:S01]  /*0880*/  FFMA.RM R4, R4, R17.reuse, 12582913 ;  /* 0x4b40000104047423 */ /* 0x080fe20000004011 */
[----:B------:R-:W-:Y:S01]  /*0890*/  FADD R19, R2, -12583039 ;  /* 0xcb40007f02137421 */ /* 0x000fe20000000000 */
[----:B------:R-:W-:Y:S01]  /*08a0*/  FFMA.RM R0, R0, R17, 12582913 ;  /* 0x4b40000100007423 */ /* 0x000fe20000004011 */
[----:B------:R-:W-:Y:S01]  /*08b0*/  FFMA R21, R22, 1.4426950216293334961, -R21 ;  /* 0x3fb8aa3b16157823 */ /* 0x000fe20000000815 */
[----:B------:R-:W-:Y:S01]  /*08c0*/  FADD R23, R4, -12583039 ;  /* 0xcb40007f04177421 */ /* 0x000fe20000000000 */
[----:B------:R-:W-:Y:S01]  /*08d0*/  FFMA R19, R26, 1.4426950216293334961, -R19 ;  /* 0x3fb8aa3b1a137823 */ /* 0x000fe20000000813 */
[----:B------:R-:W-:Y:S01]  /*08e0*/  SHF.L.U32 R2, R2, 0x17, RZ ;  /* 0x0000001702027819 */ /* 0x000fe200000006ff */
[----:B------:R-:W-:Y:S01]  /*08f0*/  FFMA R21, R22, 1.925963033500011079e-08, R21 ;  /* 0x32a5706016157823 */ /* 0x000fe20000000015 */
[----:B------:R-:W-:Y:S01]  /*0900*/  FFMA R23, R20, 1.4426950216293334961, -R23 ;  /* 0x3fb8aa3b14177823 */ /* 0x000fe20000000817 */
[----:B------:R-:W-:-:S03]  /*0910*/  FFMA R19, R26, 1.925963033500011079e-08, R19 ;  /* 0x32a570601a137823 */ /* 0x000fc60000000013 */
[----:B------:R-:W-:Y:S01]  /*0920*/  FFMA R22, R20, 1.925963033500011079e-08, R23 ;  /* 0x32a5706014167823 */ /* 0x000fe20000000017 */
[----:B------:R-:W-:Y:S01]  /*0930*/  FADD R23, R0, -12583039 ;  /* 0xcb40007f00177421 */ /* 0x000fe20000000000 */
[----:B------:R-:W0:Y:S03]  /*0940*/  MUFU.EX2 R21, R21 ;  /* 0x0000001500157308 */ /* 0x000e260000000800 */
[----:B------:R-:W-:-:S04]  /*0950*/  FFMA R23, R24, 1.4426950216293334961, -R23 ;  /* 0x3fb8aa3b18177823 */ /* 0x000fc80000000817 */
[----:B------:R-:W-:Y:S01]  /*0960*/  FFMA R20, R24, 1.925963033500011079e-08, R23 ;  /* 0x32a5706018147823 */ /* 0x000fe20000000017 */
[----:B------:R-:W1:Y:S01]  /*0970*/  MUFU.EX2 R19, R19 ;  /* 0x0000001300137308 */ /* 0x000e620000000800 */
[----:B------:R-:W-:Y:S01]  /*0980*/  SHF.L.U32 R23, R4, 0x17, RZ ;  /* 0x0000001704177819 */ /* 0x000fe200000006ff */
[----:B------:R-:W-:-:S06]  /*0990*/  IMAD.SHL.U32 R24, R3, 0x800000, RZ ;  /* 0x0080000003187824 */ /* 0x000fcc00078e00ff */
[----:B------:R-:W2:Y:S01]  /*09a0*/  MUFU.EX2 R22, R22 ;  /* 0x0000001600167308 */ /* 0x000ea20000000800 */
[----:B0-----:R-:W-:Y:S01]  /*09b0*/  FMUL R3, R24, R21 ;  /* 0x0000001518037220 */ /* 0x001fe20000400000 */
[----:B------:R-:W-:-:S06]  /*09c0*/  IMAD.SHL.U32 R21, R0, 0x800000, RZ ;  /* 0x0080000000157824 */ /* 0x000fcc00078e00ff */
[----:B------:R-:W0:Y:S01]  /*09d0*/  MUFU.EX2 R20, R20 ;  /* 0x0000001400147308 */ /* 0x000e220000000800 */
[----:B-1----:R-:W-:Y:S01]  /*09e0*/  FMUL R4, R2, R19 ;  /* 0x0000001302047220 */ /* 0x002fe20000400000 */
[----:B--2---:R-:W-:-:S03]  /*09f0*/  FMUL R2, R23, R22 ;  /* 0x0000001617027220 */ /* 0x004fc60000400000 */
[----:B------:R-:W-:-:S04]  /*0a00*/  FADD R22, RZ, R4 ;  /* 0x00000004ff167221 */ /* 0x000fc80000000000 */
[----:B------:R-:W-:Y:S01]  /*0a10*/  FADD R19, R22, R3 ;  /* 0x0000000316137221 */ /* 0x000fe20000000000 */
[----:B0-----:R-:W-:-:S03]  /*0a20*/  FMUL R0, R21, R20 ;  /* 0x0000001415007220 */ /* 0x001fc60000400000 */
[----:B------:R-:W-:-:S04]  /*0a30*/  FADD R19, R19, R2 ;  /* 0x0000000213137221 */ /* 0x000fc80000000000 */
[----:B------:R-:W-:Y:S01]  /*0a40*/  FADD R19, R19, R0 ;  /* 0x0000000013137221 */ /* 0x000fe20000000000 */
        /* <DEDUP_REMOVED lines=11> */
.L_x_8662:
        /* <DEDUP_REMOVED lines=11> */
.L_x_8663:
        /* <DEDUP_REMOVED lines=11> */
.L_x_8664:
        /* <DEDUP_REMOVED lines=11> */
.L_x_8665:
        /* <DEDUP_REMOVED lines=24> */
[----:B------:R-:W-:-:S07]  /*0e90*/  MOV R14, 0xeb0 ;  /* 0x00000eb0000e7802 */ /* 0x000fce0000000f00 */
[----:B------:R-:W-:Y:S05]  /*0ea0*/  CALL.REL.NOINC `($__internal_6_$__cuda_sm3x_div_rn_noftz_f32_slowpath) ;  /* 0x0000000800a07944 */ /* 0x000fea0003c00000 */
[----:B------:R-:W-:-:S07]  /*0eb0*/  MOV R21, R4 ;  /* 0x0000000400157202 */ /* 0x000fce0000000f00 */
.L_x_8669:
[----:B------:R-:W-:Y:S05]  /*0ec0*/  BSYNC.RECONVERGENT B3 ;  /* 0x0000000000037941 */ /* 0x000fea0003800200 */
.L_x_8668:
[----:B------:R-:W-:Y:S01]  /*0ed0*/  ISETP.GE.U32.AND P0, PT, R8, R13, PT ;  /* 0x0000000d0800720c */ /* 0x000fe20003f06070 */
[----:B------:R-:W-:Y:S01]  /*0ee0*/  BSSY.RECONVERGENT B3, `(.L_x_8670) ;  /* 0x0000014000037945 */ /* 0x000fe20003800200 */
[----:B------:R-:W-:-:S11]  /*0ef0*/  F2FP.BF16.F32.PACK_AB R21, RZ, R21 ;  /* 0x00000015ff15723e */ /* 0x000fd600000010ff */
        /* <DEDUP_REMOVED lines=12> */
[----:B------:R-:W-:Y:S05]  /*0fc0*/  CALL.REL.NOINC `($__internal_6_$__cuda_sm3x_div_rn_noftz_f32_slowpath) ;  /* 0x0000000800587944 */ /* 0x000fea0003c00000 */
.L_x_8673:
[----:B------:R-:W-:Y:S05]  /*0fd0*/  BSYNC.RECONVERGENT B4 ;  /* 0x0000000000047941 */ /* 0x000fea0003800200 */
.L_x_8672:
[----:B------:R-:W-:-:S04]  /*0fe0*/  F2FP.BF16.F32.PACK_AB R4, RZ, R4 ;  /* 0x00000004ff04723e */ /* 0x000fc800000010ff */
[----:B------:R-:W-:Y:S01]  /*0ff0*/  PRMT R3, R21, 0x5410, R4 ;  /* 0x0000541015037816 */ /* 0x000fe20000000004 */
[----:B------:R-:W-:Y:S06]  /*1000*/  BRA `(.L_x_8674) ;  /* 0x0000000000047947 */ /* 0x000fec0003800000 */
.L_x_8671:
[----:B------:R-:W-:-:S07]  /*1010*/  PRMT R3, R21, 0x5410, RZ ;  /* 0x0000541015037816 */ /* 0x000fce00000000ff */
.L_x_8674:
[----:B------:R-:W-:Y:S05]  /*1020*/  BSYNC.RECONVERGENT B3 ;  /* 0x0000000000037941 */ /* 0x000fea0003800200 */
.L_x_8670:
[----:B------:R-:W-:Y:S01]  /*1030*/  IADD3 R4, PT, PT, R8, 0x2, RZ ;  /* 0x0000000208047810 */ /* 0x000fe20007ffe0ff */
[----:B------:R-:W-:Y:S03]  /*1040*/  BSSY.RECONVERGENT B3, `(.L_x_8675) ;  /* 0x0000013000037945 */ /* 0x000fe60003800200 */
[----:B------:R-:W-:-:S13]  /*1050*/  ISETP.GT.U32.AND P0, PT, R4, R13, PT ;  /* 0x0000000d0400720c */ /* 0x000fda0003f04070 */
        /* <DEDUP_REMOVED lines=13> */
.L_x_8678:
[----:B------:R-:W-:Y:S05]  /*1130*/  BSYNC.RECONVERGENT B4 ;  /* 0x0000000000047941 */ /* 0x000fea0003800200 */
.L_x_8677:
[----:B------:R-:W-:Y:S01]  /*1140*/  F2FP.BF16.F32.PACK_AB R2, RZ, R4 ;  /* 0x00000004ff02723e */ /* 0x000fe200000010ff */
[----:B------:R-:W-:Y:S06]  /*1150*/  BRA `(.L_x_8679) ;  /* 0x0000000000047947 */ /* 0x000fec0003800000 */
.L_x_8676:
[----:B------:R-:W-:-:S07]  /*1160*/  PRMT R2, RZ, 0x7610, R2 ;  /* 0x00007610ff027816 */ /* 0x000fce0000000002 */
.L_x_8679:
[----:B------:R-:W-:Y:S05]  /*1170*/  BSYNC.RECONVERGENT B3 ;  /* 0x0000000000037941 */ /* 0x000fea0003800200 */
.L_x_8675:
        /* <DEDUP_REMOVED lines=16> */
.L_x_8683:
[----:B------:R-:W-:Y:S05]  /*1280*/  BSYNC.RECONVERGENT B4 ;  /* 0x0000000000047941 */ /* 0x000fea0003800200 */
.L_x_8682:
[----:B------:R-:W-:-:S04]  /*1290*/  F2FP.BF16.F32.PACK_AB R4, RZ, R4 ;  /* 0x00000004ff04723e */ /* 0x000fc800000010ff */
[----:B------:R-:W-:Y:S01]  /*12a0*/  PRMT R2, R2, 0x5410, R4 ;  /* 0x0000541002027816 */ /* 0x000fe20000000004 */
[----:B------:R-:W-:Y:S06]  /*12b0*/  BRA `(.L_x_8684) ;  /* 0x0000000000047947 */ /* 0x000fec0003800000 */
.L_x_8681:
[----:B------:R-:W-:-:S07]  /*12c0*/  PRMT R2, R2, 0x5410, RZ ;  /* 0x0000541002027816 */ /* 0x000fce00000000ff */
.L_x_8684:
[----:B------:R-:W-:Y:S05]  /*12d0*/  BSYNC.RECONVERGENT B3 ;  /* 0x0000000000037941 */ /* 0x000fea0003800200 */
.L_x_8680:
[----:B------:R-:W-:Y:S01]  /*12e0*/  MOV R15, R2 ;  /* 0x00000002000f7202 */ /* 0x000fe20000000f00 */
[----:B------:R-:W-:Y:S01]  /*12f0*/  IMAD.MOV.U32 R14, RZ, RZ, R3 ;  /* 0x000000ffff0e7224 */ /* 0x000fe200078e0003 */
[----:B------:R-:W-:Y:S06]  /*1300*/  BRA `(.L_x_8685) ;  /* 0x0000000000107947 */ /* 0x000fec0003800000 */
.L_x_8667:
[----:B------:R-:W1:Y:S02]  /*1310*/  LDCU UR6, c[0x0][0x39c] ;  /* 0x00007380ff0677ac */ /* 0x000e640008000800 */
[----:B-1----:R-:W-:-:S13]  /*1320*/  ISETP.GE.AND P0, PT, R8, UR6, PT ;  /* 0x0000000608007c0c */ /* 0x002fda000bf06270 */
[----:B------:R-:W-:Y:S05]  /*1330*/  @P0 EXIT ;  /* 0x000000000000094d */ /* 0x000fea0003800000 */
[----:B0-----:R-:W-:-:S07]  /*1340*/  CS2R R14, SRZ ;  /* 0x00000000000e7805 */ /* 0x001fce000001ff00 */
.L_x_8685:
[----:B------:R-:W-:Y:S05]  /*1350*/  BSYNC.RECONVERGENT B2 ;  /* 0x0000000000027941 */ /* 0x000fea0003800200 */
.L_x_8666:
[----:B------:R0:W-:Y:S01]  /*1360*/  STG.E.64 desc[UR4][R6.64], R14 ;  /* 0x0000000e06007986 */ /* 0x0001e2000c101b04 */
[----:B------:R-:W-:-:S13]  /*1370*/  ISETP.GT.U32.AND P0, PT, R18, R13, PT ;  /* 0x0000000d1200720c */ /* 0x000fda0003f04070 */
[----:B0-----:R-:W-:Y:S05]  /*1380*/  @P0 BRA `(.L_x_8686) ;  /* 0x0000000400540947 */ /* 0x001fea0003800000 */
        /* <DEDUP_REMOVED lines=11> */
[----:B------:R-:W-:Y:S05]  /*1440*/  CALL.REL.NOINC `($__internal_6_$__cuda_sm3x_div_rn_noftz_f32_slowpath) ;  /* 0x0000000400387944 */ /* 0x000fea0003c00000 */
[----:B------:R-:W-:-:S07]  /*1450*/  IMAD.MOV.U32 R2, RZ, RZ, R4 ;  /* 0x000000ffff027224 */ /* 0x000fce00078e0004 */
.L_x_8688:
[----:B------:R-:W-:Y:S05]  /*1460*/  BSYNC.RECONVERGENT B2 ;  /* 0x0000000000027941 */ /* 0x000fea0003800200 */
.L_x_8687:
[----:B------:R-:W-:Y:S01]  /*1470*/  IADD3 R0, PT, PT, R8, 0x81, RZ ;  /* 0x0000008108007810 */ /* 0x000fe20007ffe0ff */
[----:B------:R-:W-:Y:S01]  /*1480*/  BSSY.RECONVERGENT B2, `(.L_x_8689) ;  /* 0x0000016000027945 */ /* 0x000fe20003800200 */
[----:B------:R-:W-:Y:S02]  /*1490*/  F2FP.BF16.F32.PACK_AB R2, RZ, R2 ;  /* 0x00000002ff02723e */ /* 0x000fe400000010ff */
        /* <DEDUP_REMOVED lines=14> */
[----:B------:R-:W-:-:S07]  /*1580*/  MOV R0, R4 ;  /* 0x0000000400007202 */ /* 0x000fce0000000f00 */
.L_x_8692:
[----:B------:R-:W-:Y:S05]  /*1590*/  BSYNC.RECONVERGENT B3 ;  /* 0x0000000000037941 */ /* 0x000fea0003800200 */
.L_x_8691:
[----:B------:R-:W-:-:S04]  /*15a0*/  F2FP.BF16.F32.PACK_AB R0, RZ, R0 ;  /* 0x00000000ff00723e */ /* 0x000fc800000010ff */
[----:B------:R-:W-:Y:S01]  /*15b0*/  PRMT R2, R2, 0x5410, R0 ;  /* 0x0000541002027816 */ /* 0x000fe20000000000 */
[----:B------:R-:W-:Y:S06]  /*15c0*/  BRA `(.L_x_8693) ;  /* 0x0000000000047947 */ /* 0x000fec0003800000 */
.L_x_8690:
[----:B------:R-:W-:-:S07]  /*15d0*/  PRMT R2, R2, 0x5410, RZ ;  /* 0x0000541002027816 */ /* 0x000fce00000000ff */
.L_x_8693:
[----:B------:R-:W-:Y:S05]  /*15e0*/  BSYNC.RECONVERGENT B2 ;  /* 0x0000000000027941 */ /* 0x000fea0003800200 */
.L_x_8689:
[----:B------:R-:W-:Y:S01]  /*15f0*/  VIADD R0, R8, 0x82 ;  /* 0x0000008208007836 */ /* 0x000fe20000000000 */
[----:B------:R-:W-:Y:S04]  /*1600*/  BSSY.RECONVERGENT B2, `(.L_x_8694) ;  /* 0x0000014000027945 */ /* 0x000fe80003800200 */
        /* <DEDUP_REMOVED lines=15> */
.L_x_8697:
[----:B------:R-:W-:Y:S05]  /*1700*/  BSYNC.RECONVERGENT B3 ;  /* 0x0000000000037941 */ /* 0x000fea0003800200 */
.L_x_8696:
[----:B------:R-:W-:Y:S01]  /*1710*/  F2FP.BF16.F32.PACK_AB R3, RZ, R3 ;  /* 0x00000003ff03723e */ /* 0x000fe200000010ff */
[----:B------:R-:W-:Y:S06]  /*1720*/  BRA `(.L_x_8698) ;  /* 0x0000000000047947 */ /* 0x000fec0003800000 */
.L_x_8695:
[----:B------:R-:W-:-:S07]  /*1730*/  PRMT R3, RZ, 0x7610, R3 ;  /* 0x00007610ff037816 */ /* 0x000fce0000000003 */
.L_x_8698:
[----:B------:R-:W-:Y:S05]  /*1740*/  BSYNC.RECONVERGENT B2 ;  /* 0x0000000000027941 */ /* 0x000fea0003800200 */
.L_x_8694:
        /* <DEDUP_REMOVED lines=17> */
.L_x_8702:
[----:B------:R-:W-:Y:S05]  /*1860*/  BSYNC.RECONVERGENT B3 ;  /* 0x0000000000037941 */ /* 0x000fea0003800200 */
.L_x_8701:
[----:B------:R-:W-:-:S04]  /*1870*/  F2FP.BF16.F32.PACK_AB R0, RZ, R0 ;  /* 0x00000000ff00723e */ /* 0x000fc800000010ff */
[----:B------:R-:W-:Y:S01]  /*1880*/  PRMT R3, R3, 0x5410, R0 ;  /* 0x0000541003037816 */ /* 0x000fe20000000000 */
[----:B------:R-:W-:Y:S06]  /*1890*/  BRA `(.L_x_8703) ;  /* 0x0000000000047947 */ /* 0x000fec0003800000 */
.L_x_8700:
[----:B------:R-:W-:-:S07]  /*18a0*/  PRMT R3, R3, 0x5410, RZ ;  /* 0x0000541003037816 */ /* 0x000fce00000000ff */
.L_x_8703:
[----:B------:R-:W-:Y:S05]  /*18b0*/  BSYNC.RECONVERGENT B2 ;  /* 0x0000000000027941 */ /* 0x000fea0003800200 */
.L_x_8699:
[----:B------:R-:W-:Y:S01]  /*18c0*/  STG.E.64 desc[UR4][R6.64+0x100], R2 ;  /* 0x0001000206007986 */ /* 0x000fe2000c101b04 */
[----:B------:R-:W-:Y:S05]  /*18d0*/  EXIT ;  /* 0x000000000000794d */ /* 0x000fea0003800000 */
.L_x_8686:
[----:B------:R-:W0:Y:S02]  /*18e0*/  LDCU UR6, c[0x0][0x39c] ;  /* 0x00007380ff0677ac */ /* 0x000e240008000800 */
[----:B0-----:R-:W-:-:S13]  /*18f0*/  ISETP.GE.AND P0, PT, R18, UR6, PT ;  /* 0x0000000612007c0c */ /* 0x001fda000bf06270 */
[----:B------:R-:W-:Y:S05]  /*1900*/  @P0 EXIT ;  /* 0x000000000000094d */ /* 0x000fea0003800000 */
[----:B------:R-:W-:Y:S01]  /*1910*/  STG.E.64 desc[UR4][R6.64+0x100], RZ ;  /* 0x000100ff06007986 */ /* 0x000fe2000c101b04 */
[----:B------:R-:W-:Y:S05]  /*1920*/  EXIT ;  /* 0x000000000000794d */ /* 0x000fea0003800000 */
        .weak           $__internal_6_$__cuda_sm3x_div_rn_noftz_f32_slowpath
        .type           $__internal_6_$__cuda_sm3x_div_rn_noftz_f32_slowpath,@function
        .size           $__internal_6_$__cuda_sm3x_div_rn_noftz_f32_slowpath,(.L_x_15788 - $__internal_6_$__cuda_sm3x_div_rn_noftz_f32_slowpath)
$__internal_6_$__cuda_sm3x_div_rn_noftz_f32_slowpath:
[----:B------:R-:W-:Y:S01]  /*1930*/  SHF.R.U32.HI R15, RZ, 0x17, R5 ;  /* 0x00000017ff0f7819 */ /* 0x000fe20000011605 */
[----:B------:R-:W-:Y:S01]  /*1940*/  BSSY.RECONVERGENT B0, `(.L_x_8704) ;  /* 0x0000065000007945 */ /* 0x000fe20003800200 */
[----:B------:R-:W-:Y:S02]  /*1950*/  SHF.R.U32.HI R22, RZ, 0x17, R4 ;  /* 0x00000017ff167819 */ /* 0x000fe40000011604 */
[----:B------:R-:W-:Y:S02]  /*1960*/  LOP3.LUT R15, R15, 0xff, RZ, 0xc0, !PT ;  /* 0x000000ff0f0f7812 */ /* 0x000fe400078ec0ff */
[----:B------:R-:W-:-:S03]  /*1970*/  LOP3.LUT R22, R22, 0xff, RZ, 0xc0, !PT ;  /* 0x000000ff16167812 */ /* 0x000fc600078ec0ff */
[----:B------:R-:W-:Y:S01]  /*1980*/  VIADD R19, R15, 0xffffffff ;  /* 0xffffffff0f137836 */ /* 0x000fe20000000000 */
[----:B------:R-:W-:-:S04]  /*1990*/  IADD3 R17, PT, PT, R22, -0x1, RZ ;  /* 0xffffffff16117810 */ /* 0x000fc80007ffe0ff */
[----:B------:R-:W-:Y:S01]  /*19a0*/  ISETP.GT.U32.AND P0, PT, R19, 0xfd, PT ;  /* 0x000000fd1300780c */ /* 0x000fe20003f04070 */
[----:B------:R-:W-:-:S03]  /*19b0*/  IMAD.MOV.U32 R19, RZ, RZ, R5 ;  /* 0x000000ffff137224 */ /* 0x000fc600078e0005 */
        /* <DEDUP_REMOVED lines=19> */
[----:B------:R-:W-:-:S05]  /*1af0*/  VIADD R17, R22, 0xffffffff ;  /* 0xffffffff16117836 */ /* 0x000fca0000000000 */
[----:B------:R-:W-:Y:S02]  /*1b00*/  ISETP.GE.AND P0, PT, R17, RZ, PT ;  /* 0x000000ff1100720c */ /* 0x000fe40003f06270 */
[----:B------:R-:W-:-:S04]  /*1b10*/  IADD3 R17, PT, PT, R15, -0x1, RZ ;  /* 0xffffffff0f117810 */ /* 0x000fc80007ffe0ff */
[----:B------:R-:W-:-:S07]  /*1b20*/  ISETP.GE.AND P1, PT, R17, RZ, PT ;  /* 0x000000ff1100720c */ /* 0x000fce0003f26270 */
[----:B------:R-:W-:Y:S01]  /*1b30*/  @P0 IMAD.MOV.U32 R17, RZ, RZ, RZ ;  /* 0x000000ffff110224 */ /* 0x000fe200078e00ff */
[----:B------:R-:W-:Y:S01]  /*1b40*/  @!P0 MOV R17, 0xffffffc0 ;  /* 0xffffffc000118802 */ /* 0x000fe20000000f00 */
[----:B------:R-:W-:-:S04]  /*1b50*/  @!P0 FFMA R4, R4, 1.84467440737095516160e+19, RZ ;  /* 0x5f80000004048823 */ /* 0x000fc800000000ff */
[----:B------:R-:W-:Y:S01]  /*1b60*/  @!P1 FFMA R19, R5, 1.84467440737095516160e+19, RZ ;  /* 0x5f80000005139823 */ /* 0x000fe200000000ff */
[----:B------:R-:W-:-:S07]  /*1b70*/  @!P1 VIADD R17, R17, 0x40 ;  /* 0x0000004011119836 */ /* 0x000fce0000000000 */
.L_x_8705:
        /* <DEDUP_REMOVED lines=17> */
[----:B------:R-:W-:-:S05]  /*1c90*/  LOP3.LUT R22, R15, 0xff, RZ, 0xc0, !PT ;  /* 0x000000ff0f167812 */ /* 0x000fca00078ec0ff */
[----:B------:R-:W-:-:S05]  /*1ca0*/  IMAD.IADD R15, R22, 0x1, R17 ;  /* 0x00000001160f7824 */ /* 0x000fca00078e0211 */
        /* <DEDUP_REMOVED lines=28> */
[----:B------:R-:W-:-:S05]  /*1e70*/  LOP3.LUT R15, R22, R15, RZ, 0xc0, !PT ;  /* 0x0000000f160f7212 */ /* 0x000fca00078ec0ff */
[----:B------:R-:W-:-:S05]  /*1e80*/  IMAD.IADD R15, R20, 0x1, R15 ;  /* 0x00000001140f7824 */ /* 0x000fca00078e020f */
[----:B------:R-:W-:Y:S01]  /*1e90*/  LOP3.LUT R4, R15, R4, RZ, 0xfc, !PT ;  /* 0x000000040f047212 */ /* 0x000fe200078efcff */
[----:B------:R-:W-:Y:S06]  /*1ea0*/  BRA `(.L_x_8713) ;  /* 0x0000000000107947 */ /* 0x000fec0003800000 */
.L_x_8712:
[----:B------:R-:W-:-:S04]  /*1eb0*/  LOP3.LUT R4, R4, 0x80000000, RZ, 0xc0, !PT ;  /* 0x8000000004047812 */ /* 0x000fc800078ec0ff */
[----:B------:R-:W-:Y:S01]  /*1ec0*/  LOP3.LUT R4, R4, 0x7f800000, RZ, 0xfc, !PT ;  /* 0x7f80000004047812 */ /* 0x000fe200078efcff */
[----:B------:R-:W-:Y:S06]  /*1ed0*/  BRA `(.L_x_8713) ;  /* 0x0000000000047947 */ /* 0x000fec0003800000 */
.L_x_8711:
[----:B------:R-:W-:-:S07]  /*1ee0*/  LEA R4, R17, R4, 0x17 ;  /* 0x0000000411047211 */ /* 0x000fce00078eb8ff */
.L_x_8713:
[----:B------:R-:W-:Y:S05]  /*1ef0*/  BSYNC.RECONVERGENT B1 ;  /* 0x0000000000017941 */ /* 0x000fea0003800200 */
.L_x_8710:
[----:B------:R-:W-:Y:S05]  /*1f00*/  BRA `(.L_x_8714) ;  /* 0x0000000000207947 */ /* 0x000fea0003800000 */
.L_x_8709:
[----:B------:R-:W-:-:S04]  /*1f10*/  LOP3.LUT R4, R19, 0x80000000, R4, 0x48, !PT ;  /* 0x8000000013047812 */ /* 0x000fc800078e4804 */
[----:B------:R-:W-:Y:S01]  /*1f20*/  LOP3.LUT R4, R4, 0x7f800000, RZ, 0xfc, !PT ;  /* 0x7f80000004047812 */ /* 0x000fe200078efcff */
[----:B------:R-:W-:Y:S06]  /*1f30*/  BRA `(.L_x_8714) ;  /* 0x0000000000147947 */ /* 0x000fec0003800000 */
.L_x_8708:
[----:B------:R-:W-:Y:S01]  /*1f40*/  LOP3.LUT R4, R19, 0x80000000, R4, 0x48, !PT ;  /* 0x8000000013047812 */ /* 0x000fe200078e4804 */
[----:B------:R-:W-:Y:S06]  /*1f50*/  BRA `(.L_x_8714) ;  /* 0x00000000000c7947 */ /* 0x000fec0003800000 */
.L_x_8707:
[----:B------:R-:W0:Y:S01]  /*1f60*/  MUFU.RSQ R4, -QNAN ;  /* 0xffc0000000047908 */ /* 0x000e220000001400 */
[----:B------:R-:W-:Y:S05]  /*1f70*/  BRA `(.L_x_8714) ;  /* 0x0000000000047947 */ /* 0x000fea0003800000 */
.L_x_8706:
[----:B------:R-:W-:-:S07]  /*1f80*/  FADD.FTZ R4, R4, R5 ;  /* 0x0000000504047221 */ /* 0x000fce0000010000 */
.L_x_8714:
[----:B------:R-:W-:Y:S05]  /*1f90*/  BSYNC.RECONVERGENT B0 ;  /* 0x0000000000007941 */ /* 0x000fea0003800200 */
.L_x_8704:
[----:B------:R-:W-:-:S04]  /*1fa0*/  HFMA2 R15, -RZ, RZ, 0, 0 ;  /* 0x00000000ff0f7431 */ /* 0x000fc800000001ff */
[----:B0-----:R-:W-:Y:S05]  /*1fb0*/  RET.REL.NODEC R14 `(_ZN18transformer_engine47scaled_upper_triang_masked_softmax_warp_forwardI13__nv_bfloat16S1_fLi8EEEvPT0_PKT_T1_iii) ;  /* 0xffffffe00e107950 */ /* 0x001fea0003c3ffff */
.L_x_8715:
        /* <DEDUP_REMOVED lines=12> */
.L_x_15788:


//--------------------- .text._ZN18transformer_engine47scaled_upper_triang_masked_softmax_warp_forwardI13__nv_bfloat16S1_fLi7EEEvPT0_PKT_T1_iii --------------------------
	.section	.text._ZN18transformer_engine47scaled_upper_triang_masked_softmax_warp_forwardI13__nv_bfloat16S1_fLi7EEEvPT0_PKT_T1_iii,"ax",@progbits
	.align	128
        .global         _ZN18transformer_engine47scaled_upper_triang_masked_softmax_warp_forwardI13__nv_bfloat16S1_fLi7EEEvPT0_PKT_T1_iii
        .type           _ZN18transformer_engine47scaled_upper_triang_masked_softmax_warp_forwardI13__nv_bfloat16S1_fLi7EEEvPT0_PKT_T1_iii,@function
        .size           _ZN18transformer_engine47scaled_upper_triang_masked_softmax_warp_forwardI13__nv_bfloat16S1_fLi7EEEvPT0_PKT_T1_iii,(.L_x_15789 - _ZN18transformer_engine47scaled_upper_triang_masked_softmax_warp_forwardI13__nv_bfloat16S1_fLi7EEEvPT0_PKT_T1_iii)
        .other          _ZN18transformer_engine47scaled_upper_triang_masked_softmax_warp_forwardI13__nv_bfloat16S1_fLi7EEEvPT0_PKT_T1_iii,@"STO_CUDA_ENTRY STV_DEFAULT"
_ZN18transformer_engine47scaled_upper_triang_masked_softmax_warp_forwardI13__nv_bfloat16S1_fLi7EEEvPT0_PKT_T1_iii:
.text._ZN18transformer_engine47scaled_upper_triang_masked_softmax_warp_forwardI13__nv_bfloat16S1_fLi7EEEvPT0_PKT_T1_iii:
        /* <DEDUP_REMOVED lines=8> */
[----:B------:R-:W-:Y:S01]  /*0080*/  MOV R6, 0xff800000 ;  /* 0xff80000000067802 */ /* 0x000fe20000000f00 */
[----:B------:R-:W3:Y:S01]  /*0090*/  S2R R17, SR_CTAID.X ;  /* 0x0000000000117919 */ /* 0x000ee20000002500 */
[----:B------:R-:W4:Y:S01]  /*00a0*/  LDCU UR6, c[0x0][0x394] ;  /* 0x00007280ff0677ac */ /* 0x000f220008000800 */
[----:B------:R-:W-:Y:S01]  /*00b0*/  IMAD.MOV.U32 R8, RZ, RZ, -0x800000 ;  /* 0xff800000ff087424 */ /* 0x000fe200078e00ff */
[----:B------:R-:W-:Y:S01]  /*00c0*/  MOV R4, 0xff800000 ;  /* 0xff80000000047802 */ /* 0x000fe20000000f00 */
[----:B------:R-:W5:Y:S01]  /*00d0*/  S2R R12, SR_TID.X ;  /* 0x00000000000c7919 */ /* 0x000f620000002100 */
[----:B------:R-:W4:Y:S01]  /*00e0*/  LDCU UR7, c[0x0][0x398] ;  /* 0x00007300ff0777ac */ /* 0x000f220008000800 */
[----:B------:R-:W-:-:S02]  /*00f0*/  IMAD.MOV.U32 R7, RZ, RZ, -0x800000 ;  /* 0xff800000ff077424 */ /* 0x000fc400078e00ff */
[----:B0-----:R-:W-:-:S04]  /*0100*/  IMAD R0, R0, UR4, R3 ;  /* 0x0000000400007c24 */ /* 0x001fc8000f8e0203 */
[----:B--2---:R-:W-:Y:S01]  /*0110*/  IMAD R0, R0, UR5, RZ ;  /* 0x0000000500007c24 */ /* 0x004fe2000f8e02ff */
[----:B------:R-:W0:Y:S01]  /*0120*/  LDCU.64 UR4, c[0x0][0x358] ;  /* 0x00006b00ff0477ac */ /* 0x000e220008000a00 */
[----:B---3--:R-:W-:Y:S01]  /*0130*/  VIADD R5, R17, 0x1 ;  /* 0x0000000111057836 */ /* 0x008fe20000000000 */
[----:B-----5:R-:W-:Y:S02]  /*0140*/  SHF.L.U32 R12, R12, 0x2, RZ ;  /* 0x000000020c0c7819 */ /* 0x020fe400000006ff */
[----:B------:R-:W-:-:S04]  /*0150*/  LEA R3, R0, R17, 0x1 ;  /* 0x0000001100037211 */ /* 0x000fc800078e08ff */
[C---:B----4-:R-:W-:Y:S01]  /*0160*/  IADD3 R16, PT, PT, -R3.reuse, UR6, RZ ;  /* 0x0000000603107c10 */ /* 0x050fe2000fffe1ff */
[----:B------:R-:W-:Y:S02]  /*0170*/  USHF.R.S32.HI UR6, URZ, 0x1f, UR7 ;  /* 0x0000001fff067899 */ /* 0x000fe40008011407 */
[C---:B------:R-:W-:Y:S01]  /*0180*/  IMAD.WIDE.U32 R18, R3.reuse, UR7, R12 ;  /* 0x0000000703127c25 */ /* 0x040fe2000f8e000c */
[C---:B------:R-:W-:Y:S02]  /*0190*/  ISETP.GT.AND P0, PT, R16.reuse, RZ, PT ;  /* 0x000000ff1000720c */ /* 0x040fe40003f04270 */
[----:B------:R-:W-:Y:S01]  /*01a0*/  ISETP.GT.AND P1, PT, R16, 0x1, PT ;  /* 0x000000011000780c */ /* 0x000fe20003f24270 */
[----:B------:R-:W-:Y:S01]  /*01b0*/  IMAD R9, R3, UR6, RZ ;  /* 0x0000000603097c24 */ /* 0x000fe2000f8e02ff */
[C---:B------:R-:W-:Y:S02]  /*01c0*/  SEL R11, R5.reuse, RZ, P0 ;  /* 0x000000ff050b7207 */ /* 0x040fe40000000000 */
[----:B------:R-:W-:-:S02]  /*01d0*/  SEL R5, R5, RZ, P1 ;  /* 0x000000ff05057207 */ /* 0x000fc40000800000 */
[C---:B------:R-:W-:Y:S02]  /*01e0*/  ISETP.GE.U32.AND P1, PT, R12.reuse, R11, PT ;  /* 0x0000000b0c00720c */ /* 0x040fe40003f26070 */
[----:B------:R-:W-:Y:S02]  /*01f0*/  ISETP.GE.U32.AND P0, PT, R12, R5, PT ;  /* 0x000000050c00720c */ /* 0x000fe40003f06070 */
[----:B------:R-:W-:-:S09]  /*0200*/  IADD3 R9, PT, PT, R19, R9, RZ ;  /* 0x0000000913097210 */ /* 0x000fd20007ffe0ff */
[----:B01----:R-:W-:Y:S05]  /*0210*/  @P1 BRA `(.L_x_8717) ;  /* 0x0000000000641947 */ /* 0x003fea0003800000 */
[----:B------:R-:W0:Y:S01]  /*0220*/  LDCU.64 UR8, c[0x0][0x388] ;  /* 0x00007100ff0877ac */ /* 0x000e220008000a00 */
[C---:B------:R-:W-:Y:S01]  /*0230*/  VIADD R0, R12.reuse, 0x2 ;  /* 0x000000020c007836 */ /* 0x040fe20000000000 */
[----:B------:R-:W-:Y:S01]  /*0240*/  IADD3 R4, PT, PT, R12, 0x3, RZ ;  /* 0x000000030c047810 */ /* 0x000fe20007ffe0ff */
[----:B------:R-:W1:Y:S01]  /*0250*/  LDCU UR6, c[0x0][0x390] ;  /* 0x00007200ff0677ac */ /* 0x000e620008000800 */
[----:B0-----:R-:W-:-:S04]  /*0260*/  LEA R2, P1, R18, UR8, 0x1 ;  /* 0x0000000812027c11 */ /* 0x001fc8000f8208ff */
[----:B------:R-:W-:-:S06]  /*0270*/  LEA.HI.X R3, R18, UR9, R9, 0x1, P1 ;  /* 0x0000000912037c11 */ /* 0x000fcc00088f0c09 */
[----:B------:R-:W2:Y:S01]  /*0280*/  LDG.E.64 R2, desc[UR4][R2.64] ;  /* 0x0000000402027981 */ /* 0x000ea2000c1e1b00 */
[-C--:B------:R-:W-:Y:S01]  /*0290*/  ISETP.GE.U32.AND P2, PT, R0, R11.reuse, PT ;  /* 0x0000000b0000720c */ /* 0x080fe20003f46070 */
[----:B------:R-:W-:Y:S01]  /*02a0*/  VIADD R0, R12, 0x1 ;  /* 0x000000010c007836 */ /* 0x000fe20000000000 */
[-C--:B------:R-:W-:Y:S01]  /*02b0*/  ISETP.GE.U32.AND P3, PT, R4, R11.reuse, PT ;  /* 0x0000000b0400720c */ /* 0x080fe20003f66070 */
[----:B------:R-:W-:Y:S01]  /*02c0*/  IMAD.MOV.U32 R4, RZ, RZ, -0x800000 ;  /* 0xff800000ff047424 */ /* 0x000fe200078e00ff */
[----:B------:R-:W-:Y:S02]  /*02d0*/  MOV R6, 0xff800000 ;  /* 0xff80000000067802 */ /* 0x000fe40000000f00 */
[----:B------:R-:W-:Y:S02]  /*02e0*/  ISETP.GE.U32.AND P1, PT, R0, R11, PT ;  /* 0x0000000b0000720c */ /* 0x000fe40003f26070 */
[----:B------:R-:W-:-:S05]  /*02f0*/  MOV R8, 0xff800000 ;  /* 0xff80000000087802 */ /* 0x000fca0000000f00 */
[----:B------:R-:W0:Y:S02]  /*0300*/  @!P2 LDC R10, c[0x0][0x390] ;  /* 0x0000e400ff0aab82 */ /* 0x000e240000000800 */
[C---:B--2---:R-:W-:Y:S01]  /*0310*/  @!P3 PRMT R7, R3.reuse, 0x7632, R7 ;  /* 0x000076320307b816 */ /* 0x044fe20000000007 */
[----:B------:R-:W-:Y:S01]  /*0320*/  @!P2 IMAD.U32 R3, R3, 0x10000, RZ ;  /* 0x000100000303a824 */ /* 0x000fe200078e00ff */
[C---:B------:R-:W-:Y:S02]  /*0330*/  PRMT R0, R2.reuse, 0x7632, R0 ;  /* 0x0000763202007816 */ /* 0x040fe40000000000 */
[----:B------:R-:W-:Y:S01]  /*0340*/  @!P3 SHF.L.U32 R7, R7, 0x10, RZ ;  /* 0x000000100707b819 */ /* 0x000fe200000006ff */
[----:B0-----:R-:W-:Y:S01]  /*0350*/  @!P2 FMUL R8, R3, R10 ;  /* 0x0000000a0308a220 */ /* 0x001fe20000400000 */
[----:B------:R-:W-:Y:S01]  /*0360*/  SHF.L.U32 R2, R2, 0x10, RZ ;  /* 0x0000001002027819 */ /* 0x000fe200000006ff */
[----:B------:R-:W-:Y:S02]  /*0370*/  @!P1 IMAD.U32 R0, R0, 0x10000, RZ ;  /* 0x0001000000009824 */ /* 0x000fe400078e00ff */
[----:B-1----:R-:W-:-:S02]  /*0380*/  @!P3 FMUL R6, R7, UR6 ;  /* 0x000000060706bc20 */ /* 0x002fc40008400000 */
[----:B------:R-:W-:Y:S01]  /*0390*/  @!P1 FMUL R4, R0, UR6 ;  /* 0x0000000600049c20 */ /* 0x000fe20008400000 */
[----:B------:R-:W-:-:S07]  /*03a0*/  FMUL R7, R2, UR6 ;  /* 0x0000000602077c20 */ /* 0x000fce0008400000 */
.L_x_8717:
[----:B------:R-:W-:Y:S05]  /*03b0*/  BSYNC.RECONVERGENT B0 ;  /* 0x0000000000007941 */ /* 0x000fea0003800200 */
.L_x_8716:
[----:B------:R-:W-:Y:S01]  /*03c0*/  BSSY.RECONVERGENT B0, `(.L_x_8718) ;  /* 0x0000022000007945 */ /* 0x000fe20003800200 */
[----:B------:R-:W-:Y:S01]  /*03d0*/  IMAD.MOV.U32 R23, RZ, RZ, -0x800000 ;  /* 0xff800000ff177424 */ /* 0x000fe200078e00ff */
[----:B------:R-:W-:Y:S01]  /*03e0*/  MOV R2, 0xff800000 ;  /* 0xff80000000027802 */ /* 0x000fe20000000f00 */
[----:B------:R-:W-:Y:S01]  /*03f0*/  IMAD.MOV.U32 R24, RZ, RZ, -0x800000 ;  /* 0xff800000ff187424 */ /* 0x000fe200078e00ff */
[----:B------:R-:W-:Y:S01]  /*0400*/  MOV R22, 0xff800000 ;  /* 0xff80000000167802 */ /* 0x000fe20000000f00 */
[----:B------:R-:W-:Y:S01]  /*0410*/  IMAD R11, R21, UR7, RZ ;  /* 0x00000007150b7c24 */ /* 0x000fe2000f8e02ff */
[----:B------:R-:W-:Y:S06]  /*0420*/  @P0 BRA `(.L_x_8719) ;  /* 0x00000000006c0947 */ /* 0x000fec0003800000 */
[----:B------:R-:W0:Y:S01]  /*0430*/  LDCU.64 UR6, c[0x0][0x388] ;  /* 0x00007100ff0677ac */ /* 0x000e220008000a00 */
[----:B------:R-:W-:-:S04]  /*0440*/  IADD3 R0, P0, PT, R11, R18, RZ ;  /* 0x000000120b007210 */ /* 0x000fc80007f1e0ff */
[----:B------:R-:W-:Y:S02]  /*0450*/  LEA.HI.X.SX32 R3, R11, R9, 0x1, P0 ;  /* 0x000000090b037211 */ /* 0x000fe400000f0eff */
[C---:B0-----:R-:W-:Y:S01]  /*0460*/  LEA R2, P0, R0.reuse, UR6, 0x1 ;  /* 0x0000000600027c11 */ /* 0x041fe2000f8008ff */
[----:B------:R-:W0:Y:S03]  /*0470*/  LDCU UR6, c[0x0][0x390] ;  /* 0x00007200ff0677ac */ /* 0x000e260008000800 */
[----:B------:R-:W-:-:S06]  /*0480*/  LEA.HI.X R3, R0, UR7, R3, 0x1, P0 ;  /* 0x0000000700037c11 */ /* 0x000fcc00080f0c03 */
[----:B------:R-:W2:Y:S01]  /*0490*/  LDG.E.64 R2, desc[UR4][R2.64] ;  /* 0x0000000402027981 */ /* 0x000ea2000c1e1b00 */
[C---:B------:R-:W-:Y:S01]  /*04a0*/  VIADD R0, R12.reuse, 0x2 ;  /* 0x000000020c007836 */ /* 0x040fe20000000000 */
[----:B------:R-:W-:Y:S01]  /*04b0*/  IADD3 R14, PT, PT, R12, 0x3, RZ ;  /* 0x000000030c0e7810 */ /* 0x000fe20007ffe0ff */
[----:B------:R-:W-:Y:S01]  /*04c0*/  IMAD.MOV.U32 R23, RZ, RZ, -0x800000 ;  /* 0xff800000ff177424 */ /* 0x000fe200078e00ff */
[----:B------:R-:W-:Y:S02]  /*04d0*/  MOV R24, 0xff800000 ;  /* 0xff80000000187802 */ /* 0x000fe40000000f00 */
[-C--:B------:R-:W-:Y:S01]  /*04e0*/  ISETP.GE.U32.AND P1, PT, R0, R5.reuse, PT ;  /* 0x000000050000720c */ /* 0x080fe20003f26070 */
[----:B------:R-:W-:Y:S01]  /*04f0*/  VIADD R0, R12, 0x1 ;  /* 0x000000010c007836 */ /* 0x000fe20000000000 */
[----:B------:R-:W-:Y:S02]  /*0500*/  ISETP.GE.U32.AND P2, PT, R14, R5, PT ;  /* 0x000000050e00720c */ /* 0x000fe40003f46070 */
[----:B------:R-:W-:-:S02]  /*0510*/  MOV R22, 0xff800000 ;  /* 0xff80000000167802 */ /* 0x000fc40000000f00 */
[----:B------:R-:W-:-:S07]  /*0520*/  ISETP.GE.U32.AND P0, PT, R0, R5, PT ;  /* 0x000000050000720c */ /* 0x000fce0003f06070 */
[----:B------:R-:W1:Y:S01]  /*0530*/  @!P1 LDC R10, c[0x0][0x390] ;  /* 0x0000e400ff0a9b82 */ /* 0x000e620000000800 */
[C---:B--2---:R-:W-:Y:S02]  /*0540*/  PRMT R0, R2.reuse, 0x7632, R0 ;  /* 0x0000763202007816 */ /* 0x044fe40000000000 */
[C---:B------:R-:W-:Y:S01]  /*0550*/  @!P2 PRMT R5, R3.reuse, 0x7632, R5 ;  /* 0x000076320305a816 */ /* 0x040fe20000000005 */
[----:B------:R-:W-:Y:S01]  /*0560*/  @!P1 IMAD.U32 R3, R3, 0x10000, RZ ;  /* 0x0001000003039824 */ /* 0x000fe200078e00ff */
[----:B------:R-:W-:Y:S01]  /*0570*/  SHF.L.U32 R2, R2, 0x10, RZ ;  /* 0x0000001002027819 */ /* 0x000fe200000006ff */
[----:B------:R-:W-:Y:S01]  /*0580*/  @!P0 IMAD.U32 R0, R0, 0x10000, RZ ;  /* 0x0001000000008824 */ /* 0x000fe200078e00ff */
[----:B------:R-:W-:Y:S01]  /*0590*/  @!P2 SHF.L.U32 R5, R5, 0x10, RZ ;  /* 0x000000100505a819 */ /* 0x000fe200000006ff */
[----:B-1----:R-:W-:Y:S02]  /*05a0*/  @!P1 FMUL R24, R3, R10 ;  /* 0x0000000a03189220 */ /* 0x002fe40000400000 */
[----:B0-----:R-:W-:Y:S01]  /*05b0*/  @!P0 FMUL R23, R0, UR6 ;  /* 0x0000000600178c20 */ /* 0x001fe20008400000 */
[----:B------:R-:W-:Y:S01]  /*05c0*/  FMUL R2, R2, UR6 ;  /* 0x0000000602027c20 */ /* 0x000fe20008400000 */
[----:B------:R-:W-:-:S07]  /*05d0*/  @!P2 FMUL R22, R5, UR6 ;  /* 0x000000060516ac20 */ /* 0x000fce0008400000 */
.L_x_8719:
[----:B------:R-:W-:Y:S05]  /*05e0*/  BSYNC.RECONVERGENT B0 ;  /* 0x0000000000007941 */ /* 0x000fea0003800200 */
.L_x_8718:
[CC--:B------:R-:W-:Y:S02]  /*05f0*/  FSETP.GT.AND P0, PT, R7.reuse, R4.reuse, PT ;  /* 0x000000040700720b */ /* 0x0c0fe40003f04000 */
[CC--:B------:R-:W-:Y:S02]  /*0600*/  FSETP.GT.AND P1, PT, R2.reuse, R23.reuse, PT ;  /* 0x000000170200720b */ /* 0x0c0fe40003f24000 */
[----:B------:R-:W-:Y:S02]  /*0610*/  FSEL R3, R7, R4, P0 ;  /* 0x0000000407037208 */ /* 0x000fe40000000000 */
[----:B------:R-:W-:Y:S02]  /*0620*/  FSEL R5, R2, R23, P1 ;  /* 0x0000001702057208 */ /* 0x000fe40000800000 */
[----:B------:R-:W-:Y:S02]  /*0630*/  FSETP.GT.AND P0, PT, R3, R8, PT ;  /* 0x000000080300720b */ /* 0x000fe40003f04000 */
[----:B------:R-:W-:-:S02]  /*0640*/  FSETP.GT.AND P1, PT, R5, R24, PT ;  /* 0x000000180500720b */ /* 0x000fc40003f24000 */
[----:B------:R-:W-:Y:S02]  /*0650*/  FSEL R3, R3, R8, P0 ;  /* 0x0000000803037208 */ /* 0x000fe40000000000 */
[----:B------:R-:W-:Y:S02]  /*0660*/  FSEL R5, R5, R24, P1 ;  /* 0x0000001805057208 */ /* 0x000fe40000800000 */
[----:B------:R-:W-:-:S04]  /*0670*/  FSETP.GT.AND P0, PT, R3, R6, PT ;  /* 0x000000060300720b */ /* 0x000fc80003f04000 */
[----:B------:R-:W-:Y:S02]  /*0680*/  FSEL R3, R3, R6, P0 ;  /* 0x0000000603037208 */ /* 0x000fe40000000000 */
[----:B------:R-:W-:-:S03]  /*0690*/  FSETP.GT.AND P0, PT, R5, R22, PT ;  /* 0x000000160500720b */ /* 0x000fc60003f04000 */
[----:B------:R-:W0:Y:S01]  /*06a0*/  SHFL.BFLY PT, R0, R3, 0x10, 0x1f ;  /* 0x0e001f0003007f89 */ /* 0x000e2200000e0000 */
[----:B------:R-:W-:-:S05]  /*06b0*/  FSEL R5, R5, R22, P0 ;  /* 0x0000001605057208 */ /* 0x000fca0000000000 */
[----:B------:R-:W1:Y:S01]  /*06c0*/  SHFL.BFLY PT, R10, R5, 0x10, 0x1f ;  /* 0x0e001f00050a7f89 */ /* 0x000e6200000e0000 */
[----:B0-----:R-:W-:-:S04]  /*06d0*/  FSETP.GEU.AND P0, PT, R3, R0, PT ;  /* 0x000000000300720b */ /* 0x001fc80003f0e000 */
[----:B------:R-:W-:Y:S02]  /*06e0*/  FSEL R0, R0, R3, !P0 ;  /* 0x0000000300007208 */ /* 0x000fe40004000000 */
[----:B-1----:R-:W-:-:S03]  /*06f0*/  FSETP.GEU.AND P0, PT, R5, R10, PT ;  /* 0x0000000a0500720b */ /* 0x002fc60003f0e000 */
[----:B------:R-:W0:Y:S01]  /*0700*/  SHFL.BFLY PT, R15, R0, 0x8, 0x1f ;  /* 0x0d001f00000f7f89 */ /* 0x000e2200000e0000 */
[----:B------:R-:W-:-:S05]  /*0710*/  FSEL R10, R10, R5, !P0 ;  /* 0x000000050a0a7208 */ /* 0x000fca0004000000 */
[----:B------:R-:W1:Y:S01]  /*0720*/  SHFL.BFLY PT, R25, R10, 0x8, 0x1f ;  /* 0x0d001f000a197f89 */ /* 0x000e6200000e0000 */
[----:B0-----:R-:W-:-:S04]  /*0730*/  FSETP.GEU.AND P0, PT, R0, R15, PT ;  /* 0x0000000f0000720b */ /* 0x001fc80003f0e000 */
[----:B------:R-:W-:Y:S02]  /*0740*/  FSEL R15, R15, R0, !P0 ;  /* 0x000000000f0f7208 */ /* 0x000fe40004000000 */
[----:B-1----:R-:W-:-:S03]  /*0750*/  FSETP.GEU.AND P0, PT, R10, R25, PT ;  /* 0x000000190a00720b */ /* 0x002fc60003f0e000 */
[----:B------:R-:W0:Y:S01]  /*0760*/  SHFL.BFLY PT, R14, R15, 0x4, 0x1f ;  /* 0x0c801f000f0e7f89 */ /* 0x000e2200000e0000 */
[----:B------:R-:W-:Y:S01]  /*0770*/  FSEL R25, R25, R10, !P0 ;  /* 0x0000000a19197208 */ /* 0x000fe20004000000 */
[----:B------:R-:W-:-:S04]  /*0780*/  HFMA2 R10, -RZ, RZ, 3.7421875, 0 ;  /* 0x437c0000ff0a7431 */ /* 0x000fc800000001ff */
        /* <DEDUP_REMOVED lines=8> */
[----:B------:R-:W-:Y:S01]  /*0810*/  FSEL R5, R3, R14, !P0 ;  /* 0x0000000e03057208 */ /* 0x000fe20004000000 */
[----:B------:R-:W-:Y:S01]  /*0820*/  IMAD.MOV.U32 R3, RZ, RZ, 0x3bbb989d ;  /* 0x3bbb989dff037424 */ /* 0x000fe200078e00ff */
[----:B-1----:R-:W-:-:S03]  /*0830*/  FSETP.GEU.AND P0, PT, R20, R27, PT ;  /* 0x0000001b1400720b */ /* 0x002fc60003f0e000 */
[----:B------:R-:W0:Y:S01]  /*0840*/  SHFL.BFLY PT, R0, R5, 0x1, 0x1f ;  /* 0x0c201f0005007f89 */ /* 0x000e2200000e0000 */
[----:B------:R-:W-:-:S05]  /*0850*/  FSEL R27, R27, R20, !P0 ;  /* 0x000000141b1b7208 */ /* 0x000fca0004000000 */
[----:B------:R-:W1:Y:S01]  /*0860*/  SHFL.BFLY PT, R26, R27, 0x1, 0x1f ;  /* 0x0c201f001b1a7f89 */ /* 0x000e6200000e0000 */
[----:B0-----:R-:W-:-:S04]  /*0870*/  FSETP.GEU.AND P0, PT, R5, R0, PT ;  /* 0x000000000500720b */ /* 0x001fc80003f0e000 */
[----:B------:R-:W-:Y:S02]  /*0880*/  FSEL R15, R0, R5, !P0 ;  /* 0x00000005000f7208 */ /* 0x000fe40004000000 */
[----:B-1----:R-:W-:-:S03]  /*0890*/  FSETP.GEU.AND P0, PT, R27, R26, PT ;  /* 0x0000001a1b00720b */ /* 0x002fc60003f0e000 */
[C---:B------:R-:W-:Y:S01]  /*08a0*/  FADD R0, -R15.reuse, R7 ;  /* 0x000000070f007221 */ /* 0x040fe20000000100 */
[C---:B------:R-:W-:Y:S01]  /*08b0*/  FADD R4, -R15.reuse, R4 ;  /* 0x000000040f047221 */ /* 0x040fe20000000100 */
[C---:B------:R-:W-:Y:S01]  /*08c0*/  FADD R8, -R15.reuse, R8 ;  /* 0x000000080f087221 */ /* 0x040fe20000000100 */
[----:B------:R-:W-:Y:S01]  /*08d0*/  FADD R6, -R15, R6 ;  /* 0x000000060f067221 */ /* 0x000fe20000000100 */
[-C--:B------:R-:W-:Y:S01]  /*08e0*/  FFMA.SAT R7, R0, R3.reuse, 0.5 ;  /* 0x3f00000000077423 */ /* 0x080fe20000002003 */
[----:B------:R-:W-:Y:S01]  /*08f0*/  FFMA.SAT R15, R4, R3, 0.5 ;  /* 0x3f000000040f7423 */ /* 0x000fe20000002003 */
[----:B------:R-:W-:Y:S01]  /*0900*/  FSEL R5, R26, R27, !P0 ;  /* 0x0000001b1a057208 */ /* 0x000fe20004000000 */
[-C--:B------:R-:W-:Y:S01]  /*0910*/  FFMA.SAT R25, R8, R3.reuse, 0.5 ;  /* 0x3f00000008197423 */ /* 0x080fe20000002003 */
[-C--:B------:R-:W-:Y:S01]  /*0920*/  FFMA.RM R14, R7, R10.reuse, 12582913 ;  /* 0x4b400001070e7423 */ /* 0x080fe2000000400a */
[-C--:B------:R-:W-:Y:S01]  /*0930*/  FFMA.RM R20, R15, R10.reuse, 12582913 ;  /* 0x4b4000010f147423 */ /* 0x080fe2000000400a */
[-C--:B------:R-:W-:Y:S01]  /*0940*/  FFMA.SAT R29, R6, R3.reuse, 0.5 ;  /* 0x3f000000061d7423 */ /* 0x080fe20000002003 */
[C---:B------:R-:W-:Y:S01]  /*0950*/  FADD R2, -R5.reuse, R2 ;  /* 0x0000000205027221 */ /* 0x040fe20000000100 */
[----:B------:R-:W-:Y:S01]  /*0960*/  FADD R7, R14, -12583039 ;  /* 0xcb40007f0e077421 */ /* 0x000fe20000000000 */
[C---:B------:R-:W-:Y:S01]  /*0970*/  FADD R23, -R5.reuse, R23 ;  /* 0x0000001705177221 */ /* 0x040fe20000000100 */
[----:B------:R-:W-:Y:S01]  /*0980*/  FADD R24, -R5, R24 ;  /* 0x0000001805187221 */ /* 0x000fe20000000100 */
[-C--:B------:R-:W-:Y:S01]  /*0990*/  FFMA.RM R15, R25, R10.reuse, 12582913 ;  /* 0x4b400001190f7423 */ /* 0x080fe2000000400a */
[----:B------:R-:W-:Y:S01]  /*09a0*/  FFMA R7, R0, 1.4426950216293334961, -R7 ;  /* 0x3fb8aa3b00077823 */ /* 0x000fe20000000807 */
[----:B------:R-:W-:Y:S01]  /*09b0*/  FADD R22, -R5, R22 ;  /* 0x0000001605167221 */ /* 0x000fe20000000100 */
[C---:B------:R-:W-:Y:S01]  /*09c0*/  FADD R5, R20.reuse, -12583039 ;  /* 0xcb40007f14057421 */ /* 0x040fe20000000000 */
[----:B------:R-:W-:Y:S01]  /*09d0*/  SHF.L.U32 R20, R20, 0x17, RZ ;  /* 0x0000001714147819 */ /* 0x000fe200000006ff */
[----:B------:R-:W-:Y:S01]  /*09e0*/  FFMA R25, R0, 1.925963033500011079e-08, R7 ;  /* 0x32a5706000197823 */ /* 0x000fe20000000007 */
[----:B------:R-:W-:Y:S01]  /*09f0*/  FADD R7, R15, -12583039 ;  /* 0xcb40007f0f077421 */ /* 0x000fe20000000000 */
[----:B------:R-:W-:Y:S01]  /*0a00*/  FFMA R5, R4, 1.4426950216293334961, -R5 ;  /* 0x3fb8aa3b04057823 */ /* 0x000fe20000000805 */
[-C--:B------:R-:W-:Y:S01]  /*0a10*/  FFMA.RM R0, R29, R10.reuse, 12582913 ;  /* 0x4b4000011d007423 */ /* 0x080fe2000000400a */
[----:B------:R-:W-:Y:S01]  /*0a20*/  FFMA.SAT R29, R2, R3, 0.5 ;  /* 0x3f000000021d7423 */ /* 0x000fe20000002003 */
[----:B------:R-:W-:Y:S01]  /*0a30*/  FFMA R27, R8, 1.4426950216293334961, -R7 ;  /* 0x3fb8aa3b081b7823 */ /* 0x000fe20000000807 */
[----:B------:R-:W-:Y:S01]  /*0a40*/  FFMA R7, R4, 1.925963033500011079e-08, R5 ;  /* 0x32a5706004077823 */ /* 0x000fe20000000005 */
[----:B------:R-:W-:Y:S01]  /*0a50*/  FADD R5, R0, -12583039 ;  /* 0xcb40007f00057421 */ /* 0x000fe20000000000 */
[----:B------:R-:W-:Y:S01]  /*0a60*/  FFMA.RM R4, R29, R10, 12582913 ;  /* 0x4b4000011d047423 */ /* 0x000fe2000000400a */
[----:B------:R-:W-:Y:S01]  /*0a70*/  FFMA R27, R8, 1.925963033500011079e-08, R27 ;  /* 0x32a57060081b7823 */ /* 0x000fe2000000001b */
[----:B------:R-:W-:-:S02]  /*0a80*/  IMAD.SHL.U32 R15, R15, 0x800000, RZ ;  /* 0x008000000f0f7824 */ /* 0x000fc400078e00ff */
[----:B------:R-:W-:Y:S01]  /*0a90*/  FFMA R5, R6, 1.4426950216293334961, -R5 ;  /* 0x3fb8aa3b06057823 */ /* 0x000fe20000000805 */
[----:B------:R0:W-:Y:S01]  /*0aa0*/  MUFU.EX2 R8, R25 ;  /* 0x0000001900087308 */ /* 0x0001e20000000800 */
[----:B------:R-:W-:Y:S02]  /*0ab0*/  ISETP.GE.AND P0, PT, R16, 0x1, PT ;  /* 0x000000011000780c */ /* 0x000fe40003f06270 */
[----:B------:R-:W-:Y:S01]  /*0ac0*/  FFMA R26, R6, 1.925963033500011079e-08, R5 ;  /* 0x32a57060061a7823 */ /* 0x000fe20000000005 */
[C---:B------:R-:W-:Y:S01]  /*0ad0*/  FADD R5, R4.reuse, -12583039 ;  /* 0xcb40007f04057421 */ /* 0x040fe20000000000 */
[-C--:B------:R-:W-:Y:S01]  /*0ae0*/  FFMA.SAT R6, R23, R3.reuse, 0.5 ;  /* 0x3f00000017067423 */ /* 0x080fe20000002003 */
[----:B------:R-:W-:Y:S02]  /*0af0*/  SHF.L.U32 R4, R4, 0x17, RZ ;  /* 0x0000001704047819 */ /* 0x000fe400000006ff */
[----:B------:R-:W-:Y:S01]  /*0b00*/  FFMA R29, R2, 1.4426950216293334961, -R5 ;  /* 0x3fb8aa3b021d7823 */ /* 0x000fe20000000805 */
[----:B------:R-:W-:Y:S01]  /*0b10*/  FFMA.RM R5, R6, R10, 12582913 ;  /* 0x4b40000106057423 */ /* 0x000fe2000000400a */
[----:B------:R-:W1:Y:S02]  /*0b20*/  MUFU.EX2 R7, R7 ;  /* 0x0000000700077308 */ /* 0x000e640000000800 */
[----:B0-----:R-:W-:Y:S01]  /*0b30*/  FFMA R25, R2, 1.925963033500011079e-08, R29 ;  /* 0x32a5706002197823 */ /* 0x001fe2000000001d */
[----:B------:R-:W-:Y:S01]  /*0b40*/  FADD R28, R5, -12583039 ;  /* 0xcb40007f051c7421 */ /* 0x000fe20000000000 */
[----:B------:R-:W-:-:S03]  /*0b50*/  FFMA.SAT R29, R24, R3, 0.5 ;  /* 0x3f000000181d7423 */ /* 0x000fc60000002003 */
[C---:B------:R-:W-:Y:S01]  /*0b60*/  FFMA R28, R23.reuse, 1.4426950216293334961, -R28 ;  /* 0x3fb8aa3b171c7823 */ /* 0x040fe2000000081c */
[----:B------:R0:W2:Y:S03]  /*0b70*/  MUFU.EX2 R6, R27 ;  /* 0x0000001b00067308 */ /* 0x0000a60000000800 */
[----:B------:R-:W-:-:S05]  /*0b80*/  FFMA R28, R23, 1.925963033500011079e-08, R28 ;  /* 0x32a57060171c7823 */ /* 0x000fca000000001c */
[----:B------:R-:W3:Y:S01]  /*0b90*/  MUFU.EX2 R25, R25 ;  /* 0x0000001900197308 */ /* 0x000ee20000000800 */
[----:B0-----:R-:W-:Y:S01]  /*0ba0*/  FFMA.SAT R27, R22, R3, 0.5 ;  /* 0x3f000000161b7423 */ /* 0x001fe20000002003 */
[-C--:B------:R-:W-:Y:S01]  /*0bb0*/  FFMA.RM R3, R29, R10.reuse, 12582913 ;  /* 0x4b4000011d037423 */ /* 0x080fe2000000400a */
[----:B------:R-:W-:Y:S02]  /*0bc0*/  IMAD.SHL.U32 R29, R5, 0x800000, RZ ;  /* 0x00800000051d7824 */ /* 0x000fe400078e00ff */
[----:B-1----:R-:W-:Y:S01]  /*0bd0*/  FMUL R7, R20, R7 ;  /* 0x0000000714077220 */ /* 0x002fe20000400000 */
[----:B------:R-:W-:Y:S01]  /*0be0*/  FFMA.RM R10, R27, R10, 12582913 ;  /* 0x4b4000011b0a7423 */ /* 0x000fe2000000400a */
[C---:B------:R-:W-:Y:S01]  /*0bf0*/  FADD R23, R3.reuse, -12583039 ;  /* 0xcb40007f03177421 */ /* 0x040fe20000000000 */
[----:B------:R-:W-:Y:S01]  /*0c00*/  SHF.L.U32 R20, R3, 0x17, RZ ;  /* 0x0000001703147819 */ /* 0x000fe200000006ff */
[----:B------:R-:W0:Y:S01]  /*0c10*/  MUFU.EX2 R2, R26 ;  /* 0x0000001a00027308 */ /* 0x000e220000000800 */
[----:B------:R-:W-:Y:S01]  /*0c20*/  FADD R27, R10, -12583039 ;  /* 0xcb40007f0a1b7421 */ /* 0x000fe20000000000 */
[----:B------:R-:W-:Y:S01]  /*0c30*/  FFMA R23, R24, 1.4426950216293334961, -R23 ;  /* 0x3fb8aa3b18177823 */ /* 0x000fe20000000817 */
[----:B--2---:R-:W-:-:S02]  /*0c40*/  FMUL R6, R15, R6 ;  /* 0x000000060f067220 */ /* 0x004fc40000400000 */
[----:B------:R-:W-:Y:S01]  /*0c50*/  FFMA R27, R22, 1.4426950216293334961, -R27 ;  /* 0x3fb8aa3b161b7823 */ /* 0x000fe2000000081b */
[----:B------:R-:W-:Y:S02]  /*0c60*/  FFMA R23, R24, 1.925963033500011079e-08, R23 ;  /* 0x32a5706018177823 */ /* 0x000fe40000000017 */
[----:B------:R-:W1:Y:S01]  /*0c70*/  MUFU.EX2 R24, R28 ;  /* 0x0000001c00187308 */ /* 0x000e620000000800 */
[----:B------:R-:W-:Y:S01]  /*0c80*/  FFMA R22, R22, 1.925963033500011079e-08, R27 ;  /* 0x32a5706016167823 */ /* 0x000fe2000000001b */
[----:B------:R-:W-:Y:S02]  /*0c90*/  IMAD.SHL.U32 R27, R14, 0x800000, RZ ;  /* 0x008000000e1b7824 */ /* 0x000fe400078e00ff */
[----:B---3--:R-:W-:Y:S01]  /*0ca0*/  FMUL R5, R4, R25 ;  /* 0x0000001904057220 */ /* 0x008fe20000400000 */
[----:B------:R-:W-:Y:S02]  /*0cb0*/  IMAD.SHL.U32 R25, R0, 0x800000, RZ ;  /* 0x0080000000197824 */ /* 0x000fe400078e00ff */
[----:B------:R-:W-:Y:S01]  /*0cc0*/  FMUL R8, R27, R8 ;  /* 0x000000081b087220 */ /* 0x000fe20000400000 */
[----:B------:R-:W-:Y:S01]  /*0cd0*/  FADD R27, RZ, R5 ;  /* 0x00000005ff1b7221 */ /* 0x000fe20000000000 */
[----:B------:R-:W2:Y:S01]  /*0ce0*/  MUFU.EX2 R23, R23 ;  /* 0x0000001700177308 */ /* 0x000ea20000000800 */
[----:B0-----:R-:W-:Y:S01]  /*0cf0*/  FMUL R2, R25, R2 ;  /* 0x0000000219027220 */ /* 0x001fe20000400000 */
[----:B------:R-:W-:-:S04]  /*0d00*/  FADD R0, RZ, R8 ;  /* 0x00000008ff007221 */ /* 0x000fc80000000000 */
[----:B------:R-:W-:Y:S02]  /*0d10*/  FADD R15, R0, R7 ;  /* 0x00000007000f7221 */ /* 0x000fe40000000000 */
[----:B------:R-:W0:Y:S01]  /*0d20*/  MUFU.EX2 R14, R22 ;  /* 0x00000016000e7308 */ /* 0x000e220000000800 */
[----:B-1----:R-:W-:Y:S01]  /*0d30*/  FMUL R4, R29, R24 ;  /* 0x000000181d047220 */ /* 0x002fe20000400000 */
[----:B------:R-:W-:Y:S01]  /*0d40*/  SHF.L.U32 R29, R10, 0x17, RZ ;  /* 0x000000170a1d7819 */ /* 0x000fe200000006ff */
[----:B------:R-:W-:Y:S02]  /*0d50*/  FADD R15, R15, R6 ;  /* 0x000000060f0f7221 */ /* 0x000fe40000000000 */
[----:B------:R-:W-:Y:S02]  /*0d60*/  FADD R10, R27, R4 ;  /* 0x000000041b0a7221 */ /* 0x000fe40000000000 */
[----:B------:R-:W-:Y:S01]  /*0d70*/  FADD R15, R15, R2 ;  /* 0x000000020f0f7221 */ /* 0x000fe20000000000 */
[----:B--2---:R-:W-:-:S04]  /*0d80*/  FMUL R3, R20, R23 ;  /* 0x0000001714037220 */ /* 0x004fc80000400000 */
[----:B------:R-:W-:Y:S02]  /*0d90*/  FADD R23, R10, R3 ;  /* 0x000000030a177221 */ /* 0x000fe40000000000 */
[----:B------:R-:W1:Y:S01]  /*0da0*/  SHFL.BFLY PT, R10, R15, 0x10, 0x1f ;  /* 0x0e001f000f0a7f89 */ /* 0x000e6200000e0000 */
[----:B0-----:R-:W-:-:S04]  /*0db0*/  FMUL R0, R29, R14 ;  /* 0x0000000e1d007220 */ /* 0x001fc80000400000 */
[----:B------:R-:W-:-:S05]  /*0dc0*/  FADD R23, R23, R0 ;  /* 0x0000000017177221 */ /* 0x000fca0000000000 */
[----:B------:R-:W0:Y:S01]  /*0dd0*/  SHFL.BFLY PT, R14, R23, 0x10, 0x1f ;  /* 0x0e001f00170e7f89 */ /* 0x000e2200000e0000 */
[----:B-1----:R-:W-:-:S05]  /*0de0*/  FADD R10, R15, R10 ;  /* 0x0000000a0f0a7221 */ /* 0x002fca0000000000 */
[----:B------:R-:W1:Y:S01]  /*0df0*/  SHFL.BFLY PT, R25, R10, 0x8, 0x1f ;  /* 0x0d001f000a197f89 */ /* 0x000e6200000e0000 */
[----:B0-----:R-:W-:-:S05]  /*0e00*/  FADD R14, R23, R14 ;  /* 0x0000000e170e7221 */ /* 0x001fca0000000000 */
        /* <DEDUP_REMOVED lines=10> */
[----:B------:R1:W2:Y:S01]  /*0eb0*/  SHFL.BFLY PT, R29, R10, 0x1, 0x1f ;  /* 0x0c201f000a1d7f89 */ /* 0x0002a200000e0000 */
[----:B0-----:R-:W-:-:S05]  /*0ec0*/  FADD R23, R22, R23 ;  /* 0x0000001716177221 */ /* 0x001fca0000000000 */
[----:B------:R1:W0:Y:S01]  /*0ed0*/  SHFL.BFLY PT, R24, R23, 0x1, 0x1f ;  /* 0x0c201f0017187f89 */ /* 0x00022200000e0000 */
[----:B------:R-:W-:Y:S05]  /*0ee0*/  @!P0 EXIT ;  /* 0x000000000000894d */ /* 0x000fea0003800000 */
[----:B------:R-:W3:Y:S01]  /*0ef0*/  LDCU.64 UR6, c[0x0][0x380] ;  /* 0x00007000ff0677ac */ /* 0x000ee20008000a00 */
[----:B------:R-:W-:Y:S01]  /*0f00*/  ISETP.GT.U32.AND P0, PT, R12, R17, PT ;  /* 0x000000110c00720c */ /* 0x000fe20003f04070 */
[----:B------:R-:W-:Y:S01]  /*0f10*/  BSSY.RECONVERGENT B2, `(.L_x_8720) ;  /* 0x000005c000027945 */ /* 0x000fe20003800200 */
[----:B---3--:R-:W-:-:S04]  /*0f20*/  LEA R14, P1, R18, UR6, 0x1 ;  /* 0x00000006120e7c11 */ /* 0x008fc8000f8208ff */
[----:B------:R-:W-:Y:S01]  /*0f30*/  LEA.HI.X R15, R18, UR7, R9, 0x1, P1 ;  /* 0x00000007120f7c11 */ /* 0x000fe200088f0c09 */
[----:B--2---:R-:W-:Y:S01]  /*0f40*/  FADD R9, R10, R29 ;  /* 0x0000001d0a097221 */ /* 0x004fe20000000000 */
[----:B01----:R-:W-:-:S05]  /*0f50*/  FADD R10, R23, R24 ;  /* 0x00000018170a7221 */ /* 0x003fca0000000000 */
        /* <DEDUP_REMOVED lines=11> */
[----:B------:R-:W-:Y:S05]  /*1010*/  CALL.REL.NOINC `($__internal_7_$__cuda_sm3x_div_rn_noftz_f32_slowpath) ;  /* 0x0000000800bc7944 */ /* 0x000fea0003c00000 */
[----:B------:R-:W-:-:S07]  /*1020*/  IMAD.MOV.U32 R21, RZ, RZ, R8 ;  /* 0x000000ffff157224 */ /* 0x000fce00078e0008 */
.L_x_8723:
[----:B------:R-:W-:Y:S05]  /*1030*/  BSYNC.RECONVERGENT B3 ;  /* 0x0000000000037941 */ /* 0x000fea0003800200 */
.L_x_8722:
        /* <DEDUP_REMOVED lines=15> */
[----:B------:R-:W-:Y:S05]  /*1130*/  CALL.REL.NOINC `($__internal_7_$__cuda_sm3x_div_rn_noftz_f32_slowpath) ;  /* 0x0000000800747944 */ /* 0x000fea0003c00000 */
.L_x_8727:
[----:B------:R-:W-:Y:S05]  /*1140*/  BSYNC.RECONVERGENT B4 ;  /* 0x0000000000047941 */ /* 0x000fea0003800200 */
.L_x_8726:
[----:B------:R-:W-:-:S04]  /*1150*/  F2FP.BF16.F32.PACK_AB R8, RZ, R8 ;  /* 0x00000008ff08723e */ /* 0x000fc800000010ff */
[----:B------:R-:W-:Y:S01]  /*1160*/  PRMT R21, R21, 0x5410, R8 ;  /* 0x0000541015157816 */ /* 0x000fe20000000008 */
[----:B------:R-:W-:Y:S06]  /*1170*/  BRA `(.L_x_8728) ;  /* 0x0000000000047947 */ /* 0x000fec0003800000 */
.L_x_8725:
[----:B------:R-:W-:-:S07]  /*1180*/  PRMT R21, R21, 0x5410, RZ ;  /* 0x0000541015157816 */ /* 0x000fce00000000ff */
.L_x_8728:
[----:B------:R-:W-:Y:S05]  /*1190*/  BSYNC.RECONVERGENT B3 ;  /* 0x0000000000037941 */ /* 0x000fea0003800200 */
.L_x_8724:
        /* <DEDUP_REMOVED lines=16> */
[----:B------:R-:W-:-:S07]  /*12a0*/  IMAD.MOV.U32 R7, RZ, RZ, R8 ;  /* 0x000000ffff077224 */ /* 0x000fce00078e0008 */
.L_x_8732:
[----:B------:R-:W-:Y:S05]  /*12b0*/  BSYNC.RECONVERGENT B4 ;  /* 0x0000000000047941 */ /* 0x000fea0003800200 */
.L_x_8731:
[----:B------:R-:W-:Y:S01]  /*12c0*/  F2FP.BF16.F32.PACK_AB R6, RZ, R7 ;  /* 0x00000007ff06723e */ /* 0x000fe200000010ff */
[----:B------:R-:W-:Y:S06]  /*12d0*/  BRA `(.L_x_8733) ;  /* 0x0000000000047947 */ /* 0x000fec0003800000 */
.L_x_8730:
[----:B------:R-:W-:-:S07]  /*12e0*/  PRMT R6, RZ, 0x7610, R6 ;  /* 0x00007610ff067816 */ /* 0x000fce0000000006 */
.L_x_8733:
[----:B------:R-:W-:Y:S05]  /*12f0*/  BSYNC.RECONVERGENT B3 ;  /* 0x0000000000037941 */ /* 0x000fea0003800200 */
.L_x_8729:
        /* <DEDUP_REMOVED lines=15> */
[----:B------:R-:W-:Y:S05]  /*13f0*/  CALL.REL.NOINC `($__internal_7_$__cuda_sm3x_div_rn_noftz_f32_slowpath) ;  /* 0x0000000400c47944 */ /* 0x000fea0003c00000 */
[----:B------:R-:W-:-:S07]  /*1400*/  MOV R7, R8 ;  /* 0x0000000800077202 */ /* 0x000fce0000000f00 */
.L_x_8737:
[----:B------:R-:W-:Y:S05]  /*1410*/  BSYNC.RECONVERGENT B4 ;  /* 0x0000000000047941 */ /* 0x000fea0003800200 */
.L_x_8736:
[----:B------:R-:W-:-:S04]  /*1420*/  F2FP.BF16.F32.PACK_AB R7, RZ, R7 ;  /* 0x00000007ff07723e */ /* 0x000fc800000010ff */
[----:B------:R-:W-:Y:S01]  /*1430*/  PRMT R6, R6, 0x5410, R7 ;  /* 0x0000541006067816 */ /* 0x000fe20000000007 */
[----:B------:R-:W-:Y:S06]  /*1440*/  BRA `(.L_x_8738) ;  /* 0x0000000000047947 */ /* 0x000fec0003800000 */
.L_x_8735:
[----:B------:R-:W-:-:S07]  /*1450*/  PRMT R6, R6, 0x5410, RZ ;  /* 0x0000541006067816 */ /* 0x000fce00000000ff */
.L_x_8738:
[----:B------:R-:W-:Y:S05]  /*1460*/  BSYNC.RECONVERGENT B3 ;  /* 0x0000000000037941 */ /* 0x000fea0003800200 */
.L_x_8734:
[----:B------:R-:W-:Y:S01]  /*1470*/  IMAD.MOV.U32 R8, RZ, RZ, R21 ;  /* 0x000000ffff087224 */ /* 0x000fe200078e0015 */
[----:B------:R-:W-:-:S05]  /*1480*/  MOV R9, R6 ;  /* 0x0000000600097202 */ /* 0x000fca0000000f00 */
[----:B------:R1:W-:Y:S01]  /*1490*/  STG.E.64 desc[UR4][R14.64], R8 ;  /* 0x000000080e007986 */ /* 0x0003e2000c101b04 */
[----:B------:R-:W-:Y:S05]  /*14a0*/  BRA `(.L_x_8739) ;  /* 0x0000000000087947 */ /* 0x000fea0003800000 */
.L_x_8721:
[----:B------:R-:W-:-:S13]  /*14b0*/  ISETP.GE.AND P0, PT, R12, R21, PT ;  /* 0x000000150c00720c */ /* 0x000fda0003f06270 */
[----:B------:R0:W-:Y:S02]  /*14c0*/  @!P0 STG.E.64 desc[UR4][R14.64], RZ ;  /* 0x000000ff0e008986 */ /* 0x0001e4000c101b04 */
.L_x_8739:
[----:B------:R-:W-:Y:S05]  /*14d0*/  BSYNC.RECONVERGENT B2 ;  /* 0x0000000000027941 */ /* 0x000fea0003800200 */
.L_x_8720:
[----:B------:R-:W-:-:S13]  /*14e0*/  ISETP.NE.AND P0, PT, R16, 0x1, PT ;  /* 0x000000011000780c */ /* 0x000fda0003f05270 */
[----:B------:R-:W-:Y:S05]  /*14f0*/  @!P0 EXIT ;  /* 0x000000000000894d */ /* 0x000fea0003800000 */
        /* <DEDUP_REMOVED lines=11> */
[----:B-1----:R-:W-:Y:S01]  /*15b0*/  IMAD.MOV.U32 R8, RZ, RZ, R5 ;  /* 0x000000ffff087224 */ /* 0x002fe200078e0005 */
[----:B------:R-:W-:Y:S02]  /*15c0*/  MOV R9, R10 ;  /* 0x0000000a00097202 */ /* 0x000fe40000000f00 */
[----:B------:R-:W-:-:S07]  /*15d0*/  MOV R18, 0x15f0 ;  /* 0x000015f000127802 */ /* 0x000fce0000000f00 */
[----:B0-----:R-:W-:Y:S05]  /*15e0*/  CALL.REL.NOINC `($__internal_7_$__cuda_sm3x_div_rn_noftz_f32_slowpath) ;  /* 0x0000000400487944 */ /* 0x001fea0003c00000 */
[----:B------:R-:W-:-:S07]  /*15f0*/  IMAD.MOV.U32 R2, RZ, RZ, R8 ;  /* 0x000000ffff027224 */ /* 0x000fce00078e0008 */
.L_x_8742:
[----:B------:R-:W-:Y:S05]  /*1600*/  BSYNC.RECONVERGENT B2 ;  /* 0x0000000000027941 */ /* 0x000fea0003800200 */
.L_x_8741:
[----:B------:R-:W-:Y:S01]  /*1610*/  ISETP.GE.U32.AND P0, PT, R12, R17, PT ;  /* 0x000000110c00720c */ /* 0x000fe20003f06070 */
[----:B------:R-:W-:Y:S01]  /*1620*/  BSSY.RECONVERGENT B2, `(.L_x_8743) ;  /* 0x0000016000027945 */ /* 0x000fe20003800200 */
[----:B------:R-:W-:-:S11]  /*1630*/  F2FP.BF16.F32.PACK_AB R2, RZ, R2 ;  /* 0x00000002ff02723e */ /* 0x000fd600000010ff */
[----:B------:R-:W-:Y:S05]  /*1640*/  @P0 BRA `(.L_x_8744) ;  /* 0x0000000000480947 */ /* 0x000fea0003800000 */
[----:B------:R-:W2:Y:S01]  /*1650*/  MUFU.RCP R5, R10 ;  /* 0x0000000a00057308 */ /* 0x000ea20000001000 */
[----:B------:R-:W-:Y:S07]  /*1660*/  BSSY.RECONVERGENT B3, `(.L_x_8745) ;  /* 0x000000d000037945 */ /* 0x000fee0003800200 */
[----:B------:R-:W3:Y:S01]  /*1670*/  FCHK P0, R4, R10 ;  /* 0x0000000a04007302 */ /* 0x000ee20000000000 */
[----:B--2---:R-:W-:-:S04]  /*1680*/  FFMA R6, -R10, R5, 1 ;  /* 0x3f8000000a067423 */ /* 0x004fc80000000105 */
[----:B-1----:R-:W-:-:S04]  /*1690*/  FFMA R8, R5, R6, R5 ;  /* 0x0000000605087223 */ /* 0x002fc80000000005 */
[----:B------:R-:W-:-:S04]  /*16a0*/  FFMA R5, R4, R8, RZ ;  /* 0x0000000804057223 */ /* 0x000fc800000000ff */
[----:B------:R-:W-:-:S04]  /*16b0*/  FFMA R6, -R10, R5, R4 ;  /* 0x000000050a067223 */ /* 0x000fc80000000104 */
[----:B------:R-:W-:Y:S01]  /*16c0*/  FFMA R5, R8, R6, R5 ;  /* 0x0000000608057223 */ /* 0x000fe20000000005 */
[----:B---3--:R-:W-:Y:S06]  /*16d0*/  @!P0 BRA `(.L_x_8746) ;  /* 0x0000000000148947 */ /* 0x008fec0003800000 */
[----:B------:R-:W-:Y:S01]  /*16e0*/  MOV R8, R4 ;  /* 0x0000000400087202 */ /* 0x000fe20000000f00 */
[----:B------:R-:W-:Y:S01]  /*16f0*/  IMAD.MOV.U32 R9, RZ, RZ, R10 ;  /* 0x000000ffff097224 */ /* 0x000fe200078e000a */
[----:B------:R-:W-:-:S07]  /*1700*/  MOV R18, 0x1720 ;  /* 0x0000172000127802 */ /* 0x000fce0000000f00 */
[----:B0-----:R-:W-:Y:S05]  /*1710*/  CALL.REL.NOINC `($__internal_7_$__cuda_sm3x_div_rn_noftz_f32_slowpath) ;  /* 0x0000000000fc7944 */ /* 0x001fea0003c00000 */
[----:B------:R-:W-:-:S07]  /*1720*/  MOV R5, R8 ;  /* 0x0000000800057202 */ /* 0x000fce0000000f00 */
.L_x_8746:
[----:B------:R-:W-:Y:S05]  /*1730*/  BSYNC.RECONVERGENT B3 ;  /* 0x0000000000037941 */ /* 0x000fea0003800200 */
.L_x_8745:
[----:B------:R-:W-:-:S04]  /*1740*/  F2FP.BF16.F32.PACK_AB R5, RZ, R5 ;  /* 0x00000005ff05723e */ /* 0x000fc800000010ff */
[----:B------:R-:W-:Y:S01]  /*1750*/  PRMT R2, R2, 0x5410, R5 ;  /* 0x0000541002027816 */ /* 0x000fe20000000005 */
[----:B------:R-:W-:Y:S06]  /*1760*/  BRA `(.L_x_8747) ;  /* 0x0000000000047947 */ /* 0x000fec0003800000 */
.L_x_8744:
[----:B------:R-:W-:-:S07]  /*1770*/  PRMT R2, R2, 0x5410, RZ ;  /* 0x0000541002027816 */ /* 0x000fce00000000ff */
.L_x_8747:
[----:B------:R-:W-:Y:S05]  /*1780*/  BSYNC.RECONVERGENT B2 ;  /* 0x0000000000027941 */ /* 0x000fea0003800200 */
.L_x_8743:
[----:B------:R-:W-:Y:S01]  /*1790*/  VIADD R4, R12, 0x2 ;  /* 0x000000020c047836 */ /* 0x000fe20000000000 */
[----:B------:R-:W-:Y:S04]  /*17a0*/  BSSY.RECONVERGENT B2, `(.L_x_8748) ;  /* 0x0000015000027945 */ /* 0x000fe80003800200 */
        /* <DEDUP_REMOVED lines=11> */
[----:B-1----:R-:W-:Y:S01]  /*1860*/  MOV R8, R3 ;  /* 0x0000000300087202 */ /* 0x002fe20000000f00 */
[----:B------:R-:W-:Y:S01]  /*1870*/  IMAD.MOV.U32 R9, RZ, RZ, R10 ;  /* 0x000000ffff097224 */ /* 0x000fe200078e000a */
[----:B------:R-:W-:-:S07]  /*1880*/  MOV R18, 0x18a0 ;  /* 0x000018a000127802 */ /* 0x000fce0000000f00 */
[----:B0-----:R-:W-:Y:S05]  /*1890*/  CALL.REL.NOINC `($__internal_7_$__cuda_sm3x_div_rn_noftz_f32_slowpath) ;  /* 0x00000000009c7944 */ /* 0x001fea0003c00000 */
[----:B------:R-:W-:-:S07]  /*18a0*/  MOV R4, R8 ;  /* 0x0000000800047202 */ /* 0x000fce0000000f00 */
.L_x_8751:
[----:B------:R-:W-:Y:S05]  /*18b0*/  BSYNC.RECONVERGENT B3 ;  /* 0x0000000000037941 */ /* 0x000fea0003800200 */
.L_x_8750:
[----:B------:R-:W-:Y:S01]  /*18c0*/  F2FP.BF16.F32.PACK_AB R3, RZ, R4 ;  /* 0x00000004ff03723e */ /* 0x000fe200000010ff */
[----:B------:R-:W-:Y:S06]  /*18d0*/  BRA `(.L_x_8752) ;  /* 0x0000000000047947 */ /* 0x000fec0003800000 */
.L_x_8749:
[----:B------:R-:W-:-:S07]  /*18e0*/  PRMT R3, RZ, 0x7610, R3 ;  /* 0x00007610ff037816 */ /* 0x000fce0000000003 */
.L_x_8752:
[----:B------:R-:W-:Y:S05]  /*18f0*/  BSYNC.RECONVERGENT B2 ;  /* 0x0000000000027941 */ /* 0x000fea0003800200 */
.L_x_8748:
        /* <DEDUP_REMOVED lines=18> */
.L_x_8756:
[----:B------:R-:W-:Y:S05]  /*1a20*/  BSYNC.RECONVERGENT B3 ;  /* 0x0000000000037941 */ /* 0x000fea0003800200 */
.L_x_8755:
[----:B------:R-:W-:-:S04]  /*1a30*/  F2FP.BF16.F32.PACK_AB R4, RZ, R4 ;  /* 0x00000004ff04723e */ /* 0x000fc800000010ff */
[----:B------:R-:W-:Y:S01]  /*1a40*/  PRMT R3, R3, 0x5410, R4 ;  /* 0x0000541003037816 */ /* 0x000fe20000000004 */
[----:B------:R-:W-:Y:S06]  /*1a50*/  BRA `(.L_x_8757) ;  /* 0x0000000000047947 */ /* 0x000fec0003800000 */
.L_x_8754:
[----:B------:R-:W-:-:S07]  /*1a60*/  PRMT R3, R3, 0x5410, RZ ;  /* 0x0000541003037816 */ /* 0x000fce00000000ff */
.L_x_8757:
[----:B------:R-:W-:Y:S05]  /*1a70*/  BSYNC.RECONVERGENT B2 ;  /* 0x0000000000027941 */ /* 0x000fea0003800200 */
.L_x_8753:
[----:B01----:R-:W-:-:S05]  /*1a80*/  IMAD.WIDE R14, R11, 0x2, R14 ;  /* 0x000000020b0e7825 */ /* 0x003fca00078e020e */
[----:B------:R-:W-:Y:S01]  /*1a90*/  STG.E.64 desc[UR4][R14.64], R2 ;  /* 0x000000020e007986 */ /* 0x000fe2000c101b04 */
[----:B------:R-:W-:Y:S05]  /*1aa0*/  EXIT ;  /* 0x000000000000794d */ /* 0x000fea0003800000 */
.L_x_8740:
[----:B------:R-:W2:Y:S02]  /*1ab0*/  LDCU UR6, c[0x0][0x39c] ;  /* 0x00007380ff0677ac */ /* 0x000ea40008000800 */
[----:B--2---:R-:W-:-:S13]  /*1ac0*/  ISETP.GE.AND P0, PT, R12, UR6, PT ;  /* 0x000000060c007c0c */ /* 0x004fda000bf06270 */
[----:B------:R-:W-:Y:S05]  /*1ad0*/  @P0 EXIT ;  /* 0x000000000000094d */ /* 0x000fea0003800000 */
[----:B01----:R-:W-:-:S05]  /*1ae0*/  IMAD.WIDE R14, R11, 0x2, R14 ;  /* 0x000000020b0e7825 */ /* 0x003fca00078e020e */
[----:B------:R-:W-:Y:S01]  /*1af0*/  STG.E.64 desc[UR4][R14.64], RZ ;  /* 0x000000ff0e007986 */ /* 0x000fe2000c101b04 */
[----:B------:R-:W-:Y:S05]  /*1b00*/  EXIT ;  /* 0x000000000000794d */ /* 0x000fea0003800000 */
        .weak           $__internal_7_$__cuda_sm3x_div_rn_noftz_f32_slowpath
        .type           $__internal_7_$__cuda_sm3x_div_rn_noftz_f32_slowpath,@function
        .size           $__internal_7_$__cuda_sm3x_div_rn_noftz_f32_slowpath,(.L_x_15789 - $__internal_7_$__cuda_sm3x_div_rn_noftz_f32_slowpath)
$__internal_7_$__cuda_sm3x_div_rn_noftz_f32_slowpath:
[--C-:B------:R-:W-:Y:S01]  /*1b10*/  SHF.R.U32.HI R19, RZ, 0x17, R9.reuse ;  /* 0x00000017ff137819 */ /* 0x100fe20000011609 */
[----:B------:R-:W-:Y:S01]  /*1b20*/  BSSY.RECONVERGENT B0, `(.L_x_8758) ;  /* 0x0000063000007945 */ /* 0x000fe20003800200 */
[----:B------:R-:W-:Y:S01]  /*1b30*/  SHF.R.U32.HI R22, RZ, 0x17, R8 ;  /* 0x00000017ff167819 */ /* 0x000fe20000011608 */
[----:B------:R-:W-:Y:S01]  /*1b40*/  IMAD.MOV.U32 R25, RZ, RZ, R9 ;  /* 0x000000ffff197224 */ /* 0x000fe200078e0009 */
[----:B------:R-:W-:Y:S02]  /*1b50*/  LOP3.LUT R19, R19, 0xff, RZ, 0xc0, !PT ;  /* 0x000000ff13137812 */ /* 0x000fe400078ec0ff */
[----:B------:R-:W-:-:S03]  /*1b60*/  LOP3.LUT R22, R22, 0xff, RZ, 0xc0, !PT ;  /* 0x000000ff16167812 */ /* 0x000fc600078ec0ff */
[----:B------:R-:W-:Y:S01]  /*1b70*/  VIADD R23, R19, 0xffffffff ;  /* 0xffffffff13177836 */ /* 0x000fe20000000000 */
[----:B------:R-:W-:-:S04]  /*1b80*/  IADD3 R24, PT, PT, R22, -0x1, RZ ;  /* 0xffffffff16187810 */ /* 0x000fc80007ffe0ff */
        /* <DEDUP_REMOVED lines=22> */
[----:B------:R-:W-:Y:S01]  /*1cf0*/  @P0 IMAD.MOV.U32 R20, RZ, RZ, RZ ;  /* 0x000000ffff140224 */ /* 0x000fe200078e00ff */
[----:B------:R-:W-:Y:S01]  /*1d00*/  @!P0 MOV R20, 0xffffffc0 ;  /* 0xffffffc000148802 */ /* 0x000fe20000000f00 */
[----:B------:R-:W-:Y:S01]  /*1d10*/  @!P0 FFMA R8, R8, 1.84467440737095516160e+19, RZ ;  /* 0x5f80000008088823 */ /* 0x000fe200000000ff */
[----:B------:R-:W-:-:S03]  /*1d20*/  @!P1 FFMA R25, R9, 1.84467440737095516160e+19, RZ ;  /* 0x5f80000009199823 */ /* 0x000fc600000000ff */
[----:B------:R-:W-:-:S07]  /*1d30*/  @!P1 VIADD R20, R20, 0x40 ;  /* 0x0000004014149836 */ /* 0x000fce0000000000 */
.L_x_8759:
[----:B------:R-:W-:Y:S01]  /*1d40*/  LEA R24, R19, 0xc0800000, 0x17 ;  /* 0xc080000013187811 */ /* 0x000fe200078eb8ff */
[----:B------:R-:W-:Y:S01]  /*1d50*/  VIADD R22, R22, 0xffffff81 ;  /* 0xffffff8116167836 */ /* 0x000fe20000000000 */
[----:B------:R-:W-:Y:S02]  /*1d60*/  BSSY.RECONVERGENT B1, `(.L_x_8764) ;  /* 0x0000035000017945 */ /* 0x000fe40003800200 */
[----:B------:R-:W-:Y:S01]  /*1d70*/  IADD3 R27, PT, PT, -R24, R25, RZ ;  /* 0x00000019181b7210 */ /* 0x000fe20007ffe1ff */
[----:B------:R-:W-:-:S03]  /*1d80*/  IMAD R8, R22, -0x800000, R8 ;  /* 0xff80000016087824 */ /* 0x000fc600078e0208 */
[----:B------:R0:W1:Y:S01]  /*1d90*/  MUFU.RCP R24, R27 ;  /* 0x0000001b00187308 */ /* 0x0000620000001000 */
[----:B------:R-:W-:Y:S01]  /*1da0*/  FADD.FTZ R23, -R27, -RZ ;  /* 0x800000ff1b177221 */ /* 0x000fe20000010100 */
[----:B0-----:R-:W-:-:S04]  /*1db0*/  IADD3 R27, PT, PT, R22, 0x7f, -R19 ;  /* 0x0000007f161b7810 */ /* 0x001fc80007ffe813 */
[----:B------:R-:W-:Y:S01]  /*1dc0*/  IADD3 R27, PT, PT, R27, R20, RZ ;  /* 0x000000141b1b7210 */ /* 0x000fe20007ffe0ff */
[----:B-1----:R-:W-:-:S04]  /*1dd0*/  FFMA R25, R24, R23, 1 ;  /* 0x3f80000018197423 */ /* 0x002fc80000000017 */
        /* <DEDUP_REMOVED lines=41> */
.L_x_8766:
[----:B------:R-:W-:-:S04]  /*2070*/  LOP3.LUT R8, R8, 0x80000000, RZ, 0xc0, !PT ;  /* 0x8000000008087812 */ /* 0x000fc800078ec0ff */
[----:B------:R-:W-:Y:S01]  /*2080*/  LOP3.LUT R8, R8, 0x7f800000, RZ, 0xfc, !PT ;  /* 0x7f80000008087812 */ /* 0x000fe200078efcff */
[----:B------:R-:W-:Y:S06]  /*2090*/  BRA `(.L_x_8767) ;  /* 0x0000000000047947 */ /* 0x000fec0003800000 */
.L_x_8765:
[----:B------:R-:W-:-:S07]  /*20a0*/  LEA R8, R27, R8, 0x17 ;  /* 0x000000081b087211 */ /* 0x000fce00078eb8ff */
.L_x_8767:
[----:B------:R-:W-:Y:S05]  /*20b0*/  BSYNC.RECONVERGENT B1 ;  /* 0x0000000000017941 */ /* 0x000fea0003800200 */
.L_x_8764:
[----:B------:R-:W-:Y:S05]  /*20c0*/  BRA `(.L_x_8768) ;  /* 0x0000000000207947 */ /* 0x000fea0003800000 */
.L_x_8763:
[----:B------:R-:W-:-:S04]  /*20d0*/  LOP3.LUT R8, R25, 0x80000000, R8, 0x48, !PT ;  /* 0x8000000019087812 */ /* 0x000fc800078e4808 */
[----:B------:R-:W-:Y:S01]  /*20e0*/  LOP3.LUT R8, R8, 0x7f800000, RZ, 0xfc, !PT ;  /* 0x7f80000008087812 */ /* 0x000fe200078efcff */
[----:B------:R-:W-:Y:S06]  /*20f0*/  BRA `(.L_x_8768) ;  /* 0x0000000000147947 */ /* 0x000fec0003800000 */
.L_x_8762:
[----:B------:R-:W-:Y:S01]  /*2100*/  LOP3.LUT R8, R25, 0x80000000, R8, 0x48, !PT ;  /* 0x8000000019087812 */ /* 0x000fe200078e4808 */
[----:B------:R-:W-:Y:S06]  /*2110*/  BRA `(.L_x_8768) ;  /* 0x00000000000c7947 */ /* 0x000fec0003800000 */
.L_x_8761:
[----:B------:R-:W0:Y:S01]  /*2120*/  MUFU.RSQ R8, -QNAN ;  /* 0xffc0000000087908 */ /* 0x000e220000001400 */
[----:B------:R-:W-:Y:S05]  /*2130*/  BRA `(.L_x_8768) ;  /* 0x0000000000047947 */ /* 0x000fea0003800000 */
.L_x_8760:
[----:B------:R-:W-:-:S07]  /*2140*/  FADD.FTZ R8, R8, R9 ;  /* 0x0000000908087221 */ /* 0x000fce0000010000 */
.L_x_8768:
[----:B------:R-:W-:Y:S05]  /*2150*/  BSYNC.RECONVERGENT B0 ;  /* 0x0000000000007941 */ /* 0x000fea0003800200 */
.L_x_8758:
[----:B------:R-:W-:-:S04]  /*2160*/  HFMA2 R19, -RZ, RZ, 0, 0 ;  /* 0x00000000ff137431 */ /* 0x000fc800000001ff */
[----:B0-----:R-:W-:Y:S05]  /*2170*/  RET.REL.NODEC R18 `(_ZN18transformer_engine47scaled_upper_triang_masked_softmax_warp_forwardI13__nv_bfloat16S1_fLi7EEEvPT0_PKT_T1_iii) ;  /* 0xffffffdc12a07950 */ /* 0x001fea0003c3ffff */
.L_x_8769:
        /* <DEDUP_REMOVED lines=16> */
.L_x_15789:


//--------------------- .text._ZN18transformer_engine47scaled_upper_triang_masked_softmax_warp_forwardI13__nv_bfloat16S1_fLi6EEEvPT0_PKT_T1_iii --------------------------
	.section	.text._ZN18transformer_engine47scaled_upper_triang_masked_softmax_warp_forwardI13__nv_bfloat16S1_fLi6EEEvPT0_PKT_T1_iii,"ax",@progbits
	.align	128
        .global         _ZN18transformer_engine47scaled_upper_triang_masked_softmax_warp_forwardI13__nv_bfloat16S1_fLi6EEEvPT0_PKT_T1_iii
        .type           _ZN18transformer_engine47scaled_upper_triang_masked_softmax_warp_forwardI13__nv_bfloat16S1_fLi6EEEvPT0_PKT_T1_iii,@function
        .size           _ZN18transformer_engine47scaled_upper_triang_masked_softmax_warp_forwardI13__nv_bfloat16S1_fLi6EEEvPT0_PKT_T1_iii,(.L_x_15790 - _ZN18transformer_engine47scaled_upper_triang_masked_softmax_warp_forwardI13__nv_bfloat16S1_fLi6EEEvPT0_PKT_T1_iii)
        .other          _ZN18transformer_engine47scaled_upper_triang_masked_softmax_warp_forwardI13__nv_bfloat16S1_fLi6EEEvPT0_PKT_T1_iii,@"STO_CUDA_ENTRY STV_DEFAULT"
_ZN18transformer_engine47scaled_upper_triang_masked_softmax_warp_forwardI13__nv_bfloat16S1_fLi6EEEvPT0_PKT_T1_iii:
.text._ZN18transformer_engine47scaled_upper_triang_masked_softmax_warp_forwardI13__nv_bfloat16S1_fLi6EEEvPT0_PKT_T1_iii:
        /* <DEDUP_REMOVED lines=9> */
[----:B------:R-:W3:Y:S01]  /*0090*/  LDC R9, c[0x0][0x39c] ;  /* 0x0000e700ff097b82 */ /* 0x000ee20000000800 */
[----:B------:R-:W4:Y:S01]  /*00a0*/  LDCU UR7, c[0x0][0x394] ;  /* 0x00007280ff0777ac */ /* 0x000f220008000800 */
[----:B------:R-:W5:Y:S01]  /*00b0*/  LDCU.64 UR10, c[0x0][0x388] ;  /* 0x00007100ff0a77ac */ /* 0x000f620008000a00 */
[----:B---3--:R-:W-:-:S02]  /*00c0*/  IMAD R13, R9, UR8, RZ ;  /* 0x00000008090d7c24 */ /* 0x008fc4000f8e02ff */
[----:B0-----:R-:W-:Y:S01]  /*00d0*/  IMAD R0, R0, UR4, R3 ;  /* 0x0000000400007c24 */ /* 0x001fe2000f8e0203 */
[----:B------:R-:W-:-:S03]  /*00e0*/  USHF.R.S32.HI UR4, URZ, 0x1f, UR8 ;  /* 0x0000001fff047899 */ /* 0x000fc60008011408 */
[----:B--2---:R-:W-:Y:S01]  /*00f0*/  IMAD R0, R0, UR5, RZ ;  /* 0x0000000500007c24 */ /* 0x004fe2000f8e02ff */
[C---:B-1----:R-:W-:Y:S01]  /*0100*/  ISETP.LE.U32.AND P1, PT, R6.reuse, UR6, PT ;  /* 0x0000000606007c0c */ /* 0x042fe2000bf23070 */
[----:B------:R-:W-:-:S03]  /*0110*/  VIADD R17, R6, 0x20 ;  /* 0x0000002006117836 */ /* 0x000fc60000000000 */
[----:B------:R-:W-:Y:S02]  /*0120*/  LEA R3, R0, UR6, 0x1 ;  /* 0x0000000600037c11 */ /* 0x000fe4000f8e08ff */
[----:B------:R-:W-:Y:S02]  /*0130*/  ISETP.LE.U32.AND P0, PT, R17, UR6, PT ;  /* 0x0000000611007c0c */ /* 0x000fe4000bf03070 */
[C---:B----4-:R-:W-:Y:S01]  /*0140*/  IADD3 R10, PT, PT, -R3.reuse, UR7, RZ ;  /* 0x00000007030a7c10 */ /* 0x050fe2000fffe1ff */
[----:B------:R-:W-:-:S03]  /*0150*/  IMAD.WIDE.U32 R4, R3, UR8, R6 ;  /* 0x0000000803047c25 */ /* 0x000fc6000f8e0006 */
[----:B------:R-:W-:Y:S01]  /*0160*/  ISETP.LT.OR P3, PT, R10, 0x2, !P0 ;  /* 0x000000020a00780c */ /* 0x000fe20004761670 */
[----:B------:R-:W-:Y:S01]  /*0170*/  IMAD R15, R3, UR4, RZ ;  /* 0x00000004030f7c24 */ /* 0x000fe2000f8e02ff */
[----:B------:R-:W0:Y:S01]  /*0180*/  LDCU.64 UR4, c[0x0][0x358] ;  /* 0x00006b00ff0477ac */ /* 0x000e220008000a00 */
[----:B-----5:R-:W-:Y:S02]  /*0190*/  LEA R18, P2, R4, UR10, 0x1 ;  /* 0x0000000a04127c11 */ /* 0x020fe4000f8408ff */
[----:B------:R-:W-:Y:S01]  /*01a0*/  IMAD.IADD R15, R5, 0x1, R15 ;  /* 0x00000001050f7824 */ /* 0x000fe200078e020f */
[----:B------:R-:W-:-:S04]  /*01b0*/  ISETP.LT.OR P0, PT, R10, 0x1, !P0 ;  /* 0x000000010a00780c */ /* 0x000fc80004701670 */
[----:B------:R-:W-:Y:S02]  /*01c0*/  LEA.HI.X R19, R4, UR11, R15, 0x1, P2 ;  /* 0x0000000b04137c11 */ /* 0x000fe400090f0c0f */
[C---:B------:R-:W-:Y:S01]  /*01d0*/  ISETP.LT.OR P2, PT, R10.reuse, 0x2, !P1 ;  /* 0x000000020a00780c */ /* 0x040fe20004f41670 */
[----:B------:R-:W1:Y:S01]  /*01e0*/  @!P3 LDC R25, c[0x0][0x390] ;  /* 0x0000e400ff19bb82 */ /* 0x000e620000000800 */
[----:B------:R-:W-:Y:S01]  /*01f0*/  ISETP.LT.OR P1, PT, R10, 0x1, !P1 ;  /* 0x000000010a00780c */ /* 0x000fe20004f21670 */
[----:B------:R-:W-:-:S05]  /*0200*/  IMAD.WIDE R12, R13, 0x2, R18 ;  /* 0x000000020d0c7825 */ /* 0x000fca00078e0212 */
[----:B0-----:R-:W2:Y:S01]  /*0210*/  @!P3 LDG.E.U16 R16, desc[UR4][R12.64+0x40] ;  /* 0x000040040c10b981 */ /* 0x001ea2000c1e1500 */
[----:B------:R-:W0:Y:S03]  /*0220*/  @!P0 LDC R21, c[0x0][0x390] ;  /* 0x0000e400ff158b82 */ /* 0x000e260000000800 */
[----:B------:R-:W3:Y:S04]  /*0230*/  @!P0 LDG.E.U16 R8, desc[UR4][R18.64+0x40] ;  /* 0x0000400412088981 */ /* 0x000ee8000c1e1500 */
[----:B------:R4:W5:Y:S01]  /*0240*/  @!P2 LDG.E.U16 R14, desc[UR4][R12.64] ;  /* 0x000000040c0ea981 */ /* 0x000962000c1e1500 */
[----:B------:R-:W0:Y:S03]  /*0250*/  @!P2 LDC R23, c[0x0][0x390] ;  /* 0x0000e400ff17ab82 */ /* 0x000e260000000800 */
[----:B------:R-:W5:Y:S05]  /*0260*/  @!P1 LDG.E.U16 R3, desc[UR4][R18.64] ;  /* 0x0000000412039981 */ /* 0x000f6a000c1e1500 */
[----:B------:R-:W0:Y:S01]  /*0270*/  @!P1 LDC R20, c[0x0][0x390] ;  /* 0x0000e400ff149b82 */ /* 0x000e220000000800 */
[----:B------:R-:W-:-:S02]  /*0280*/  IMAD.MOV.U32 R2, RZ, RZ, -0x800000 ;  /* 0xff800000ff027424 */ /* 0x000fc400078e00ff */
[----:B------:R-:W-:Y:S01]  /*0290*/  IMAD.MOV.U32 R11, RZ, RZ, -0x800000 ;  /* 0xff800000ff0b7424 */ /* 0x000fe200078e00ff */
[----:B------:R-:W-:Y:S01]  /*02a0*/  MOV R0, 0xff800000 ;  /* 0xff80000000007802 */ /* 0x000fe20000000f00 */
[----:B----4-:R-:W-:Y:S01]  /*02b0*/  IMAD.MOV.U32 R13, RZ, RZ, -0x800000 ;  /* 0xff800000ff0d7424 */ /* 0x010fe200078e00ff */
[----:B------:R-:W-:Y:S01]  /*02c0*/  UISETP.GE.U32.AND UP0, UPT, UR6, 0x20, UPT ;  /* 0x000000200600788c */ /* 0x000fe2000bf06070 */
[----:B--2---:R-:W-:Y:S01]  /*02d0*/  @!P3 SHF.L.U32 R16, R16, 0x10, RZ ;  /* 0x000000101010b819 */ /* 0x004fe200000006ff */
[----:B---3--:R-:W-:Y:S02]  /*02e0*/  @!P0 IMAD.U32 R8, R8, 0x10000, RZ ;  /* 0x0001000008088824 */ /* 0x008fe400078e00ff */
[----:B-----5:R-:W-:Y:S02]  /*02f0*/  @!P2 IMAD.U32 R14, R14, 0x10000, RZ ;  /* 0x000100000e0ea824 */ /* 0x020fe400078e00ff */
[----:B-1----:R-:W-:Y:S01]  /*0300*/  @!P3 FMUL R11, R16, R25 ;  /* 0x00000019100bb220 */ /* 0x002fe20000400000 */
[----:B------:R-:W-:-:S02]  /*0310*/  @!P1 IMAD.U32 R3, R3, 0x10000, RZ ;  /* 0x0001000003039824 */ /* 0x000fc400078e00ff */
[----:B0-----:R-:W-:Y:S01]  /*0320*/  @!P2 FMUL R2, R14, R23 ;  /* 0x000000170e02a220 */ /* 0x001fe20000400000 */
[----:B------:R-:W-:Y:S01]  /*0330*/  @!P0 FMUL R13, R8, R21 ;  /* 0x00000015080d8220 */ /* 0x000fe20000400000 */
[----:B------:R-:W-:-:S03]  /*0340*/  @!P1 FMUL R0, R3, R20 ;  /* 0x0000001403009220 */ /* 0x000fc60000400000 */
[----:B------:R-:W-:Y:S02]  /*0350*/  FSETP.GT.AND P1, PT, R2, R11, PT ;  /* 0x0000000b0200720b */ /* 0x000fe40003f24000 */
[----:B------:R-:W-:Y:S02]  /*0360*/  FSETP.GT.AND P0, PT, R0, R13, PT ;  /* 0x0000000d0000720b */ /* 0x000fe40003f04000 */
[----:B------:R-:W-:Y:S02]  /*0370*/  FSEL R8, R2, R11, P1 ;  /* 0x0000000b02087208 */ /* 0x000fe40000800000 */
[----:B------:R-:W-:-:S03]  /*0380*/  FSEL R3, R0, R13, P0 ;  /* 0x0000000d00037208 */ /* 0x000fc60000000000 */
[----:B------:R-:W0:Y:S04]  /*0390*/  SHFL.BFLY PT, R19, R8, 0x10, 0x1f ;  /* 0x0e001f0008137f89 */ /* 0x000e2800000e0000 */
[----:B------:R-:W1:Y:S01]  /*03a0*/  SHFL.BFLY PT, R12, R3, 0x10, 0x1f ;  /* 0x0e001f00030c7f89 */ /* 0x000e6200000e0000 */
[----:B0-----:R-:W-:Y:S02]  /*03b0*/  FSETP.GEU.AND P1, PT, R8, R19, PT ;  /* 0x000000130800720b */ /* 0x001fe40003f2e000 */
[----:B-1----:R-:W-:Y:S02]  /*03c0*/  FSETP.GEU.AND P0, PT, R3, R12, PT ;  /* 0x0000000c0300720b */ /* 0x002fe40003f0e000 */
[----:B------:R-:W-:Y:S02]  /*03d0*/  FSEL R19, R19, R8, !P1 ;  /* 0x0000000813137208 */ /* 0x000fe40004800000 */
[----:B------:R-:W-:-:S03]  /*03e0*/  FSEL R12, R12, R3, !P0 ;  /* 0x000000030c0c7208 */ /* 0x000fc60004000000 */
        /* <DEDUP_REMOVED lines=20> */
[----:B------:R-:W-:Y:S02]  /*0530*/  HFMA2 R8, -RZ, RZ, 0.96630859375, -0.0022525787353515625 ;  /* 0x3bbb989dff087431 */ /* 0x000fe400000001ff */
[----:B------:R-:W-:Y:S01]  /*0540*/  IMAD.MOV.U32 R12, RZ, RZ, 0x437c0000 ;  /* 0x437c0000ff0c7424 */ /* 0x000fe200078e00ff */
[----:B0-----:R-:W-:-:S04]  /*0550*/  FSETP.GEU.AND P1, PT, R20, R3, PT ;  /* 0x000000031400720b */ /* 0x001fc80003f2e000 */
[----:B------:R-:W-:Y:S02]  /*0560*/  FSEL R3, R3, R20, !P1 ;  /* 0x0000001403037208 */ /* 0x000fe40004800000 */
[----:B-1----:R-:W-:-:S03]  /*0570*/  FSETP.GEU.AND P0, PT, R19, R14, PT ;  /* 0x0000000e1300720b */ /* 0x002fc60003f0e000 */
[----:B------:R-:W-:Y:S01]  /*0580*/  FADD R23, -R3, R2 ;  /* 0x0000000203177221 */ /* 0x000fe20000000100 */
[----:B------:R-:W-:-:S03]  /*0590*/  FSEL R14, R14, R19, !P0 ;  /* 0x000000130e0e7208 */ /* 0x000fc60004000000 */
[----:B------:R-:W-:Y:S02]  /*05a0*/  FFMA.SAT R25, R23, R8, 0.5 ;  /* 0x3f00000017197423 */ /* 0x000fe40000002008 */
[----:B------:R-:W-:Y:S02]  /*05b0*/  FADD R21, -R14, R0 ;  /* 0x000000000e157221 */ /* 0x000fe40000000100 */
[----:B------:R-:W-:Y:S02]  /*05c0*/  FFMA.RM R25, R25, R12, 12582913 ;  /* 0x4b40000119197423 */ /* 0x000fe4000000400c */
[----:B------:R-:W-:Y:S02]  /*05d0*/  FFMA.SAT R19, R21, R8, 0.5 ;  /* 0x3f00000015137423 */ /* 0x000fe40000002008 */
[----:B------:R-:W-:Y:S02]  /*05e0*/  FADD R0, R25, -12583039 ;  /* 0xcb40007f19007421 */ /* 0x000fe40000000000 */
[----:B------:R-:W-:-:S02]  /*05f0*/  FFMA.RM R19, R19, R12, 12582913 ;  /* 0x4b40000113137423 */ /* 0x000fc4000000400c */
[----:B------:R-:W-:Y:S02]  /*0600*/  FFMA R2, R23, 1.4426950216293334961, -R0 ;  /* 0x3fb8aa3b17027823 */ /* 0x000fe40000000800 */
[----:B------:R-:W-:-:S04]  /*0610*/  FADD R0, R19, -12583039 ;  /* 0xcb40007f13007421 */ /* 0x000fc80000000000 */
[----:B------:R-:W-:Y:S01]  /*0620*/  FFMA R0, R21, 1.4426950216293334961, -R0 ;  /* 0x3fb8aa3b15007823 */ /* 0x000fe20000000800 */
[----:B------:R-:W-:-:S03]  /*0630*/  FFMA R23, R23, 1.925963033500011079e-08, R2 ;  /* 0x32a5706017177823 */ /* 0x000fc60000000002 */
[----:B------:R-:W-:-:S03]  /*0640*/  FFMA R21, R21, 1.925963033500011079e-08, R0 ;  /* 0x32a5706015157823 */ /* 0x000fc60000000000 */
[----:B------:R-:W0:Y:S08]  /*0650*/  MUFU.EX2 R23, R23 ;  /* 0x0000001700177308 */ /* 0x000e300000000800 */
[----:B------:R-:W1:Y:S01]  /*0660*/  MUFU.EX2 R21, R21 ;  /* 0x0000001500157308 */ /* 0x000e620000000800 */
[----:B------:R-:W-:Y:S02]  /*0670*/  IMAD.SHL.U32 R0, R25, 0x800000, RZ ;  /* 0x0080000019007824 */ /* 0x000fe400078e00ff */
[----:B------:R-:W-:-:S02]  /*0680*/  IMAD.SHL.U32 R2, R19, 0x800000, RZ ;  /* 0x0080000013027824 */ /* 0x000fc400078e00ff */
[----:B0-----:R-:W-:-:S04]  /*0690*/  FMUL R0, R0, R23 ;  /* 0x0000001700007220 */ /* 0x001fc80000400000 */
[----:B------:R-:W-:Y:S01]  /*06a0*/  FADD R16, RZ, R0 ;  /* 0x00000000ff107221 */ /* 0x000fe20000000000 */
[----:B-1----:R-:W-:-:S04]  /*06b0*/  FMUL R2, R2, R21 ;  /* 0x0000001502027220 */ /* 0x002fc80000400000 */
[----:B------:R-:W-:Y:S01]  /*06c0*/  FADD R18, RZ, R2 ;  /* 0x00000002ff127221 */ /* 0x000fe20000000000 */
[----:B------:R-:W-:Y:S06]  /*06d0*/  BRA.U !UP0, `(.L_x_8770) ;  /* 0x0000000108287547 */ /* 0x000fec000b800000 */
        /* <DEDUP_REMOVED lines=10> */
.L_x_8770:
[----:B------:R-:W-:Y:S05]  /*0780*/  BRA.U !UP0, `(.L_x_8771) ;  /* 0x0000000108287547 */ /* 0x000fea000b800000 */
        /* <DEDUP_REMOVED lines=10> */
.L_x_8771:
[----:B------:R-:W0:Y:S01]  /*0830*/  SHFL.BFLY PT, R3, R18, 0x10, 0x1f ;  /* 0x0e001f0012037f89 */ /* 0x000e2200000e0000 */
[----:B------:R-:W-:-:S03]  /*0840*/  ISETP.GE.AND P0, PT, R10, 0x1, PT ;  /* 0x000000010a00780c */ /* 0x000fc60003f06270 */
        /* <DEDUP_REMOVED lines=15> */
[----:B------:R0:W1:Y:S04]  /*0940*/  SHFL.BFLY PT, R3, R14, 0x1, 0x1f ;  /* 0x0c201f000e037f89 */ /* 0x00006800000e0000 */
[----:B------:R0:W2:Y:S01]  /*0950*/  SHFL.BFLY PT, R19, R16, 0x1, 0x1f ;  /* 0x0c201f0010137f89 */ /* 0x0000a200000e0000 */
[----:B------:R-:W-:Y:S05]  /*0960*/  @!P0 EXIT ;  /* 0x000000000000894d */ /* 0x000fea0003800000 */
[----:B------:R-:W-:Y:S01]  /*0970*/  ISETP.GT.U32.AND P0, PT, R6, UR6, PT ;  /* 0x0000000606007c0c */ /* 0x000fe2000bf04070 */
[----:B------:R-:W-:Y:S04]  /*0980*/  BSSY.RECONVERGENT B0, `(.L_x_8772) ;  /* 0x0000036000007945 */ /* 0x000fe80003800200 */
[----:B------:R-:W-:Y:S01]  /*0990*/  BSSY.RELIABLE B1, `(.L_x_8773) ;  /* 0x0000017000017945 */ /* 0x000fe20003800100 */
[----:B-1----:R-:W-:Y:S01]  /*09a0*/  FADD R3, R14, R3 ;  /* 0x000000030e037221 */ /* 0x002fe20000000000 */
[----:B--2---:R-:W-:-:S06]  /*09b0*/  FADD R12, R16, R19 ;  /* 0x00000013100c7221 */ /* 0x004fcc0000000000 */
[----:B------:R-:W-:Y:S05]  /*09c0*/  @P0 BRA `(.L_x_8774) ;  /* 0x00000000003c0947 */ /* 0x000fea0003800000 */
[----:B------:R-:W1:Y:S01]  /*09d0*/  MUFU.RCP R8, R3 ;  /* 0x0000000300087308 */ /* 0x000e620000001000 */
[----:B------:R-:W-:Y:S07]  /*09e0*/  BSSY.RECONVERGENT B2, `(.L_x_8775) ;  /* 0x000000b000027945 */ /* 0x000fee0003800200 */
[----:B------:R-:W2:Y:S01]  /*09f0*/  FCHK P0, R2, R3 ;  /* 0x0000000302007302 */ /* 0x000ea20000000000 */
[----:B-1----:R-:W-:-:S04]  /*0a00*/  FFMA R9, -R3, R8, 1 ;  /* 0x3f80000003097423 */ /* 0x002fc80000000108 */
[----:B------:R-:W-:-:S04]  /*0a10*/  FFMA R9, R8, R9, R8 ;  /* 0x0000000908097223 */ /* 0x000fc80000000008 */
[----:B------:R-:W-:-:S04]  /*0a20*/  FFMA R8, R2, R9, RZ ;  /* 0x0000000902087223 */ /* 0x000fc800000000ff */
[----:B0-----:R-:W-:-:S04]  /*0a30*/  FFMA R14, -R3, R8, R2 ;  /* 0x00000008030e7223 */ /* 0x001fc80000000102 */
[----:B------:R-:W-:Y:S01]  /*0a40*/  FFMA R8, R9, R14, R8 ;  /* 0x0000000e09087223 */ /* 0x000fe20000000008 */
[----:B--2---:R-:W-:Y:S06]  /*0a50*/  @!P0 BRA `(.L_x_8776) ;  /* 0x00000000000c8947 */ /* 0x004fec0003800000 */
[----:B------:R-:W-:-:S07]  /*0a60*/  MOV R18, 0xa80 ;  /* 0x00000a8000127802 */ /* 0x000fce0000000f00 */
[----:B------:R-:W-:Y:S05]  /*0a70*/  CALL.REL.NOINC `($__internal_8_$__cuda_sm3x_div_rn_noftz_f32_slowpath) ;  /* 0x0000000400907944 */ /* 0x000fea0003c00000 */
[----:B------:R-:W-:-:S07]  /*0a80*/  IMAD.MOV.U32 R8, RZ, RZ, R2 ;  /* 0x000000ffff087224 */ /* 0x000fce00078e0002 */
.L_x_8776:
[----:B------:R-:W-:Y:S05]  /*0a90*/  BSYNC.RECONVERGENT B2 ;  /* 0x0000000000027941 */ /* 0x000fea0003800200 */
.L_x_8775:
[----:B------:R-:W-:Y:S01]  /*0aa0*/  F2FP.BF16.F32.PACK_AB R2, RZ, R8 ;  /* 0x00000008ff02723e */ /* 0x000fe200000010ff */
[----:B------:R-:W-:Y:S06]  /*0ab0*/  BRA `(.L_x_8777) ;  /* 0x0000000000107947 */ /* 0x000fec0003800000 */
.L_x_8774:
[----:B------:R-:W-:-:S13]  /*0ac0*/  ISETP.GE.AND P0, PT, R6, R9, PT ;  /* 0x000000090600720c */ /* 0x000fda0003f06270 */
[----:B------:R-:W-:Y:S05]  /*0ad0*/  @P0 BREAK.RELIABLE B1 ;  /* 0x0000000000010942 */ /* 0x000fea0003800100 */
[----:B------:R-:W-:Y:S05]  /*0ae0*/  @P0 BRA `(.L_x_8778) ;  /* 0x00000000007c0947 */ /* 0x000fea0003800000 */
[----:B------:R-:W-:-:S07]  /*0af0*/  PRMT R2, RZ, 0x7610, R2 ;  /* 0x00007610ff027816 */ /* 0x000fce0000000002 */
.L_x_8777:
[----:B------:R-:W-:Y:S05]  /*0b00*/  BSYNC.RELIABLE B1 ;  /* 0x0000000000017941 */ /* 0x000fea0003800100 */
.L_x_8773:
[----:B------:R-:W1:Y:S01]  /*0b10*/  LDCU.64 UR8, c[0x0][0x380] ;  /* 0x00007000ff0877ac */ /* 0x000e620008000a00 */
[----:B------:R-:W-:Y:S01]  /*0b20*/  BSSY.RELIABLE B2, `(.L_x_8779) ;  /* 0x000001a000027945 */ /* 0x000fe20003800100 */
[----:B-1----:R-:W-:-:S04]  /*0b30*/  LEA R8, P0, R4, UR8, 0x1 ;  /* 0x0000000804087c11 */ /* 0x002fc8000f8008ff */
[----:B------:R-:W-:Y:S02]  /*0b40*/  LEA.HI.X R9, R4, UR9, R15, 0x1, P0 ;  /* 0x0000000904097c11 */ /* 0x000fe400080f0c0f */
[----:B------:R-:W-:-:S03]  /*0b50*/  ISETP.GT.U32.AND P0, PT, R17, UR6, PT ;  /* 0x0000000611007c0c */ /* 0x000fc6000bf04070 */
[----:B------:R1:W-:Y:S10]  /*0b60*/  STG.E.U16 desc[UR4][R8.64], R2 ;  /* 0x0000000208007986 */ /* 0x0003f4000c101504 */
[----:B------:R-:W-:Y:S05]  /*0b70*/  @P0 BRA `(.L_x_8780) ;  /* 0x00000000003c0947 */ /* 0x000fea0003800000 */
[----:B-1----:R-:W1:Y:S01]  /*0b80*/  MUFU.RCP R2, R3 ;  /* 0x0000000300027308 */ /* 0x002e620000001000 */
[----:B------:R-:W-:Y:S07]  /*0b90*/  BSSY.RECONVERGENT B3, `(.L_x_8781) ;  /* 0x000000b000037945 */ /* 0x000fee0003800200 */
[----:B------:R-:W2:Y:S01]  /*0ba0*/  FCHK P0, R13, R3 ;  /* 0x000000030d007302 */ /* 0x000ea20000000000 */
[----:B-1----:R-:W-:-:S04]  /*0bb0*/  FFMA R19, -R3, R2, 1 ;  /* 0x3f80000003137423 */ /* 0x002fc80000000102 */
[----:B------:R-:W-:-:S04]  /*0bc0*/  FFMA R2, R2, R19, R2 ;  /* 0x0000001302027223 */ /* 0x000fc80000000002 */
[----:B0-----:R-:W-:-:S04]  /*0bd0*/  FFMA R14, R2, R13, RZ ;  /* 0x0000000d020e7223 */ /* 0x001fc800000000ff */
[----:B------:R-:W-:-:S04]  /*0be0*/  FFMA R19, -R3, R14, R13 ;  /* 0x0000000e03137223 */ /* 0x000fc8000000010d */
[----:B------:R-:W-:Y:S01]  /*0bf0*/  FFMA R2, R2, R19, R14 ;  /* 0x0000001302027223 */ /* 0x000fe2000000000e */
[----:B--2---:R-:W-:Y:S06]  /*0c00*/  @!P0 BRA `(.L_x_8782) ;  /* 0x00000000000c8947 */ /* 0x004fec0003800000 */
[----:B------:R-:W-:Y:S01]  /*0c10*/  IMAD.MOV.U32 R2, RZ, RZ, R13 ;  /* 0x000000ffff027224 */ /* 0x000fe200078e000d */
[----:B------:R-:W-:-:S07]  /*0c20*/  MOV R18, 0xc40 ;  /* 0x00000c4000127802 */ /* 0x000fce0000000f00 */
[----:B------:R-:W-:Y:S05]  /*0c30*/  CALL.REL.NOINC `($__internal_8_$__cuda_sm3x_div_rn_noftz_f32_slowpath) ;  /* 0x0000000400207944 */ /* 0x000fea0003c00000 */
.L_x_8782:
[----:B------:R-:W-:Y:S05]  /*0c40*/  BSYNC.RECONVERGENT B3 ;  /* 0x0000000000037941 */ /* 0x000fea0003800200 */
.L_x_8781:
[----:B------:R-:W-:Y:S01]  /*0c50*/  F2FP.BF16.F32.PACK_AB R2, RZ, R2 ;  /* 0x00000002ff02723e */ /* 0x000fe200000010ff */
[----:B------:R-:W-:Y:S06]  /*0c60*/  BRA `(.L_x_8783) ;  /* 0x0000000000147947 */ /* 0x000fec0003800000 */
.L_x_8780:
[----:B------:R-:W2:Y:S02]  /*0c70*/  LDCU UR7, c[0x0][0x39c] ;  /* 0x00007380ff0777ac */ /* 0x000ea40008000800 */
[----:B--2---:R-:W-:-:S13]  /*0c80*/  ISETP.GE.AND P0, PT, R17, UR7, PT ;  /* 0x0000000711007c0c */ /* 0x004fda000bf06270 */
[----:B------:R-:W-:Y:S05]  /*0c90*/  @P0 BREAK.RELIABLE B2 ;  /* 0x0000000000020942 */ /* 0x000fea0003800100 */
[----:B------:R-:W-:Y:S05]  /*0ca0*/  @P0 BRA `(.L_x_8778) ;  /* 0x00000000000c0947 */ /* 0x000fea0003800000 */
[----:B-1----:R-:W-:-:S07]  /*0cb0*/  PRMT R2, RZ, 0x7610, R2 ;  /* 0x00007610ff027816 */ /* 0x002fce0000000002 */
.L_x_8783:
[----:B------:R-:W-:Y:S05]  /*0cc0*/  BSYNC.RELIABLE B2 ;  /* 0x0000000000027941 */ /* 0x000fea0003800100 */
.L_x_8779:
[----:B------:R2:W-:Y:S02]  /*0cd0*/  STG.E.U16 desc[UR4][R8.64+0x40], R2 ;  /* 0x0000400208007986 */ /* 0x0005e4000c101504 */
.L_x_8778:
[----:B------:R-:W-:Y:S05]  /*0ce0*/  BSYNC.RECONVERGENT B0 ;  /* 0x0000000000007941 */ /* 0x000fea0003800200 */
.L_x_8772:
[----:B------:R-:W-:Y:S05]  /*0cf0*/  WARPSYNC.ALL ;  /* 0x0000000000007948 */ /* 0x000fea0003800000 */
[----:B------:R-:W-:-:S13]  /*0d00*/  ISETP.NE.AND P0, PT, R10, 0x1, PT ;  /* 0x000000010a00780c */ /* 0x000fda0003f05270 */
[----:B------:R-:W-:Y:S05]  /*0d10*/  @!P0 EXIT ;  /* 0x000000000000894d */ /* 0x000fea0003800000 */
[----:B-12---:R-:W1:Y:S01]  /*0d20*/  LDC.64 R8, c[0x0][0x398] ;  /* 0x0000e600ff087b82 */ /* 0x006e620000000a00 */
[----:B------:R-:W-:Y:S01]  /*0d30*/  ISETP.GT.U32.AND P0, PT, R6, UR6, PT ;  /* 0x0000000606007c0c */ /* 0x000fe2000bf04070 */
[----:B------:R-:W-:Y:S01]  /*0d40*/  BSSY.RECONVERGENT B0, `(.L_x_8784) ;  /* 0x0000016000007945 */ /* 0x000fe20003800200 */
[----:B-1----:R-:W-:-:S11]  /*0d50*/  IMAD R8, R8, R9, RZ ;  /* 0x0000000908087224 */ /* 0x002fd600078e02ff */
        /* <DEDUP_REMOVED lines=13> */
[----:B0-----:R-:W-:Y:S05]  /*0e30*/  CALL.REL.NOINC `($__internal_8_$__cuda_sm3x_div_rn_noftz_f32_slowpath) ;  /* 0x0000000000a07944 */ /* 0x001fea0003c00000 */
.L_x_8787:
[----:B------:R-:W-:Y:S05]  /*0e40*/  BSYNC.RECONVERGENT B2 ;  /* 0x0000000000027941 */ /* 0x000fea0003800200 */
.L_x_8786:
[----:B------:R-:W-:Y:S01]  /*0e50*/  F2FP.BF16.F32.PACK_AB R2, RZ, R2 ;  /* 0x00000002ff02723e */ /* 0x000fe200000010ff */
[----:B------:R-:W-:Y:S06]  /*0e60*/  BRA `(.L_x_8788) ;  /* 0x00000000000c7947 */ /* 0x000fec0003800000 */
.L_x_8785:
[----:B------:R-:W-:-:S13]  /*0e70*/  ISETP.GE.AND P0, PT, R6, R9, PT ;  /* 0x000000090600720c */ /* 0x000fda0003f06270 */
[----:B------:R-:W-:Y:S05]  /*0e80*/  @P0 EXIT ;  /* 0x000000000000094d */ /* 0x000fea0003800000 */
[----:B------:R-:W-:-:S07]  /*0e90*/  PRMT R2, RZ, 0x7610, R2 ;  /* 0x00007610ff027816 */ /* 0x000fce0000000002 */
.L_x_8788:
[----:B------:R-:W-:Y:S05]  /*0ea0*/  BSYNC.RECONVERGENT B0 ;  /* 0x0000000000007941 */ /* 0x000fea0003800200 */
.L_x_8784:
[----:B------:R-:W1:Y:S01]  /*0eb0*/  LDCU.64 UR8, c[0x0][0x380] ;  /* 0x00007000ff0877ac */ /* 0x000e620008000a00 */
[C---:B------:R-:W-:Y:S01]  /*0ec0*/  IADD3 R5, P0, PT, R8.reuse, R4, RZ ;  /* 0x0000000408057210 */ /* 0x040fe20007f1e0ff */
[----:B------:R-:W-:Y:S03]  /*0ed0*/  BSSY.RECONVERGENT B0, `(.L_x_8789) ;  /* 0x000001c000007945 */ /* 0x000fe60003800200 */
[----:B------:R-:W-:Y:S02]  /*0ee0*/  LEA.HI.X.SX32 R8, R8, R15, 0x1, P0 ;  /* 0x0000000f08087211 */ /* 0x000fe400000f0eff */
[----:B-1----:R-:W-:-:S04]  /*0ef0*/  LEA R4, P0, R5, UR8, 0x1 ;  /* 0x0000000805047c11 */ /* 0x002fc8000f8008ff */
[----:B------:R-:W-:Y:S02]  /*0f00*/  LEA.HI.X R5, R5, UR9, R8, 0x1, P0 ;  /* 0x0000000905057c11 */ /* 0x000fe400080f0c08 */
[----:B------:R-:W-:-:S03]  /*0f10*/  ISETP.GT.U32.AND P0, PT, R17, UR6, PT ;  /* 0x0000000611007c0c */ /* 0x000fc6000bf04070 */
[----:B------:R1:W-:Y:S10]  /*0f20*/  STG.E.U16 desc[UR4][R4.64], R2 ;  /* 0x0000000204007986 */ /* 0x0003f4000c101504 */
[----:B------:R-:W-:Y:S05]  /*0f30*/  @P0 BRA `(.L_x_8790) ;  /* 0x0000000000440947 */ /* 0x000fea0003800000 */
[----:B------:R-:W2:Y:S01]  /*0f40*/  MUFU.RCP R3, R12 ;  /* 0x0000000c00037308 */ /* 0x000ea20000001000 */
[----:B------:R-:W-:Y:S07]  /*0f50*/  BSSY.RECONVERGENT B2, `(.L_x_8791) ;  /* 0x000000d000027945 */ /* 0x000fee0003800200 */
[----:B------:R-:W3:Y:S01]  /*0f60*/  FCHK P0, R11, R12 ;  /* 0x0000000c0b007302 */ /* 0x000ee20000000000 */
[----:B--2---:R-:W-:-:S04]  /*0f70*/  FFMA R0, -R12, R3, 1 ;  /* 0x3f8000000c007423 */ /* 0x004fc80000000103 */
[----:B------:R-:W-:-:S04]  /*0f80*/  FFMA R0, R3, R0, R3 ;  /* 0x0000000003007223 */ /* 0x000fc80000000003 */
[----:B------:R-:W-:-:S04]  /*0f90*/  FFMA R3, R0, R11, RZ ;  /* 0x0000000b00037223 */ /* 0x000fc800000000ff */
[----:B-1----:R-:W-:-:S04]  /*0fa0*/  FFMA R2, -R12, R3, R11 ;  /* 0x000000030c027223 */ /* 0x002fc8000000010b */
[----:B------:R-:W-:Y:S01]  /*0fb0*/  FFMA R0, R0, R2, R3 ;  /* 0x0000000200007223 */ /* 0x000fe20000000003 */
[----:B---3--:R-:W-:Y:S06]  /*0fc0*/  @!P0 BRA `(.L_x_8792) ;  /* 0x0000000000148947 */ /* 0x008fec0003800000 */
[----:B------:R-:W-:Y:S01]  /*0fd0*/  IMAD.MOV.U32 R2, RZ, RZ, R11 ;  /* 0x000000ffff027224 */ /* 0x000fe200078e000b */
[----:B------:R-:W-:Y:S01]  /*0fe0*/  MOV R18, 0x1010 ;  /* 0x0000101000127802 */ /* 0x000fe20000000f00 */
[----:B------:R-:W-:-:S07]  /*0ff0*/  IMAD.MOV.U32 R3, RZ, RZ, R12 ;  /* 0x000000ffff037224 */ /* 0x000fce00078e000c */
[----:B0-----:R-:W-:Y:S05]  /*1000*/  CALL.REL.NOINC `($__internal_8_$__cuda_sm3x_div_rn_noftz_f32_slowpath) ;  /* 0x00000000002c7944 */ /* 0x001fea0003c00000 */
[----:B------:R-:W-:-:S07]  /*1010*/  MOV R0, R2 ;  /* 0x0000000200007202 */ /* 0x000fce0000000f00 */
.L_x_8792:
[----:B------:R-:W-:Y:S05]  /*1020*/  BSYNC.RECONVERGENT B2 ;  /* 0x0000000000027941 */ /* 0x000fea0003800200 */
.L_x_8791:
[----:B------:R-:W-:Y:S01]  /*1030*/  F2FP.BF16.F32.PACK_AB R0, RZ, R0 ;  /* 0x00000000ff00723e */ /* 0x000fe200000010ff */
[----:B------:R-:W-:Y:S06]  /*1040*/  BRA `(.L_x_8793) ;  /* 0x0000000000107947 */ /* 0x000fec0003800000 */
.L_x_8790:
[----:B------:R-:W2:Y:S02]  /*1050*/  LDCU UR6, c[0x0][0x39c] ;  /* 0x00007380ff0677ac */ /* 0x000ea40008000800 */
[----:B--2---:R-:W-:-:S13]  /*1060*/  ISETP.GE.AND P0, PT, R17, UR6, PT ;  /* 0x0000000611007c0c */ /* 0x004fda000bf06270 */
[----:B------:R-:W-:Y:S05]  /*1070*/  @P0 EXIT ;  /* 0x000000000000094d */ /* 0x000fea0003800000 */
[----:B------:R-:W-:-:S07]  /*1080*/  PRMT R0, RZ, 0x7610, R0 ;  /* 0x00007610ff007816 */ /* 0x000fce0000000000 */
.L_x_8793:
[----:B------:R-:W-:Y:S05]  /*1090*/  BSYNC.RECONVERGENT B0 ;  /* 0x0000000000007941 */ /* 0x000fea0003800200 */
.L_x_8789:
[----:B------:R-:W-:Y:S01]  /*10a0*/  STG.E.U16 desc[UR4][R4.64+0x40], R0 ;  /* 0x0000400004007986 */ /* 0x000fe2000c101504 */
[----:B------:R-:W-:Y:S05]  /*10b0*/  EXIT ;  /* 0x000000000000794d */ /* 0x000fea0003800000 */
        .weak           $__internal_8_$__cuda_sm3x_div_rn_noftz_f32_slowpath
        .type           $__internal_8_$__cuda_sm3x_div_rn_noftz_f32_slowpath,@function
        .size           $__internal_8_$__cuda_sm3x_div_rn_noftz_f32_slowpath,(.L_x_15790 - $__internal_8_$__cuda_sm3x_div_rn_noftz_f32_slowpath)
$__internal_8_$__cuda_sm3x_div_rn_noftz_f32_slowpath:
[--C-:B------:R-:W-:Y:S01]  /*10c0*/  SHF.R.U32.HI R16, RZ, 0x17, R3.reuse ;  /* 0x00000017ff107819 */ /* 0x100fe20000011603 */
[----:B------:R-:W-:Y:S01]  /*10d0*/  BSSY.RECONVERGENT B4, `(.L_x_8794) ;  /* 0x0000063000047945 */ /* 0x000fe20003800200 */
[----:B------:R-:W-:Y:S01]  /*10e0*/  SHF.R.U32.HI R19, RZ, 0x17, R2 ;  /* 0x00000017ff137819 */ /* 0x000fe20000011602 */
[----:B------:R-:W-:Y:S01]  /*10f0*/  IMAD.MOV.U32 R21, RZ, RZ, R3 ;  /* 0x000000ffff157224 */ /* 0x000fe200078e0003 */
[----:B------:R-:W-:Y:S02]  /*1100*/  LOP3.LUT R16, R16, 0xff, RZ, 0xc0, !PT ;  /* 0x000000ff10107812 */ /* 0x000fe400078ec0ff */
[----:B------:R-:W-:-:S03]  /*1110*/  LOP3.LUT R19, R19, 0xff, RZ, 0xc0, !PT ;  /* 0x000000ff13137812 */ /* 0x000fc600078ec0ff */
[----:B------:R-:W-:Y:S02]  /*1120*/  VIADD R22, R16, 0xffffffff ;  /* 0xffffffff10167836 */ /* 0x000fe40000000000 */
[----:B------:R-:W-:-:S03]  /*1130*/  VIADD R20, R19, 0xffffffff ;  /* 0xffffffff13147836 */ /* 0x000fc60000000000 */
        /* <DEDUP_REMOVED lines=22> */
[----:B------:R-:W-:Y:S02]  /*12a0*/  @P0 IMAD.MOV.U32 R14, RZ, RZ, RZ ;  /* 0x000000ffff0e0224 */ /* 0x000fe400078e00ff */
[----:B------:R-:W-:Y:S01]  /*12b0*/  @!P0 FFMA R2, R2, 1.84467440737095516160e+19, RZ ;  /* 0x5f80000002028823 */ /* 0x000fe200000000ff */
[----:B------:R-:W-:Y:S02]  /*12c0*/  @!P0 IMAD.MOV.U32 R14, RZ, RZ, -0x40 ;  /* 0xffffffc0ff0e8424 */ /* 0x000fe400078e00ff */
[----:B------:R-:W-:-:S03]  /*12d0*/  @!P1 FFMA R21, R3, 1.84467440737095516160e+19, RZ ;  /* 0x5f80000003159823 */ /* 0x000fc600000000ff */
[----:B------:R-:W-:-:S07]  /*12e0*/  @!P1 IADD3 R14, PT, PT, R14, 0x40, RZ ;  /* 0x000000400e0e9810 */ /* 0x000fce0007ffe0ff */
.L_x_8795:
[----:B------:R-:W-:Y:S01]  /*12f0*/  LEA R20, R16, 0xc0800000, 0x17 ;  /* 0xc080000010147811 */ /* 0x000fe200078eb8ff */
[----:B------:R-:W-:Y:S01]  /*1300*/  VIADD R19, R19, 0xffffff81 ;  /* 0xffffff8113137836 */ /* 0x000fe20000000000 */
[----:B------:R-:W-:Y:S03]  /*1310*/  BSSY.RECONVERGENT B5, `(.L_x_8800) ;  /* 0x0000035000057945 */ /* 0x000fe60003800200 */
[----:B------:R-:W-:Y:S02]  /*1320*/  IMAD.IADD R22, R21, 0x1, -R20 ;  /* 0x0000000115167824 */ /* 0x000fe400078e0a14 */
[C---:B------:R-:W-:Y:S01]  /*1330*/  IMAD R2, R19.reuse, -0x800000, R2 ;  /* 0xff80000013027824 */ /* 0x040fe200078e0202 */
[----:B------:R-:W-:Y:S01]  /*1340*/  IADD3 R19, PT, PT, R19, 0x7f, -R16 ;  /* 0x0000007f13137810 */ /* 0x000fe20007ffe810 */
[----:B------:R-:W0:Y:S01]  /*1350*/  MUFU.RCP R20, R22 ;  /* 0x0000001600147308 */ /* 0x000e220000001000 */
[----:B------:R-:W-:-:S02]  /*1360*/  FADD.FTZ R23, -R22, -RZ ;  /* 0x800000ff16177221 */ /* 0x000fc40000010100 */
[----:B------:R-:W-:Y:S02]  /*1370*/  IADD3 R19, PT, PT, R19, R14, RZ ;  /* 0x0000000e13137210 */ /* 0x000fe40007ffe0ff */
        /* <DEDUP_REMOVED lines=9> */
[----:B------:R-:W-:-:S04]  /*1410*/  IMAD.IADD R16, R16, 0x1, R19 ;  /* 0x0000000110107824 */ /* 0x000fc800078e0213 */
        /* <DEDUP_REMOVED lines=11> */
[C---:B------:R-:W-:Y:S02]  /*14d0*/  ISETP.NE.AND P2, PT, R16.reuse, RZ, PT ;  /* 0x000000ff1000720c */ /* 0x040fe40003f45270 */
[----:B------:R-:W-:Y:S02]  /*14e0*/  ISETP.NE.AND P1, PT, R16, RZ, PT ;  /* 0x000000ff1000720c */ /* 0x000fe40003f25270 */
[----:B------:R-:W-:Y:S01]  /*14f0*/  LOP3.LUT R19, R14, 0x7fffff, RZ, 0xc0, !PT ;  /* 0x007fffff0e137812 */ /* 0x000fe200078ec0ff */
[CCC-:B------:R-:W-:Y:S01]  /*1500*/  FFMA.RP R14, R21.reuse, R23.reuse, R20.reuse ;  /* 0x00000017150e7223 */ /* 0x1c0fe20000008014 */
[----:B------:R-:W-:Y:S01]  /*1510*/  FFMA.RM R21, R21, R23, R20 ;  /* 0x0000001715157223 */ /* 0x000fe20000004014 */
[----:B------:R-:W-:Y:S01]  /*1520*/  IADD3 R20, PT, PT, R16, 0x20, RZ ;  /* 0x0000002010147810 */ /* 0x000fe20007ffe0ff */
[----:B------:R-:W-:Y:S01]  /*1530*/  IMAD.MOV R16, RZ, RZ, -R16 ;  /* 0x000000ffff107224 */ /* 0x000fe200078e0a10 */
[----:B------:R-:W-:-:S02]  /*1540*/  LOP3.LUT R19, R19, 0x800000, RZ, 0xfc, !PT ;  /* 0x0080000013137812 */ /* 0x000fc400078efcff */
[----:B------:R-:W-:Y:S02]  /*1550*/  FSETP.NEU.FTZ.AND P0, PT, R14, R21, PT ;  /* 0x000000150e00720b */ /* 0x000fe40003f1d000 */
[----:B------:R-:W-:Y:S02]  /*1560*/  SHF.L.U32 R20, R19, R20, RZ ;  /* 0x0000001413147219 */ /* 0x000fe400000006ff */
[----:B------:R-:W-:Y:S02]  /*1570*/  SEL R14, R16, RZ, P2 ;  /* 0x000000ff100e7207 */ /* 0x000fe40001000000 */
[----:B------:R-:W-:Y:S02]  /*1580*/  ISETP.NE.AND P1, PT, R20, RZ, P1 ;  /* 0x000000ff1400720c */ /* 0x000fe40000f25270 */
[----:B------:R-:W-:Y:S02]  /*1590*/  SHF.R.U32.HI R14, RZ, R14, R19 ;  /* 0x0000000eff0e7219 */ /* 0x000fe40000011613 */
[----:B------:R-:W-:-:S02]  /*15a0*/  PLOP3.LUT P0, PT, P0, P1, PT, 0xf8, 0x8f ;  /* 0x00000000008f781c */ /* 0x000fc40000703f70 */
[----:B------:R-:W-:Y:S02]  /*15b0*/  SHF.R.U32.HI R19, RZ, 0x1, R14 ;  /* 0x00000001ff137819 */ /* 0x000fe4000001160e */
[----:B------:R-:W-:-:S04]  /*15c0*/  SEL R16, RZ, 0x1, !P0 ;  /* 0x00000001ff107807 */ /* 0x000fc80004000000 */
[----:B------:R-:W-:-:S04]  /*15d0*/  LOP3.LUT R21, R16, 0x1, R19, 0xf8, !PT ;  /* 0x0000000110157812 */ /* 0x000fc800078ef813 */
[----:B------:R-:W-:-:S05]  /*15e0*/  LOP3.LUT R14, R21, R14, RZ, 0xc0, !PT ;  /* 0x0000000e150e7212 */ /* 0x000fca00078ec0ff */
[----:B------:R-:W-:-:S05]  /*15f0*/  IMAD.IADD R19, R19, 0x1, R14 ;  /* 0x0000000113137824 */ /* 0x000fca00078e020e */
[----:B------:R-:W-:Y:S01]  /*1600*/  LOP3.LUT R2, R19, R2, RZ, 0xfc, !PT ;  /* 0x0000000213027212 */ /* 0x000fe200078efcff */
[----:B------:R-:W-:Y:S06]  /*1610*/  BRA `(.L_x_8803) ;  /* 0x0000000000107947 */ /* 0x000fec0003800000 */
.L_x_8802:
[----:B------:R-:W-:-:S04]  /*1620*/  LOP3.LUT R2, R2, 0x80000000, RZ, 0xc0, !PT ;  /* 0x8000000002027812 */ /* 0x000fc800078ec0ff */
[----:B------:R-:W-:Y:S01]  /*1630*/  LOP3.LUT R2, R2, 0x7f800000, RZ, 0xfc, !PT ;  /* 0x7f80000002027812 */ /* 0x000fe200078efcff */
[----:B------:R-:W-:Y:S06]  /*1640*/  BRA `(.L_x_8803) ;  /* 0x0000000000047947 */ /* 0x000fec0003800000 */
.L_x_8801:
[----:B------:R-:W-:-:S07]  /*1650*/  LEA R2, R19, R2, 0x17 ;  /* 0x0000000213027211 */ /* 0x000fce00078eb8ff */
.L_x_8803:
[----:B------:R-:W-:Y:S05]  /*1660*/  BSYNC.RECONVERGENT B5 ;  /* 0x0000000000057941 */ /* 0x000fea0003800200 */
.L_x_8800:
[----:B------:R-:W-:Y:S05]  /*1670*/  BRA `(.L_x_8804) ;  /* 0x0000000000207947 */ /* 0x000fea0003800000 */
.L_x_8799:
[----:B------:R-:W-:-:S04]  /*1680*/  LOP3.LUT R2, R21, 0x80000000, R2, 0x48, !PT ;  /* 0x8000000015027812 */ /* 0x000fc800078e4802 */
[----:B------:R-:W-:Y:S01]  /*1690*/  LOP3.LUT R2, R2, 0x7f800000, RZ, 0xfc, !PT ;  /* 0x7f80000002027812 */ /* 0x000fe200078efcff */
[----:B------:R-:W-:Y:S06]  /*16a0*/  BRA `(.L_x_8804) ;  /* 0x0000000000147947 */ /* 0x000fec0003800000 */
.L_x_8798:
[----:B------:R-:W-:Y:S01]  /*16b0*/  LOP3.LUT R2, R21, 0x80000000, R2, 0x48, !PT ;  /* 0x8000000015027812 */ /* 0x000fe200078e4802 */
[----:B------:R-:W-:Y:S06]  /*16c0*/  BRA `(.L_x_8804) ;  /* 0x00000000000c7947 */ /* 0x000fec0003800000 */
.L_x_8797:
[----:B------:R-:W0:Y:S01]  /*16d0*/  MUFU.RSQ R2, -QNAN ;  /* 0xffc0000000027908 */ /* 0x000e220000001400 */
[----:B------:R-:W-:Y:S05]  /*16e0*/  BRA `(.L_x_8804) ;  /* 0x0000000000047947 */ /* 0x000fea0003800000 */
.L_x_8796:
[----:B------:R-:W-:-:S07]  /*16f0*/  FADD.FTZ R2, R2, R3 ;  /* 0x0000000302027221 */ /* 0x000fce0000010000 */
.L_x_8804:
[----:B------:R-:W-:Y:S05]  /*1700*/  BSYNC.RECONVERGENT B4 ;  /* 0x0000000000047941 */ /* 0x000fea0003800200 */
.L_x_8794:
[----:B------:R-:W-:-:S04]  /*1710*/  IMAD.MOV.U32 R19, RZ, RZ, 0x0 ;  /* 0x00000000ff137424 */ /* 0x000fc800078e00ff */
[----:B0-----:R-:W-:Y:S05]  /*1720*/  RET.REL.NODEC R18 `(_ZN18transformer_engine47scaled_upper_triang_masked_softmax_warp_forwardI13__nv_bfloat16S1_fLi6EEEvPT0_PKT_T1_iii) ;  /* 0xffffffe812347950 */ /* 0x001fea0003c3ffff */
.L_x_8805:
        /* <DEDUP_REMOVED lines=13> */
.L_x_15790:


//--------------------- .text._ZN18transformer_engine47scaled_upper_triang_masked_softmax_warp_forwardI13__nv_bfloat16S1_fLi5EEEvPT0_PKT_T1_iii --------------------------
	.section	.text._ZN18transformer_engine47scaled_upper_triang_masked_softmax_warp_forwardI13__nv_bfloat16S1_fLi5EEEvPT0_PKT_T1_iii,"ax",@progbits
	.align	128
        .global         _ZN18transformer_engine47scaled_upper_triang_masked_softmax_warp_forwardI13__nv_bfloat16S1_fLi5EEEvPT0_PKT_T1_iii
        .type           _ZN18transformer_engine47scaled_upper_triang_masked_softmax_warp_forwardI13__nv_bfloat16S1_fLi5EEEvPT0_PKT_T1_iii,@function
        .size           _ZN18transformer_engine47scaled_upper_triang_masked_softmax_warp_forwardI13__nv_bfloat16S1_fLi5EEEvPT0_PKT_T1_iii,(.L_x_15791 - _ZN18transformer_engine47scaled_upper_triang_masked_softmax_warp_forwardI13__nv_bfloat16S1_fLi5EEEvPT0_PKT_T1_iii)
        .other          _ZN18transformer_engine47scaled_upper_triang_masked_softmax_warp_forwardI13__nv_bfloat16S1_fLi5EEEvPT0_PKT_T1_iii,@"STO_CUDA_ENTRY STV_DEFAULT"
_ZN18transformer_engine47scaled_upper_triang_masked_softmax_warp_forwardI13__nv_bfloat16S1_fLi5EEEvPT0_PKT_T1_iii:
.text._ZN18transformer_engine47scaled_upper_triang_masked_softmax_warp_forwardI13__nv_bfloat16S1_fLi5EEEvPT0_PKT_T1_iii:
        /* <DEDUP_REMOVED lines=8> */
[----:B------:R-:W3:Y:S01]  /*0080*/  LDCU UR7, c[0x0][0x394] ;  /* 0x00007280ff0777ac */ /* 0x000ee20008000800 */
[----:B------:R-:W4:Y:S01]  /*0090*/  LDCU UR8, c[0x0][0x398] ;  /* 0x00007300ff0877ac */ /* 0x000f220008000800 */
[----:B0-----:R-:W-:-:S02]  /*00a0*/  IMAD R0, R0, UR4, R3 ;  /* 0x0000000400007c24 */ /* 0x001fc4000f8e0203 */
[----:B------:R-:W0:Y:S02]  /*00b0*/  LDC R3, c[0x0][0x39c] ;  /* 0x0000e700ff037b82 */ /* 0x000e240000000800 */
[----:B--2---:R-:W-:Y:S01]  /*00c0*/  IMAD R0, R0, UR5, RZ ;  /* 0x0000000500007c24 */ /* 0x004fe2000f8e02ff */
[----:B-1----:R-:W-:Y:S01]  /*00d0*/  ISETP.LE.U32.AND P0, PT, R4, UR6, PT ;  /* 0x0000000604007c0c */ /* 0x002fe2000bf03070 */
[----:B------:R-:W1:Y:S03]  /*00e0*/  LDCU.64 UR4, c[0x0][0x358] ;  /* 0x00006b00ff0477ac */ /* 0x000e660008000a00 */
[----:B------:R-:W-:-:S04]  /*00f0*/  LEA R7, R0, UR6, 0x1 ;  /* 0x0000000600077c11 */ /* 0x000fc8000f8e08ff */
[C---:B---3--:R-:W-:Y:S01]  /*0100*/  IADD3 R16, PT, PT, -R7.reuse, UR7, RZ ;  /* 0x0000000707107c10 */ /* 0x048fe2000fffe1ff */
[----:B----4-:R-:W-:Y:S02]  /*0110*/  USHF.R.S32.HI UR7, URZ, 0x1f, UR8 ;  /* 0x0000001fff077899 */ /* 0x010fe40008011408 */
[C---:B------:R-:W-:Y:S01]  /*0120*/  IMAD.WIDE.U32 R8, R7.reuse, UR8, R4 ;  /* 0x0000000807087c25 */ /* 0x040fe2000f8e0004 */
[C---:B------:R-:W-:Y:S02]  /*0130*/  ISETP.LT.OR P1, PT, R16.reuse, 0x1, !P0 ;  /* 0x000000011000780c */ /* 0x040fe40004721670 */
[----:B------:R-:W-:Y:S01]  /*0140*/  ISETP.LT.OR P0, PT, R16, 0x2, !P0 ;  /* 0x000000021000780c */ /* 0x000fe20004701670 */
[----:B------:R-:W-:-:S04]  /*0150*/  IMAD R7, R7, UR7, RZ ;  /* 0x0000000707077c24 */ /* 0x000fc8000f8e02ff */
[----:B------:R-:W-:Y:S02]  /*0160*/  IMAD.IADD R7, R9, 0x1, R7 ;  /* 0x0000000109077824 */ /* 0x000fe400078e0207 */
[----:B0-----:R-:W-:-:S04]  /*0170*/  IMAD R11, R3, UR8, RZ ;  /* 0x00000008030b7c24 */ /* 0x001fc8000f8e02ff */
[----:B------:R-:W0:Y:S02]  /*0180*/  @!P1 LDC.64 R12, c[0x0][0x388] ;  /* 0x0000e200ff0c9b82 */ /* 0x000e240000000a00 */
[----:B------:R-:W-:-:S04]  /*0190*/  @!P0 IADD3 R0, P3, PT, R11, R8, RZ ;  /* 0x000000080b008210 */ /* 0x000fc80007f7e0ff */
[----:B------:R-:W-:Y:S02]  /*01a0*/  @!P0 LEA.HI.X.SX32 R2, R11, R7, 0x1, P3 ;  /* 0x000000070b028211 */ /* 0x000fe400018f0eff */
[----:B------:R-:W2:Y:S08]  /*01b0*/  @!P0 LDC.64 R14, c[0x0][0x388] ;  /* 0x0000e200ff0e8b82 */ /* 0x000eb00000000a00 */
[----:B------:R-:W3:Y:S01]  /*01c0*/  @!P1 LDC R17, c[0x0][0x390] ;  /* 0x0000e400ff119b82 */ /* 0x000ee20000000800 */
[----:B0-----:R-:W-:-:S07]  /*01d0*/  @!P1 LEA R12, P2, R8, R12, 0x1 ;  /* 0x0000000c080c9211 */ /* 0x001fce00078408ff */
[----:B------:R-:W0:Y:S01]  /*01e0*/  @!P0 LDC R19, c[0x0][0x390] ;  /* 0x0000e400ff138b82 */ /* 0x000e220000000800 */
[----:B------:R-:W-:Y:S02]  /*01f0*/  @!P1 LEA.HI.X R13, R8, R13, R7, 0x1, P2 ;  /* 0x0000000d080d9211 */ /* 0x000fe400010f0c07 */
[----:B--2---:R-:W-:-:S03]  /*0200*/  @!P0 LEA R14, P3, R0, R14, 0x1 ;  /* 0x0000000e000e8211 */ /* 0x004fc600078608ff */
[----:B-1----:R-:W2:Y:S01]  /*0210*/  @!P1 LDG.E.U16 R12, desc[UR4][R12.64] ;  /* 0x000000040c0c9981 */ /* 0x002ea2000c1e1500 */
[----:B------:R-:W-:-:S05]  /*0220*/  @!P0 LEA.HI.X R15, R0, R15, R2, 0x1, P3 ;  /* 0x0000000f000f8211 */ /* 0x000fca00018f0c02 */
[----:B------:R-:W4:Y:S01]  /*0230*/  @!P0 LDG.E.U16 R14, desc[UR4][R14.64] ;  /* 0x000000040e0e8981 */ /* 0x000f22000c1e1500 */
[----:B------:R-:W-:Y:S02]  /*0240*/  IMAD.MOV.U32 R0, RZ, RZ, -0x800000 ;  /* 0xff800000ff007424 */ /* 0x000fe400078e00ff */
[----:B------:R-:W-:Y:S02]  /*0250*/  IMAD.MOV.U32 R2, RZ, RZ, -0x800000 ;  /* 0xff800000ff027424 */ /* 0x000fe400078e00ff */
[----:B--2---:R-:W-:-:S04]  /*0260*/  @!P1 IMAD.U32 R6, R12, 0x10000, RZ ;  /* 0x000100000c069824 */ /* 0x004fc800078e00ff */
[----:B---3--:R-:W-:Y:S01]  /*0270*/  @!P1 FMUL R0, R6, R17 ;  /* 0x0000001106009220 */ /* 0x008fe20000400000 */
[----:B----4-:R-:W-:-:S04]  /*0280*/  @!P0 IMAD.U32 R10, R14, 0x10000, RZ ;  /* 0x000100000e0a8824 */ /* 0x010fc800078e00ff */
[----:B------:R-:W1:Y:S01]  /*0290*/  SHFL.BFLY PT, R17, R0, 0x10, 0x1f ;  /* 0x0e001f0000117f89 */ /* 0x000e6200000e0000 */
[----:B0-----:R-:W-:-:S05]  /*02a0*/  @!P0 FMUL R2, R10, R19 ;  /* 0x000000130a028220 */ /* 0x001fca0000400000 */
[----:B------:R-:W0:Y:S01]  /*02b0*/  SHFL.BFLY PT, R13, R2, 0x10, 0x1f ;  /* 0x0e001f00020d7f89 */ /* 0x000e2200000e0000 */
[----:B-1----:R-:W-:-:S04]  /*02c0*/  FSETP.GEU.AND P0, PT, R0, R17, PT ;  /* 0x000000110000720b */ /* 0x002fc80003f0e000 */
[----:B------:R-:W-:Y:S02]  /*02d0*/  FSEL R17, R17, R0, !P0 ;  /* 0x0000000011117208 */ /* 0x000fe40004000000 */
[----:B0-----:R-:W-:-:S03]  /*02e0*/  FSETP.GEU.AND P1, PT, R2, R13, PT ;  /* 0x0000000d0200720b */ /* 0x001fc60003f2e000 */
[----:B------:R-:W0:Y:S01]  /*02f0*/  SHFL.BFLY PT, R6, R17, 0x8, 0x1f ;  /* 0x0d001f0011067f89 */ /* 0x000e2200000e0000 */
[----:B------:R-:W-:-:S05]  /*0300*/  FSEL R13, R13, R2, !P1 ;  /* 0x000000020d0d7208 */ /* 0x000fca0004800000 */
        /* <DEDUP_REMOVED lines=19> */
[----:B------:R-:W-:Y:S02]  /*0440*/  IMAD.MOV.U32 R6, RZ, RZ, 0x3bbb989d ;  /* 0x3bbb989dff067424 */ /* 0x000fe400078e00ff */
[----:B------:R-:W-:Y:S01]  /*0450*/  IMAD.MOV.U32 R15, RZ, RZ, 0x437c0000 ;  /* 0x437c0000ff0f7424 */ /* 0x000fe200078e00ff */
[----:B0-----:R-:W-:-:S04]  /*0460*/  FSETP.GEU.AND P0, PT, R12, R13, PT ;  /* 0x0000000d0c00720b */ /* 0x001fc80003f0e000 */
[----:B------:R-:W-:Y:S02]  /*0470*/  FSEL R13, R13, R12, !P0 ;  /* 0x0000000c0d0d7208 */ /* 0x000fe40004000000 */
[----:B-1----:R-:W-:-:S03]  /*0480*/  FSETP.GEU.AND P1, PT, R14, R17, PT ;  /* 0x000000110e00720b */ /* 0x002fc60003f2e000 */
[----:B------:R-:W-:Y:S01]  /*0490*/  FADD R13, -R13, R0 ;  /* 0x000000000d0d7221 */ /* 0x000fe20000000100 */
[----:B------:R-:W-:-:S03]  /*04a0*/  FSEL R17, R17, R14, !P1 ;  /* 0x0000000e11117208 */ /* 0x000fc60004800000 */
[-C--:B------:R-:W-:Y:S02]  /*04b0*/  FFMA.SAT R0, R13, R6.reuse, 0.5 ;  /* 0x3f0000000d007423 */ /* 0x080fe40000002006 */
[----:B------:R-:W-:Y:S02]  /*04c0*/  FADD R17, -R17, R2 ;  /* 0x0000000211117221 */ /* 0x000fe40000000100 */
[-C--:B------:R-:W-:Y:S02]  /*04d0*/  FFMA.RM R0, R0, R15.reuse, 12582913 ;  /* 0x4b40000100007423 */ /* 0x080fe4000000400f */
[----:B------:R-:W-:Y:S02]  /*04e0*/  FFMA.SAT R6, R17, R6, 0.5 ;  /* 0x3f00000011067423 */ /* 0x000fe40000002006 */
[----:B------:R-:W-:Y:S02]  /*04f0*/  FADD R2, R0, -12583039 ;  /* 0xcb40007f00027421 */ /* 0x000fe40000000000 */
[----:B------:R-:W-:-:S02]  /*0500*/  FFMA.RM R6, R6, R15, 12582913 ;  /* 0x4b40000106067423 */ /* 0x000fc4000000400f */
[C---:B------:R-:W-:Y:S02]  /*0510*/  FFMA R2, R13.reuse, 1.4426950216293334961, -R2 ;  /* 0x3fb8aa3b0d027823 */ /* 0x040fe40000000802 */
[----:B------:R-:W-:Y:S02]  /*0520*/  FADD R10, R6, -12583039 ;  /* 0xcb40007f060a7421 */ /* 0x000fe40000000000 */
[----:B------:R-:W-:Y:S02]  /*0530*/  FFMA R13, R13, 1.925963033500011079e-08, R2 ;  /* 0x32a570600d0d7823 */ /* 0x000fe40000000002 */
[----:B------:R-:W-:-:S04]  /*0540*/  FFMA R10, R17, 1.4426950216293334961, -R10 ;  /* 0x3fb8aa3b110a7823 */ /* 0x000fc8000000080a */
[----:B------:R-:W-:Y:S01]  /*0550*/  FFMA R10, R17, 1.925963033500011079e-08, R10 ;  /* 0x32a57060110a7823 */ /* 0x000fe2000000000a */
[----:B------:R-:W0:Y:S08]  /*0560*/  MUFU.EX2 R13, R13 ;  /* 0x0000000d000d7308 */ /* 0x000e300000000800 */
[----:B------:R-:W1:Y:S01]  /*0570*/  MUFU.EX2 R15, R10 ;  /* 0x0000000a000f7308 */ /* 0x000e620000000800 */
[----:B------:R-:W-:-:S02]  /*0580*/  IMAD.SHL.U32 R2, R0, 0x800000, RZ ;  /* 0x0080000000027824 */ /* 0x000fc400078e00ff */
[----:B------:R-:W-:Y:S02]  /*0590*/  IMAD.SHL.U32 R0, R6, 0x800000, RZ ;  /* 0x0080000006007824 */ /* 0x000fe400078e00ff */
[----:B0-----:R-:W-:-:S04]  /*05a0*/  FMUL R2, R2, R13 ;  /* 0x0000000d02027220 */ /* 0x001fc80000400000 */
[----:B------:R-:W-:Y:S01]  /*05b0*/  FADD R6, RZ, R2 ;  /* 0x00000002ff067221 */ /* 0x000fe20000000000 */
[----:B-1----:R-:W-:-:S04]  /*05c0*/  FMUL R0, R0, R15 ;  /* 0x0000000f00007220 */ /* 0x002fc80000400000 */
[----:B------:R-:W-:Y:S01]  /*05d0*/  FADD R12, RZ, R0 ;  /* 0x00000000ff0c7221 */ /* 0x000fe20000000000 */
        /* <DEDUP_REMOVED lines=20> */
[----:B------:R-:W3:Y:S01]  /*0720*/  LDCU.64 UR8, c[0x0][0x380] ;  /* 0x00007000ff0877ac */ /* 0x000ee20008000a00 */
[----:B------:R-:W-:Y:S01]  /*0730*/  ISETP.GT.U32.AND P0, PT, R4, UR6, PT ;  /* 0x0000000604007c0c */ /* 0x000fe2000bf04070 */
[----:B------:R-:W-:Y:S01]  /*0740*/  BSSY.RECONVERGENT B0, `(.L_x_8806) ;  /* 0x0000019000007945 */ /* 0x000fe20003800200 */
[----:B-1----:R-:W-:Y:S01]  /*0750*/  FADD R15, R12, R15 ;  /* 0x0000000f0c0f7221 */ /* 0x002fe20000000000 */
[----:B--2---:R-:W-:Y:S01]  /*0760*/  FADD R9, R18, R17 ;  /* 0x0000001112097221 */ /* 0x004fe20000000000 */
[----:B---3--:R-:W-:-:S04]  /*0770*/  LEA R6, P1, R8, UR8, 0x1 ;  /* 0x0000000808067c11 */ /* 0x008fc8000f8208ff */
[----:B------:R-:W-:-:S05]  /*0780*/  LEA.HI.X R7, R8, UR9, R7, 0x1, P1 ;  /* 0x0000000908077c11 */ /* 0x000fca00088f0c07 */
        /* <DEDUP_REMOVED lines=12> */
[----:B0-----:R-:W-:Y:S05]  /*0850*/  CALL.REL.NOINC `($__internal_9_$__cuda_sm3x_div_rn_noftz_f32_slowpath) ;  /* 0x0000000000947944 */ /* 0x001fea0003c00000 */
[----:B------:R-:W-:-:S07]  /*0860*/  IMAD.MOV.U32 R3, RZ, RZ, R10 ;  /* 0x000000ffff037224 */ /* 0x000fce00078e000a */
.L_x_8809:
[----:B------:R-:W-:Y:S05]  /*0870*/  BSYNC.RECONVERGENT B1 ;  /* 0x0000000000017941 */ /* 0x000fea0003800200 */
.L_x_8808:
[----:B------:R-:W-:-:S05]  /*0880*/  F2FP.BF16.F32.PACK_AB R3, RZ, R3 ;  /* 0x00000003ff03723e */ /* 0x000fca00000010ff */
[----:B------:R1:W-:Y:S01]  /*0890*/  STG.E.U16 desc[UR4][R6.64], R3 ;  /* 0x0000000306007986 */ /* 0x0003e2000c101504 */
[----:B------:R-:W-:Y:S05]  /*08a0*/  BRA `(.L_x_8810) ;  /* 0x0000000000087947 */ /* 0x000fea0003800000 */
.L_x_8807:
[----:B------:R-:W-:-:S13]  /*08b0*/  ISETP.GE.AND P0, PT, R4, R3, PT ;  /* 0x000000030400720c */ /* 0x000fda0003f06270 */
[----:B------:R2:W-:Y:S02]  /*08c0*/  @!P0 STG.E.U16 desc[UR4][R6.64], RZ ;  /* 0x000000ff06008986 */ /* 0x0005e4000c101504 */
.L_x_8810:
[----:B------:R-:W-:Y:S05]  /*08d0*/  BSYNC.RECONVERGENT B0 ;  /* 0x0000000000007941 */ /* 0x000fea0003800200 */
.L_x_8806:
[----:B------:R-:W-:-:S13]  /*08e0*/  ISETP.NE.AND P0, PT, R16, 0x1, PT ;  /* 0x000000011000780c */ /* 0x000fda0003f05270 */
[----:B------:R-:W-:Y:S05]  /*08f0*/  @!P0 EXIT ;  /* 0x000000000000894d */ /* 0x000fea0003800000 */
[----:B------:R-:W-:-:S13]  /*0900*/  ISETP.GT.U32.AND P0, PT, R4, UR6, PT ;  /* 0x0000000604007c0c */ /* 0x000fda000bf04070 */
        /* <DEDUP_REMOVED lines=11> */
[----:B------:R-:W-:Y:S01]  /*09c0*/  MOV R8, 0x9f0 ;  /* 0x000009f000087802 */ /* 0x000fe20000000f00 */
[----:B------:R-:W-:-:S07]  /*09d0*/  IMAD.MOV.U32 R3, RZ, RZ, R9 ;  /* 0x000000ffff037224 */ /* 0x000fce00078e0009 */
[----:B0-2---:R-:W-:Y:S05]  /*09e0*/  CALL.REL.NOINC `($__internal_9_$__cuda_sm3x_div_rn_noftz_f32_slowpath) ;  /* 0x0000000000307944 */ /* 0x005fea0003c00000 */
[----:B------:R-:W-:-:S07]  /*09f0*/  IMAD.MOV.U32 R2, RZ, RZ, R10 ;  /* 0x000000ffff027224 */ /* 0x000fce00078e000a */
.L_x_8813:
[----:B------:R-:W-:Y:S05]  /*0a00*/  BSYNC.RECONVERGENT B0 ;  /* 0x0000000000007941 */ /* 0x000fea0003800200 */
.L_x_8812:
[----:B------:R-:W-:Y:S01]  /*0a10*/  F2FP.BF16.F32.PACK_AB R2, RZ, R2 ;  /* 0x00000002ff02723e */ /* 0x000fe200000010ff */
[----:B--2---:R-:W-:-:S05]  /*0a20*/  IMAD.WIDE R6, R11, 0x2, R6 ;  /* 0x000000020b067825 */ /* 0x004fca00078e0206 */
[----:B------:R-:W-:Y:S01]  /*0a30*/  STG.E.U16 desc[UR4][R6.64], R2 ;  /* 0x0000000206007986 */ /* 0x000fe2000c101504 */
[----:B------:R-:W-:Y:S05]  /*0a40*/  EXIT ;  /* 0x000000000000794d */ /* 0x000fea0003800000 */
.L_x_8811:
[----:B------:R-:W3:Y:S02]  /*0a50*/  LDCU UR6, c[0x0][0x39c] ;  /* 0x00007380ff0677ac */ /* 0x000ee40008000800 */
[----:B---3--:R-:W-:-:S13]  /*0a60*/  ISETP.GE.AND P0, PT, R4, UR6, PT ;  /* 0x0000000604007c0c */ /* 0x008fda000bf06270 */
[----:B------:R-:W-:Y:S05]  /*0a70*/  @P0 EXIT ;  /* 0x000000000000094d */ /* 0x000fea0003800000 */
[----:B-12---:R-:W-:-:S05]  /*0a80*/  IMAD.WIDE R6, R11, 0x2, R6 ;  /* 0x000000020b067825 */ /* 0x006fca00078e0206 */
[----:B------:R-:W-:Y:S01]  /*0a90*/  STG.E.U16 desc[UR4][R6.64], RZ ;  /* 0x000000ff06007986 */ /* 0x000fe2000c101504 */
[----:B------:R-:W-:Y:S05]  /*0aa0*/  EXIT ;  /* 0x000000000000794d */ /* 0x000fea0003800000 */
        .weak           $__internal_9_$__cuda_sm3x_div_rn_noftz_f32_slowpath
        .type           $__internal_9_$__cuda_sm3x_div_rn_noftz_f32_slowpath,@function
        .size           $__internal_9_$__cuda_sm3x_div_rn_noftz_f32_slowpath,(.L_x_15791 - $__internal_9_$__cuda_sm3x_div_rn_noftz_f32_slowpath)
$__internal_9_$__cuda_sm3x_div_rn_noftz_f32_slowpath:
[----:B------:R-:W-:Y:S01]  /*0ab0*/  SHF.R.U32.HI R12, RZ, 0x17, R3 ;  /* 0x00000017ff0c7819 */ /* 0x000fe20000011603 */
[----:B------:R-:W-:Y:S01]  /*0ac0*/  BSSY.RECONVERGENT B2, `(.L_x_8814) ;  /* 0x0000062000027945 */ /* 0x000fe20003800200 */
[----:B------:R-:W-:Y:S02]  /*0ad0*/  SHF.R.U32.HI R10, RZ, 0x17, R2 ;  /* 0x00000017ff0a7819 */ /* 0x000fe40000011602 */
[----:B------:R-:W-:Y:S02]  /*0ae0*/  LOP3.LUT R12, R12, 0xff, RZ, 0xc0, !PT ;  /* 0x000000ff0c0c7812 */ /* 0x000fe400078ec0ff */
[----:B------:R-:W-:-:S03]  /*0af0*/  LOP3.LUT R17, R10, 0xff, RZ, 0xc0, !PT ;  /* 0x000000ff0a117812 */ /* 0x000fc600078ec0ff */
[----:B------:R-:W-:Y:S01]  /*0b00*/  VIADD R14, R12, 0xffffffff ;  /* 0xffffffff0c0e7836 */ /* 0x000fe20000000000 */
[----:B------:R-:W-:-:S04]  /*0b10*/  IADD3 R13, PT, PT, R17, -0x1, RZ ;  /* 0xffffffff110d7810 */ /* 0x000fc80007ffe0ff */
        /* <DEDUP_REMOVED lines=25> */
[----:B------:R-:W-:Y:S02]  /*0cb0*/  @!P1 FFMA R3, R3, 1.84467440737095516160e+19, RZ ;  /* 0x5f80000003039823 */ /* 0x000fe400000000ff */
[----:B------:R-:W-:-:S07]  /*0cc0*/  @!P1 VIADD R10, R10, 0x40 ;  /* 0x000000400a0a9836 */ /* 0x000fce0000000000 */
.L_x_8815:
[----:B------:R-:W-:Y:S01]  /*0cd0*/  LEA R14, R12, 0xc0800000, 0x17 ;  /* 0xc08000000c0e7811 */ /* 0x000fe200078eb8ff */
[----:B------:R-:W-:Y:S04]  /*0ce0*/  BSSY.RECONVERGENT B3, `(.L_x_8820) ;  /* 0x0000036000037945 */ /* 0x000fe80003800200 */
[----:B------:R-:W-:Y:S02]  /*0cf0*/  IMAD.IADD R14, R3, 0x1, -R14 ;  /* 0x00000001030e7824 */ /* 0x000fe400078e0a0e */
[----:B------:R-:W-:Y:S02]  /*0d00*/  VIADD R3, R17, 0xffffff81 ;  /* 0xffffff8111037836 */ /* 0x000fe40000000000 */
[----:B------:R-:W0:Y:S01]  /*0d10*/  MUFU.RCP R13, R14 ;  /* 0x0000000e000d7308 */ /* 0x000e220000001000 */
[----:B------:R-:W-:Y:S01]  /*0d20*/  FADD.FTZ R15, -R14, -RZ ;  /* 0x800000ff0e0f7221 */ /* 0x000fe20000010100 */
[----:B------:R-:W-:-:S03]  /*0d30*/  IMAD R2, R3, -0x800000, R2 ;  /* 0xff80000003027824 */ /* 0x000fc600078e0202 */
[----:B0-----:R-:W-:-:S04]  /*0d40*/  FFMA R18, R13, R15, 1 ;  /* 0x3f8000000d127423 */ /* 0x001fc8000000000f */
[----:B------:R-:W-:-:S04]  /*0d50*/  FFMA R20, R13, R18, R13 ;  /* 0x000000120d147223 */ /* 0x000fc8000000000d */
[----:B------:R-:W-:-:S04]  /*0d60*/  FFMA R13, R2, R20, RZ ;  /* 0x00000014020d7223 */ /* 0x000fc800000000ff */
[----:B------:R-:W-:-:S04]  /*0d70*/  FFMA R18, R15, R13, R2 ;  /* 0x0000000d0f127223 */ /* 0x000fc80000000002 */
[----:B------:R-:W-:Y:S01]  /*0d80*/  FFMA R17, R20, R18, R13 ;  /* 0x0000001214117223 */ /* 0x000fe2000000000d */
[----:B------:R-:W-:-:S03]  /*0d90*/  IADD3 R13, PT, PT, R3, 0x7f, -R12 ;  /* 0x0000007f030d7810 */ /* 0x000fc60007ffe80c */
[----:B------:R-:W-:Y:S02]  /*0da0*/  FFMA R18, R15, R17, R2 ;  /* 0x000000110f127223 */ /* 0x000fe40000000002 */
[----:B------:R-:W-:Y:S02]  /*0db0*/  IMAD.IADD R13, R13, 0x1, R10 ;  /* 0x000000010d0d7824 */ /* 0x000fe400078e020a */
        /* <DEDUP_REMOVED lines=15> */
[----:B------:R-:W-:Y:S02]  /*0eb0*/  VIADD R13, R14, 0x20 ;  /* 0x000000200e0d7836 */ /* 0x000fe40000000000 */
[-CC-:B------:R-:W-:Y:S01]  /*0ec0*/  FFMA.RM R10, R20, R18.reuse, R17.reuse ;  /* 0x00000012140a7223 */ /* 0x180fe20000004011 */
[----:B------:R-:W-:Y:S02]  /*0ed0*/  ISETP.NE.AND P2, PT, R14, RZ, PT ;  /* 0x000000ff0e00720c */ /* 0x000fe40003f45270 */
[----:B------:R-:W-:Y:S01]  /*0ee0*/  LOP3.LUT R12, R3, 0x7fffff, RZ, 0xc0, !PT ;  /* 0x007fffff030c7812 */ /* 0x000fe200078ec0ff */
[----:B------:R-:W-:Y:S01]  /*0ef0*/  FFMA.RP R3, R20, R18, R17 ;  /* 0x0000001214037223 */ /* 0x000fe20000008011 */
[----:B------:R-:W-:Y:S01]  /*0f00*/  ISETP.NE.AND P1, PT, R14, RZ, PT ;  /* 0x000000ff0e00720c */ /* 0x000fe20003f25270 */
        /* <DEDUP_REMOVED lines=15> */
.L_x_8822:
[----:B------:R-:W-:-:S04]  /*1000*/  LOP3.LUT R2, R2, 0x80000000, RZ, 0xc0, !PT ;  /* 0x8000000002027812 */ /* 0x000fc800078ec0ff */
[----:B------:R-:W-:Y:S01]  /*1010*/  LOP3.LUT R2, R2, 0x7f800000, RZ, 0xfc, !PT ;  /* 0x7f80000002027812 */ /* 0x000fe200078efcff */
[----:B------:R-:W-:Y:S06]  /*1020*/  BRA `(.L_x_8823) ;  /* 0x0000000000047947 */ /* 0x000fec0003800000 */
.L_x_8821:
[----:B------:R-:W-:-:S07]  /*1030*/  IMAD R2, R13, 0x800000, R2 ;  /* 0x008000000d027824 */ /* 0x000fce00078e0202 */
.L_x_8823:
[----:B------:R-:W-:Y:S05]  /*1040*/  BSYNC.RECONVERGENT B3 ;  /* 0x0000000000037941 */ /* 0x000fea0003800200 */
.L_x_8820:
[----:B------:R-:W-:Y:S05]  /*1050*/  BRA `(.L_x_8824) ;  /* 0x0000000000207947 */ /* 0x000fea0003800000 */
.L_x_8819:
[----:B------:R-:W-:-:S04]  /*1060*/  LOP3.LUT R2, R3, 0x80000000, R2, 0x48, !PT ;  /* 0x8000000003027812 */ /* 0x000fc800078e4802 */
[----:B------:R-:W-:Y:S01]  /*1070*/  LOP3.LUT R2, R2, 0x7f800000, RZ, 0xfc, !PT ;  /* 0x7f80000002027812 */ /* 0x000fe200078efcff */
[----:B------:R-:W-:Y:S06]  /*1080*/  BRA `(.L_x_8824) ;  /* 0x0000000000147947 */ /* 0x000fec0003800000 */
.L_x_8818:
[----:B------:R-:W-:Y:S01]  /*1090*/  LOP3.LUT R2, R3, 0x80000000, R2, 0x48, !PT ;  /* 0x8000000003027812 */ /* 0x000fe200078e4802 */
[----:B------:R-:W-:Y:S06]  /*10a0*/  BRA `(.L_x_8824) ;  /* 0x00000000000c7947 */ /* 0x000fec0003800000 */
.L_x_8817:
[----:B------:R-:W0:Y:S01]  /*10b0*/  MUFU.RSQ R2, -QNAN ;  /* 0xffc0000000027908 */ /* 0x000e220000001400 */
[----:B------:R-:W-:Y:S05]  /*10c0*/  BRA `(.L_x_8824) ;  /* 0x0000000000047947 */ /* 0x000fea0003800000 */
.L_x_8816:
[----:B------:R-:W-:-:S07]  /*10d0*/  FADD.FTZ R2, R2, R3 ;  /* 0x0000000302027221 */ /* 0x000fce0000010000 */
.L_x_8824:
[----:B------:R-:W-:Y:S05]  /*10e0*/  BSYNC.RECONVERGENT B2 ;  /* 0x0000000000027941 */ /* 0x000fea0003800200 */
.L_x_8814:
[----:B0-----:R-:W-:Y:S02]  /*10f0*/  IMAD.MOV.U32 R10, RZ, RZ, R2 ;  /* 0x000000ffff0a7224 */ /* 0x001fe400078e0002 */
[----:B------:R-:W-:Y:S02]  /*1100*/  IMAD.MOV.U32 R2, RZ, RZ, R8 ;  /* 0x000000ffff027224 */ /* 0x000fe400078e0008 */
[----:B------:R-:W-:-:S04]  /*1110*/  IMAD.MOV.U32 R3, RZ, RZ, 0x0 ;  /* 0x00000000ff037424 */ /* 0x000fc800078e00ff */
[----:B------:R-:W-:Y:S05]  /*1120*/  RET.REL.NODEC R2 `(_ZN18transformer_engine47scaled_upper_triang_masked_softmax_warp_forwardI13__nv_bfloat16S1_fLi5EEEvPT0_PKT_T1_iii) ;  /* 0xffffffec02b47950 */ /* 0x000fea0003c3ffff */
.L_x_8825:
        /* <DEDUP_REMOVED lines=13> */
.L_x_15791:


//--------------------- .text._ZN18transformer_engine47scaled_upper_triang_masked_softmax_warp_forwardI13__nv_bfloat16S1_fLi4EEEvPT0_PKT_T1_iii --------------------------
	.section	.text._ZN18transformer_engine47scaled_upper_triang_masked_softmax_warp_forwardI13__nv_bfloat16S1_fLi4EEEvPT0_PKT_T1_iii,"ax",@progbits
	.align	128
        .global         _ZN18transformer_engine47scaled_upper_triang_masked_softmax_warp_forwardI13__nv_bfloat16S1_fLi4EEEvPT0_PKT_T1_iii
        .type           _ZN18transformer_engine47scaled_upper_triang_masked_softmax_warp_forwardI13__nv_bfloat16S1_fLi4EEEvPT0_PKT_T1_iii,@function
        .size           _ZN18transformer_engine47scaled_upper_triang_masked_softmax_warp_forwardI13__nv_bfloat16S1_fLi4EEEvPT0_PKT_T1_iii,(.L_x_15792 - _ZN18transformer_engine47scaled_upper_triang_masked_softmax_warp_forwardI13__nv_bfloat16S1_fLi4EEEvPT0_PKT_T1_iii)
        .other          _ZN18transformer_engine47scaled_upper_triang_masked_softmax_warp_forwardI13__nv_bfloat16S1_fLi4EEEvPT0_PKT_T1_iii,@"STO_CUDA_ENTRY STV_DEFAULT"
_ZN18transformer_engine47scaled_upper_triang_masked_softmax_warp_forwardI13__nv_bfloat16S1_fLi4EEEvPT0_PKT_T1_iii:
.text._ZN18transformer_engine47scaled_upper_triang_masked_softmax_warp_forwardI13__nv_bfloat16S1_fLi4EEEvPT0_PKT_T1_iii:
        /* <DEDUP_REMOVED lines=38> */
[----:B------:R-:W-:Y:S02]  /*0260*/  IMAD.MOV.U32 R21, RZ, RZ, 0x437c0000 ;  /* 0x437c0000ff157424 */ /* 0x000fe400078e00ff */
        /* <DEDUP_REMOVED lines=68> */
[----:B01----:R-:W-:Y:S01]  /*06b0*/  FADD R13, R13, R12 ;  /* 0x0000000c0d0d7221 */ /* 0x003fe20000000000 */
[----:B--2---:R-:W-:Y:S01]  /*06c0*/  FADD R9, R19, R18 ;  /* 0x0000001213097221 */ /* 0x004fe20000000000 */
[----:B---3--:R-:W-:-:S04]  /*06d0*/  LEA R6, P1, R8, UR8, 0x1 ;  /* 0x0000000808067c11 */ /* 0x008fc8000f8208ff */
[----:B------:R-:W-:-:S05]  /*06e0*/  LEA.HI.X R7, R8, UR9, R7, 0x1, P1 ;  /* 0x0000000908077c11 */ /* 0x000fca00088f0c07 */
        /* <DEDUP_REMOVED lines=12> */
[----:B------:R-:W-:Y:S05]  /*07b0*/  CALL.REL.NOINC `($__internal_10_$__cuda_sm3x_div_rn_noftz_f32_slowpath) ;  /* 0x0000000000947944 */ /* 0x000fea0003c00000 */
[----:B------:R-:W-:-:S07]  /*07c0*/  MOV R3, R10 ;  /* 0x0000000a00037202 */ /* 0x000fce0000000f00 */
.L_x_8829:
[----:B------:R-:W-:Y:S05]  /*07d0*/  BSYNC.RECONVERGENT B1 ;  /* 0x0000000000017941 */ /* 0x000fea0003800200 */
.L_x_8828:
[----:B------:R-:W-:-:S05]  /*07e0*/  F2FP.BF16.F32.PACK_AB R3, RZ, R3 ;  /* 0x00000003ff03723e */ /* 0x000fca00000010ff */
[----:B------:R0:W-:Y:S01]  /*07f0*/  STG.E.U16 desc[UR4][R6.64], R3 ;  /* 0x0000000306007986 */ /* 0x0001e2000c101504 */
[----:B------:R-:W-:Y:S05]  /*0800*/  BRA `(.L_x_8830) ;  /* 0x0000000000087947 */ /* 0x000fea0003800000 */
.L_x_8827:
[----:B------:R-:W-:-:S13]  /*0810*/  ISETP.GE.AND P0, PT, R4, R3, PT ;  /* 0x000000030400720c */ /* 0x000fda0003f06270 */
[----:B------:R1:W-:Y:S02]  /*0820*/  @!P0 STG.E.U16 desc[UR4][R6.64], RZ ;  /* 0x000000ff06008986 */ /* 0x0003e4000c101504 */
.L_x_8830:
[----:B------:R-:W-:Y:S05]  /*0830*/  BSYNC.RECONVERGENT B0 ;  /* 0x0000000000007941 */ /* 0x000fea0003800200 */
.L_x_8826:
[----:B------:R-:W-:-:S13]  /*0840*/  ISETP.NE.AND P0, PT, R16, 0x1, PT ;  /* 0x000000011000780c */ /* 0x000fda0003f05270 */
[----:B------:R-:W-:Y:S05]  /*0850*/  @!P0 EXIT ;  /* 0x000000000000894d */ /* 0x000fea0003800000 */
        /* <DEDUP_REMOVED lines=12> */
[----:B------:R-:W-:Y:S01]  /*0920*/  MOV R8, 0x950 ;  /* 0x0000095000087802 */ /* 0x000fe20000000f00 */
[----:B------:R-:W-:-:S07]  /*0930*/  IMAD.MOV.U32 R3, RZ, RZ, R9 ;  /* 0x000000ffff037224 */ /* 0x000fce00078e0009 */
[----:B-1----:R-:W-:Y:S05]  /*0940*/  CALL.REL.NOINC `($__internal_10_$__cuda_sm3x_div_rn_noftz_f32_slowpath) ;  /* 0x0000000000307944 */ /* 0x002fea0003c00000 */
[----:B------:R-:W-:-:S07]  /*0950*/  IMAD.MOV.U32 R2, RZ, RZ, R10 ;  /* 0x000000ffff027224 */ /* 0x000fce00078e000a */
.L_x_8833:
[----:B------:R-:W-:Y:S05]  /*0960*/  BSYNC.RECONVERGENT B0 ;  /* 0x0000000000007941 */ /* 0x000fea0003800200 */
.L_x_8832:
[----:B------:R-:W-:Y:S01]  /*0970*/  F2FP.BF16.F32.PACK_AB R2, RZ, R2 ;  /* 0x00000002ff02723e */ /* 0x000fe200000010ff */
[----:B-1----:R-:W-:-:S05]  /*0980*/  IMAD.WIDE R6, R11, 0x2, R6 ;  /* 0x000000020b067825 */ /* 0x002fca00078e0206 */
[----:B------:R-:W-:Y:S01]  /*0990*/  STG.E.U16 desc[UR4][R6.64], R2 ;  /* 0x0000000206007986 */ /* 0x000fe2000c101504 */
[----:B------:R-:W-:Y:S05]  /*09a0*/  EXIT ;  /* 0x000000000000794d */ /* 0x000fea0003800000 */
.L_x_8831:
[----:B------:R-:W2:Y:S02]  /*09b0*/  LDCU UR6, c[0x0][0x39c] ;  /* 0x00007380ff0677ac */ /* 0x000ea40008000800 */
[----:B--2---:R-:W-:-:S13]  /*09c0*/  ISETP.GE.AND P0, PT, R4, UR6, PT ;  /* 0x0000000604007c0c */ /* 0x004fda000bf06270 */
[----:B------:R-:W-:Y:S05]  /*09d0*/  @P0 EXIT ;  /* 0x000000000000094d */ /* 0x000fea0003800000 */
[----:B01----:R-:W-:-:S05]  /*09e0*/  IMAD.WIDE R6, R11, 0x2, R6 ;  /* 0x000000020b067825 */ /* 0x003fca00078e0206 */
[----:B------:R-:W-:Y:S01]  /*09f0*/  STG.E.U16 desc[UR4][R6.64], RZ ;  /* 0x000000ff06007986 */ /* 0x000fe2000c101504 */
[----:B------:R-:W-:Y:S05]  /*0a00*/  EXIT ;  /* 0x000000000000794d */ /* 0x000fea0003800000 */
        .weak           $__internal_10_$__cuda_sm3x_div_rn_noftz_f32_slowpath
        .type           $__internal_10_$__cuda_sm3x_div_rn_noftz_f32_slowpath,@function
        .size           $__internal_10_$__cuda_sm3x_div_rn_noftz_f32_slowpath,(.L_x_15792 - $__internal_10_$__cuda_sm3x_div_rn_noftz_f32_slowpath)
$__internal_10_$__cuda_sm3x_div_rn_noftz_f32_slowpath:
[----:B------:R-:W-:Y:S01]  /*0a10*/  SHF.R.U32.HI R12, RZ, 0x17, R3 ;  /* 0x00000017ff0c7819 */ /* 0x000fe20000011603 */
[----:B------:R-:W-:Y:S01]  /*0a20*/  BSSY.RECONVERGENT B2, `(.L_x_8834) ;  /* 0x0000062000027945 */ /* 0x000fe20003800200 */
[----:B------:R-:W-:Y:S02]  /*0a30*/  SHF.R.U32.HI R10, RZ, 0x17, R2 ;  /* 0x00000017ff0a7819 */ /* 0x000fe40000011602 */
[----:B------:R-:W-:Y:S02]  /*0a40*/  LOP3.LUT R12, R12, 0xff, RZ, 0xc0, !PT ;  /* 0x000000ff0c0c7812 */ /* 0x000fe400078ec0ff */
[----:B------:R-:W-:-:S03]  /*0a50*/  LOP3.LUT R17, R10, 0xff, RZ, 0xc0, !PT ;  /* 0x000000ff0a117812 */ /* 0x000fc600078ec0ff */
[----:B------:R-:W-:Y:S02]  /*0a60*/  VIADD R14, R12, 0xffffffff ;  /* 0xffffffff0c0e7836 */ /* 0x000fe40000000000 */
[----:B------:R-:W-:-:S03]  /*0a70*/  VIADD R13, R17, 0xffffffff ;  /* 0xffffffff110d7836 */ /* 0x000fc60000000000 */
        /* <DEDUP_REMOVED lines=27> */
.L_x_8835:
        /* <DEDUP_REMOVED lines=51> */
.L_x_8842:
[----:B------:R-:W-:-:S04]  /*0f60*/  LOP3.LUT R2, R2, 0x80000000, RZ, 0xc0, !PT ;  /* 0x8000000002027812 */ /* 0x000fc800078ec0ff */
[----:B------:R-:W-:Y:S01]  /*0f70*/  LOP3.LUT R2, R2, 0x7f800000, RZ, 0xfc, !PT ;  /* 0x7f80000002027812 */ /* 0x000fe200078efcff */
[----:B------:R-:W-:Y:S06]  /*0f80*/  BRA `(.L_x_8843) ;  /* 0x0000000000047947 */ /* 0x000fec0003800000 */
.L_x_8841:
[----:B------:R-:W-:-:S07]  /*0f90*/  IMAD R2, R13, 0x800000, R2 ;  /* 0x008000000d027824 */ /* 0x000fce00078e0202 */
.L_x_8843:
[----:B------:R-:W-:Y:S05]  /*0fa0*/  BSYNC.RECONVERGENT B3 ;  /* 0x0000000000037941 */ /* 0x000fea0003800200 */
.L_x_8840:
[----:B------:R-:W-:Y:S05]  /*0fb0*/  BRA `(.L_x_8844) ;  /* 0x0000000000207947 */ /* 0x000fea0003800000 */
.L_x_8839:
[----:B------:R-:W-:-:S04]  /*0fc0*/  LOP3.LUT R2, R3, 0x80000000, R2, 0x48, !PT ;  /* 0x8000000003027812 */ /* 0x000fc800078e4802 */
[----:B------:R-:W-:Y:S01]  /*0fd0*/  LOP3.LUT R2, R2, 0x7f800000, RZ, 0xfc, !PT ;  /* 0x7f80000002027812 */ /* 0x000fe200078efcff */
[----:B------:R-:W-:Y:S06]  /*0fe0*/  BRA `(.L_x_8844) ;  /* 0x0000000000147947 */ /* 0x000fec0003800000 */
.L_x_8838:
[----:B------:R-:W-:Y:S01]  /*0ff0*/  LOP3.LUT R2, R3, 0x80000000, R2, 0x48, !PT ;  /* 0x8000000003027812 */ /* 0x000fe200078e4802 */
[----:B------:R-:W-:Y:S06]  /*1000*/  BRA `(.L_x_8844) ;  /* 0x00000000000c7947 */ /* 0x000fec0003800000 */
.L_x_8837:
[----:B------:R-:W0:Y:S01]  /*1010*/  MUFU.RSQ R2, -QNAN ;  /* 0xffc0000000027908 */ /* 0x000e220000001400 */
[----:B------:R-:W-:Y:S05]  /*1020*/  BRA `(.L_x_8844) ;  /* 0x0000000000047947 */ /* 0x000fea0003800000 */
.L_x_8836:
[----:B------:R-:W-:-:S07]  /*1030*/  FADD.FTZ R2, R2, R3 ;  /* 0x0000000302027221 */ /* 0x000fce0000010000 */
.L_x_8844:
[----:B------:R-:W-:Y:S05]  /*1040*/  BSYNC.RECONVERGENT B2 ;  /* 0x0000000000027941 */ /* 0x000fea0003800200 */
.L_x_8834:
[----:B0-----:R-:W-:Y:S02]  /*1050*/  IMAD.MOV.U32 R10, RZ, RZ, R2 ;  /* 0x000000ffff0a7224 */ /* 0x001fe400078e0002 */
[----:B------:R-:W-:Y:S02]  /*1060*/  IMAD.MOV.U32 R2, RZ, RZ, R8 ;  /* 0x000000ffff027224 */ /* 0x000fe400078e0008 */
[----:B------:R-:W-:-:S04]  /*1070*/  IMAD.MOV.U32 R3, RZ, RZ, 0x0 ;  /* 0x00000000ff037424 */ /* 0x000fc800078e00ff */
[----:B------:R-:W-:Y:S05]  /*1080*/  RET.REL.NODEC R2 `(_ZN18transformer_engine47scaled_upper_triang_masked_softmax_warp_forwardI13__nv_bfloat16S1_fLi4EEEvPT0_PKT_T1_iii) ;  /* 0xffffffec02dc7950 */ /* 0x000fea0003c3ffff */
.L_x_8845:
        /* <DEDUP_REMOVED lines=15> */
.L_x_15792:


//--------------------- .text._ZN18transformer_engine47scaled_upper_triang_masked_softmax_warp_forwardI13__nv_bfloat16S1_fLi3EEEvPT0_PKT_T1_iii --------------------------
	.section	.text._ZN18transformer_engine47scaled_upper_triang_masked_softmax_warp_forwardI13__nv_bfloat16S1_fLi3EEEvPT0_PKT_T1_iii,"ax",@progbits
	.align	128
        .global         _ZN18transformer_engine47scaled_upper_triang_masked_softmax_warp_forwardI13__nv_bfloat16S1_fLi3EEEvPT0_PKT_T1_iii
        .type           _ZN18transformer_engine47scaled_upper_triang_masked_softmax_warp_forwardI13__nv_bfloat16S1_fLi3EEEvPT0_PKT_T1_iii,@function
        .size           _ZN18transformer_engine47scaled_upper_triang_masked_softmax_warp_forwardI13__nv_bfloat16S1_fLi3EEEvPT0_PKT_T1_iii,(.L_x_15793 - _ZN18transformer_engine47scaled_upper_triang_masked_softmax_warp_forwardI13__nv_bfloat16S1_fLi3EEEvPT0_PKT_T1_iii)
        .other          _ZN18transformer_engine47scaled_upper_triang_masked_softmax_warp_forwardI13__nv_bfloat16S1_fLi3EEEvPT0_PKT_T1_iii,@"STO_CUDA_ENTRY STV_DEFAULT"
_ZN18transformer_engine47scaled_upper_triang_masked_softmax_warp_forwardI13__nv_bfloat16S1_fLi3EEEvPT0_PKT_T1_iii:
.text._ZN18transformer_engine47scaled_upper_triang_masked_softmax_warp_forwardI13__nv_bfloat16S1_fLi3EEEvPT0_PKT_T1_iii:
        /* <DEDUP_REMOVED lines=76> */
[----:B------:R-:W-:Y:S01]  /*04c0*/  SHF.L.U32 R2, R2, 0x17, RZ ;  /* 0x0000001702027819 */ /* 0x000fe200000006ff */
[----:B------:R-:W-:-:S04]  /*04d0*/  IMAD.SHL.U32 R0, R6, 0x800000, RZ ;  /* 0x0080000006007824 */ /* 0x000fc800078e00ff */
        /* <DEDUP_REMOVED lines=33> */
[----:B------:R-:W-:Y:S01]  /*06f0*/  IMAD.MOV.U32 R3, RZ, RZ, R15 ;  /* 0x000000ffff037224 */ /* 0x000fe200078e000f */
[----:B------:R-:W-:-:S07]  /*0700*/  MOV R8, 0x720 ;  /* 0x0000072000087802 */ /* 0x000fce0000000f00 */
[----:B------:R-:W-:Y:S05]  /*0710*/  CALL.REL.NOINC `($__internal_11_$__cuda_sm3x_div_rn_noftz_f32_slowpath) ;  /* 0x0000000000947944 */ /* 0x000fea0003c00000 */
[----:B------:R-:W-:-:S07]  /*0720*/  IMAD.MOV.U32 R3, RZ, RZ, R10 ;  /* 0x000000ffff037224 */ /* 0x000fce00078e000a */
.L_x_8849:
[----:B------:R-:W-:Y:S05]  /*0730*/  BSYNC.RECONVERGENT B1 ;  /* 0x0000000000017941 */ /* 0x000fea0003800200 */
.L_x_8848:
[----:B------:R-:W-:-:S05]  /*0740*/  F2FP.BF16.F32.PACK_AB R3, RZ, R3 ;  /* 0x00000003ff03723e */ /* 0x000fca00000010ff */
[----:B------:R0:W-:Y:S01]  /*0750*/  STG.E.U16 desc[UR4][R6.64], R3 ;  /* 0x0000000306007986 */ /* 0x0001e2000c101504 */
[----:B------:R-:W-:Y:S05]  /*0760*/  BRA `(.L_x_8850) ;  /* 0x0000000000087947 */ /* 0x000fea0003800000 */
.L_x_8847:
[----:B------:R-:W-:-:S13]  /*0770*/  ISETP.GE.AND P0, PT, R4, R3, PT ;  /* 0x000000030400720c */ /* 0x000fda0003f06270 */
[----:B------:R1:W-:Y:S02]  /*0780*/  @!P0 STG.E.U16 desc[UR4][R6.64], RZ ;  /* 0x000000ff06008986 */ /* 0x0003e4000c101504 */
.L_x_8850:
[----:B------:R-:W-:Y:S05]  /*0790*/  BSYNC.RECONVERGENT B0 ;  /* 0x0000000000007941 */ /* 0x000fea0003800200 */
.L_x_8846:
        /* <DEDUP_REMOVED lines=16> */
[----:B-1----:R-:W-:Y:S05]  /*08a0*/  CALL.REL.NOINC `($__internal_11_$__cuda_sm3x_div_rn_noftz_f32_slowpath) ;  /* 0x0000000000307944 */ /* 0x002fea0003c00000 */
[----:B------:R-:W-:-:S07]  /*08b0*/  IMAD.MOV.U32 R2, RZ, RZ, R10 ;  /* 0x000000ffff027224 */ /* 0x000fce00078e000a */
.L_x_8853:
[----:B------:R-:W-:Y:S05]  /*08c0*/  BSYNC.RECONVERGENT B0 ;  /* 0x0000000000007941 */ /* 0x000fea0003800200 */
.L_x_8852:
[----:B------:R-:W-:Y:S01]  /*08d0*/  F2FP.BF16.F32.PACK_AB R2, RZ, R2 ;  /* 0x00000002ff02723e */ /* 0x000fe200000010ff */
[----:B-1----:R-:W-:-:S05]  /*08e0*/  IMAD.WIDE R6, R11, 0x2, R6 ;  /* 0x000000020b067825 */ /* 0x002fca00078e0206 */
[----:B------:R-:W-:Y:S01]  /*08f0*/  STG.E.U16 desc[UR4][R6.64], R2 ;  /* 0x0000000206007986 */ /* 0x000fe2000c101504 */
[----:B------:R-:W-:Y:S05]  /*0900*/  EXIT ;  /* 0x000000000000794d */ /* 0x000fea0003800000 */
.L_x_8851:
[----:B------:R-:W2:Y:S02]  /*0910*/  LDCU UR6, c[0x0][0x39c] ;  /* 0x00007380ff0677ac */ /* 0x000ea40008000800 */
[----:B--2---:R-:W-:-:S13]  /*0920*/  ISETP.GE.AND P0, PT, R4, UR6, PT ;  /* 0x0000000604007c0c */ /* 0x004fda000bf06270 */
[----:B------:R-:W-:Y:S05]  /*0930*/  @P0 EXIT ;  /* 0x000000000000094d */ /* 0x000fea0003800000 */
[----:B01----:R-:W-:-:S05]  /*0940*/  IMAD.WIDE R6, R11, 0x2, R6 ;  /* 0x000000020b067825 */ /* 0x003fca00078e0206 */
[----:B------:R-:W-:Y:S01]  /*0950*/  STG.E.U16 desc[UR4][R6.64], RZ ;  /* 0x000000ff06007986 */ /* 0x000fe2000c101504 */
[----:B------:R-:W-:Y:S05]  /*0960*/  EXIT ;  /* 0x000000000000794d */ /* 0x000fea0003800000 */
        .weak           $__internal_11_$__cuda_sm3x_div_rn_noftz_f32_slowpath
        .type           $__internal_11_$__cuda_sm3x_div_rn_noftz_f32_slowpath,@function
        .size           $__internal_11_$__cuda_sm3x_div_rn_noftz_f32_slowpath,(.L_x_15793 - $__internal_11_$__cuda_sm3x_div_rn_noftz_f32_slowpath)
$__internal_11_$__cuda_sm3x_div_rn_noftz_f32_slowpath:
[----:B------:R-:W-:Y:S01]  /*0970*/  SHF.R.U32.HI R12, RZ, 0x17, R3 ;  /* 0x00000017ff0c7819 */ /* 0x000fe20000011603 */
[----:B------:R-:W-:Y:S01]  /*0980*/  BSSY.RECONVERGENT B2, `(.L_x_8854) ;  /* 0x0000062000027945 */ /* 0x000fe20003800200 */
[----:B------:R-:W-:Y:S02]  /*0990*/  SHF.R.U32.HI R10, RZ, 0x17, R2 ;  /* 0x00000017ff0a7819 */ /* 0x000fe40000011602 */
[----:B------:R-:W-:Y:S02]  /*09a0*/  LOP3.LUT R12, R12, 0xff, RZ, 0xc0, !PT ;  /* 0x000000ff0c0c7812 */ /* 0x000fe400078ec0ff */
[----:B------:R-:W-:Y:S02]  /*09b0*/  LOP3.LUT R17, R10, 0xff, RZ, 0xc0, !PT ;  /* 0x000000ff0a117812 */ /* 0x000fe400078ec0ff */
[----:B------:R-:W-:-:S03]  /*09c0*/  IADD3 R14, PT, PT, R12, -0x1, RZ ;  /* 0xffffffff0c0e7810 */ /* 0x000fc60007ffe0ff */
[----:B------:R-:W-:Y:S01]  /*09d0*/  VIADD R13, R17, 0xffffffff ;  /* 0xffffffff110d7836 */ /* 0x000fe20000000000 */
        /* <DEDUP_REMOVED lines=27> */
.L_x_8855:
[----:B------:R-:W-:Y:S01]  /*0b90*/  LEA R14, R12, 0xc0800000, 0x17 ;  /* 0xc08000000c0e7811 */ /* 0x000fe200078eb8ff */
[----:B------:R-:W-:Y:S04]  /*0ba0*/  BSSY.RECONVERGENT B3, `(.L_x_8860) ;  /* 0x0000036000037945 */ /* 0x000fe80003800200 */
[----:B------:R-:W-:Y:S01]  /*0bb0*/  IMAD.IADD R14, R3, 0x1, -R14 ;  /* 0x00000001030e7824 */ /* 0x000fe200078e0a0e */
[----:B------:R-:W-:-:S03]  /*0bc0*/  IADD3 R3, PT, PT, R17, -0x7f, RZ ;  /* 0xffffff8111037810 */ /* 0x000fc60007ffe0ff */
        /* <DEDUP_REMOVED lines=43> */
[----:B------:R-:W-:-:S04]  /*0e80*/  LOP3.LUT R10, R10, R3, RZ, 0xc0, !PT ;  /* 0x000000030a0a7212 */ /* 0x000fc800078ec0ff */
[----:B------:R-:W-:-:S04]  /*0e90*/  IADD3 R13, PT, PT, R13, R10, RZ ;  /* 0x0000000a0d0d7210 */ /* 0x000fc80007ffe0ff */
[----:B------:R-:W-:Y:S01]  /*0ea0*/  LOP3.LUT R2, R13, R2, RZ, 0xfc, !PT ;  /* 0x000000020d027212 */ /* 0x000fe200078efcff */
[----:B------:R-:W-:Y:S06]  /*0eb0*/  BRA `(.L_x_8863) ;  /* 0x0000000000107947 */ /* 0x000fec0003800000 */
.L_x_8862:
[----:B------:R-:W-:-:S04]  /*0ec0*/  LOP3.LUT R2, R2, 0x80000000, RZ, 0xc0, !PT ;  /* 0x8000000002027812 */ /* 0x000fc800078ec0ff */
[----:B------:R-:W-:Y:S01]  /*0ed0*/  LOP3.LUT R2, R2, 0x7f800000, RZ, 0xfc, !PT ;  /* 0x7f80000002027812 */ /* 0x000fe200078efcff */
[----:B------:R-:W-:Y:S06]  /*0ee0*/  BRA `(.L_x_8863) ;  /* 0x0000000000047947 */ /* 0x000fec0003800000 */
.L_x_8861:
[----:B------:R-:W-:-:S07]  /*0ef0*/  IMAD R2, R13, 0x800000, R2 ;  /* 0x008000000d027824 */ /* 0x000fce00078e0202 */
.L_x_8863:
[----:B------:R-:W-:Y:S05]  /*0f00*/  BSYNC.RECONVERGENT B3 ;  /* 0x0000000000037941 */ /* 0x000fea0003800200 */
.L_x_8860:
[----:B------:R-:W-:Y:S05]  /*0f10*/  BRA `(.L_x_8864) ;  /* 0x0000000000207947 */ /* 0x000fea0003800000 */
.L_x_8859:
[----:B------:R-:W-:-:S04]  /*0f20*/  LOP3.LUT R2, R3, 0x80000000, R2, 0x48, !PT ;  /* 0x8000000003027812 */ /* 0x000fc800078e4802 */
[----:B------:R-:W-:Y:S01]  /*0f30*/  LOP3.LUT R2, R2, 0x7f800000, RZ, 0xfc, !PT ;  /* 0x7f80000002027812 */ /* 0x000fe200078efcff */
[----:B------:R-:W-:Y:S06]  /*0f40*/  BRA `(.L_x_8864) ;  /* 0x0000000000147947 */ /* 0x000fec0003800000 */
.L_x_8858:
[----:B------:R-:W-:Y:S01]  /*0f50*/  LOP3.LUT R2, R3, 0x80000000, R2, 0x48, !PT ;  /* 0x8000000003027812 */ /* 0x000fe200078e4802 */
[----:B------:R-:W-:Y:S06]  /*0f60*/  BRA `(.L_x_8864) ;  /* 0x00000000000c7947 */ /* 0x000fec0003800000 */
.L_x_8857:
[----:B------:R-:W0:Y:S01]  /*0f70*/  MUFU.RSQ R2, -QNAN ;  /* 0xffc0000000027908 */ /* 0x000e220000001400 */
[----:B------:R-:W-:Y:S05]  /*0f80*/  BRA `(.L_x_8864) ;  /* 0x0000000000047947 */ /* 0x000fea0003800000 */
.L_x_8856:
[----:B------:R-:W-:-:S07]  /*0f90*/  FADD.FTZ R2, R2, R3 ;  /* 0x0000000302027221 */ /* 0x000fce0000010000 */
.L_x_8864:
[----:B------:R-:W-:Y:S05]  /*0fa0*/  BSYNC.RECONVERGENT B2 ;  /* 0x0000000000027941 */ /* 0x000fea0003800200 */
.L_x_8854:
[----:B0-----:R-:W-:Y:S02]  /*0fb0*/  IMAD.MOV.U32 R10, RZ, RZ, R2 ;  /* 0x000000ffff0a7224 */ /* 0x001fe400078e0002 */
[----:B------:R-:W-:Y:S02]  /*0fc0*/  IMAD.MOV.U32 R2, RZ, RZ, R8 ;  /* 0x000000ffff027224 */ /* 0x000fe400078e0008 */
[----:B------:R-:W-:-:S04]  /*0fd0*/  IMAD.MOV.U32 R3, RZ, RZ, 0x0 ;  /* 0x00000000ff037424 */ /* 0x000fc800078e00ff */
[----:B------:R-:W-:Y:S05]  /*0fe0*/  RET.REL.NODEC R2 `(_ZN18transformer_engine47scaled_upper_triang_masked_softmax_warp_forwardI13__nv_bfloat16S1_fLi3EEEvPT0_PKT_T1_iii) ;  /* 0xfffffff002047950 */ /* 0x000fea0003c3ffff */
.L_x_8865:
        /* <DEDUP_REMOVED lines=9> */
.L_x_15793:


//--------------------- .text._ZN18transformer_engine47scaled_upper_triang_masked_softmax_warp_forwardI13__nv_bfloat16S1_fLi2EEEvPT0_PKT_T1_iii --------------------------
	.section	.text._ZN18transformer_engine47scaled_upper_triang_masked_softmax_warp_forwardI13__nv_bfloat16S1_fLi2EEEvPT0_PKT_T1_iii,"ax",@progbits
	.align	128
        .global         _ZN18transformer_engine47scaled_upper_triang_masked_softmax_warp_forwardI13__nv_bfloat16S1_fLi2EEEvPT0_PKT_T1_iii
        .type           _ZN18transformer_engine47scaled_upper_triang_masked_softmax_warp_forwardI13__nv_bfloat16S1_fLi2EEEvPT0_PKT_T1_iii,@function
        .size           _ZN18transformer_engine47scaled_upper_triang_masked_softmax_warp_forwardI13__nv_bfloat16S1_fLi2EEEvPT0_PKT_T1_iii,(.L_x_15794 - _ZN18transformer_engine47scaled_upper_triang_masked_softmax_warp_forwardI13__nv_bfloat16S1_fLi2EEEvPT0_PKT_T1_iii)
        .other          _ZN18transformer_engine47scaled_upper_triang_masked_softmax_warp_forwardI13__nv_bfloat16S1_fLi2EEEvPT0_PKT_T1_iii,@"STO_CUDA_ENTRY STV_DEFAULT"
_ZN18transformer_engine47scaled_upper_triang_masked_softmax_warp_forwardI13__nv_bfloat16S1_fLi2EEEvPT0_PKT_T1_iii:
.text._ZN18transformer_engine47scaled_upper_triang_masked_softmax_warp_forwardI13__nv_bfloat16S1_fLi2EEEvPT0_PKT_T1_iii:
        /* <DEDUP_REMOVED lines=52> */
[----:B------:R-:W-:Y:S01]  /*0340*/  FSEL R15, R2, R17, !P0 ;  /* 0x00000011020f7208 */ /* 0x000fe20004000000 */
[----:B------:R-:W-:Y:S01]  /*0350*/  HFMA2 R2, -RZ, RZ, 0.96630859375, -0.0022525787353515625 ;  /* 0x3bbb989dff027431 */ /* 0x000fe200000001ff */
        /* <DEDUP_REMOVED lines=49> */
[----:B------:R-:W-:Y:S05]  /*0670*/  CALL.REL.NOINC `($__internal_12_$__cuda_sm3x_div_rn_noftz_f32_slowpath) ;  /* 0x0000000000947944 */ /* 0x000fea0003c00000 */
[----:B------:R-:W-:-:S07]  /*0680*/  IMAD.MOV.U32 R3, RZ, RZ, R10 ;  /* 0x000000ffff037224 */ /* 0x000fce00078e000a */
.L_x_8869:
[----:B------:R-:W-:Y:S05]  /*0690*/  BSYNC.RECONVERGENT B1 ;  /* 0x0000000000017941 */ /* 0x000fea0003800200 */
.L_x_8868:
[----:B------:R-:W-:-:S05]  /*06a0*/  F2FP.BF16.F32.PACK_AB R3, RZ, R3 ;  /* 0x00000003ff03723e */ /* 0x000fca00000010ff */
[----:B------:R0:W-:Y:S01]  /*06b0*/  STG.E.U16 desc[UR4][R4.64], R3 ;  /* 0x0000000304007986 */ /* 0x0001e2000c101504 */
[----:B------:R-:W-:Y:S05]  /*06c0*/  BRA `(.L_x_8870) ;  /* 0x0000000000087947 */ /* 0x000fea0003800000 */
.L_x_8867:
[----:B------:R-:W-:-:S13]  /*06d0*/  ISETP.GE.AND P0, PT, R6, R3, PT ;  /* 0x000000030600720c */ /* 0x000fda0003f06270 */
[----:B------:R1:W-:Y:S02]  /*06e0*/  @!P0 STG.E.U16 desc[UR4][R4.64], RZ ;  /* 0x000000ff04008986 */ /* 0x0003e4000c101504 */
.L_x_8870:
[----:B------:R-:W-:Y:S05]  /*06f0*/  BSYNC.RECONVERGENT B0 ;  /* 0x0000000000007941 */ /* 0x000fea0003800200 */
.L_x_8866:
        /* <DEDUP_REMOVED lines=16> */
[----:B-1----:R-:W-:Y:S05]  /*0800*/  CALL.REL.NOINC `($__internal_12_$__cuda_sm3x_div_rn_noftz_f32_slowpath) ;  /* 0x0000000000307944 */ /* 0x002fea0003c00000 */
[----:B------:R-:W-:-:S07]  /*0810*/  IMAD.MOV.U32 R2, RZ, RZ, R10 ;  /* 0x000000ffff027224 */ /* 0x000fce00078e000a */
.L_x_8873:
[----:B------:R-:W-:Y:S05]  /*0820*/  BSYNC.RECONVERGENT B0 ;  /* 0x0000000000007941 */ /* 0x000fea0003800200 */
.L_x_8872:
[----:B------:R-:W-:Y:S01]  /*0830*/  F2FP.BF16.F32.PACK_AB R2, RZ, R2 ;  /* 0x00000002ff02723e */ /* 0x000fe200000010ff */
[----:B-1----:R-:W-:-:S05]  /*0840*/  IMAD.WIDE R4, R11, 0x2, R4 ;  /* 0x000000020b047825 */ /* 0x002fca00078e0204 */
[----:B------:R-:W-:Y:S01]  /*0850*/  STG.E.U16 desc[UR4][R4.64], R2 ;  /* 0x0000000204007986 */ /* 0x000fe2000c101504 */
[----:B------:R-:W-:Y:S05]  /*0860*/  EXIT ;  /* 0x000000000000794d */ /* 0x000fea0003800000 */
.L_x_8871:
[----:B------:R-:W2:Y:S02]  /*0870*/  LDCU UR6, c[0x0][0x39c] ;  /* 0x00007380ff0677ac */ /* 0x000ea40008000800 */
[----:B--2---:R-:W-:-:S13]  /*0880*/  ISETP.GE.AND P0, PT, R6, UR6, PT ;  /* 0x0000000606007c0c */ /* 0x004fda000bf06270 */
[----:B------:R-:W-:Y:S05]  /*0890*/  @P0 EXIT ;  /* 0x000000000000094d */ /* 0x000fea0003800000 */
[----:B01----:R-:W-:-:S05]  /*08a0*/  IMAD.WIDE R4, R11, 0x2, R4 ;  /* 0x000000020b047825 */ /* 0x003fca00078e0204 */
[----:B------:R-:W-:Y:S01]  /*08b0*/  STG.E.U16 desc[UR4][R4.64], RZ ;  /* 0x000000ff04007986 */ /* 0x000fe2000c101504 */
[----:B------:R-:W-:Y:S05]  /*08c0*/  EXIT ;  /* 0x000000000000794d */ /* 0x000fea0003800000 */
        .weak           $__internal_12_$__cuda_sm3x_div_rn_noftz_f32_slowpath
        .type           $__internal_12_$__cuda_sm3x_div_rn_noftz_f32_slowpath,@function
        .size           $__internal_12_$__cuda_sm3x_div_rn_noftz_f32_slowpath,(.L_x_15794 - $__internal_12_$__cuda_sm3x_div_rn_noftz_f32_slowpath)
$__internal_12_$__cuda_sm3x_div_rn_noftz_f32_slowpath:
        /* <DEDUP_REMOVED lines=30> */
[----:B------:R-:W-:Y:S02]  /*0ab0*/  @!P0 IMAD.MOV.U32 R10, RZ, RZ, -0x40 ;  /* 0xffffffc0ff0a8424 */ /* 0x000fe400078e00ff */
[----:B------:R-:W-:Y:S01]  /*0ac0*/  @!P0 FFMA R2, R2, 1.84467440737095516160e+19, RZ ;  /* 0x5f80000002028823 */ /* 0x000fe200000000ff */
[----:B------:R-:W-:Y:S01]  /*0ad0*/  @!P1 FFMA R3, R3, 1.84467440737095516160e+19, RZ ;  /* 0x5f80000003039823 */ /* 0x000fe200000000ff */
[----:B------:R-:W-:-:S07]  /*0ae0*/  @!P1 VIADD R10, R10, 0x40 ;  /* 0x000000400a0a9836 */ /* 0x000fce0000000000 */
.L_x_8875:
        /* <DEDUP_REMOVED lines=51> */
.L_x_8882:
[----:B------:R-:W-:-:S04]  /*0e20*/  LOP3.LUT R2, R2, 0x80000000, RZ, 0xc0, !PT ;  /* 0x8000000002027812 */ /* 0x000fc800078ec0ff */
[----:B------:R-:W-:Y:S01]  /*0e30*/  LOP3.LUT R2, R2, 0x7f800000, RZ, 0xfc, !PT ;  /* 0x7f80000002027812 */ /* 0x000fe200078efcff */
[----:B------:R-:W-:Y:S06]  /*0e40*/  BRA `(.L_x_8883) ;  /* 0x0000000000047947 */ /* 0x000fec0003800000 */
.L_x_8881:
[----:B------:R-:W-:-:S07]  /*0e50*/  LEA R2, R13, R2, 0x17 ;  /* 0x000000020d027211 */ /* 0x000fce00078eb8ff */
.L_x_8883:
[----:B------:R-:W-:Y:S05]  /*0e60*/  BSYNC.RECONVERGENT B3 ;  /* 0x0000000000037941 */ /* 0x000fea0003800200 */
.L_x_8880:
[----:B------:R-:W-:Y:S05]  /*0e70*/  BRA `(.L_x_8884) ;  /* 0x0000000000207947 */ /* 0x000fea0003800000 */
.L_x_8879:
[----:B------:R-:W-:-:S04]  /*0e80*/  LOP3.LUT R2, R3, 0x80000000, R2, 0x48, !PT ;  /* 0x8000000003027812 */ /* 0x000fc800078e4802 */
[----:B------:R-:W-:Y:S01]  /*0e90*/  LOP3.LUT R2, R2, 0x7f800000, RZ, 0xfc, !PT ;  /* 0x7f80000002027812 */ /* 0x000fe200078efcff */
[----:B------:R-:W-:Y:S06]  /*0ea0*/  BRA `(.L_x_8884) ;  /* 0x0000000000147947 */ /* 0x000fec0003800000 */
.L_x_8878:
[----:B------:R-:W-:Y:S01]  /*0eb0*/  LOP3.LUT R2, R3, 0x80000000, R2, 0x48, !PT ;  /* 0x8000000003027812 */ /* 0x000fe200078e4802 */
[----:B------:R-:W-:Y:S06]  /*0ec0*/  BRA `(.L_x_8884) ;  /* 0x00000000000c7947 */ /* 0x000fec0003800000 */
.L_x_8877:
[----:B------:R-:W0:Y:S01]  /*0ed0*/  MUFU.RSQ R2, -QNAN ;  /* 0xffc0000000027908 */ /* 0x000e220000001400 */
[----:B------:R-:W-:Y:S05]  /*0ee0*/  BRA `(.L_x_8884) ;  /* 0x0000000000047947 */ /* 0x000fea0003800000 */
.L_x_8876:
[----:B------:R-:W-:-:S07]  /*0ef0*/  FADD.FTZ R2, R2, R3 ;  /* 0x0000000302027221 */ /* 0x000fce0000010000 */
.L_x_8884:
[----:B------:R-:W-:Y:S05]  /*0f00*/  BSYNC.RECONVERGENT B2 ;  /* 0x0000000000027941 */ /* 0x000fea0003800200 */
.L_x_8874:
[----:B0-----:R-:W-:Y:S02]  /*0f10*/  IMAD.MOV.U32 R10, RZ, RZ, R2 ;  /* 0x000000ffff0a7224 */ /* 0x001fe400078e0002 */
[----:B------:R-:W-:Y:S02]  /*0f20*/  IMAD.MOV.U32 R2, RZ, RZ, R8 ;  /* 0x000000ffff027224 */ /* 0x000fe400078e0008 */
[----:B------:R-:W-:-:S04]  /*0f30*/  IMAD.MOV.U32 R3, RZ, RZ, 0x0 ;  /* 0x00000000ff037424 */ /* 0x000fc800078e00ff */
[----:B------:R-:W-:Y:S05]  /*0f40*/  RET.REL.NODEC R2 `(_ZN18transformer_engine47scaled_upper_triang_masked_softmax_warp_forwardI13__nv_bfloat16S1_fLi2EEEvPT0_PKT_T1_iii) ;  /* 0xfffffff0022c7950 */ /* 0x000fea0003c3ffff */
.L_x_8885:
        /* <DEDUP_REMOVED lines=11> */
.L_x_15794:


//--------------------- .text._ZN18transformer_engine47scaled_upper_triang_masked_softmax_warp_forwardI13__nv_bfloat16S1_fLi1EEEvPT0_PKT_T1_iii --------------------------
	.section	.text._ZN18transformer_engine47scaled_upper_triang_masked_softmax_warp_forwardI13__nv_bfloat16S1_fLi1EEEvPT0_PKT_T1_iii,"ax",@progbits
	.align	128
        .global         _ZN18transformer_engine47scaled_upper_triang_masked_softmax_warp_forwardI13__nv_bfloat16S1_fLi1EEEvPT0_PKT_T1_iii
        .type           _ZN18transformer_engine47scaled_upper_triang_masked_softmax_warp_forwardI13__nv_bfloat16S1_fLi1EEEvPT0_PKT_T1_iii,@function
        .size           _ZN18transformer_engine47scaled_upper_triang_masked_softmax_warp_forwardI13__nv_bfloat16S1_fLi1EEEvPT0_PKT_T1_iii,(.L_x_15795 - _ZN18transformer_engine47scaled_upper_triang_masked_softmax_warp_forwardI13__nv_bfloat16S1_fLi1EEEvPT0_PKT_T1_iii)
        .other          _ZN18transformer_engine47scaled_upper_triang_masked_softmax_warp_forwardI13__nv_bfloat16S1_fLi1EEEvPT0_PKT_T1_iii,@"STO_CUDA_ENTRY STV_DEFAULT"
_ZN18transformer_engine47scaled_upper_triang_masked_softmax_warp_forwardI13__nv_bfloat16S1_fLi1EEEvPT0_PKT_T1_iii:
.text._ZN18transformer_engine47scaled_upper_triang_masked_softmax_warp_forwardI13__nv_bfloat16S1_fLi1EEEvPT0_PKT_T1_iii:
        /* <DEDUP_REMOVED lines=35> */
[----:B------:R1:W4:Y:S01]  /*0230*/  @!P0 LDG.E.U16 R14, desc[UR4][R14.64] ;  /* 0x000000040e0e8981 */ /* 0x000322000c1e1500 */
[----:B------:R-:W-:Y:S02]  /*0240*/  IMAD.MOV.U32 R0, RZ, RZ, -0x800000 ;  /* 0xff800000ff007424 */ /* 0x000fe400078e00ff */
[----:B------:R-:W-:Y:S02]  /*0250*/  IMAD.MOV.U32 R4, RZ, RZ, -0x800000 ;  /* 0xff800000ff047424 */ /* 0x000fe400078e00ff */
[----:B-1----:R-:W-:Y:S02]  /*0260*/  IMAD.MOV.U32 R15, RZ, RZ, 0x437c0000 ;  /* 0x437c0000ff0f7424 */ /* 0x002fe400078e00ff */
[----:B--2---:R-:W-:Y:S01]  /*0270*/  @!P1 IMAD.U32 R2, R12, 0x10000, RZ ;  /* 0x000100000c029824 */ /* 0x004fe200078e00ff */
[----:B----4-:R-:W-:-:S03]  /*0280*/  @!P0 SHF.L.U32 R10, R14, 0x10, RZ ;  /* 0x000000100e0a8819 */ /* 0x010fc600000006ff */
[----:B---3--:R-:W-:Y:S02]  /*0290*/  @!P1 FMUL R0, R2, R17 ;  /* 0x0000001102009220 */ /* 0x008fe40000400000 */
[----:B0-----:R-:W-:-:S03]  /*02a0*/  @!P0 FMUL R4, R10, R19 ;  /* 0x000000130a048220 */ /* 0x001fc60000400000 */
[----:B------:R-:W0:Y:S04]  /*02b0*/  SHFL.BFLY PT, R17, R0, 0x1, 0x1e1f ;  /* 0x0c3e1f0000117f89 */ /* 0x000e2800000e0000 */
[----:B------:R-:W1:Y:S01]  /*02c0*/  SHFL.BFLY PT, R13, R4, 0x1, 0x1e1f ;  /* 0x0c3e1f00040d7f89 */ /* 0x000e6200000e0000 */
[----:B------:R-:W-:Y:S01]  /*02d0*/  IMAD.MOV.U32 R10, RZ, RZ, 0x3bbb989d ;  /* 0x3bbb989dff0a7424 */ /* 0x000fe200078e00ff */
[----:B0-----:R-:W-:Y:S02]  /*02e0*/  FSETP.GEU.AND P0, PT, R0, R17, PT ;  /* 0x000000110000720b */ /* 0x001fe40003f0e000 */
[----:B-1----:R-:W-:Y:S02]  /*02f0*/  FSETP.GEU.AND P1, PT, R4, R13, PT ;  /* 0x0000000d0400720b */ /* 0x002fe40003f2e000 */
[----:B------:R-:W-:-:S02]  /*0300*/  FSEL R17, R17, R0, !P0 ;  /* 0x0000000011117208 */ /* 0x000fc40004000000 */
[----:B------:R-:W-:-:S03]  /*0310*/  FSEL R13, R13, R4, !P1 ;  /* 0x000000040d0d7208 */ /* 0x000fc60004800000 */
[----:B------:R-:W-:Y:S02]  /*0320*/  FADD R17, -R17, R0 ;  /* 0x0000000011117221 */ /* 0x000fe40000000100 */
[----:B------:R-:W-:Y:S02]  /*0330*/  FADD R13, -R13, R4 ;  /* 0x000000040d0d7221 */ /* 0x000fe40000000100 */
[-C--:B------:R-:W-:Y:S02]  /*0340*/  FFMA.SAT R2, R17, R10.reuse, 0.5 ;  /* 0x3f00000011027423 */ /* 0x080fe4000000200a */
[----:B------:R-:W-:Y:S02]  /*0350*/  FFMA.SAT R4, R13, R10, 0.5 ;  /* 0x3f0000000d047423 */ /* 0x000fe4000000200a */
[-C--:B------:R-:W-:Y:S02]  /*0360*/  FFMA.RM R2, R2, R15.reuse, 12582913 ;  /* 0x4b40000102027423 */ /* 0x080fe4000000400f */
[----:B------:R-:W-:-:S02]  /*0370*/  FFMA.RM R4, R4, R15, 12582913 ;  /* 0x4b40000104047423 */ /* 0x000fc4000000400f */
[----:B------:R-:W-:Y:S02]  /*0380*/  FADD R0, R2, -12583039 ;  /* 0xcb40007f02007421 */ /* 0x000fe40000000000 */
[----:B------:R-:W-:Y:S02]  /*0390*/  FADD R10, R4, -12583039 ;  /* 0xcb40007f040a7421 */ /* 0x000fe40000000000 */
[----:B------:R-:W-:Y:S02]  /*03a0*/  FFMA R0, R17, 1.4426950216293334961, -R0 ;  /* 0x3fb8aa3b11007823 */ /* 0x000fe40000000800 */
[----:B------:R-:W-:Y:S02]  /*03b0*/  FFMA R10, R13, 1.4426950216293334961, -R10 ;  /* 0x3fb8aa3b0d0a7823 */ /* 0x000fe4000000080a */
[----:B------:R-:W-:Y:S02]  /*03c0*/  FFMA R17, R17, 1.925963033500011079e-08, R0 ;  /* 0x32a5706011117823 */ /* 0x000fe40000000000 */
[----:B------:R-:W-:-:S04]  /*03d0*/  FFMA R13, R13, 1.925963033500011079e-08, R10 ;  /* 0x32a570600d0d7823 */ /* 0x000fc8000000000a */
[----:B------:R-:W0:Y:S08]  /*03e0*/  MUFU.EX2 R17, R17 ;  /* 0x0000001100117308 */ /* 0x000e300000000800 */
[----:B------:R-:W1:Y:S01]  /*03f0*/  MUFU.EX2 R13, R13 ;  /* 0x0000000d000d7308 */ /* 0x000e620000000800 */
[----:B------:R-:W-:Y:S01]  /*0400*/  IMAD.SHL.U32 R2, R2, 0x800000, RZ ;  /* 0x0080000002027824 */ /* 0x000fe200078e00ff */
[----:B------:R-:W-:Y:S01]  /*0410*/  ISETP.GE.AND P0, PT, R16, 0x1, PT ;  /* 0x000000011000780c */ /* 0x000fe20003f06270 */
[----:B------:R-:W-:-:S02]  /*0420*/  IMAD.SHL.U32 R0, R4, 0x800000, RZ ;  /* 0x0080000004007824 */ /* 0x000fc400078e00ff */
[----:B0-----:R-:W-:-:S04]  /*0430*/  FMUL R2, R2, R17 ;  /* 0x0000001102027220 */ /* 0x001fc80000400000 */
[----:B------:R-:W-:Y:S01]  /*0440*/  FADD R10, RZ, R2 ;  /* 0x00000002ff0a7221 */ /* 0x000fe20000000000 */
[----:B-1----:R-:W-:-:S04]  /*0450*/  FMUL R0, R0, R13 ;  /* 0x0000000d00007220 */ /* 0x002fc80000400000 */
[----:B------:R-:W-:Y:S01]  /*0460*/  FADD R12, RZ, R0 ;  /* 0x00000000ff0c7221 */ /* 0x000fe20000000000 */
[----:B------:R0:W1:Y:S04]  /*0470*/  SHFL.BFLY PT, R15, R10, 0x1, 0x1e1f ;  /* 0x0c3e1f000a0f7f89 */ /* 0x00006800000e0000 */
[----:B------:R0:W2:Y:S01]  /*0480*/  SHFL.BFLY PT, R17, R12, 0x1, 0x1e1f ;  /* 0x0c3e1f000c117f89 */ /* 0x0000a200000e0000 */
        /* <DEDUP_REMOVED lines=18> */
[----:B------:R-:W-:Y:S02]  /*05b0*/  MOV R3, R15 ;  /* 0x0000000f00037202 */ /* 0x000fe40000000f00 */
[----:B------:R-:W-:-:S07]  /*05c0*/  MOV R8, 0x5e0 ;  /* 0x000005e000087802 */ /* 0x000fce0000000f00 */
[----:B------:R-:W-:Y:S05]  /*05d0*/  CALL.REL.NOINC `($__internal_13_$__cuda_sm3x_div_rn_noftz_f32_slowpath) ;  /* 0x0000000000947944 */ /* 0x000fea0003c00000 */
[----:B------:R-:W-:-:S07]  /*05e0*/  IMAD.MOV.U32 R3, RZ, RZ, R10 ;  /* 0x000000ffff037224 */ /* 0x000fce00078e000a */
.L_x_8889:
[----:B------:R-:W-:Y:S05]  /*05f0*/  BSYNC.RECONVERGENT B1 ;  /* 0x0000000000017941 */ /* 0x000fea0003800200 */
.L_x_8888:
[----:B------:R-:W-:-:S05]  /*0600*/  F2FP.BF16.F32.PACK_AB R3, RZ, R3 ;  /* 0x00000003ff03723e */ /* 0x000fca00000010ff */
[----:B------:R0:W-:Y:S01]  /*0610*/  STG.E.U16 desc[UR4][R4.64], R3 ;  /* 0x0000000304007986 */ /* 0x0001e2000c101504 */
[----:B------:R-:W-:Y:S05]  /*0620*/  BRA `(.L_x_8890) ;  /* 0x0000000000087947 */ /* 0x000fea0003800000 */
.L_x_8887:
[----:B------:R-:W-:-:S13]  /*0630*/  ISETP.GE.AND P0, PT, R6, R3, PT ;  /* 0x000000030600720c */ /* 0x000fda0003f06270 */
[----:B------:R1:W-:Y:S02]  /*0640*/  @!P0 STG.E.U16 desc[UR4][R4.64], RZ ;  /* 0x000000ff04008986 */ /* 0x0003e4000c101504 */
.L_x_8890:
[----:B------:R-:W-:Y:S05]  /*0650*/  BSYNC.RECONVERGENT B0 ;  /* 0x0000000000007941 */ /* 0x000fea0003800200 */
.L_x_8886:
        /* <DEDUP_REMOVED lines=16> */
[----:B-1----:R-:W-:Y:S05]  /*0760*/  CALL.REL.NOINC `($__internal_13_$__cuda_sm3x_div_rn_noftz_f32_slowpath) ;  /* 0x0000000000307944 */ /* 0x002fea0003c00000 */
[----:B------:R-:W-:-:S07]  /*0770*/  IMAD.MOV.U32 R2, RZ, RZ, R10 ;  /* 0x000000ffff027224 */ /* 0x000fce00078e000a */
.L_x_8893:
[----:B------:R-:W-:Y:S05]  /*0780*/  BSYNC.RECONVERGENT B0 ;  /* 0x0000000000007941 */ /* 0x000fea0003800200 */
.L_x_8892:
[----:B------:R-:W-:Y:S01]  /*0790*/  F2FP.BF16.F32.PACK_AB R2, RZ, R2 ;  /* 0x00000002ff02723e */ /* 0x000fe200000010ff */
[----:B-1----:R-:W-:-:S05]  /*07a0*/  IMAD.WIDE R4, R11, 0x2, R4 ;  /* 0x000000020b047825 */ /* 0x002fca00078e0204 */
[----:B------:R-:W-:Y:S01]  /*07b0*/  STG.E.U16 desc[UR4][R4.64], R2 ;  /* 0x0000000204007986 */ /* 0x000fe2000c101504 */
[----:B------:R-:W-:Y:S05]  /*07c0*/  EXIT ;  /* 0x000000000000794d */ /* 0x000fea0003800000 */
.L_x_8891:
[----:B------:R-:W2:Y:S02]  /*07d0*/  LDCU UR6, c[0x0][0x39c] ;  /* 0x00007380ff0677ac */ /* 0x000ea40008000800 */
[----:B--2---:R-:W-:-:S13]  /*07e0*/  ISETP.GE.AND P0, PT, R6, UR6, PT ;  /* 0x0000000606007c0c */ /* 0x004fda000bf06270 */
[----:B------:R-:W-:Y:S05]  /*07f0*/  @P0 EXIT ;  /* 0x000000000000094d */ /* 0x000fea0003800000 */
[----:B01----:R-:W-:-:S05]  /*0800*/  IMAD.WIDE R4, R11, 0x2, R4 ;  /* 0x000000020b047825 */ /* 0x003fca00078e0204 */
[----:B------:R-:W-:Y:S01]  /*0810*/  STG.E.U16 desc[UR4][R4.64], RZ ;  /* 0x000000ff04007986 */ /* 0x000fe2000c101504 */
[----:B------:R-:W-:Y:S05]  /*0820*/  EXIT ;  /* 0x000000000000794d */ /* 0x000fea0003800000 */
        .weak           $__internal_13_$__cuda_sm3x_div_rn_noftz_f32_slowpath
        .type           $__internal_13_$__cuda_sm3x_div_rn_noftz_f32_slowpath,@function
        .size           $__internal_13_$__cuda_sm3x_div_rn_noftz_f32_slowpath,(.L_x_15795 - $__internal_13_$__cuda_sm3x_div_rn_noftz_f32_slowpath)
$__internal_13_$__cuda_sm3x_div_rn_noftz_f32_slowpath:
        /* <DEDUP_REMOVED lines=34> */
.L_x_8895:
        /* <DEDUP_REMOVED lines=51> */
.L_x_8902:
[----:B------:R-:W-:-:S04]  /*0d80*/  LOP3.LUT R2, R2, 0x80000000, RZ, 0xc0, !PT ;  /* 0x8000000002027812 */ /* 0x000fc800078ec0ff */
[----:B------:R-:W-:Y:S01]  /*0d90*/  LOP3.LUT R2, R2, 0x7f800000, RZ, 0xfc, !PT ;  /* 0x7f80000002027812 */ /* 0x000fe200078efcff */
[----:B------:R-:W-:Y:S06]  /*0da0*/  BRA `(.L_x_8903) ;  /* 0x0000000000047947 */ /* 0x000fec0003800000 */
.L_x_8901:
[----:B------:R-:W-:-:S07]  /*0db0*/  IMAD R2, R13, 0x800000, R2 ;  /* 0x008000000d027824 */ /* 0x000fce00078e0202 */
.L_x_8903:
[----:B------:R-:W-:Y:S05]  /*0dc0*/  BSYNC.RECONVERGENT B3 ;  /* 0x0000000000037941 */ /* 0x000fea0003800200 */
.L_x_8900:
[----:B------:R-:W-:Y:S05]  /*0dd0*/  BRA `(.L_x_8904) ;  /* 0x0000000000207947 */ /* 0x000fea0003800000 */
.L_x_8899:
[----:B------:R-:W-:-:S04]  /*0de0*/  LOP3.LUT R2, R3, 0x80000000, R2, 0x48, !PT ;  /* 0x8000000003027812 */ /* 0x000fc800078e4802 */
[----:B------:R-:W-:Y:S01]  /*0df0*/  LOP3.LUT R2, R2, 0x7f800000, RZ, 0xfc, !PT ;  /* 0x7f80000002027812 */ /* 0x000fe200078efcff */
[----:B------:R-:W-:Y:S06]  /*0e00*/  BRA `(.L_x_8904) ;  /* 0x0000000000147947 */ /* 0x000fec0003800000 */
.L_x_8898:
[----:B------:R-:W-:Y:S01]  /*0e10*/  LOP3.LUT R2, R3, 0x80000000, R2, 0x48, !PT ;  /* 0x8000000003027812 */ /* 0x000fe200078e4802 */
[----:B------:R-:W-:Y:S06]  /*0e20*/  BRA `(.L_x_8904) ;  /* 0x00000000000c7947 */ /* 0x000fec0003800000 */
.L_x_8897:
[----:B------:R-:W0:Y:S01]  /*0e30*/  MUFU.RSQ R2, -QNAN ;  /* 0xffc0000000027908 */ /* 0x000e220000001400 */
[----:B------:R-:W-:Y:S05]  /*0e40*/  BRA `(.L_x_8904) ;  /* 0x0000000000047947 */ /* 0x000fea0003800000 */
.L_x_8896:
[----:B------:R-:W-:-:S07]  /*0e50*/  FADD.FTZ R2, R2, R3 ;  /* 0x0000000302027221 */ /* 0x000fce0000010000 */
.L_x_8904:
[----:B------:R-:W-:Y:S05]  /*0e60*/  BSYNC.RECONVERGENT B2 ;  /* 0x0000000000027941 */ /* 0x000fea0003800200 */
.L_x_8894:
[----:B0-----:R-:W-:Y:S01]  /*0e70*/  MOV R10, R2 ;  /* 0x00000002000a7202 */ /* 0x001fe20000000f00 */
[----:B------:R-:W-:Y:S02]  /*0e80*/  IMAD.MOV.U32 R2, RZ, RZ, R8 ;  /* 0x000000ffff027224 */ /* 0x000fe400078e0008 */
[----:B------:R-:W-:-:S04]  /*0e90*/  IMAD.MOV.U32 R3, RZ, RZ, 0x0 ;  /* 0x00000000ff037424 */ /* 0x000fc800078e00ff */
[----:B------:R-:W-:Y:S05]  /*0ea0*/  RET.REL.NODEC R2 `(_ZN18transformer_engine47scaled_upper_triang_masked_softmax_warp_forwardI13__nv_bfloat16S1_fLi1EEEvPT0_PKT_T1_iii) ;  /* 0xfffffff002547950 */ /* 0x000fea0003c3ffff */
.L_x_8905:
        /* <DEDUP_REMOVED lines=13> */
.L_x_15795:


//--------------------- .text._ZN18transformer_engine47scaled_upper_triang_masked_softmax_warp_forwardI13__nv_bfloat16S1_fLi0EEEvPT0_PKT_T1_iii --------------------------
	.section	.text._ZN18transformer_engine47scaled_upper_triang_masked_softmax_warp_forwardI13__nv_bfloat16S1_fLi0EEEvPT0_PKT_T1_iii,"ax",@progbits
	.align	128
        .global         _ZN18transformer_engine47scaled_upper_triang_masked_softmax_warp_forwardI13__nv_bfloat16S1_fLi0EEEvPT0_PKT_T1_iii
        .type           _ZN18transformer_engine47scaled_upper_triang_masked_softmax_warp_forwardI13__nv_bfloat16S1_fLi0EEEvPT0_PKT_T1_iii,@function
        .size           _ZN18transformer_engine47scaled_upper_triang_masked_softmax_warp_forwardI13__nv_bfloat16S1_fLi0EEEvPT0_PKT_T1_iii,(.L_x_15796 - _ZN18transformer_engine47scaled_upper_triang_masked_softmax_warp_forwardI13__nv_bfloat16S1_fLi0EEEvPT0_PKT_T1_iii)
        .other          _ZN18transformer_engine47scaled_upper_triang_masked_softmax_warp_forwardI13__nv_bfloat16S1_fLi0EEEvPT0_PKT_T1_iii,@"STO_CUDA_ENTRY STV_DEFAULT"
_ZN18transformer_engine47scaled_upper_triang_masked_softmax_warp_forwardI13__nv_bfloat16S1_fLi0EEEvPT0_PKT_T1_iii:
.text._ZN18transformer_engine47scaled_upper_triang_masked_softmax_warp_forwardI13__nv_bfloat16S1_fLi0EEEvPT0_PKT_T1_iii:
        /* <DEDUP_REMOVED lines=19> */
[----:B------:R-:W-:-:S04]  /*0130*/  IMAD.WIDE.U32 R2, R5, UR5, R6 ;  /* 0x0000000505027c25 */ /* 0x000fc8000f8e0006 */
[----:B----4-:R-:W-:-:S04]  /*0140*/  IMAD R9, R11, UR5, RZ ;  /* 0x000000050b097c24 */ /* 0x010fc8000f8e02ff */
[----:B------:R-:W0:Y:S01]  /*0150*/  @!P1 LDC.64 R14, c[0x0][0x388] ;  /* 0x0000e200ff0e9b82 */ /* 0x000e220000000a00 */
[----:B------:R-:W-:Y:S01]  /*0160*/  IMAD R5, R5, UR4, RZ ;  /* 0x0000000405057c24 */ /* 0x000fe2000f8e02ff */
[----:B------:R-:W-:Y:S01]  /*0170*/  @!P1 IADD3 R0, P2, PT, R9, R2, RZ ;  /* 0x0000000209009210 */ /* 0x000fe20007f5e0ff */
[----:B------:R-:W1:Y:S02]  /*0180*/  LDCU.64 UR4, c[0x0][0x358] ;  /* 0x00006b00ff0477ac */ /* 0x000e640008000a00 */
[----:B------:R-:W-:-:S03]  /*0190*/  IMAD.IADD R5, R3, 0x1, R5 ;  /* 0x0000000103057824 */ /* 0x000fc600078e0205 */
[----:B------:R-:W2:Y:S02]  /*01a0*/  @!P0 LDC.64 R12, c[0x0][0x388] ;  /* 0x0000e200ff0c8b82 */ /* 0x000ea40000000a00 */
[----:B------:R-:W-:-:S06]  /*01b0*/  @!P1 LEA.HI.X.SX32 R4, R9, R5, 0x1, P2 ;  /* 0x0000000509049211 */ /* 0x000fcc00010f0eff */
[----:B------:R-:W3:Y:S01]  /*01c0*/  @!P1 LDC R19, c[0x0][0x390] ;  /* 0x0000e400ff139b82 */ /* 0x000ee20000000800 */
[----:B0-----:R-:W-:-:S07]  /*01d0*/  @!P1 LEA R14, P2, R0, R14, 0x1 ;  /* 0x0000000e000e9211 */ /* 0x001fce00078408ff */
[----:B------:R-:W0:Y:S01]  /*01e0*/  @!P0 LDC R17, c[0x0][0x390] ;  /* 0x0000e400ff118b82 */ /* 0x000e220000000800 */
[----:B------:R-:W-:Y:S02]  /*01f0*/  @!P1 LEA.HI.X R15, R0, R15, R4, 0x1, P2 ;  /* 0x0000000f000f9211 */ /* 0x000fe400010f0c04 */
[----:B--2---:R-:W-:-:S03]  /*0200*/  @!P0 LEA R12, P2, R2, R12, 0x1 ;  /* 0x0000000c020c8211 */ /* 0x004fc600078408ff */
[----:B-1----:R1:W2:Y:S01]  /*0210*/  @!P1 LDG.E.U16 R14, desc[UR4][R14.64] ;  /* 0x000000040e0e9981 */ /* 0x0022a2000c1e1500 */
[----:B------:R-:W-:-:S05]  /*0220*/  @!P0 LEA.HI.X R13, R2, R13, R5, 0x1, P2 ;  /* 0x0000000d020d8211 */ /* 0x000fca00010f0c05 */
[----:B------:R-:W4:Y:S01]  /*0230*/  @!P0 LDG.E.U16 R12, desc[UR4][R12.64] ;  /* 0x000000040c0c8981 */ /* 0x000f22000c1e1500 */
[----:B------:R-:W-:Y:S02]  /*0240*/  IMAD.MOV.U32 R8, RZ, RZ, -0x800000 ;  /* 0xff800000ff087424 */ /* 0x000fe400078e00ff */
[----:B-1----:R-:W-:Y:S02]  /*0250*/  IMAD.MOV.U32 R15, RZ, RZ, 0x437c0000 ;  /* 0x437c0000ff0f7424 */ /* 0x002fe400078e00ff */
[----:B--2---:R-:W-:-:S04]  /*0260*/  @!P1 IMAD.U32 R0, R14, 0x10000, RZ ;  /* 0x000100000e009824 */ /* 0x004fc800078e00ff */
[----:B---3--:R-:W-:Y:S01]  /*0270*/  @!P1 FMUL R8, R0, R19 ;  /* 0x0000001300089220 */ /* 0x008fe20000400000 */
[----:B------:R-:W-:Y:S01]  /*0280*/  IMAD.MOV.U32 R19, RZ, RZ, 0x3bbb989d ;  /* 0x3bbb989dff137424 */ /* 0x000fe200078e00ff */
[----:B------:R-:W-:Y:S01]  /*0290*/  MOV R0, 0xff800000 ;  /* 0xff80000000007802 */ /* 0x000fe20000000f00 */
[----:B----4-:R-:W-:Y:S02]  /*02a0*/  @!P0 IMAD.U32 R4, R12, 0x10000, RZ ;  /* 0x000100000c048824 */ /* 0x010fe400078e00ff */
[----:B------:R-:W-:Y:S02]  /*02b0*/  FADD R10, R8, -R8 ;  /* 0x80000008080a7221 */ /* 0x000fe40000000000 */
[----:B0-----:R-:W-:Y:S02]  /*02c0*/  @!P0 FMUL R0, R4, R17 ;  /* 0x0000001104008220 */ /* 0x001fe40000400000 */
[----:B------:R-:W-:Y:S01]  /*02d0*/  FFMA.SAT R4, R10, R19, 0.5 ;  /* 0x3f0000000a047423 */ /* 0x000fe20000002013 */
[----:B------:R-:W-:Y:S01]  /*02e0*/  ISETP.GE.AND P0, PT, R16, 0x1, PT ;  /* 0x000000011000780c */ /* 0x000fe20003f06270 */
[----:B------:R-:W-:-:S02]  /*02f0*/  FADD R0, R0, -R0 ;  /* 0x8000000000007221 */ /* 0x000fc40000000000 */
[----:B------:R-:W-:Y:S02]  /*0300*/  FFMA.RM R12, R4, R15, 12582913 ;  /* 0x4b400001040c7423 */ /* 0x000fe4000000400f */
[----:B------:R-:W-:Y:S02]  /*0310*/  FFMA.SAT R4, R0, R19, 0.5 ;  /* 0x3f00000000047423 */ /* 0x000fe40000002013 */
[----:B------:R-:W-:Y:S02]  /*0320*/  FADD R13, R12, -12583039 ;  /* 0xcb40007f0c0d7421 */ /* 0x000fe40000000000 */
[----:B------:R-:W-:Y:S02]  /*0330*/  FFMA.RM R8, R4, R15, 12582913 ;  /* 0x4b40000104087423 */ /* 0x000fe4000000400f */
[----:B------:R-:W-:Y:S02]  /*0340*/  FFMA R15, R10, 1.4426950216293334961, -R13 ;  /* 0x3fb8aa3b0a0f7823 */ /* 0x000fe4000000080d */
[----:B------:R-:W-:-:S02]  /*0350*/  FADD R13, R8, -12583039 ;  /* 0xcb40007f080d7421 */ /* 0x000fc40000000000 */
[----:B------:R-:W-:Y:S01]  /*0360*/  FFMA R15, R10, 1.925963033500011079e-08, R15 ;  /* 0x32a570600a0f7823 */ /* 0x000fe2000000000f */
[----:B------:R-:W-:Y:S06]  /*0370*/  @!P0 EXIT ;  /* 0x000000000000894d */ /* 0x000fec0003800000 */
[----:B------:R-:W-:Y:S01]  /*0380*/  FFMA R13, R0, 1.4426950216293334961, -R13 ;  /* 0x3fb8aa3b000d7823 */ /* 0x000fe2000000080d */
[----:B------:R-:W0:Y:S01]  /*0390*/  LDCU.64 UR8, c[0x0][0x380] ;  /* 0x00007000ff0877ac */ /* 0x000e220008000a00 */
[----:B------:R-:W1:Y:S01]  /*03a0*/  MUFU.EX2 R15, R15 ;  /* 0x0000000f000f7308 */ /* 0x000e620000000800 */
[----:B------:R-:W-:Y:S01]  /*03b0*/  ISETP.GT.U32.AND P0, PT, R6, UR6, PT ;  /* 0x0000000606007c0c */ /* 0x000fe2000bf04070 */
[----:B------:R-:W-:Y:S01]  /*03c0*/  FFMA R3, R0, 1.925963033500011079e-08, R13 ;  /* 0x32a5706000037823 */ /* 0x000fe2000000000d */
[----:B------:R-:W-:Y:S01]  /*03d0*/  IMAD.SHL.U32 R0, R12, 0x800000, RZ ;  /* 0x008000000c007824 */ /* 0x000fe200078e00ff */
[----:B------:R-:W-:Y:S01]  /*03e0*/  SHF.L.U32 R8, R8, 0x17, RZ ;  /* 0x0000001708087819 */ /* 0x000fe200000006ff */
[----:B------:R-:W-:Y:S03]  /*03f0*/  BSSY.RECONVERGENT B0, `(.L_x_8906) ;  /* 0x000001c000007945 */ /* 0x000fe60003800200 */
[----:B------:R-:W2:Y:S01]  /*0400*/  MUFU.EX2 R3, R3 ;  /* 0x0000000300037308 */ /* 0x000ea20000000800 */
[----:B0-----:R-:W-:Y:S01]  /*0410*/  LEA R4, P1, R2, UR8, 0x1 ;  /* 0x0000000802047c11 */ /* 0x001fe2000f8208ff */
[----:B-1----:R-:W-:-:S03]  /*0420*/  FMUL R0, R0, R15 ;  /* 0x0000000f00007220 */ /* 0x002fc60000400000 */
[----:B------:R-:W-:Y:S01]  /*0430*/  LEA.HI.X R5, R2, UR9, R5, 0x1, P1 ;  /* 0x0000000902057c11 */ /* 0x000fe200088f0c05 */
[----:B------:R-:W-:Y:S01]  /*0440*/  FADD R13, RZ, R0 ;  /* 0x00000000ff0d7221 */ /* 0x000fe20000000000 */
[----:B--2---:R-:W-:Y:S01]  /*0450*/  FMUL R2, R8, R3 ;  /* 0x0000000308027220 */ /* 0x004fe20000400000 */
[----:B------:R-:W-:Y:S06]  /*0460*/  @P0 BRA `(.L_x_8907) ;  /* 0x0000000000480947 */ /* 0x000fec0003800000 */
[----:B------:R-:W-:Y:S01]  /*0470*/  FADD R11, RZ, R2 ;  /* 0x00000002ff0b7221 */ /* 0x000fe20000000000 */
[----:B------:R-:W-:Y:S03]  /*0480*/  BSSY.RECONVERGENT B1, `(.L_x_8908) ;  /* 0x000000d000017945 */ /* 0x000fe60003800200 */
[----:B------:R-:W0:Y:S08]  /*0490*/  MUFU.RCP R3, R11 ;  /* 0x0000000b00037308 */ /* 0x000e300000001000 */
        /* <DEDUP_REMOVED lines=9> */
[----:B------:R-:W-:Y:S05]  /*0530*/  CALL.REL.NOINC `($__internal_14_$__cuda_sm3x_div_rn_noftz_f32_slowpath) ;  /* 0x0000000000947944 */ /* 0x000fea0003c00000 */
[----:B------:R-:W-:-:S07]  /*0540*/  IMAD.MOV.U32 R3, RZ, RZ, R10 ;  /* 0x000000ffff037224 */ /* 0x000fce00078e000a */
.L_x_8909:
[----:B------:R-:W-:Y:S05]  /*0550*/  BSYNC.RECONVERGENT B1 ;  /* 0x0000000000017941 */ /* 0x000fea0003800200 */
.L_x_8908:
[----:B------:R-:W-:-:S05]  /*0560*/  F2FP.BF16.F32.PACK_AB R3, RZ, R3 ;  /* 0x00000003ff03723e */ /* 0x000fca00000010ff */
[----:B------:R0:W-:Y:S01]  /*0570*/  STG.E.U16 desc[UR4][R4.64], R3 ;  /* 0x0000000304007986 */ /* 0x0001e2000c101504 */
[----:B------:R-:W-:Y:S05]  /*0580*/  BRA `(.L_x_8910) ;  /* 0x0000000000087947 */ /* 0x000fea0003800000 */
.L_x_8907:
[----:B------:R-:W-:-:S13]  /*0590*/  ISETP.GE.AND P0, PT, R6, R11, PT ;  /* 0x0000000b0600720c */ /* 0x000fda0003f06270 */
[----:B------:R1:W-:Y:S02]  /*05a0*/  @!P0 STG.E.U16 desc[UR4][R4.64], RZ ;  /* 0x000000ff04008986 */ /* 0x0003e4000c101504 */
.L_x_8910:
[----:B------:R-:W-:Y:S05]  /*05b0*/  BSYNC.RECONVERGENT B0 ;  /* 0x0000000000007941 */ /* 0x000fea0003800200 */
.L_x_8906:
        /* <DEDUP_REMOVED lines=16> */
[----:B-1----:R-:W-:Y:S05]  /*06c0*/  CALL.REL.NOINC `($__internal_14_$__cuda_sm3x_div_rn_noftz_f32_slowpath) ;  /* 0x0000000000307944 */ /* 0x002fea0003c00000 */
[----:B------:R-:W-:-:S07]  /*06d0*/  MOV R2, R10 ;  /* 0x0000000a00027202 */ /* 0x000fce0000000f00 */
.L_x_8913:
[----:B------:R-:W-:Y:S05]  /*06e0*/  BSYNC.RECONVERGENT B0 ;  /* 0x0000000000007941 */ /* 0x000fea0003800200 */
.L_x_8912:
[----:B------:R-:W-:Y:S01]  /*06f0*/  F2FP.BF16.F32.PACK_AB R2, RZ, R2 ;  /* 0x00000002ff02723e */ /* 0x000fe200000010ff */
[----:B-1----:R-:W-:-:S05]  /*0700*/  IMAD.WIDE R4, R9, 0x2, R4 ;  /* 0x0000000209047825 */ /* 0x002fca00078e0204 */
[----:B------:R-:W-:Y:S01]  /*0710*/  STG.E.U16 desc[UR4][R4.64], R2 ;  /* 0x0000000204007986 */ /* 0x000fe2000c101504 */
[----:B------:R-:W-:Y:S05]  /*0720*/  EXIT ;  /* 0x000000000000794d */ /* 0x000fea0003800000 */
.L_x_8911:
[----:B------:R-:W2:Y:S02]  /*0730*/  LDCU UR6, c[0x0][0x39c] ;  /* 0x00007380ff0677ac */ /* 0x000ea40008000800 */
[----:B--2---:R-:W-:-:S13]  /*0740*/  ISETP.GE.AND P0, PT, R6, UR6, PT ;  /* 0x0000000606007c0c */ /* 0x004fda000bf06270 */
[----:B------:R-:W-:Y:S05]  /*0750*/  @P0 EXIT ;  /* 0x000000000000094d */ /* 0x000fea0003800000 */
[----:B01----:R-:W-:-:S05]  /*0760*/  IMAD.WIDE R4, R9, 0x2, R4 ;  /* 0x0000000209047825 */ /* 0x003fca00078e0204 */
[----:B------:R-:W-:Y:S01]  /*0770*/  STG.E.U16 desc[UR4][R4.64], RZ ;  /* 0x000000ff04007986 */ /* 0x000fe2000c101504 */
[----:B------:R-:W-:Y:S05]  /*0780*/  EXIT ;  /* 0x000000000000794d */ /* 0x000fea0003800000 */
        .weak           $__internal_14_$__cuda_sm3x_div_rn_noftz_f32_slowpath
        .type           $__internal_14_$__cuda_sm3x_div_rn_noftz_f32_slowpath,@function
        .size           $__internal_14_$__cuda_sm3x_div_rn_noftz_f32_slowpath,(.L_x_15796 - $__internal_14_$__cuda_sm3x_div_rn_noftz_f32_slowpath)
$__internal_14_$__cuda_sm3x_div_rn_noftz_f32_slowpath:
        /* <DEDUP_REMOVED lines=34> */
.L_x_8915:
[----:B------:R-:W-:Y:S01]  /*09b0*/  LEA R12, R11, 0xc0800000, 0x17 ;  /* 0xc08000000b0c7811 */ /* 0x000fe200078eb8ff */
[----:B------:R-:W-:Y:S04]  /*09c0*/  BSSY.RECONVERGENT B3, `(.L_x_8920) ;  /* 0x0000036000037945 */ /* 0x000fe80003800200 */
[----:B------:R-:W-:Y:S01]  /*09d0*/  IMAD.IADD R12, R3, 0x1, -R12 ;  /* 0x00000001030c7824 */ /* 0x000fe200078e0a0c */
[----:B------:R-:W-:-:S03]  /*09e0*/  IADD3 R3, PT, PT, R17, -0x7f, RZ ;  /* 0xffffff8111037810 */ /* 0x000fc60007ffe0ff */
[----:B------:R-:W0:Y:S01]  /*09f0*/  MUFU.RCP R14, R12 ;  /* 0x0000000c000e7308 */ /* 0x000e220000001000 */
[----:B------:R-:W-:Y:S01]  /*0a00*/  FADD.FTZ R15, -R12, -RZ ;  /* 0x800000ff0c0f7221 */ /* 0x000fe20000010100 */
[C---:B------:R-:W-:Y:S01]  /*0a10*/  IMAD R2, R3.reuse, -0x800000, R2 ;  /* 0xff80000003027824 */ /* 0x040fe200078e0202 */
        /* <DEDUP_REMOVED lines=24> */
[-CC-:B------:R-:W-:Y:S01]  /*0ba0*/  FFMA.RM R10, R19, R15.reuse, R14.reuse ;  /* 0x0000000f130a7223 */ /* 0x180fe2000000400e */
[----:B------:R-:W-:Y:S02]  /*0bb0*/  ISETP.NE.AND P2, PT, R17, RZ, PT ;  /* 0x000000ff1100720c */ /* 0x000fe40003f45270 */
[----:B------:R-:W-:Y:S01]  /*0bc0*/  LOP3.LUT R11, R3, 0x7fffff, RZ, 0xc0, !PT ;  /* 0x007fffff030b7812 */ /* 0x000fe200078ec0ff */
[----:B------:R-:W-:Y:S01]  /*0bd0*/  FFMA.RP R3, R19, R15, R14 ;  /* 0x0000000f13037223 */ /* 0x000fe2000000800e */
[----:B------:R-:W-:Y:S01]  /*0be0*/  IMAD.MOV R14, RZ, RZ, -R17 ;  /* 0x000000ffff0e7224 */ /* 0x000fe200078e0a11 */
[----:B------:R-:W-:Y:S02]  /*0bf0*/  ISETP.NE.AND P1, PT, R17, RZ, PT ;  /* 0x000000ff1100720c */ /* 0x000fe40003f25270 */
        /* <DEDUP_REMOVED lines=14> */
.L_x_8922:
[----:B------:R-:W-:-:S04]  /*0ce0*/  LOP3.LUT R2, R2, 0x80000000, RZ, 0xc0, !PT ;  /* 0x8000000002027812 */ /* 0x000fc800078ec0ff */
[----:B------:R-:W-:Y:S01]  /*0cf0*/  LOP3.LUT R2, R2, 0x7f800000, RZ, 0xfc, !PT ;  /* 0x7f80000002027812 */ /* 0x000fe200078efcff */
[----:B------:R-:W-:Y:S06]  /*0d00*/  BRA `(.L_x_8923) ;  /* 0x0000000000047947 */ /* 0x000fec0003800000 */
.L_x_8921:
[----:B------:R-:W-:-:S07]  /*0d10*/  IMAD R2, R11, 0x800000, R2 ;  /* 0x008000000b027824 */ /* 0x000fce00078e0202 */
.L_x_8923:
[----:B------:R-:W-:Y:S05]  /*0d20*/  BSYNC.RECONVERGENT B3 ;  /* 0x0000000000037941 */ /* 0x000fea0003800200 */
.L_x_8920:
[----:B------:R-:W-:Y:S05]  /*0d30*/  BRA `(.L_x_8924) ;  /* 0x0000000000207947 */ /* 0x000fea0003800000 */
.L_x_8919:
[----:B------:R-:W-:-:S04]  /*0d40*/  LOP3.LUT R2, R3, 0x80000000, R2, 0x48, !PT ;  /* 0x8000000003027812 */ /* 0x000fc800078e4802 */
[----:B------:R-:W-:Y:S01]  /*0d50*/  LOP3.LUT R2, R2, 0x7f800000, RZ, 0xfc, !PT ;  /* 0x7f80000002027812 */ /* 0x000fe200078efcff */
[----:B------:R-:W-:Y:S06]  /*0d60*/  BRA `(.L_x_8924) ;  /* 0x0000000000147947 */ /* 0x000fec0003800000 */
.L_x_8918:
[----:B------:R-:W-:Y:S01]  /*0d70*/  LOP3.LUT R2, R3, 0x80000000, R2, 0x48, !PT ;  /* 0x8000000003027812 */ /* 0x000fe200078e4802 */
[----:B------:R-:W-:Y:S06]  /*0d80*/  BRA `(.L_x_8924) ;  /* 0x00000000000c7947 */ /* 0x000fec0003800000 */
.L_x_8917:
[----:B------:R-:W0:Y:S01]  /*0d90*/  MUFU.RSQ R2, -QNAN ;  /* 0xffc0000000027908 */ /* 0x000e220000001400 */
[----:B------:R-:W-:Y:S05]  /*0da0*/  BRA `(.L_x_8924) ;  /* 0x0000000000047947 */ /* 0x000fea0003800000 */
.L_x_8916:
[----:B------:R-:W-:-:S07]  /*0db0*/  FADD.FTZ R2, R2, R3 ;  /* 0x0000000302027221 */ /* 0x000fce0000010000 */
.L_x_8924:
[----:B------:R-:W-:Y:S05]  /*0dc0*/  BSYNC.RECONVERGENT B2 ;  /* 0x0000000000027941 */ /* 0x000fea0003800200 */
.L_x_8914:
[----:B0-----:R-:W-:Y:S01]  /*0dd0*/  MOV R10, R2 ;  /* 0x00000002000a7202 */ /* 0x001fe20000000f00 */
[----:B------:R-:W-:Y:S02]  /*0de0*/  IMAD.MOV.U32 R2, RZ, RZ, R8 ;  /* 0x000000ffff027224 */ /* 0x000fe400078e0008 */
[----:B------:R-:W-:-:S04]  /*0df0*/  IMAD.MOV.U32 R3, RZ, RZ, 0x0 ;  /* 0x00000000ff037424 */ /* 0x000fc800078e00ff */
[----:B------:R-:W-:Y:S05]  /*0e00*/  RET.REL.NODEC R2 `(_ZN18transformer_engine47scaled_upper_triang_masked_softmax_warp_forwardI13__nv_bfloat16S1_fLi0EEEvPT0_PKT_T1_iii) ;  /* 0xfffffff0027c7950 */ /* 0x000fea0003c3ffff */
.L_x_8925:
        /* <DEDUP_REMOVED lines=15> */
.L_x_15796:


//--------------------- .text._ZN18transformer_engine47scaled_upper_triang_masked_softmax_warp_forwardI6__halfS1_fLi14EEEvPT0_PKT_T1_iii --------------------------
	.section	.text._ZN18transformer_engine47scaled_upper_triang_masked_softmax_warp_forwardI6__halfS1_fLi14EEEvPT0_PKT_T1_iii,"ax",@progbits
	.align	128
        .global         _ZN18transformer_engine47scaled_upper_triang_masked_softmax_warp_forwardI6__halfS1_fLi14EEEvPT0_PKT_T1_iii
        .type           _ZN18transformer_engine47scaled_upper_triang_masked_softmax_warp_forwardI6__halfS1_fLi14EEEvPT0_PKT_T1_iii,@function
        .size           _ZN18transformer_engine47scaled_upper_triang_masked_softmax_warp_forwardI6__halfS1_fLi14EEEvPT0_PKT_T1_iii,(.L_x_15797 - _ZN18transformer_engine47scaled_upper_triang_masked_softmax_warp_forwardI6__halfS1_fLi14EEEvPT0_PKT_T1_iii)
        .other          _ZN18transformer_engine47scaled_upper_triang_masked_softmax_warp_forwardI6__halfS1_fLi14EEEvPT0_PKT_T1_iii,@"STO_CUDA_ENTRY STV_DEFAULT"
_ZN18transformer_engine47scaled_upper_triang_masked_softmax_warp_forwardI6__halfS1_fLi14EEEvPT0_PKT_T1_iii:
.text._ZN18transformer_engine47scaled_upper_triang_masked_softmax_warp_forwardI6__halfS1_fLi14EEEvPT0_PKT_T1_iii:
        /* <DEDUP_REMOVED lines=8> */
[----:B------:R-:W0:Y:S01]  /*0080*/  S2R R134, SR_CTAID.X ;  /* 0x0000000000867919 */ /* 0x000e220000002500 */
[----:B------:R-:W2:Y:S01]  /*0090*/  LDCU UR6, c[0x0][0x398] ;  /* 0x00007300ff0677ac */ /* 0x000ea20008000800 */
[----:B------:R-:W-:Y:S01]  /*00a0*/  MOV R249, 0xff800000 ;  /* 0xff80000000f97802 */ /* 0x000fe20000000f00 */
[----:B------:R-:W3:Y:S01]  /*00b0*/  S2R R123, SR_TID.X ;  /* 0x00000000007b7919 */ /* 0x000ee20000002100 */
[----:B------:R-:W4:Y:S01]  /*00c0*/  LDCU UR7, c[0x0][0x394] ;  /* 0x00007280ff0777ac */ /* 0x000f220008000800 */
[----:B------:R-:W-:-:S02]  /*00d0*/  MOV R248, 0xff800000 ;  /* 0xff80000000f87802 */ /* 0x000fc40000000f00 */
        /* <DEDUP_REMOVED lines=9> */
[----:B------:R-:W-:Y:S01]  /*0170*/  MOV R2, R123 ;  /* 0x0000007b00027202 */ /* 0x000fe20000000f00 */
[C---:B------:R-:W-:Y:S01]  /*0180*/  VIADD R6, R123.reuse, 0x380 ;  /* 0x000003807b067836 */ /* 0x040fe20000000000 */
[----:B------:R-:W-:Y:S01]  /*0190*/  ISETP.GT.AND P0, PT, R4, RZ, PT ;  /* 0x000000ff0400720c */ /* 0x000fe20003f04270 */
[----:B------:R0:W-:Y:S01]  /*01a0*/  STL [R1+0x8], R4 ;  /* 0x0000080401007387 */ /* 0x0001e20000100800 */
[----:B------:R-:W-:Y:S01]  /*01b0*/  IADD3 R0, PT, PT, R123, 0x80, RZ ;  /* 0x000000807b007810 */ /* 0x000fe20007ffe0ff */
[----:B------:R-:W-:Y:S01]  /*01c0*/  IMAD.WIDE.U32 R2, R5, UR6, R2 ;  /* 0x0000000605027c25 */ /* 0x000fe2000f8e0002 */
[----:B------:R-:W-:-:S03]  /*01d0*/  SEL R133, R133, RZ, P0 ;  /* 0x000000ff85857207 */ /* 0x000fc60000000000 */
[----:B------:R-:W-:Y:S01]  /*01e0*/  IMAD R5, R5, UR4, RZ ;  /* 0x0000000405057c24 */ /* 0x000fe2000f8e02ff */
[----:B------:R-:W-:Y:S01]  /*01f0*/  SHF.L.U32 R126, R2, 0x1, RZ ;  /* 0x00000001027e7819 */ /* 0x000fe200000006ff */
[----:B------:R-:W1:Y:S01]  /*0200*/  LDCU.64 UR4, c[0x0][0x358] ;  /* 0x00006b00ff0477ac */ /* 0x000e620008000a00 */
[----:B------:R-:W-:Y:S02]  /*0210*/  ISETP.GE.U32.AND P3, PT, R0, R133, PT ;  /* 0x000000850000720c */ /* 0x000fe40003f66070 */
[----:B------:R-:W-:Y:S02]  /*0220*/  IADD3 R3, PT, PT, R3, R5, RZ ;  /* 0x0000000503037210 */ /* 0x000fe40007ffe0ff */
[----:B-----5:R-:W-:Y:S02]  /*0230*/  IADD3 R124, P1, PT, R126, UR8, RZ ;  /* 0x000000087e7c7c10 */ /* 0x020fe4000ff3e0ff */
[----:B------:R-:W-:Y:S01]  /*0240*/  SHF.L.U64.HI R3, R2, 0x1, R3 ;  /* 0x0000000102037819 */ /* 0x000fe20000010203 */
[----:B------:R-:W-:Y:S01]  /*0250*/  VIADD R2, R123, 0x100 ;  /* 0x000001007b027836 */ /* 0x000fe20000000000 */
[----:B------:R-:W-:-:S02]  /*0260*/  IADD3 R126, P2, PT, R126, UR10, RZ ;  /* 0x0000000a7e7e7c10 */ /* 0x000fc4000ff5e0ff */
[----:B------:R-:W-:Y:S02]  /*0270*/  IADD3 R0, PT, PT, R123, 0x200, RZ ;  /* 0x000002007b007810 */ /* 0x000fe40007ffe0ff */
[----:B------:R-:W-:Y:S02]  /*0280*/  IADD3.X R127, PT, PT, R3, UR11, RZ, P2, !PT ;  /* 0x0000000b037f7c10 */ /* 0x000fe400097fe4ff */
[CC--:B------:R-:W-:Y:S02]  /*0290*/  ISETP.GE.U32.AND P2, PT, R123.reuse, R133.reuse, PT ;  /* 0x000000857b00720c */ /* 0x0c0fe40003f46070 */
[-C--:B------:R-:W-:Y:S02]  /*02a0*/  ISETP.GE.U32.AND P4, PT, R2, R133.reuse, PT ;  /* 0x000000850200720c */ /* 0x080fe40003f86070 */
[----:B------:R-:W-:Y:S02]  /*02b0*/  ISETP.GE.U32.AND P6, PT, R0, R133, PT ;  /* 0x000000850000720c */ /* 0x000fe40003fc6070 */
[----:B0-----:R-:W-:-:S02]  /*02c0*/  IADD3 R4, PT, PT, R123, 0x180, RZ ;  /* 0x000001807b047810 */ /* 0x001fc40007ffe0ff */
[C---:B------:R-:W-:Y:S02]  /*02d0*/  IADD3 R2, PT, PT, R123.reuse, 0x280, RZ ;  /* 0x000002807b027810 */ /* 0x040fe40007ffe0ff */
[----:B------:R-:W-:Y:S02]  /*02e0*/  IADD3 R0, PT, PT, R123, 0x300, RZ ;  /* 0x000003007b007810 */ /* 0x000fe40007ffe0ff */
        /* <DEDUP_REMOVED lines=14> */
[----:B--2---:R-:W-:-:S05]  /*03d0*/  @!P2 HADD2.F32 R4, -RZ, R3.H0_H0 ;  /* 0x20000003ff04a230 */ /* 0x004fca0000004100 */
[----:B-1----:R-:W-:Y:S01]  /*03e0*/  @!P2 FMUL R249, R4, R5 ;  /* 0x0000000504f9a220 */ /* 0x002fe20000400000 */
[----:B------:R-:W-:Y:S02]  /*03f0*/  ISETP.GE.U32.AND P2, PT, R0, R133, PT ;  /* 0x000000850000720c */ /* 0x000fe40003f46070 */
[----:B------:R-:W-:-:S11]  /*0400*/  IADD3 R0, PT, PT, R123, 0x3, RZ ;  /* 0x000000037b007810 */ /* 0x000fd60007ffe0ff */
[--C-:B------:R-:W-:Y:S02]  /*0410*/  @!P2 HADD2.F32 R4, -RZ, R2.reuse.H1_H1 ;  /* 0x30000002ff04a230 */ /* 0x100fe40000004100 */
[----:B------:R-:W-:-:S03]  /*0420*/  HADD2.F32 R2, -RZ, R2.H0_H0 ;  /* 0x20000002ff027230 */ /* 0x000fc60000004100 */
[----:B0-----:R-:W-:Y:S01]  /*0430*/  @!P2 FMUL R248, R4, UR6 ;  /* 0x0000000604f8ac20 */ /* 0x001fe20008400000 */
[----:B------:R-:W-:Y:S01]  /*0440*/  ISETP.GE.U32.AND P2, PT, R0, R133, PT ;  /* 0x000000850000720c */ /* 0x000fe20003f46070 */
[----:B------:R-:W-:-:S12]  /*0450*/  FMUL R251, R2, UR6 ;  /* 0x0000000602fb7c20 */ /* 0x000fd80008400000 */
[----:B------:R-:W-:-:S05]  /*0460*/  @!P2 HADD2.F32 R3, -RZ, R3.H1_H1 ;  /* 0x30000003ff03a230 */ /* 0x000fca0000004100 */
[----:B------:R-:W-:-:S07]  /*0470*/  @!P2 FMUL R250, R3, UR6 ;  /* 0x0000000603faac20 */ /* 0x000fce0008400000 */
.L_x_8927:
[----:B------:R-:W-:Y:S05]  /*0480*/  BSYNC.RECONVERGENT B0 ;  /* 0x0000000000007941 */ /* 0x000fea0003800200 */
.L_x_8926:
        /* <DEDUP_REMOVED lines=26> */
[----:B------:R-:W-:-:S05]  /*0630*/  FMUL R0, R2, UR6 ;  /* 0x0000000602007c20 */ /* 0x000fca0008400000 */
[----:B------:R1:W-:Y:S07]  /*0640*/  STL [R1+0x88], R0 ;  /* 0x0000880001007387 */ /* 0x0003ee0000100800 */
[----:B------:R-:W-:-:S05]  /*0650*/  @!P3 HADD2.F32 R3, -RZ, R3.H1_H1 ;  /* 0x30000003ff03b230 */ /* 0x000fca0000004100 */
[----:B-1----:R-:W-:-:S07]  /*0660*/  @!P3 FMUL R122, R3, UR6 ;  /* 0x00000006037abc20 */ /* 0x002fce0008400000 */
.L_x_8929:
[----:B------:R-:W-:Y:S05]  /*0670*/  BSYNC.RECONVERGENT B0 ;  /* 0x0000000000007941 */ /* 0x000fea0003800200 */
.L_x_8928:
        /* <DEDUP_REMOVED lines=20> */
[----:B------:R-:W-:Y:S01]  /*07c0*/  ISETP.GE.U32.AND P4, PT, R0, R133, PT ;  /* 0x000000850000720c */ /* 0x000fe20003f86070 */
[----:B------:R-:W-:-:S12]  /*07d0*/  VIADD R0, R123, 0x103 ;  /* 0x000001037b007836 */ /* 0x000fd80000000000 */
        /* <DEDUP_REMOVED lines=8> */
.L_x_8931:
[----:B------:R-:W-:Y:S05]  /*0860*/  BSYNC.RECONVERGENT B0 ;  /* 0x0000000000007941 */ /* 0x000fea0003800200 */
.L_x_8930:
[----:B0-----:R-:W-:Y:S01]  /*0870*/  MOV R0, 0xff800000 ;  /* 0xff80000000007802 */ /* 0x001fe20000000f00 */
[----:B------:R-:W-:Y:S01]  /*0880*/  BSSY.RECONVERGENT B0, `(.L_x_8932) ;  /* 0x000001d000007945 */ /* 0x000fe20003800200 */
[----:B------:R-:W-:Y:S02]  /*0890*/  ISETP.GE.U32.AND P4, PT, R6, R133, PT ;  /* 0x000000850600720c */ /* 0x000fe40003f86070 */
[----:B------:R-:W-:Y:S01]  /*08a0*/  MOV R116, 0xff800000 ;  /* 0xff80000000747802 */ /* 0x000fe20000000f00 */
[----:B------:R0:W-:Y:S01]  /*08b0*/  STL [R1+0xb0], R0 ;  /* 0x0000b00001007387 */ /* 0x0001e20000100800 */
[----:B------:R-:W-:Y:S02]  /*08c0*/  MOV R115, 0xff800000 ;  /* 0xff80000000737802 */ /* 0x000fe40000000f00 */
[----:B------:R-:W-:Y:S02]  /*08d0*/  MOV R114, 0xff800000 ;  /* 0xff80000000727802 */ /* 0x000fe40000000f00 */
[----:B------:R-:W-:Y:S01]  /*08e0*/  IADD3 R6, PT, PT, R123, 0x500, RZ ;  /* 0x000005007b067810 */ /* 0x000fe20007ffe0ff */
[----:B------:R-:W-:Y:S06]  /*08f0*/  @P5 BRA `(.L_x_8933) ;  /* 0x0000000000545947 */ /* 0x000fec0003800000 */
[----:B------:R-:W2:Y:S01]  /*0900*/  LDG.E.64 R2, desc[UR4][R126.64+0x300] ;  /* 0x000300047e027981 */ /* 0x000ea2000c1e1b00 */
[C---:B0-----:R-:W-:Y:S01]  /*0910*/  IADD3 R0, PT, PT, R123.reuse, 0x182, RZ ;  /* 0x000001827b007810 */ /* 0x041fe20007ffe0ff */
[----:B------:R-:W0:Y:S01]  /*0920*/  LDCU UR6, c[0x0][0x390] ;  /* 0x00007200ff0677ac */ /* 0x000e220008000800 */
[----:B------:R-:W-:Y:S02]  /*0930*/  MOV R115, 0xff800000 ;  /* 0xff80000000737802 */ /* 0x000fe40000000f00 */
[----:B------:R-:W-:Y:S01]  /*0940*/  ISETP.GE.U32.AND P5, PT, R0, R133, PT ;  /* 0x000000850000720c */ /* 0x000fe20003fa6070 */
[----:B------:R-:W-:Y:S01]  /*0950*/  VIADD R0, R123, 0x181 ;  /* 0x000001817b007836 */ /* 0x000fe20000000000 */
[----:B------:R-:W-:Y:S02]  /*0960*/  MOV R114, 0xff800000 ;  /* 0xff80000000727802 */ /* 0x000fe40000000f00 */
[----:B------:R-:W-:-:S09]  /*0970*/  MOV R116, 0xff800000 ;  /* 0xff80000000747802 */ /* 0x000fd20000000f00 */
        /* <DEDUP_REMOVED lines=13> */
.L_x_8933:
[----:B------:R-:W-:Y:S05]  /*0a50*/  BSYNC.RECONVERGENT B0 ;  /* 0x0000000000007941 */ /* 0x000fea0003800200 */
.L_x_8932:
        /* <DEDUP_REMOVED lines=10> */
[C---:B0-----:R-:W-:Y:S01]  /*0b00*/  VIADD R0, R123.reuse, 0x202 ;  /* 0x000002027b007836 */ /* 0x041fe20000000000 */
[----:B------:R-:W-:Y:S01]  /*0b10*/  MOV R112, 0xff800000 ;  /* 0xff80000000707802 */ /* 0x000fe20000000f00 */
[----:B------:R-:W0:Y:S01]  /*0b20*/  LDCU UR6, c[0x0][0x390] ;  /* 0x00007200ff0677ac */ /* 0x000e220008000800 */
[----:B------:R-:W-:Y:S02]  /*0b30*/  MOV R111, 0xff800000 ;  /* 0xff800000006f7802 */ /* 0x000fe40000000f00 */
[----:B------:R-:W-:Y:S02]  /*0b40*/  ISETP.GE.U32.AND P6, PT, R0, R133, PT ;  /* 0x000000850000720c */ /* 0x000fe40003fc6070 */
[----:B------:R-:W-:Y:S02]  /*0b50*/  IADD3 R0, PT, PT, R123, 0x201, RZ ;  /* 0x000002017b007810 */ /* 0x000fe40007ffe0ff */
        /* <DEDUP_REMOVED lines=14> */
.L_x_8935:
[----:B------:R-:W-:Y:S05]  /*0c40*/  BSYNC.RECONVERGENT B0 ;  /* 0x0000000000007941 */ /* 0x000fea0003800200 */
.L_x_8934:
        /* <DEDUP_REMOVED lines=30> */
.L_x_8937:
[----:B------:R-:W-:Y:S05]  /*0e30*/  BSYNC.RECONVERGENT B0 ;  /* 0x0000000000007941 */ /* 0x000fea0003800200 */
.L_x_8936:
        /* <DEDUP_REMOVED lines=30> */
.L_x_8939:
[----:B------:R-:W-:Y:S05]  /*1020*/  BSYNC.RECONVERGENT B0 ;  /* 0x0000000000007941 */ /* 0x000fea0003800200 */
.L_x_8938:
        /* <DEDUP_REMOVED lines=30> */
.L_x_8941:
[----:B------:R-:W-:Y:S05]  /*1210*/  BSYNC.RECONVERGENT B0 ;  /* 0x0000000000007941 */ /* 0x000fea0003800200 */
.L_x_8940:
        /* <DEDUP_REMOVED lines=30> */
.L_x_8943:
[----:B------:R-:W-:Y:S05]  /*1400*/  BSYNC.RECONVERGENT B0 ;  /* 0x0000000000007941 */ /* 0x000fea0003800200 */
.L_x_8942:
[----:B0-----:R-:W-:Y:S01]  /*1410*/  IMAD.MOV.U32 R0, RZ, RZ, -0x800000 ;  /* 0xff800000ff007424 */ /* 0x001fe200078e00ff */
        /* <DEDUP_REMOVED lines=29> */
.L_x_8945:
[----:B------:R-:W-:Y:S05]  /*15f0*/  BSYNC.RECONVERGENT B0 ;  /* 0x0000000000007941 */ /* 0x000fea0003800200 */
.L_x_8944:
        /* <DEDUP_REMOVED lines=30> */
.L_x_8947:
[----:B------:R-:W-:Y:S05]  /*17e0*/  BSYNC.RECONVERGENT B0 ;  /* 0x0000000000007941 */ /* 0x000fea0003800200 */
.L_x_8946:
        /* <DEDUP_REMOVED lines=30> */
.L_x_8949:
[----:B------:R-:W-:Y:S05]  /*19d0*/  BSYNC.RECONVERGENT B0 ;  /* 0x0000000000007941 */ /* 0x000fea0003800200 */
.L_x_8948:
        /* <DEDUP_REMOVED lines=30> */
.L_x_8951:
[----:B------:R-:W-:Y:S05]  /*1bc0*/  BSYNC.RECONVERGENT B0 ;  /* 0x0000000000007941 */ /* 0x000fea0003800200 */
.L_x_8950:
        /* <DEDUP_REMOVED lines=30> */
.L_x_8953:
[----:B------:R-:W-:Y:S05]  /*1db0*/  BSYNC.RECONVERGENT B0 ;  /* 0x0000000000007941 */ /* 0x000fea0003800200 */
.L_x_8952:
        /* <DEDUP_REMOVED lines=30> */
.L_x_8955:
[----:B------:R-:W-:Y:S05]  /*1fa0*/  BSYNC.RECONVERGENT B0 ;  /* 0x0000000000007941 */ /* 0x000fea0003800200 */
.L_x_8954:
        /* <DEDUP_REMOVED lines=30> */
.L_x_8957:
[----:B------:R-:W-:Y:S05]  /*2190*/  BSYNC.RECONVERGENT B0 ;  /* 0x0000000000007941 */ /* 0x000fea0003800200 */
.L_x_8956:
        /* <DEDUP_REMOVED lines=30> */
.L_x_8959:
[----:B------:R-:W-:Y:S05]  /*2380*/  BSYNC.RECONVERGENT B0 ;  /* 0x0000000000007941 */ /* 0x000fea0003800200 */
.L_x_8958:
        /* <DEDUP_REMOVED lines=30> */
.L_x_8961:
[----:B------:R-:W-:Y:S05]  /*2570*/  BSYNC.RECONVERGENT B0 ;  /* 0x0000000000007941 */ /* 0x000fea0003800200 */
.L_x_8960:
        /* <DEDUP_REMOVED lines=30> */
.L_x_8963:
[----:B------:R-:W-:Y:S05]  /*2760*/  BSYNC.RECONVERGENT B0 ;  /* 0x0000000000007941 */ /* 0x000fea0003800200 */
.L_x_8962:
        /* <DEDUP_REMOVED lines=30> */
.L_x_8965:
[----:B------:R-:W-:Y:S05]  /*2950*/  BSYNC.RECONVERGENT B0 ;  /* 0x0000000000007941 */ /* 0x000fea0003800200 */
.L_x_8964:
        /* <DEDUP_REMOVED lines=30> */
.L_x_8967:
[----:B------:R-:W-:Y:S05]  /*2b40*/  BSYNC.RECONVERGENT B0 ;  /* 0x0000000000007941 */ /* 0x000fea0003800200 */
.L_x_8966:
        /* <DEDUP_REMOVED lines=30> */
.L_x_8969:
[----:B------:R-:W-:Y:S05]  /*2d30*/  BSYNC.RECONVERGENT B0 ;  /* 0x0000000000007941 */ /* 0x000fea0003800200 */
.L_x_8968:
        /* <DEDUP_REMOVED lines=30> */
.L_x_8971:
[----:B------:R-:W-:Y:S05]  /*2f20*/  BSYNC.RECONVERGENT B0 ;  /* 0x0000000000007941 */ /* 0x000fea0003800200 */
.L_x_8970:
        /* <DEDUP_REMOVED lines=30> */
.L_x_8973:
[----:B------:R-:W-:Y:S05]  /*3110*/  BSYNC.RECONVERGENT B0 ;  /* 0x0000000000007941 */ /* 0x000fea0003800200 */
.L_x_8972:
        /* <DEDUP_REMOVED lines=30> */
.L_x_8975:
[----:B------:R-:W-:Y:S05]  /*3300*/  BSYNC.RECONVERGENT B0 ;  /* 0x0000000000007941 */ /* 0x000fea0003800200 */
.L_x_8974:
[----:B0-----:R-:W-:Y:S01]  /*3310*/  MOV R0, 0xff800000 ;  /* 0xff80000000007802 */ /* 0x001fe20000000f00 */
[----:B------:R-:W-:Y:S01]  /*3320*/  BSSY.RECONVERGENT B0, `(.L_x_8976) ;  /* 0x000001d000007945 */ /* 0x000fe20003800200 */
[----:B------:R-:W-:Y:S02]  /*3330*/  ISETP.GE.U32.AND P5, PT, R6, R133, PT ;  /* 0x000000850600720c */ /* 0x000fe40003fa6070 */
[----:B------:R-:W-:Y:S01]  /*3340*/  MOV R50, 0xff800000 ;  /* 0xff80000000327802 */ /* 0x000fe20000000f00 */
[----:B------:R0:W-:Y:S01]  /*3350*/  STL [R1+0x25c], R0 ;  /* 0x00025c0001007387 */ /* 0x0001e20000100800 */
[----:B------:R-:W-:Y:S02]  /*3360*/  MOV R49, 0xff800000 ;  /* 0xff80000000317802 */ /* 0x000fe40000000f00 */
[----:B------:R-:W-:Y:S02]  /*3370*/  MOV R48, 0xff800000 ;  /* 0xff80000000307802 */ /* 0x000fe40000000f00 */
[----:B------:R-:W-:Y:S01]  /*3380*/  LOP3.LUT R6, R123, 0x1000, RZ, 0xfc, !PT ;  /* 0x000010007b067812 */ /* 0x000fe200078efcff */
        /* <DEDUP_REMOVED lines=22> */
.L_x_8977:
[----:B------:R-:W-:Y:S05]  /*34f0*/  BSYNC.RECONVERGENT B0 ;  /* 0x0000000000007941 */ /* 0x000fea0003800200 */
.L_x_8976:
        /* <DEDUP_REMOVED lines=30> */
.L_x_8979:
[----:B------:R-:W-:Y:S05]  /*36e0*/  BSYNC.RECONVERGENT B0 ;  /* 0x0000000000007941 */ /* 0x000fea0003800200 */
.L_x_8978:
        /* <DEDUP_REMOVED lines=30> */
.L_x_8981:
[----:B------:R-:W-:Y:S05]  /*38d0*/  BSYNC.RECONVERGENT B0 ;  /* 0x0000000000007941 */ /* 0x000fea0003800200 */
.L_x_8980:
        /* <DEDUP_REMOVED lines=30> */
.L_x_8983:
[----:B------:R-:W-:Y:S05]  /*3ac0*/  BSYNC.RECONVERGENT B0 ;  /* 0x0000000000007941 */ /* 0x000fea0003800200 */
.L_x_8982:
        /* <DEDUP_REMOVED lines=30> */
.L_x_8985:
[----:B------:R-:W-:Y:S05]  /*3cb0*/  BSYNC.RECONVERGENT B0 ;  /* 0x0000000000007941 */ /* 0x000fea0003800200 */
.L_x_8984:
        /* <DEDUP_REMOVED lines=30> */
.L_x_8987:
[----:B------:R-:W-:Y:S05]  /*3ea0*/  BSYNC.RECONVERGENT B0 ;  /* 0x0000000000007941 */ /* 0x000fea0003800200 */
.L_x_8986:
        /* <DEDUP_REMOVED lines=30> */
.L_x_8989:
[----:B------:R-:W-:Y:S05]  /*4090*/  BSYNC.RECONVERGENT B0 ;  /* 0x0000000000007941 */ /* 0x000fea0003800200 */
.L_x_8988:
        /* <DEDUP_REMOVED lines=30> */
.L_x_8991:
[----:B------:R-:W-:Y:S05]  /*4280*/  BSYNC.RECONVERGENT B0 ;  /* 0x0000000000007941 */ /* 0x000fea0003800200 */
.L_x_8990:
        /* <DEDUP_REMOVED lines=30> */
.L_x_8993:
[----:B------:R-:W-:Y:S05]  /*4470*/  BSYNC.RECONVERGENT B0 ;  /* 0x0000000000007941 */ /* 0x000fea0003800200 */
.L_x_8992:
        /* <DEDUP_REMOVED lines=30> */
.L_x_8995:
[----:B------:R-:W-:Y:S05]  /*4660*/  BSYNC.RECONVERGENT B0 ;  /* 0x0000000000007941 */ /* 0x000fea0003800200 */
.L_x_8994:
        /* <DEDUP_REMOVED lines=30> */
.L_x_8997:
[----:B------:R-:W-:Y:S05]  /*4850*/  BSYNC.RECONVERGENT B0 ;  /* 0x0000000000007941 */ /* 0x000fea0003800200 */
.L_x_8996:
        /* <DEDUP_REMOVED lines=30> */
.L_x_8999:
[----:B------:R-:W-:Y:S05]  /*4a40*/  BSYNC.RECONVERGENT B0 ;  /* 0x0000000000007941 */ /* 0x000fea0003800200 */
.L_x_8998:
[----:B------:R-:W-:Y:S01]  /*4a50*/  MOV R3, 0xff800000 ;  /* 0xff80000000037802 */ /* 0x000fe20000000f00 */
[----:B------:R-:W-:Y:S01]  /*4a60*/  BSSY.RECONVERGENT B0, `(.L_x_9000) ;  /* 0x0000022000007945 */ /* 0x000fe20003800200 */
[----:B0-----:R-:W-:Y:S02]  /*4a70*/  MOV R0, 0xff800000 ;  /* 0xff80000000007802 */ /* 0x001fe40000000f00 */
[----:B------:R-:W-:Y:S01]  /*4a80*/  MOV R2, 0xff800000 ;  /* 0xff80000000027802 */ /* 0x000fe20000000f00 */
        /* <DEDUP_REMOVED lines=11> */
[----:B------:R-:W-:Y:S01]  /*4b40*/  ISETP.GE.U32.AND P4, PT, R0, R133, PT ;  /* 0x000000850000720c */ /* 0x000fe20003f86070 */
[----:B------:R-:W-:-:S12]  /*4b50*/  VIADD R0, R123, 0x1281 ;  /* 0x000012817b007836 */ /* 0x000fd80000000000 */
[----:B------:R-:W1:Y:S01]  /*4b60*/  @!P4 LDC R5, c[0x0][0x390] ;  /* 0x0000e400ff05cb82 */ /* 0x000e620000000800 */
[----:B--2---:R-:W-:-:S05]  /*4b70*/  @!P4 HADD2.F32 R4, -RZ, R3.H0_H0 ;  /* 0x20000003ff04c230 */ /* 0x004fca0000004100 */
[----:B-1----:R-:W-:Y:S01]  /*4b80*/  @!P4 FMUL R7, R4, R5 ;  /* 0x000000050407c220 */ /* 0x002fe20000400000 */
[----:B------:R-:W-:Y:S02]  /*4b90*/  ISETP.GE.U32.AND P4, PT, R0, R133, PT ;  /* 0x000000850000720c */ /* 0x000fe40003f86070 */
[----:B------:R-:W-:Y:S02]  /*4ba0*/  IADD3 R0, PT, PT, R123, 0x1283, RZ ;  /* 0x000012837b007810 */ /* 0x000fe40007ffe0ff */
[----:B------:R1:W-:Y:S01]  /*4bb0*/  STL [R1+0x118], R7 ;  /* 0x0001180701007387 */ /* 0x0003e20000100800 */
[----:B------:R-:W-:-:S08]  /*4bc0*/  MOV R5, 0xff800000 ;  /* 0xff80000000057802 */ /* 0x000fd00000000f00 */
[--C-:B------:R-:W-:Y:S01]  /*4bd0*/  @!P4 HADD2.F32 R4, -RZ, R2.reuse.H1_H1 ;  /* 0x30000002ff04c230 */ /* 0x100fe20000004100 */
[----:B-1----:R-:W-:Y:S01]  /*4be0*/  MOV R7, 0xff800000 ;  /* 0xff80000000077802 */ /* 0x002fe20000000f00 */
[----:B------:R-:W-:-:S03]  /*4bf0*/  HADD2.F32 R2, -RZ, R2.H0_H0 ;  /* 0x20000002ff027230 */ /* 0x000fc60000004100 */
[----:B0-----:R-:W-:Y:S01]  /*4c00*/  @!P4 FMUL R7, R4, UR6 ;  /* 0x000000060407cc20 */ /* 0x001fe20008400000 */
[----:B------:R-:W-:Y:S01]  /*4c10*/  ISETP.GE.U32.AND P4, PT, R0, R133, PT ;  /* 0x000000850000720c */ /* 0x000fe20003f86070 */
[----:B------:R-:W-:-:S03]  /*4c20*/  FMUL R0, R2, UR6 ;  /* 0x0000000602007c20 */ /* 0x000fc60008400000 */
[----:B------:R1:W-:Y:S04]  /*4c30*/  STL [R1+0x114], R7 ;  /* 0x0001140701007387 */ /* 0x0003e80000100800 */
[----:B------:R1:W-:Y:S05]  /*4c40*/  STL [R1+0x2fc], R0 ;  /* 0x0002fc0001007387 */ /* 0x0003ea0000100800 */
[----:B------:R-:W-:-:S05]  /*4c50*/  @!P4 HADD2.F32 R3, -RZ, R3.H1_H1 ;  /* 0x30000003ff03c230 */ /* 0x000fca0000004100 */
[----:B------:R-:W-:-:S05]  /*4c60*/  @!P4 FMUL R5, R3, UR6 ;  /* 0x000000060305cc20 */ /* 0x000fca0008400000 */
[----:B------:R1:W-:Y:S02]  /*4c70*/  STL [R1+0x124], R5 ;  /* 0x0001240501007387 */ /* 0x0003e40000100800 */
.L_x_9001:
[----:B------:R-:W-:Y:S05]  /*4c80*/  BSYNC.RECONVERGENT B0 ;  /* 0x0000000000007941 */ /* 0x000fea0003800200 */
.L_x_9000:
[----:B0-----:R-:W-:Y:S01]  /*4c90*/  MOV R3, 0xff800000 ;  /* 0xff80000000037802 */ /* 0x001fe20000000f00 */
[----:B------:R-:W-:Y:S01]  /*4ca0*/  BSSY.RECONVERGENT B0, `(.L_x_9002) ;  /* 0x0000022000007945 */ /* 0x000fe20003800200 */
[----:B-1----:R-:W-:Y:S02]  /*4cb0*/  MOV R0, 0xff800000 ;  /* 0xff80000000007802 */ /* 0x002fe40000000f00 */
        /* <DEDUP_REMOVED lines=32> */
.L_x_9003:
[----:B------:R-:W-:Y:S05]  /*4ec0*/  BSYNC.RECONVERGENT B0 ;  /* 0x0000000000007941 */ /* 0x000fea0003800200 */
.L_x_9002:
        /* <DEDUP_REMOVED lines=35> */
.L_x_9005:
[----:B------:R-:W-:Y:S05]  /*5100*/  BSYNC.RECONVERGENT B0 ;  /* 0x0000000000007941 */ /* 0x000fea0003800200 */
.L_x_9004:
        /* <DEDUP_REMOVED lines=35> */
.L_x_9007:
[----:B------:R-:W-:Y:S05]  /*5340*/  BSYNC.RECONVERGENT B0 ;  /* 0x0000000000007941 */ /* 0x000fea0003800200 */
.L_x_9006:
        /* <DEDUP_REMOVED lines=35> */
.L_x_9009:
[----:B------:R-:W-:Y:S05]  /*5580*/  BSYNC.RECONVERGENT B0 ;  /* 0x0000000000007941 */ /* 0x000fea0003800200 */
.L_x_9008:
        /* <DEDUP_REMOVED lines=35> */
.L_x_9011:
[----:B------:R-:W-:Y:S05]  /*57c0*/  BSYNC.RECONVERGENT B0 ;  /* 0x0000000000007941 */ /* 0x000fea0003800200 */
.L_x_9010:
        /* <DEDUP_REMOVED lines=35> */
.L_x_9013:
[----:B------:R-:W-:Y:S05]  /*5a00*/  BSYNC.RECONVERGENT B0 ;  /* 0x0000000000007941 */ /* 0x000fea0003800200 */
.L_x_9012:
        /* <DEDUP_REMOVED lines=35> */
.L_x_9015:
[----:B------:R-:W-:Y:S05]  /*5c40*/  BSYNC.RECONVERGENT B0 ;  /* 0x0000000000007941 */ /* 0x000fea0003800200 */
.L_x_9014:
        /* <DEDUP_REMOVED lines=35> */
.L_x_9017:
[----:B------:R-:W-:Y:S05]  /*5e80*/  BSYNC.RECONVERGENT B0 ;  /* 0x0000000000007941 */ /* 0x000fea0003800200 */
.L_x_9016:
        /* <DEDUP_REMOVED lines=35> */
.L_x_9019:
[----:B------:R-:W-:Y:S05]  /*60c0*/  BSYNC.RECONVERGENT B0 ;  /* 0x0000000000007941 */ /* 0x000fea0003800200 */
.L_x_9018:
        /* <DEDUP_REMOVED lines=35> */
.L_x_9021:
[----:B------:R-:W-:Y:S05]  /*6300*/  BSYNC.RECONVERGENT B0 ;  /* 0x0000000000007941 */ /* 0x000fea0003800200 */
.L_x_9020:
        /* <DEDUP_REMOVED lines=35> */
.L_x_9023:
[----:B------:R-:W-:Y:S05]  /*6540*/  BSYNC.RECONVERGENT B0 ;  /* 0x0000000000007941 */ /* 0x000fea0003800200 */
.L_x_9022:
        /* <DEDUP_REMOVED lines=35> */
.L_x_9025:
[----:B------:R-:W-:Y:S05]  /*6780*/  BSYNC.RECONVERGENT B0 ;  /* 0x0000000000007941 */ /* 0x000fea0003800200 */
.L_x_9024:
        /* <DEDUP_REMOVED lines=35> */
.L_x_9027:
[----:B------:R-:W-:Y:S05]  /*69c0*/  BSYNC.RECONVERGENT B0 ;  /* 0x0000000000007941 */ /* 0x000fea0003800200 */
.L_x_9026:
        /* <DEDUP_REMOVED lines=35> */
.L_x_9029:
[----:B------:R-:W-:Y:S05]  /*6c00*/  BSYNC.RECONVERGENT B0 ;  /* 0x0000000000007941 */ /* 0x000fea0003800200 */
.L_x_9028:
        /* <DEDUP_REMOVED lines=35> */
.L_x_9031:
[----:B------:R-:W-:Y:S05]  /*6e40*/  BSYNC.RECONVERGENT B0 ;  /* 0x0000000000007941 */ /* 0x000fea0003800200 */
.L_x_9030:
        /* <DEDUP_REMOVED lines=35> */
.L_x_9033:
[----:B------:R-:W-:Y:S05]  /*7080*/  BSYNC.RECONVERGENT B0 ;  /* 0x0000000000007941 */ /* 0x000fea0003800200 */
.L_x_9032:
[----:B0-----:R-:W-:Y:S01]  /*7090*/  MOV R2, 0xff800000 ;  /* 0xff80000000027802 */ /* 0x001fe20000000f00 */
[----:B------:R-:W-:Y:S01]  /*70a0*/  BSSY.RECONVERGENT B0, `(.L_x_9034) ;  /* 0x0000020000007945 */ /* 0x000fe20003800200 */
[----:B-1----:R-:W-:Y:S02]  /*70b0*/  MOV R0, 0xff800000 ;  /* 0xff80000000007802 */ /* 0x002fe40000000f00 */
[----:B------:R-:W-:Y:S01]  /*70c0*/  ISETP.GE.U32.AND P6, PT, R6, R133, PT ;  /* 0x000000850600720c */ /* 0x000fe20003fc6070 */
        /* <DEDUP_REMOVED lines=11> */
[----:B------:R-:W-:Y:S01]  /*7180*/  VIADD R0, R123, 0x1b01 ;  /* 0x00001b017b007836 */ /* 0x000fe20000000000 */
[----:B------:R-:W-:-:S11]  /*7190*/  MOV R14, 0xff800000 ;  /* 0xff800000000e7802 */ /* 0x000fd60000000f00 */
[----:B------:R-:W1:Y:S01]  /*71a0*/  @!P0 LDC R5, c[0x0][0x390] ;  /* 0x0000e400ff058b82 */ /* 0x000e620000000800 */
[----:B--2---:R-:W-:-:S05]  /*71b0*/  @!P0 HADD2.F32 R4, -RZ, R3.H0_H0 ;  /* 0x20000003ff048230 */ /* 0x004fca0000004100 */
[----:B-1----:R-:W-:Y:S01]  /*71c0*/  @!P0 FMUL R7, R4, R5 ;  /* 0x0000000504078220 */ /* 0x002fe20000400000 */
[----:B------:R-:W-:Y:S02]  /*71d0*/  ISETP.GE.U32.AND P0, PT, R0, R133, PT ;  /* 0x000000850000720c */ /* 0x000fe40003f06070 */
[----:B------:R-:W-:Y:S02]  /*71e0*/  IADD3 R0, PT, PT, R123, 0x1b03, RZ ;  /* 0x00001b037b007810 */ /* 0x000fe40007ffe0ff */
[----:B------:R1:W-:Y:S09]  /*71f0*/  STL [R1+0xf8], R7 ;  /* 0x0000f80701007387 */ /* 0x0003f20000100800 */
[--C-:B------:R-:W-:Y:S01]  /*7200*/  @!P0 HADD2.F32 R4, -RZ, R2.reuse.H1_H1 ;  /* 0x30000002ff048230 */ /* 0x100fe20000004100 */
[----:B-1----:R-:W-:Y:S01]  /*7210*/  MOV R7, 0xff800000 ;  /* 0xff80000000077802 */ /* 0x002fe20000000f00 */
[----:B------:R-:W-:-:S03]  /*7220*/  HADD2.F32 R2, -RZ, R2.H0_H0 ;  /* 0x20000002ff027230 */ /* 0x000fc60000004100 */
[----:B0-----:R-:W-:Y:S01]  /*7230*/  @!P0 FMUL R14, R4, UR6 ;  /* 0x00000006040e8c20 */ /* 0x001fe20008400000 */
[----:B------:R-:W-:Y:S01]  /*7240*/  ISETP.GE.U32.AND P0, PT, R0, R133, PT ;  /* 0x000000850000720c */ /* 0x000fe20003f06070 */
[----:B------:R-:W-:-:S05]  /*7250*/  FMUL R0, R2, UR6 ;  /* 0x0000000602007c20 */ /* 0x000fca0008400000 */
[----:B------:R1:W-:Y:S07]  /*7260*/  STL [R1+0x3b4], R0 ;  /* 0x0003b40001007387 */ /* 0x0003ee0000100800 */
[----:B------:R-:W-:-:S05]  /*7270*/  @!P0 HADD2.F32 R3, -RZ, R3.H1_H1 ;  /* 0x30000003ff038230 */ /* 0x000fca0000004100 */
[----:B------:R-:W-:-:S05]  /*7280*/  @!P0 FMUL R7, R3, UR6 ;  /* 0x0000000603078c20 */ /* 0x000fca0008400000 */
[----:B------:R1:W-:Y:S02]  /*7290*/  STL [R1+0x100], R7 ;  /* 0x0001000701007387 */ /* 0x0003e40000100800 */
.L_x_9035:
[----:B------:R-:W-:Y:S05]  /*72a0*/  BSYNC.RECONVERGENT B0 ;  /* 0x0000000000007941 */ /* 0x000fea0003800200 */
.L_x_9034:
[----:B01----:R-:W-:Y:S01]  /*72b0*/  MOV R0, 0xff800000 ;  /* 0xff80000000007802 */ /* 0x003fe20000000f00 */
[----:B------:R-:W-:Y:S01]  /*72c0*/  BSSY.RECONVERGENT B0, `(.L_x_9036) ;  /* 0x0000020000007945 */ /* 0x000fe20003800200 */
[----:B------:R-:W-:Y:S02]  /*72d0*/  MOV R2, 0xff800000 ;  /* 0xff80000000027802 */ /* 0x000fe40000000f00 */
        /* <DEDUP_REMOVED lines=14> */
[----:B--2---:R-:W-:-:S05]  /*73c0*/  @!P1 HADD2.F32 R0, -RZ, R3.H0_H0 ;  /* 0x20000003ff009230 */ /* 0x004fca0000004100 */
[----:B-1----:R-:W-:Y:S01]  /*73d0*/  @!P1 FMUL R6, R0, R5 ;  /* 0x0000000500069220 */ /* 0x002fe20000400000 */
[----:B------:R-:W-:-:S04]  /*73e0*/  VIADD R0, R123, 0x1b81 ;  /* 0x00001b817b007836 */ /* 0x000fc80000000000 */
[----:B------:R1:W-:Y:S01]  /*73f0*/  STL [R1+0xf4], R6 ;  /* 0x0000f40601007387 */ /* 0x0003e20000100800 */
[----:B------:R-:W-:Y:S02]  /*7400*/  ISETP.GE.U32.AND P1, PT, R0, R133, PT ;  /* 0x000000850000720c */ /* 0x000fe40003f26070 */
[----:B------:R-:W-:Y:S02]  /*7410*/  IADD3 R0, PT, PT, R123, 0x1b83, RZ ;  /* 0x00001b837b007810 */ /* 0x000fe40007ffe0ff */
[----:B-1----:R-:W-:-:S09]  /*7420*/  MOV R6, 0xff800000 ;  /* 0xff80000000067802 */ /* 0x002fd20000000f00 */
[--C-:B------:R-:W-:Y:S02]  /*7430*/  @!P1 HADD2.F32 R5, -RZ, R2.reuse.H1_H1 ;  /* 0x30000002ff059230 */ /* 0x100fe40000004100 */
[----:B------:R-:W-:-:S03]  /*7440*/  HADD2.F32 R2, -RZ, R2.H0_H0 ;  /* 0x20000002ff027230 */ /* 0x000fc60000004100 */
[----:B0-----:R-:W-:Y:S01]  /*7450*/  @!P1 FMUL R6, R5, UR6 ;  /* 0x0000000605069c20 */ /* 0x001fe20008400000 */
[----:B------:R-:W-:Y:S01]  /*7460*/  ISETP.GE.U32.AND P1, PT, R0, R133, PT ;  /* 0x000000850000720c */ /* 0x000fe20003f26070 */
[----:B------:R-:W-:-:S03]  /*7470*/  FMUL R0, R2, UR6 ;  /* 0x0000000602007c20 */ /* 0x000fc60008400000 */
[----:B------:R1:W-:Y:S04]  /*7480*/  STL [R1+0xf0], R6 ;  /* 0x0000f00601007387 */ /* 0x0003e80000100800 */
[----:B------:R1:W-:Y:S05]  /*7490*/  STL [R1+0x3bc], R0 ;  /* 0x0003bc0001007387 */ /* 0x0003ea0000100800 */
[----:B------:R-:W-:-:S05]  /*74a0*/  @!P1 HADD2.F32 R3, -RZ, R3.H1_H1 ;  /* 0x30000003ff039230 */ /* 0x000fca0000004100 */
[----:B-1----:R-:W-:-:S07]  /*74b0*/  @!P1 FMUL R13, R3, UR6 ;  /* 0x00000006030d9c20 */ /* 0x002fce0008400000 */
.L_x_9037:
[----:B------:R-:W-:Y:S05]  /*74c0*/  BSYNC.RECONVERGENT B0 ;  /* 0x0000000000007941 */ /* 0x000fea0003800200 */
.L_x_9036:
[----:B0-----:R-:W-:Y:S01]  /*74d0*/  MOV R0, 0xff800000 ;  /* 0xff80000000007802 */ /* 0x001fe20000000f00 */
        /* <DEDUP_REMOVED lines=21> */
[----:B-1----:R-:W-:-:S11]  /*7630*/  MOV R6, 0xff800000 ;  /* 0xff80000000067802 */ /* 0x002fd60000000f00 */
[--C-:B------:R-:W-:Y:S02]  /*7640*/  @!P2 HADD2.F32 R0, -RZ, R2.reuse.H1_H1 ;  /* 0x30000002ff00a230 */ /* 0x100fe40000004100 */
[----:B------:R-:W-:-:S03]  /*7650*/  HADD2.F32 R2, -RZ, R2.H0_H0 ;  /* 0x20000002ff027230 */ /* 0x000fc60000004100 */
[----:B0-----:R-:W-:Y:S01]  /*7660*/  @!P2 FMUL R6, R0, UR6 ;  /* 0x000000060006ac20 */ /* 0x001fe20008400000 */
[----:B------:R-:W-:-:S04]  /*7670*/  IADD3 R0, PT, PT, R123, 0x1c03, RZ ;  /* 0x00001c037b007810 */ /* 0x000fc80007ffe0ff */
[----:B------:R-:W-:Y:S01]  /*7680*/  ISETP.GE.U32.AND P2, PT, R0, R133, PT ;  /* 0x000000850000720c */ /* 0x000fe20003f46070 */
[----:B------:R-:W-:Y:S01]  /*7690*/  FMUL R0, R2, UR6 ;  /* 0x0000000602007c20 */ /* 0x000fe20008400000 */
[----:B------:R1:W-:Y:S04]  /*76a0*/  STL [R1+0xe4], R6 ;  /* 0x0000e40601007387 */ /* 0x0003e80000100800 */
[----:B------:R1:W-:Y:S07]  /*76b0*/  STL [R1+0x3c8], R0 ;  /* 0x0003c80001007387 */ /* 0x0003ee0000100800 */
[----:B------:R-:W-:-:S05]  /*76c0*/  @!P2 HADD2.F32 R3, -RZ, R3.H1_H1 ;  /* 0x30000003ff03a230 */ /* 0x000fca0000004100 */
[----:B-1----:R-:W-:-:S07]  /*76d0*/  @!P2 FMUL R12, R3, UR6 ;  /* 0x00000006030cac20 */ /* 0x002fce0008400000 */
.L_x_9039:
[----:B------:R-:W-:Y:S05]  /*76e0*/  BSYNC.RECONVERGENT B0 ;  /* 0x0000000000007941 */ /* 0x000fea0003800200 */
.L_x_9038:
[----:B0-----:R-:W-:Y:S01]  /*76f0*/  MOV R0, 0xff800000 ;  /* 0xff80000000007802 */ /* 0x001fe20000000f00 */
[----:B------:R-:W-:Y:S01]  /*7700*/  BSSY.RECONVERGENT B0, `(.L_x_9040) ;  /* 0x0000020000007945 */ /* 0x000fe20003800200 */
[----:B------:R-:W-:Y:S02]  /*7710*/  MOV R2, 0xff800000 ;  /* 0xff80000000027802 */ /* 0x000fe40000000f00 */
[----:B------:R-:W-:Y:S01]  /*7720*/  ISETP.GE.U32.AND P2, PT, R4, R133, PT ;  /* 0x000000850400720c */ /* 0x000fe20003f46070 */
[----:B------:R0:W-:Y:S01]  /*7730*/  STL [R1+0xe0], R0 ;  /* 0x0000e00001007387 */ /* 0x0001e20000100800 */
[----:B------:R-:W-:Y:S02]  /*7740*/  MOV R11, 0xff800000 ;  /* 0xff800000000b7802 */ /* 0x000fe40000000f00 */
[----:B------:R-:W-:Y:S01]  /*7750*/  LOP3.LUT R4, R123, 0x2000, RZ, 0xfc, !PT ;  /* 0x000020007b047812 */ /* 0x000fe200078efcff */
        /* <DEDUP_REMOVED lines=12> */
[----:B------:R-:W-:-:S04]  /*7820*/  IADD3 R0, PT, PT, R123, 0x1c81, RZ ;  /* 0x00001c817b007810 */ /* 0x000fc80007ffe0ff */
[----:B------:R-:W-:Y:S01]  /*7830*/  ISETP.GE.U32.AND P3, PT, R0, R133, PT ;  /* 0x000000850000720c */ /* 0x000fe20003f66070 */
[----:B------:R1:W-:Y:S02]  /*7840*/  STL [R1+0xe0], R6 ;  /* 0x0000e00601007387 */ /* 0x0003e40000100800 */
[----:B-1----:R-:W-:-:S10]  /*7850*/  IMAD.MOV.U32 R6, RZ, RZ, -0x800000 ;  /* 0xff800000ff067424 */ /* 0x002fd400078e00ff */
        /* <DEDUP_REMOVED lines=10> */
.L_x_9041:
[----:B------:R-:W-:Y:S05]  /*7900*/  BSYNC.RECONVERGENT B0 ;  /* 0x0000000000007941 */ /* 0x000fea0003800200 */
.L_x_9040:
        /* <DEDUP_REMOVED lines=26> */
[----:B------:R-:W-:Y:S01]  /*7ab0*/  IADD3 R4, PT, PT, R123, 0x1d03, RZ ;  /* 0x00001d037b047810 */ /* 0x000fe20007ffe0ff */
[----:B------:R-:W-:-:S03]  /*7ac0*/  FMUL R2, R2, UR6 ;  /* 0x0000000602027c20 */ /* 0x000fc60008400000 */
[----:B------:R1:W-:Y:S01]  /*7ad0*/  STL [R1+0xd0], R6 ;  /* 0x0000d00601007387 */ /* 0x0003e20000100800 */
[----:B------:R-:W-:-:S03]  /*7ae0*/  ISETP.GE.U32.AND P4, PT, R4, R133, PT ;  /* 0x000000850400720c */ /* 0x000fc60003f86070 */
[----:B------:R1:W-:Y:S10]  /*7af0*/  STL [R1+0x3e0], R2 ;  /* 0x0003e00201007387 */ /* 0x0003f40000100800 */
[----:B------:R-:W-:-:S05]  /*7b00*/  @!P4 HADD2.F32 R3, -RZ, R3.H1_H1 ;  /* 0x30000003ff03c230 */ /* 0x000fca0000004100 */
[----:B-1----:R-:W-:-:S07]  /*7b10*/  @!P4 FMUL R10, R3, UR6 ;  /* 0x00000006030acc20 */ /* 0x002fce0008400000 */
.L_x_9043:
[----:B------:R-:W-:Y:S05]  /*7b20*/  BSYNC.RECONVERGENT B0 ;  /* 0x0000000000007941 */ /* 0x000fea0003800200 */
.L_x_9042:
        /* <DEDUP_REMOVED lines=33> */
.L_x_9045:
[----:B------:R-:W-:Y:S05]  /*7d40*/  BSYNC.RECONVERGENT B0 ;  /* 0x0000000000007941 */ /* 0x000fea0003800200 */
.L_x_9044:
        /* <DEDUP_REMOVED lines=10> */
[----:B0-----:R-:W-:Y:S01]  /*7df0*/  IADD3 R2, PT, PT, R123, 0x1e02, RZ ;  /* 0x00001e027b027810 */ /* 0x001fe20007ffe0ff */
[----:B------:R-:W0:Y:S03]  /*7e00*/  LDCU UR6, c[0x0][0x390] ;  /* 0x00007200ff0677ac */ /* 0x000e260008000800 */
[----:B------:R-:W-:Y:S02]  /*7e10*/  ISETP.GE.U32.AND P6, PT, R2, R133, PT ;  /* 0x000000850200720c */ /* 0x000fe40003fc6070 */
[----:B------:R-:W2:Y:S01]  /*7e20*/  LDG.E.64 R2, desc[UR4][R126.64+0x3c00] ;  /* 0x003c00047e027981 */ /* 0x000ea2000c1e1b00 */
[----:B------:R-:W-:Y:S02]  /*7e30*/  MOV R6, 0xff800000 ;  /* 0xff80000000067802 */ /* 0x000fe40000000f00 */
[----:B------:R-:W-:-:S08]  /*7e40*/  MOV R8, 0xff800000 ;  /* 0xff80000000087802 */ /* 0x000fd00000000f00 */
        /* <DEDUP_REMOVED lines=17> */
.L_x_9047:
[----:B------:R-:W-:Y:S05]  /*7f60*/  BSYNC.RECONVERGENT B0 ;  /* 0x0000000000007941 */ /* 0x000fea0003800200 */
.L_x_9046:
[----:B------:R-:W-:Y:S01]  /*7f70*/  ISETP.GE.U32.AND P6, PT, R0, R133, PT ;  /* 0x000000850000720c */ /* 0x000fe20003fc6070 */
[----:B------:R-:W-:Y:S01]  /*7f80*/  BSSY.RECONVERGENT B0, `(.L_x_9048) ;  /* 0x0000022000007945 */ /* 0x000fe20003800200 */
[----:B------:R-:W-:Y:S02]  /*7f90*/  MOV R0, 0xff800000 ;  /* 0xff80000000007802 */ /* 0x000fe40000000f00 */
[----:B0-----:R-:W-:Y:S02]  /*7fa0*/  MOV R2, 0xff800000 ;  /* 0xff80000000027802 */ /* 0x001fe40000000f00 */
[----:B------:R-:W-:Y:S01]  /*7fb0*/  MOV R3, 0xff800000 ;  /* 0xff80000000037802 */ /* 0x000fe20000000f00 */
        /* <DEDUP_REMOVED lines=12> */
[----:B--2---:R-:W-:-:S05]  /*8080*/  @!P0 HADD2.F32 R5, -RZ, R3.H0_H0 ;  /* 0x20000003ff058230 */ /* 0x004fca0000004100 */
[----:B-1----:R-:W-:Y:S01]  /*8090*/  @!P0 FMUL R6, R5, R4 ;  /* 0x0000000405068220 */ /* 0x002fe20000400000 */
[----:B------:R-:W-:Y:S02]  /*80a0*/  IADD3 R4, PT, PT, R123, 0x1e81, RZ ;  /* 0x00001e817b047810 */ /* 0x000fe40007ffe0ff */
[----:B------:R-:W-:Y:S02]  /*80b0*/  MOV R5, 0xff800000 ;  /* 0xff80000000057802 */ /* 0x000fe40000000f00 */
        /* <DEDUP_REMOVED lines=8> */
[----:B------:R-:W-:Y:S01]  /*8140*/  ISETP.GE.U32.AND P0, PT, R4, R133, PT ;  /* 0x000000850400720c */ /* 0x000fe20003f06070 */
[----:B------:R0:W-:Y:S04]  /*8150*/  STL [R1+0xb4], R6 ;  /* 0x0000b40601007387 */ /* 0x0001e80000100800 */
[----:B------:R0:W-:Y:S08]  /*8160*/  STL [R1+0x404], R2 ;  /* 0x0004040201007387 */ /* 0x0001f00000100800 */
[----:B------:R-:W-:-:S05]  /*8170*/  @!P0 HADD2.F32 R3, -RZ, R3.H1_H1 ;  /* 0x30000003ff038230 */ /* 0x000fca0000004100 */
[----:B------:R-:W-:-:S05]  /*8180*/  @!P0 FMUL R5, R3, UR6 ;  /* 0x0000000603058c20 */ /* 0x000fca0008400000 */
[----:B------:R0:W-:Y:S02]  /*8190*/  STL [R1+0x60], R5 ;  /* 0x0000600501007387 */ /* 0x0001e40000100800 */
.L_x_9049:
[----:B------:R-:W-:Y:S05]  /*81a0*/  BSYNC.RECONVERGENT B0 ;  /* 0x0000000000007941 */ /* 0x000fea0003800200 */
.L_x_9048:
        /* <DEDUP_REMOVED lines=35> */
.L_x_9051:
[----:B------:R-:W-:Y:S05]  /*83e0*/  BSYNC.RECONVERGENT B0 ;  /* 0x0000000000007941 */ /* 0x000fea0003800200 */
.L_x_9050:
        /* <DEDUP_REMOVED lines=35> */
.L_x_9053:
[----:B------:R-:W-:Y:S05]  /*8620*/  BSYNC.RECONVERGENT B0 ;  /* 0x0000000000007941 */ /* 0x000fea0003800200 */
.L_x_9052:
        /* <DEDUP_REMOVED lines=17> */
[----:B--2---:R-:W-:-:S05]  /*8740*/  @!P3 HADD2.F32 R5, -RZ, R3.H0_H0 ;  /* 0x20000003ff05b230 */ /* 0x004fca0000004100 */
[----:B-1----:R-:W-:Y:S01]  /*8750*/  @!P3 FMUL R6, R5, R4 ;  /* 0x000000040506b220 */ /* 0x002fe20000400000 */
[----:B------:R-:W-:Y:S02]  /*8760*/  LOP3.LUT R4, R123, 0x2001, RZ, 0xfc, !PT ;  /* 0x000020017b047812 */ /* 0x000fe400078efcff */
[----:B------:R-:W-:Y:S02]  /*8770*/  MOV R5, 0xff800000 ;  /* 0xff80000000057802 */ /* 0x000fe40000000f00 */
[----:B------:R-:W-:Y:S01]  /*8780*/  ISETP.GE.U32.AND P3, PT, R4, R133, PT ;  /* 0x000000850400720c */ /* 0x000fe20003f66070 */
[----:B------:R1:W-:Y:S02]  /*8790*/  STL [R1+0x98], R6 ;  /* 0x0000980601007387 */ /* 0x0003e40000100800 */
[----:B-1----:R-:W-:-:S10]  /*87a0*/  MOV R6, 0xff800000 ;  /* 0xff80000000067802 */ /* 0x002fd40000000f00 */
[--C-:B------:R-:W-:Y:S02]  /*87b0*/  @!P3 HADD2.F32 R4, -RZ, R2.reuse.H1_H1 ;  /* 0x30000002ff04b230 */ /* 0x100fe40000004100 */
[----:B------:R-:W-:-:S03]  /*87c0*/  HADD2.F32 R2, -RZ, R2.H0_H0 ;  /* 0x20000002ff027230 */ /* 0x000fc60000004100 */
[----:B0-----:R-:W-:Y:S01]  /*87d0*/  @!P3 FMUL R6, R4, UR6 ;  /* 0x000000060406bc20 */ /* 0x001fe20008400000 */
[----:B------:R-:W-:Y:S01]  /*87e0*/  LOP3.LUT R4, R123, 0x2003, RZ, 0xfc, !PT ;  /* 0x000020037b047812 */ /* 0x000fe200078efcff */
[----:B------:R-:W-:-:S03]  /*87f0*/  FMUL R2, R2, UR6 ;  /* 0x0000000602027c20 */ /* 0x000fc60008400000 */
[----:B------:R-:W-:Y:S01]  /*8800*/  ISETP.GE.U32.AND P3, PT, R4, R133, PT ;  /* 0x000000850400720c */ /* 0x000fe20003f66070 */
[----:B------:R0:W-:Y:S04]  /*8810*/  STL [R1+0x94], R6 ;  /* 0x0000940601007387 */ /* 0x0001e80000100800 */
[----:B------:R0:W-:Y:S08]  /*8820*/  STL [R1+0x420], R2 ;  /* 0x0004200201007387 */ /* 0x0001f00000100800 */
[----:B------:R-:W-:-:S05]  /*8830*/  @!P3 HADD2.F32 R3, -RZ, R3.H1_H1 ;  /* 0x30000003ff03b230 */ /* 0x000fca0000004100 */
[----:B------:R-:W-:-:S05]  /*8840*/  @!P3 FMUL R5, R3, UR6 ;  /* 0x000000060305bc20 */ /* 0x000fca0008400000 */
[----:B------:R0:W-:Y:S02]  /*8850*/  STL [R1+0x54], R5 ;  /* 0x0000540501007387 */ /* 0x0001e40000100800 */
.L_x_9055:
[----:B------:R-:W-:Y:S05]  /*8860*/  BSYNC.RECONVERGENT B0 ;  /* 0x0000000000007941 */ /* 0x000fea0003800200 */
.L_x_9054:
        /* <DEDUP_REMOVED lines=23> */
[----:B-1----:R-:W-:-:S10]  /*89e0*/  MOV R6, 0xff800000 ;  /* 0xff80000000067802 */ /* 0x002fd40000000f00 */
        /* <DEDUP_REMOVED lines=11> */
.L_x_9057:
[----:B------:R-:W-:Y:S05]  /*8aa0*/  BSYNC.RECONVERGENT B0 ;  /* 0x0000000000007941 */ /* 0x000fea0003800200 */
.L_x_9056:
        /* <DEDUP_REMOVED lines=35> */
.L_x_9059:
[----:B------:R-:W-:Y:S05]  /*8ce0*/  BSYNC.RECONVERGENT B0 ;  /* 0x0000000000007941 */ /* 0x000fea0003800200 */
.L_x_9058:
        /* <DEDUP_REMOVED lines=35> */
.L_x_9061:
[----:B------:R-:W-:Y:S05]  /*8f20*/  BSYNC.RECONVERGENT B0 ;  /* 0x0000000000007941 */ /* 0x000fea0003800200 */
.L_x_9060:
        /* <DEDUP_REMOVED lines=35> */
.L_x_9063:
[----:B------:R-:W-:Y:S05]  /*9160*/  BSYNC.RECONVERGENT B0 ;  /* 0x0000000000007941 */ /* 0x000fea0003800200 */
.L_x_9062:
        /* <DEDUP_REMOVED lines=35> */
.L_x_9065:
[----:B------:R-:W-:Y:S05]  /*93a0*/  BSYNC.RECONVERGENT B0 ;  /* 0x0000000000007941 */ /* 0x000fea0003800200 */
.L_x_9064:
        /* <DEDUP_REMOVED lines=35> */
.L_x_9067:
[----:B------:R-:W-:Y:S05]  /*95e0*/  BSYNC.RECONVERGENT B0 ;  /* 0x0000000000007941 */ /* 0x000fea0003800200 */
.L_x_9066:
        /* <DEDUP_REMOVED lines=35> */
.L_x_9069:
[----:B------:R-:W-:Y:S05]  /*9820*/  BSYNC.RECONVERGENT B0 ;  /* 0x0000000000007941 */ /* 0x000fea0003800200 */
.L_x_9068:
        /* <DEDUP_REMOVED lines=35> */
.L_x_9071:
[----:B------:R-:W-:Y:S05]  /*9a60*/  BSYNC.RECONVERGENT B0 ;  /* 0x0000000000007941 */ /* 0x000fea0003800200 */
.L_x_9070:
        /* <DEDUP_REMOVED lines=35> */
.L_x_9073:
[----:B------:R-:W-:Y:S05]  /*9ca0*/  BSYNC.RECONVERGENT B0 ;  /* 0x0000000000007941 */ /* 0x000fea0003800200 */
.L_x_9072:
        /* <DEDUP_REMOVED lines=35> */
.L_x_9075:
[----:B------:R-:W-:Y:S05]  /*9ee0*/  BSYNC.RECONVERGENT B0 ;  /* 0x0000000000007941 */ /* 0x000fea0003800200 */
.L_x_9074:
        /* <DEDUP_REMOVED lines=35> */
.L_x_9077:
[----:B------:R-:W-:Y:S05]  /*a120*/  BSYNC.RECONVERGENT B0 ;  /* 0x0000000000007941 */ /* 0x000fea0003800200 */
.L_x_9076:
        /* <DEDUP_REMOVED lines=35> */
.L_x_9079:
[----:B------:R-:W-:Y:S05]  /*a360*/  BSYNC.RECONVERGENT B0 ;  /* 0x0000000000007941 */ /* 0x000fea0003800200 */
.L_x_9078:
        /* <DEDUP_REMOVED lines=35> */
.L_x_9081:
[----:B------:R-:W-:Y:S05]  /*a5a0*/  BSYNC.RECONVERGENT B0 ;  /* 0x0000000000007941 */ /* 0x000fea0003800200 */
.L_x_9080:
        /* <DEDUP_REMOVED lines=35> */
.L_x_9083:
[----:B------:R-:W-:Y:S05]  /*a7e0*/  BSYNC.RECONVERGENT B0 ;  /* 0x0000000000007941 */ /* 0x000fea0003800200 */
.L_x_9082:
        /* <DEDUP_REMOVED lines=35> */
.L_x_9085:
[----:B------:R-:W-:Y:S05]  /*aa20*/  BSYNC.RECONVERGENT B0 ;  /* 0x0000000000007941 */ /* 0x000fea0003800200 */
.L_x_9084:
        /* <DEDUP_REMOVED lines=35> */
.L_x_9087:
[----:B------:R-:W-:Y:S05]  /*ac60*/  BSYNC.RECONVERGENT B0 ;  /* 0x0000000000007941 */ /* 0x000fea0003800200 */
.L_x_9086:
        /* <DEDUP_REMOVED lines=35> */
.L_x_9089:
[----:B------:R-:W-:Y:S05]  /*aea0*/  BSYNC.RECONVERGENT B0 ;  /* 0x0000000000007941 */ /* 0x000fea0003800200 */
.L_x_9088:
        /* <DEDUP_REMOVED lines=35> */
.L_x_9091:
[----:B------:R-:W-:Y:S05]  /*b0e0*/  BSYNC.RECONVERGENT B0 ;  /* 0x0000000000007941 */ /* 0x000fea0003800200 */
.L_x_9090:
        /* <DEDUP_REMOVED lines=33> */
.L_x_9093:
[----:B------:R-:W-:Y:S05]  /*b300*/  BSYNC.RECONVERGENT B0 ;  /* 0x0000000000007941 */ /* 0x000fea0003800200 */
.L_x_9092:
        /* <DEDUP_REMOVED lines=29> */
[----:B------:R1:W-:Y:S01]  /*b4e0*/  STL [R1+0x3cc], R2 ;  /* 0x0003cc0201007387 */ /* 0x0003e20000100800 */
[----:B0-----:R-:W-:-:S09]  /*b4f0*/  MOV R6, 0xff800000 ;  /* 0xff80000000067802 */ /* 0x001fd20000000f00 */
[----:B------:R-:W-:-:S05]  /*b500*/  @!P2 HADD2.F32 R3, -RZ, R3.H1_H1 ;  /* 0x30000003ff03a230 */ /* 0x000fca0000004100 */
[----:B-1----:R-:W-:-:S07]  /*b510*/  @!P2 FMUL R6, R3, UR6 ;  /* 0x000000060306ac20 */ /* 0x002fce0008400000 */
.L_x_9095:
[----:B------:R-:W-:Y:S05]  /*b520*/  BSYNC.RECONVERGENT B0 ;  /* 0x0000000000007941 */ /* 0x000fea0003800200 */
.L_x_9094:
[----:B------:R-:W-:Y:S01]  /*b530*/  ISETP.GE.U32.AND P2, PT, R0, R133, PT ;  /* 0x000000850000720c */ /* 0x000fe20003f46070 */
[----:B------:R-:W-:Y:S01]  /*b540*/  IMAD.MOV.U32 R5, RZ, RZ, -0x800000 ;  /* 0xff800000ff057424 */ /* 0x000fe200078e00ff */
[----:B------:R-:W-:Y:S02]  /*b550*/  MOV R0, 0xff800000 ;  /* 0xff80000000007802 */ /* 0x000fe40000000f00 */
[----:B0-----:R-:W-:-:S03]  /*b560*/  MOV R2, 0xff800000 ;  /* 0xff80000000027802 */ /* 0x001fc60000000f00 */
        /* <DEDUP_REMOVED lines=14> */
[----:B--2---:R-:W-:-:S05]  /*b650*/  @!P3 HADD2.F32 R5, -RZ, R3.H0_H0 ;  /* 0x20000003ff05b230 */ /* 0x004fca0000004100 */
[----:B-1----:R-:W-:Y:S01]  /*b660*/  @!P3 FMUL R128, R5, R4 ;  /* 0x000000040580b220 */ /* 0x002fe20000400000 */
[----:B------:R-:W-:Y:S02]  /*b670*/  IADD3 R4, PT, PT, R123, 0x2a81, RZ ;  /* 0x00002a817b047810 */ /* 0x000fe40007ffe0ff */
[----:B------:R-:W-:Y:S02]  /*b680*/  MOV R5, 0xff800000 ;  /* 0xff80000000057802 */ /* 0x000fe40000000f00 */
[----:B------:R-:W-:Y:S01]  /*b690*/  ISETP.GE.U32.AND P3, PT, R4, R133, PT ;  /* 0x000000850400720c */ /* 0x000fe20003f66070 */
[----:B------:R2:W-:-:S12]  /*b6a0*/  STL [R1+0x78], R128 ;  /* 0x0000788001007387 */ /* 0x0005d80000100800 */
        /* <DEDUP_REMOVED lines=9> */
[----:B--2---:R-:W-:-:S07]  /*b740*/  @!P3 FMUL R5, R3, UR6 ;  /* 0x000000060305bc20 */ /* 0x004fce0008400000 */
.L_x_9097:
[----:B------:R-:W-:Y:S05]  /*b750*/  BSYNC.RECONVERGENT B0 ;  /* 0x0000000000007941 */ /* 0x000fea0003800200 */
.L_x_9096:
        /* <DEDUP_REMOVED lines=28> */
[----:B------:R-:W-:Y:S02]  /*b920*/  ISETP.GE.U32.AND P4, PT, R4, R133, PT ;  /* 0x000000850400720c */ /* 0x000fe40003f86070 */
[----:B------:R-:W-:Y:S01]  /*b930*/  MOV R4, 0xff800000 ;  /* 0xff80000000047802 */ /* 0x000fe20000000f00 */
[----:B------:R1:W-:Y:S10]  /*b940*/  STL [R1+0x3c0], R2 ;  /* 0x0003c00201007387 */ /* 0x0003f40000100800 */
[----:B------:R-:W-:-:S05]  /*b950*/  @!P4 HADD2.F32 R3, -RZ, R3.H1_H1 ;  /* 0x30000003ff03c230 */ /* 0x000fca0000004100 */
[----:B-1----:R-:W-:-:S07]  /*b960*/  @!P4 FMUL R4, R3, UR6 ;  /* 0x000000060304cc20 */ /* 0x002fce0008400000 */
.L_x_9099:
[----:B------:R-:W-:Y:S05]  /*b970*/  BSYNC.RECONVERGENT B0 ;  /* 0x0000000000007941 */ /* 0x000fea0003800200 */
.L_x_9098:
        /* <DEDUP_REMOVED lines=30> */
[----:B------:R-:W-:Y:S01]  /*bb60*/  @!P5 HADD2.F32 R128, -RZ, R3.H1_H1 ;  /* 0x30000003ff80d230 */ /* 0x000fe20000004100 */
[----:B------:R-:W-:-:S04]  /*bb70*/  MOV R3, 0xff800000 ;  /* 0xff80000000037802 */ /* 0x000fc80000000f00 */
[----:B-1----:R-:W-:-:S07]  /*bb80*/  @!P5 FMUL R3, R128, UR6 ;  /* 0x000000068003dc20 */ /* 0x002fce0008400000 */
.L_x_9101:
[----:B------:R-:W-:Y:S05]  /*bb90*/  BSYNC.RECONVERGENT B0 ;  /* 0x0000000000007941 */ /* 0x000fea0003800200 */
.L_x_9100:
        /* <DEDUP_REMOVED lines=12> */
[----:B------:R-:W-:Y:S01]  /*bc60*/  MOV R2, 0xff800000 ;  /* 0xff80000000027802 */ /* 0x000fe20000000f00 */
[----:B------:R-:W-:Y:S01]  /*bc70*/  IMAD.MOV.U32 R132, RZ, RZ, -0x800000 ;  /* 0xff800000ff847424 */ /* 0x000fe200078e00ff */
[----:B------:R-:W-:-:S13]  /*bc80*/  ISETP.GE.U32.AND P6, PT, R0, R133, PT ;  /* 0x000000850000720c */ /* 0x000fda0003fc6070 */
[----:B------:R-:W1:Y:S01]  /*bc90*/  @!P6 LDC R0, c[0x0][0x390] ;  /* 0x0000e400ff00eb82 */ /* 0x000e620000000800 */
[----:B--2---:R-:W-:-:S05]  /*bca0*/  @!P6 HADD2.F32 R131, -RZ, R129.H0_H0 ;  /* 0x20000081ff83e230 */ /* 0x004fca0000004100 */
[----:B-1----:R-:W-:Y:S01]  /*bcb0*/  @!P6 FMUL R2, R131, R0 ;  /* 0x000000008302e220 */ /* 0x002fe20000400000 */
[----:B------:R-:W-:-:S04]  /*bcc0*/  IADD3 R0, PT, PT, R123, 0x2c01, RZ ;  /* 0x00002c017b007810 */ /* 0x000fc80007ffe0ff */
[----:B------:R-:W-:Y:S02]  /*bcd0*/  ISETP.GE.U32.AND P6, PT, R0, R133, PT ;  /* 0x000000850000720c */ /* 0x000fe40003fc6070 */
[----:B------:R-:W-:-:S11]  /*bce0*/  MOV R0, 0xff800000 ;  /* 0xff80000000007802 */ /* 0x000fd60000000f00 */
[--C-:B------:R-:W-:Y:S02]  /*bcf0*/  @!P6 HADD2.F32 R131, -RZ, R128.reuse.H1_H1 ;  /* 0x30000080ff83e230 */ /* 0x100fe40000004100 */
[----:B------:R-:W-:-:S03]  /*bd00*/  HADD2.F32 R128, -RZ, R128.H0_H0 ;  /* 0x20000080ff807230 */ /* 0x000fc60000004100 */
[----:B0-----:R-:W-:Y:S01]  /*bd10*/  @!P6 FMUL R0, R131, UR6 ;  /* 0x000000068300ec20 */ /* 0x001fe20008400000 */
[----:B------:R-:W-:Y:S01]  /*bd20*/  IADD3 R131, PT, PT, R123, 0x2c03, RZ ;  /* 0x00002c037b837810 */ /* 0x000fe20007ffe0ff */
[----:B------:R-:W-:-:S03]  /*bd30*/  FMUL R128, R128, UR6 ;  /* 0x0000000680807c20 */ /* 0x000fc60008400000 */
[----:B------:R-:W-:Y:S02]  /*bd40*/  ISETP.GE.U32.AND P6, PT, R131, R133, PT ;  /* 0x000000858300720c */ /* 0x000fe40003fc6070 */
[----:B------:R1:W-:Y:S11]  /*bd50*/  STL [R1+0x3b0], R128 ;  /* 0x0003b08001007387 */ /* 0x0003f60000100800 */
[----:B------:R-:W-:-:S05]  /*bd60*/  @!P6 HADD2.F32 R129, -RZ, R129.H1_H1 ;  /* 0x30000081ff81e230 */ /* 0x000fca0000004100 */
[----:B-1----:R-:W-:-:S07]  /*bd70*/  @!P6 FMUL R132, R129, UR6 ;  /* 0x000000068184ec20 */ /* 0x002fce0008400000 */
.L_x_9103:
[----:B------:R-:W-:Y:S05]  /*bd80*/  BSYNC.RECONVERGENT B0 ;  /* 0x0000000000007941 */ /* 0x000fea0003800200 */
.L_x_9102:
        /* <DEDUP_REMOVED lines=30> */
.L_x_9105:
[----:B------:R-:W-:Y:S05]  /*bf70*/  BSYNC.RECONVERGENT B0 ;  /* 0x0000000000007941 */ /* 0x000fea0003800200 */
.L_x_9104:
        /* <DEDUP_REMOVED lines=24> */
[----:B------:R-:W-:Y:S02]  /*c100*/  VIADD R139, R123, 0x2d03 ;  /* 0x00002d037b8b7836 */ /* 0x000fe40000000000 */
[----:B------:R-:W-:-:S03]  /*c110*/  FMUL R128, R128, UR6 ;  /* 0x0000000680807c20 */ /* 0x000fc60008400000 */
[----:B------:R-:W-:Y:S02]  /*c120*/  ISETP.GE.U32.AND P1, PT, R139, R133, PT ;  /* 0x000000858b00720c */ /* 0x000fe40003f26070 */
[----:B------:R1:W-:Y:S11]  /*c130*/  STL [R1+0x3a4], R128 ;  /* 0x0003a48001007387 */ /* 0x0003f60000100800 */
[----:B------:R-:W-:-:S05]  /*c140*/  @!P1 HADD2.F32 R129, -RZ, R129.H1_H1 ;  /* 0x30000081ff819230 */ /* 0x000fca0000004100 */
[----:B-1----:R-:W-:-:S07]  /*c150*/  @!P1 FMUL R140, R129, UR6 ;  /* 0x00000006818c9c20 */ /* 0x002fce0008400000 */
.L_x_9107:
[----:B------:R-:W-:Y:S05]  /*c160*/  BSYNC.RECONVERGENT B0 ;  /* 0x0000000000007941 */ /* 0x000fea0003800200 */
.L_x_9106:
        /* <DEDUP_REMOVED lines=20> */
[----:B------:R-:W-:-:S12]  /*c2b0*/  IMAD.MOV.U32 R138, RZ, RZ, -0x800000 ;  /* 0xff800000ff8a7424 */ /* 0x000fd800078e00ff */
        /* <DEDUP_REMOVED lines=9> */
.L_x_9109:
[----:B------:R-:W-:Y:S05]  /*c350*/  BSYNC.RECONVERGENT B0 ;  /* 0x0000000000007941 */ /* 0x000fea0003800200 */
.L_x_9108:
        /* <DEDUP_REMOVED lines=18> */
[----:B------:R-:W-:-:S05]  /*c480*/  VIADD R141, R123, 0x2e01 ;  /* 0x00002e017b8d7836 */ /* 0x000fca0000000000 */
        /* <DEDUP_REMOVED lines=11> */
.L_x_9111:
[----:B------:R-:W-:Y:S05]  /*c540*/  BSYNC.RECONVERGENT B0 ;  /* 0x0000000000007941 */ /* 0x000fea0003800200 */
.L_x_9110:
        /* <DEDUP_REMOVED lines=11> */
[----:B------:R-:W-:Y:S01]  /*c600*/  IMAD.MOV.U32 R145, RZ, RZ, -0x800000 ;  /* 0xff800000ff917424 */ /* 0x000fe200078e00ff */
[----:B------:R-:W0:Y:S01]  /*c610*/  LDCU UR6, c[0x0][0x390] ;  /* 0x00007200ff0677ac */ /* 0x000e220008000800 */
[----:B------:R-:W-:Y:S02]  /*c620*/  MOV R149, 0xff800000 ;  /* 0xff80000000957802 */ /* 0x000fe40000000f00 */
        /* <DEDUP_REMOVED lines=16> */
.L_x_9113:
[----:B------:R-:W-:Y:S05]  /*c730*/  BSYNC.RECONVERGENT B0 ;  /* 0x0000000000007941 */ /* 0x000fea0003800200 */
.L_x_9112:
        /* <DEDUP_REMOVED lines=30> */
.L_x_9115:
[----:B------:R-:W-:Y:S05]  /*c920*/  BSYNC.RECONVERGENT B0 ;  /* 0x0000000000007941 */ /* 0x000fea0003800200 */
.L_x_9114:
        /* <DEDUP_REMOVED lines=30> */
.L_x_9117:
[----:B------:R-:W-:Y:S05]  /*cb10*/  BSYNC.RECONVERGENT B0 ;  /* 0x0000000000007941 */ /* 0x000fea0003800200 */
.L_x_9116:
        /* <DEDUP_REMOVED lines=10> */
[----:B------:R-:W-:Y:S01]  /*cbc0*/  LOP3.LUT R153, R123, 0x3002, RZ, 0xfc, !PT ;  /* 0x000030027b997812 */ /* 0x000fe200078efcff */
[----:B------:R-:W0:Y:S01]  /*cbd0*/  LDCU UR6, c[0x0][0x390] ;  /* 0x00007200ff0677ac */ /* 0x000e220008000800 */
[----:B------:R-:W-:Y:S02]  /*cbe0*/  MOV R154, 0xff800000 ;  /* 0xff800000009a7802 */ /* 0x000fe40000000f00 */
[----:B------:R-:W-:Y:S02]  /*cbf0*/  ISETP.GE.U32.AND P0, PT, R153, R133, PT ;  /* 0x000000859900720c */ /* 0x000fe40003f06070 */
[----:B------:R-:W-:-:S11]  /*cc00*/  MOV R158, 0xff800000 ;  /* 0xff800000009e7802 */ /* 0x000fd60000000f00 */
[----:B------:R-:W1:Y:S01]  /*cc10*/  @!P0 LDC R153, c[0x0][0x390] ;  /* 0x0000e400ff998b82 */ /* 0x000e620000000800 */
[----:B--2---:R-:W-:-:S05]  /*cc20*/  @!P0 HADD2.F32 R157, -RZ, R129.H0_H0 ;  /* 0x20000081ff9d8230 */ /* 0x004fca0000004100 */
[----:B-1----:R-:W-:Y:S01]  /*cc30*/  @!P0 FMUL R154, R157, R153 ;  /* 0x000000999d9a8220 */ /* 0x002fe20000400000 */
[----:B------:R-:W-:-:S04]  /*cc40*/  LOP3.LUT R153, R123, 0x3001, RZ, 0xfc, !PT ;  /* 0x000030017b997812 */ /* 0x000fc800078efcff */
[----:B------:R-:W-:Y:S02]  /*cc50*/  ISETP.GE.U32.AND P0, PT, R153, R133, PT ;  /* 0x000000859900720c */ /* 0x000fe40003f06070 */
[----:B------:R-:W-:-:S11]  /*cc60*/  MOV R153, 0xff800000 ;  /* 0xff80000000997802 */ /* 0x000fd60000000f00 */
[--C-:B------:R-:W-:Y:S02]  /*cc70*/  @!P0 HADD2.F32 R157, -RZ, R128.reuse.H1_H1 ;  /* 0x30000080ff9d8230 */ /* 0x100fe40000004100 */
[----:B------:R-:W-:-:S03]  /*cc80*/  HADD2.F32 R128, -RZ, R128.H0_H0 ;  /* 0x20000080ff807230 */ /* 0x000fc60000004100 */
[----:B0-----:R-:W-:Y:S01]  /*cc90*/  @!P0 FMUL R153, R157, UR6 ;  /* 0x000000069d998c20 */ /* 0x001fe20008400000 */
[----:B------:R-:W-:Y:S01]  /*cca0*/  LOP3.LUT R157, R123, 0x3003, RZ, 0xfc, !PT ;  /* 0x000030037b9d7812 */ /* 0x000fe200078efcff */
[----:B------:R-:W-:-:S03]  /*ccb0*/  FMUL R128, R128, UR6 ;  /* 0x0000000680807c20 */ /* 0x000fc60008400000 */
[----:B------:R-:W-:Y:S02]  /*ccc0*/  ISETP.GE.U32.AND P0, PT, R157, R133, PT ;  /* 0x000000859d00720c */ /* 0x000fe40003f06070 */
[----:B------:R1:W-:Y:S11]  /*ccd0*/  STL [R1+0x380], R128 ;  /* 0x0003808001007387 */ /* 0x0003f60000100800 */
[----:B------:R-:W-:-:S05]  /*cce0*/  @!P0 HADD2.F32 R129, -RZ, R129.H1_H1 ;  /* 0x30000081ff818230 */ /* 0x000fca0000004100 */
[----:B-1----:R-:W-:-:S07]  /*ccf0*/  @!P0 FMUL R158, R129, UR6 ;  /* 0x00000006819e8c20 */ /* 0x002fce0008400000 */
.L_x_9119:
[----:B------:R-:W-:Y:S05]  /*cd00*/  BSYNC.RECONVERGENT B0 ;  /* 0x0000000000007941 */ /* 0x000fea0003800200 */
.L_x_9118:
        /* <DEDUP_REMOVED lines=30> */
.L_x_9121:
[----:B------:R-:W-:Y:S05]  /*cef0*/  BSYNC.RECONVERGENT B0 ;  /* 0x0000000000007941 */ /* 0x000fea0003800200 */
.L_x_9120:
        /* <DEDUP_REMOVED lines=30> */
.L_x_9123:
[----:B------:R-:W-:Y:S05]  /*d0e0*/  BSYNC.RECONVERGENT B0 ;  /* 0x0000000000007941 */ /* 0x000fea0003800200 */
.L_x_9122:
        /* <DEDUP_REMOVED lines=30> */
.L_x_9125:
[----:B------:R-:W-:Y:S05]  /*d2d0*/  BSYNC.RECONVERGENT B0 ;  /* 0x0000000000007941 */ /* 0x000fea0003800200 */
.L_x_9124:
        /* <DEDUP_REMOVED lines=30> */
.L_x_9127:
[----:B------:R-:W-:Y:S05]  /*d4c0*/  BSYNC.RECONVERGENT B0 ;  /* 0x0000000000007941 */ /* 0x000fea0003800200 */
.L_x_9126:
        /* <DEDUP_REMOVED lines=30> */
.L_x_9129:
[----:B------:R-:W-:Y:S05]  /*d6b0*/  BSYNC.RECONVERGENT B0 ;  /* 0x0000000000007941 */ /* 0x000fea0003800200 */
.L_x_9128:
        /* <DEDUP_REMOVED lines=30> */
.L_x_9131:
[----:B------:R-:W-:Y:S05]  /*d8a0*/  BSYNC.RECONVERGENT B0 ;  /* 0x0000000000007941 */ /* 0x000fea0003800200 */
.L_x_9130:
        /* <DEDUP_REMOVED lines=30> */
.L_x_9133:
[----:B------:R-:W-:Y:S05]  /*da90*/  BSYNC.RECONVERGENT B0 ;  /* 0x0000000000007941 */ /* 0x000fea0003800200 */
.L_x_9132:
        /* <DEDUP_REMOVED lines=30> */
.L_x_9135:
[----:B------:R-:W-:Y:S05]  /*dc80*/  BSYNC.RECONVERGENT B0 ;  /* 0x0000000000007941 */ /* 0x000fea0003800200 */
.L_x_9134:
        /* <DEDUP_REMOVED lines=30> */
.L_x_9137:
[----:B------:R-:W-:Y:S05]  /*de70*/  BSYNC.RECONVERGENT B0 ;  /* 0x0000000000007941 */ /* 0x000fea0003800200 */
.L_x_9136:
        /* <DEDUP_REMOVED lines=26> */
[----:B------:R1:W-:Y:S01]  /*e020*/  STL [R1+0x340], R128 ;  /* 0x0003408001007387 */ /* 0x0003e20000100800 */
[----:B------:R-:W-:-:S10]  /*e030*/  MOV R186, 0xff800000 ;  /* 0xff80000000ba7802 */ /* 0x000fd40000000f00 */
[----:B------:R-:W-:-:S05]  /*e040*/  @!P3 HADD2.F32 R129, -RZ, R129.H1_H1 ;  /* 0x30000081ff81b230 */ /* 0x000fca0000004100 */
[----:B-1----:R-:W-:-:S07]  /*e050*/  @!P3 FMUL R186, R129, UR6 ;  /* 0x0000000681babc20 */ /* 0x002fce0008400000 */
.L_x_9139:
[----:B------:R-:W-:Y:S05]  /*e060*/  BSYNC.RECONVERGENT B0 ;  /* 0x0000000000007941 */ /* 0x000fea0003800200 */
.L_x_9138:
        /* <DEDUP_REMOVED lines=11> */
[----:B------:R-:W0:Y:S01]  /*e120*/  LDCU UR6, c[0x0][0x390] ;  /* 0x00007200ff0677ac */ /* 0x000e220008000800 */
[----:B------:R-:W-:-:S03]  /*e130*/  MOV R191, 0xff800000 ;  /* 0xff80000000bf7802 */ /* 0x000fc60000000f00 */
        /* <DEDUP_REMOVED lines=17> */
.L_x_9141:
[----:B------:R-:W-:Y:S05]  /*e250*/  BSYNC.RECONVERGENT B0 ;  /* 0x0000000000007941 */ /* 0x000fea0003800200 */
.L_x_9140:
[----:B------:R-:W-:Y:S01]  /*e260*/  IMAD.MOV.U32 R129, RZ, RZ, -0x800000 ;  /* 0xff800000ff817424 */ /* 0x000fe200078e00ff */
[----:B------:R-:W-:Y:S01]  /*e270*/  BSSY.RECONVERGENT B0, `(.L_x_9142) ;  /* 0x000001d000007945 */ /* 0x000fe20003800200 */
[----:B------:R-:W-:Y:S02]  /*e280*/  ISETP.GE.U32.AND P4, PT, R189, R133, PT ;  /* 0x00000085bd00720c */ /* 0x000fe40003f86070 */
[----:B0-----:R-:W-:Y:S01]  /*e290*/  MOV R128, 0xff800000 ;  /* 0xff80000000807802 */ /* 0x001fe20000000f00 */
        /* <DEDUP_REMOVED lines=16> */
[----:B------:R-:W-:-:S05]  /*e3a0*/  @!P5 HADD2.F32 R193, -RZ, R128.H1_H1 ;  /* 0x30000080ffc1d230 */ /* 0x000fca0000004100 */
[----:B0-----:R-:W-:Y:S01]  /*e3b0*/  @!P5 FMUL R189, R193, UR6 ;  /* 0x00000006c1bddc20 */ /* 0x001fe20008400000 */
[----:B------:R-:W-:-:S04]  /*e3c0*/  IADD3 R193, PT, PT, R123, 0x3603, RZ ;  /* 0x000036037bc17810 */ /* 0x000fc80007ffe0ff */
[----:B------:R-:W-:Y:S01]  /*e3d0*/  ISETP.GE.U32.AND P5, PT, R193, R133, PT ;  /* 0x00000085c100720c */ /* 0x000fe20003fa6070 */
[----:B------:R-:W-:Y:S01]  /*e3e0*/  HADD2.F32 R193, -RZ, R128.H0_H0 ;  /* 0x20000080ffc17230 */ /* 0x000fe20000004100 */
[----:B------:R-:W-:-:S11]  /*e3f0*/  MOV R128, 0xff800000 ;  /* 0xff80000000807802 */ /* 0x000fd60000000f00 */
[----:B------:R-:W-:-:S05]  /*e400*/  @!P5 HADD2.F32 R129, -RZ, R129.H1_H1 ;  /* 0x30000081ff81d230 */ /* 0x000fca0000004100 */
[----:B------:R-:W-:Y:S01]  /*e410*/  @!P5 FMUL R128, R129, UR6 ;  /* 0x000000068180dc20 */ /* 0x000fe20008400000 */
[----:B------:R-:W-:-:S05]  /*e420*/  FMUL R129, R193, UR6 ;  /* 0x00000006c1817c20 */ /* 0x000fca0008400000 */
[----:B------:R1:W-:Y:S02]  /*e430*/  STL [R1+0x334], R129 ;  /* 0x0003348101007387 */ /* 0x0003e40000100800 */
.L_x_9143:
[----:B------:R-:W-:Y:S05]  /*e440*/  BSYNC.RECONVERGENT B0 ;  /* 0x0000000000007941 */ /* 0x000fea0003800200 */
.L_x_9142:
[----:B------:R-:W-:Y:S01]  /*e450*/  MOV R194, 0xff800000 ;  /* 0xff80000000c27802 */ /* 0x000fe20000000f00 */
[----:B------:R-:W-:Y:S01]  /*e460*/  BSSY.RECONVERGENT B0, `(.L_x_9144) ;  /* 0x000001d000007945 */ /* 0x000fe20003800200 */
[----:B------:R-:W-:Y:S01]  /*e470*/  ISETP.GE.U32.AND P5, PT, R192, R133, PT ;  /* 0x00000085c000720c */ /* 0x000fe20003fa6070 */
[----:B------:R-:W-:Y:S01]  /*e480*/  VIADD R196, R123, 0x3a00 ;  /* 0x00003a007bc47836 */ /* 0x000fe20000000000 */
[----:B01----:R-:W-:Y:S01]  /*e490*/  MOV R129, 0xff800000 ;  /* 0xff80000000817802 */ /* 0x003fe20000000f00 */
        /* <DEDUP_REMOVED lines=14> */
[----:B------:R-:W-:-:S13]  /*e580*/  ISETP.GE.U32.AND P6, PT, R129, R133, PT ;  /* 0x000000858100720c */ /* 0x000fda0003fc6070 */
        /* <DEDUP_REMOVED lines=10> */
.L_x_9145:
[----:B------:R-:W-:Y:S05]  /*e630*/  BSYNC.RECONVERGENT B0 ;  /* 0x0000000000007941 */ /* 0x000fea0003800200 */
.L_x_9144:
        /* <DEDUP_REMOVED lines=30> */
.L_x_9147:
[----:B------:R-:W-:Y:S05]  /*e820*/  BSYNC.RECONVERGENT B0 ;  /* 0x0000000000007941 */ /* 0x000fea0003800200 */
.L_x_9146:
        /* <DEDUP_REMOVED lines=30> */
.L_x_9149:
[----:B------:R-:W-:Y:S05]  /*ea10*/  BSYNC.RECONVERGENT B0 ;  /* 0x0000000000007941 */ /* 0x000fea0003800200 */
.L_x_9148:
        /* <DEDUP_REMOVED lines=25> */
[----:B------:R-:W-:Y:S01]  /*ebb0*/  ISETP.GE.U32.AND P2, PT, R200, R133, PT ;  /* 0x00000085c800720c */ /* 0x000fe20003f46070 */
[----:B------:R-:W-:Y:S01]  /*ebc0*/  IMAD.MOV.U32 R200, RZ, RZ, -0x800000 ;  /* 0xff800000ffc87424 */ /* 0x000fe200078e00ff */
[----:B------:R1:W-:Y:S11]  /*ebd0*/  STL [R1+0x318], R204 ;  /* 0x000318cc01007387 */ /* 0x0003f60000100800 */
[----:B------:R-:W-:-:S05]  /*ebe0*/  @!P2 HADD2.F32 R205, -RZ, R205.H1_H1 ;  /* 0x300000cdffcda230 */ /* 0x000fca0000004100 */
[----:B-1----:R-:W-:-:S07]  /*ebf0*/  @!P2 FMUL R200, R205, UR6 ;  /* 0x00000006cdc8ac20 */ /* 0x002fce0008400000 */
.L_x_9151:
[----:B------:R-:W-:Y:S05]  /*ec00*/  BSYNC.RECONVERGENT B0 ;  /* 0x0000000000007941 */ /* 0x000fea0003800200 */
.L_x_9150:
[----:B------:R-:W-:Y:S01]  /*ec10*/  MOV R206, 0xff800000 ;  /* 0xff80000000ce7802 */ /* 0x000fe20000000f00 */
[----:B------:R-:W-:Y:S01]  /*ec20*/  BSSY.RECONVERGENT B0, `(.L_x_9152) ;  /* 0x000001d000007945 */ /* 0x000fe20003800200 */
[----:B------:R-:W-:Y:S02]  /*ec30*/  ISETP.GE.U32.AND P2, PT, R203, R133, PT ;  /* 0x00000085cb00720c */ /* 0x000fe40003f46070 */
[----:B------:R-:W-:Y:S01]  /*ec40*/  MOV R203, 0xff800000 ;  /* 0xff80000000cb7802 */ /* 0x000fe20000000f00 */
[----:B------:R1:W-:Y:S01]  /*ec50*/  STL [R1+0x310], R206 ;  /* 0x000310ce01007387 */ /* 0x0003e20000100800 */
[----:B0-----:R-:W-:Y:S02]  /*ec60*/  MOV R204, 0xff800000 ;  /* 0xff80000000cc7802 */ /* 0x001fe40000000f00 */
[----:B------:R-:W-:Y:S02]  /*ec70*/  MOV R205, 0xff800000 ;  /* 0xff80000000cd7802 */ /* 0x000fe40000000f00 */
[----:B------:R-:W-:Y:S01]  /*ec80*/  IADD3 R208, PT, PT, R123, 0x3c00, RZ ;  /* 0x00003c007bd07810 */ /* 0x000fe20007ffe0ff */
[----:B------:R-:W-:Y:S06]  /*ec90*/  @P3 BRA `(.L_x_9153) ;  /* 0x0000000000543947 */ /* 0x000fec0003800000 */
        /* <DEDUP_REMOVED lines=14> */
[----:B------:R-:W-:Y:S02]  /*ed80*/  VIADD R203, R123, 0x3883 ;  /* 0x000038837bcb7836 */ /* 0x000fe40000000000 */
[----:B------:R-:W-:-:S03]  /*ed90*/  FMUL R206, R206, UR6 ;  /* 0x00000006cece7c20 */ /* 0x000fc60008400000 */
[----:B------:R-:W-:Y:S02]  /*eda0*/  ISETP.GE.U32.AND P3, PT, R203, R133, PT ;  /* 0x00000085cb00720c */ /* 0x000fe40003f66070 */
[----:B------:R0:W-:Y:S01]  /*edb0*/  STL [R1+0x310], R206 ;  /* 0x000310ce01007387 */ /* 0x0001e20000100800 */
[----:B------:R-:W-:-:S10]  /*edc0*/  MOV R203, 0xff800000 ;  /* 0xff80000000cb7802 */ /* 0x000fd40000000f00 */
[----:B------:R-:W-:-:S05]  /*edd0*/  @!P3 HADD2.F32 R207, -RZ, R207.H1_H1 ;  /* 0x300000cfffcfb230 */ /* 0x000fca0000004100 */
[----:B0-----:R-:W-:-:S07]  /*ede0*/  @!P3 FMUL R203, R207, UR6 ;  /* 0x00000006cfcbbc20 */ /* 0x001fce0008400000 */
.L_x_9153:
[----:B------:R-:W-:Y:S05]  /*edf0*/  BSYNC.RECONVERGENT B0 ;  /* 0x0000000000007941 */ /* 0x000fea0003800200 */
.L_x_9152:
[----:B------:R-:W-:Y:S01]  /*ee00*/  MOV R210, 0xff800000 ;  /* 0xff80000000d27802 */ /* 0x000fe20000000f00 */
[----:B------:R-:W-:Y:S01]  /*ee10*/  BSSY.RECONVERGENT B0, `(.L_x_9154) ;  /* 0x000001d000007945 */ /* 0x000fe20003800200 */
[----:B------:R-:W-:Y:S02]  /*ee20*/  ISETP.GE.U32.AND P3, PT, R208, R133, PT ;  /* 0x00000085d000720c */ /* 0x000fe40003f66070 */
[----:B-1----:R-:W-:Y:S01]  /*ee30*/  MOV R206, 0xff800000 ;  /* 0xff80000000ce7802 */ /* 0x002fe20000000f00 */
        /* <DEDUP_REMOVED lines=13> */
[----:B------:R-:W-:Y:S01]  /*ef10*/  IADD3 R206, PT, PT, R123, 0x3901, RZ ;  /* 0x000039017bce7810 */ /* 0x000fe20007ffe0ff */
[----:B------:R-:W-:-:S03]  /*ef20*/  IMAD.MOV.U32 R208, RZ, RZ, -0x800000 ;  /* 0xff800000ffd07424 */ /* 0x000fc600078e00ff */
        /* <DEDUP_REMOVED lines=11> */
.L_x_9155:
[----:B------:R-:W-:Y:S05]  /*efe0*/  BSYNC.RECONVERGENT B0 ;  /* 0x0000000000007941 */ /* 0x000fea0003800200 */
.L_x_9154:
        /* <DEDUP_REMOVED lines=17> */
[----:B------:R-:W-:Y:S01]  /*f100*/  VIADD R209, R123, 0x3981 ;  /* 0x000039817bd17836 */ /* 0x000fe20000000000 */
[----:B------:R-:W-:-:S04]  /*f110*/  MOV R211, 0xff800000 ;  /* 0xff80000000d37802 */ /* 0x000fc80000000f00 */
        /* <DEDUP_REMOVED lines=10> */
[----:B0-----:R-:W-:-:S07]  /*f1c0*/  @!P5 FMUL R209, R213, UR6 ;  /* 0x00000006d5d1dc20 */ /* 0x001fce0008400000 */
.L_x_9157:
[----:B------:R-:W-:Y:S05]  /*f1d0*/  BSYNC.RECONVERGENT B0 ;  /* 0x0000000000007941 */ /* 0x000fea0003800200 */
.L_x_9156:
        /* <DEDUP_REMOVED lines=30> */
.L_x_9159:
[----:B------:R-:W-:Y:S05]  /*f3c0*/  BSYNC.RECONVERGENT B0 ;  /* 0x0000000000007941 */ /* 0x000fea0003800200 */
.L_x_9158:
        /* <DEDUP_REMOVED lines=10> */
[----:B------:R-:W-:Y:S01]  /*f470*/  VIADD R215, R123, 0x3a82 ;  /* 0x00003a827bd77836 */ /* 0x000fe20000000000 */
[----:B------:R-:W-:Y:S01]  /*f480*/  MOV R216, 0xff800000 ;  /* 0xff80000000d87802 */ /* 0x000fe20000000f00 */
[----:B------:R-:W0:Y:S03]  /*f490*/  LDCU UR6, c[0x0][0x390] ;  /* 0x00007200ff0677ac */ /* 0x000e260008000800 */
        /* <DEDUP_REMOVED lines=17> */
.L_x_9161:
[----:B------:R-:W-:Y:S05]  /*f5b0*/  BSYNC.RECONVERGENT B0 ;  /* 0x0000000000007941 */ /* 0x000fea0003800200 */
.L_x_9160:
[----:B------:R-:W-:Y:S01]  /*f5c0*/  IMAD.MOV.U32 R222, RZ, RZ, -0x800000 ;  /* 0xff800000ffde7424 */ /* 0x000fe200078e00ff */
        /* <DEDUP_REMOVED lines=29> */
.L_x_9163:
[----:B------:R-:W-:Y:S05]  /*f7a0*/  BSYNC.RECONVERGENT B0 ;  /* 0x0000000000007941 */ /* 0x000fea0003800200 */
.L_x_9162:
        /* <DEDUP_REMOVED lines=30> */
.L_x_9165:
[----:B------:R-:W-:Y:S05]  /*f990*/  BSYNC.RECONVERGENT B0 ;  /* 0x0000000000007941 */ /* 0x000fea0003800200 */
.L_x_9164:
[----:B------:R-:W-:Y:S01]  /*f9a0*/  MOV R228, 0xff800000 ;  /* 0xff80000000e47802 */ /* 0x000fe20000000f00 */
[----:B------:R-:W-:Y:S01]  /*f9b0*/  BSSY.RECONVERGENT B0, `(.L_x_9166) ;  /* 0x000001d000007945 */ /* 0x000fe20003800200 */
[----:B------:R-:W-:Y:S01]  /*f9c0*/  ISETP.GE.U32.AND P2, PT, R226, R133, PT ;  /* 0x00000085e200720c */ /* 0x000fe20003f46070 */
[----:B------:R-:W-:Y:S01]  /*f9d0*/  IMAD.MOV.U32 R226, RZ, RZ, -0x800000 ;  /* 0xff800000ffe27424 */ /* 0x000fe200078e00ff */
[----:B-1----:R-:W-:Y:S01]  /*f9e0*/  MOV R224, 0xff800000 ;  /* 0xff80000000e07802 */ /* 0x002fe20000000f00 */
        /* <DEDUP_REMOVED lines=25> */
.L_x_9167:
[----:B------:R-:W-:Y:S05]  /*fb80*/  BSYNC.RECONVERGENT B0 ;  /* 0x0000000000007941 */ /* 0x000fea0003800200 */
.L_x_9166:
        /* <DEDUP_REMOVED lines=29> */
.L_x_9169:
[----:B------:R-:W-:Y:S05]  /*fd60*/  BSYNC.RECONVERGENT B0 ;  /* 0x0000000000007941 */ /* 0x000fea0003800200 */
.L_x_9168:
[----:B------:R-:W-:Y:S01]  /*fd70*/  MOV R233, 0xff800000 ;  /* 0xff80000000e97802 */ /* 0x000fe20000000f00 */
[----:B------:R-:W-:Y:S01]  /*fd80*/  BSSY.RECONVERGENT B0, `(.L_x_9170) ;  /* 0x000001b000007945 */ /* 0x000fe20003800200 */
[----:B0-----:R-:W-:Y:S01]  /*fd90*/  MOV R230, 0xff800000 ;  /* 0xff80000000e67802 */ /* 0x001fe20000000f00 */
[----:B------:R-:W-:Y:S01]  /*fda0*/  IMAD.MOV.U32 R231, RZ, RZ, -0x800000 ;  /* 0xff800000ffe77424 */ /* 0x000fe200078e00ff */
[----:B------:R-:W-:Y:S01]  /*fdb0*/  MOV R232, 0xff800000 ;  /* 0xff80000000e87802 */ /* 0x000fe20000000f00 */
[----:B------:R0:W-:Y:S01]  /*fdc0*/  STL [R1+0x2d8], R233 ;  /* 0x0002d8e901007387 */ /* 0x0001e20000100800 */
[----:B------:R-:W-:Y:S05]  /*fdd0*/  @P5 BRA `(.L_x_9171) ;  /* 0x0000000000545947 */ /* 0x000fea0003800000 */
[----:B------:R-:W2:Y:S01]  /*fde0*/  LDG.E.64 R234, desc[UR4][R126.64+0x7a00] ;  /* 0x007a00047eea7981 */ /* 0x000ea2000c1e1b00 */
[----:B------:R-:W-:Y:S01]  /*fdf0*/  IADD3 R230, PT, PT, R123, 0x3d02, RZ ;  /* 0x00003d027be67810 */ /* 0x000fe20007ffe0ff */
[----:B------:R-:W1:Y:S01]  /*fe00*/  LDCU UR6, c[0x0][0x390] ;  /* 0x00007200ff0677ac */ /* 0x000e620008000800 */
[----:B------:R-:W-:Y:S02]  /*fe10*/  MOV R231, 0xff800000 ;  /* 0xff80000000e77802 */ /* 0x000fe40000000f00 */
[----:B------:R-:W-:-:S13]  /*fe20*/  ISETP.GE.U32.AND P4, PT, R230, R133, PT ;  /* 0x00000085e600720c */ /* 0x000fda0003f86070 */
[----:B------:R-:W3:Y:S01]  /*fe30*/  @!P4 LDC R230, c[0x0][0x390] ;  /* 0x0000e400ffe6cb82 */ /* 0x000ee20000000800 */
[----:B--2---:R-:W-:-:S05]  /*fe40*/  @!P4 HADD2.F32 R232, -RZ, R235.H0_H0 ;  /* 0x200000ebffe8c230 */ /* 0x004fca0000004100 */
[----:B---3--:R-:W-:Y:S01]  /*fe50*/  @!P4 FMUL R231, R232, R230 ;  /* 0x000000e6e8e7c220 */ /* 0x008fe20000400000 */
[----:B------:R-:W-:Y:S02]  /*fe60*/  IADD3 R230, PT, PT, R123, 0x3d01, RZ ;  /* 0x00003d017be67810 */ /* 0x000fe40007ffe0ff */
[----:B------:R-:W-:Y:S02]  /*fe70*/  MOV R232, 0xff800000 ;  /* 0xff80000000e87802 */ /* 0x000fe40000000f00 */
[----:B------:R-:W-:-:S13]  /*fe80*/  ISETP.GE.U32.AND P4, PT, R230, R133, PT ;  /* 0x00000085e600720c */ /* 0x000fda0003f86070 */
[--C-:B------:R-:W-:Y:S02]  /*fe90*/  @!P4 HADD2.F32 R230, -RZ, R234.reuse.H1_H1 ;  /* 0x300000eaffe6c230 */ /* 0x100fe40000004100 */
[----:B------:R-:W-:-:S03]  /*fea0*/  HADD2.F32 R234, -RZ, R234.H0_H0 ;  /* 0x200000eaffea7230 */ /* 0x000fc60000004100 */
[----:B-1----:R-:W-:Y:S01]  /*feb0*/  @!P4 FMUL R232, R230, UR6 ;  /* 0x00000006e6e8cc20 */ /* 0x002fe20008400000 */
[----:B------:R-:W-:Y:S01]  /*fec0*/  IADD3 R230, PT, PT, R123, 0x3d03, RZ ;  /* 0x00003d037be67810 */ /* 0x000fe20007ffe0ff */
[----:B0-----:R-:W-:-:S03]  /*fed0*/  FMUL R233, R234, UR6 ;  /* 0x00000006eae97c20 */ /* 0x001fc60008400000 */
[----:B------:R-:W-:Y:S02]  /*fee0*/  ISETP.GE.U32.AND P4, PT, R230, R133, PT ;  /* 0x00000085e600720c */ /* 0x000fe40003f86070 */
[----:B------:R1:W-:Y:S01]  /*fef0*/  STL [R1+0x2d8], R233 ;  /* 0x0002d8e901007387 */ /* 0x0003e20000100800 */
[----:B------:R-:W-:-:S10]  /*ff00*/  MOV R230, 0xff800000 ;  /* 0xff80000000e67802 */ /* 0x000fd40000000f00 */
[----:B------:R-:W-:-:S05]  /*ff10*/  @!P4 HADD2.F32 R235, -RZ, R235.H1_H1 ;  /* 0x300000ebffebc230 */ /* 0x000fca0000004100 */
[----:B-1----:R-:W-:-:S07]  /*ff20*/  @!P4 FMUL R230, R235, UR6 ;  /* 0x00000006ebe6cc20 */ /* 0x002fce0008400000 */
.L_x_9171:
[----:B------:R-:W-:Y:S05]  /*ff30*/  BSYNC.RECONVERGENT B0 ;  /* 0x0000000000007941 */ /* 0x000fea0003800200 */
.L_x_9170:
        /* <DEDUP_REMOVED lines=28> */
.L_x_9173:
[----:B------:R-:W-:Y:S05]  /*10100*/  BSYNC.RECONVERGENT B0 ;  /* 0x0000000000007941 */ /* 0x000fea0003800200 */
.L_x_9172:
        /* <DEDUP_REMOVED lines=8> */
[C---:B------:R-:W-:Y:S01]  /*10190*/  IADD3 R236, PT, PT, R123.reuse, 0x3e02, RZ ;  /* 0x00003e027bec7810 */ /* 0x040fe20007ffe0ff */
[----:B------:R-:W1:Y:S01]  /*101a0*/  LDCU UR6, c[0x0][0x390] ;  /* 0x00007200ff0677ac */ /* 0x000e620008000800 */
[----:B------:R-:W-:Y:S02]  /*101b0*/  IADD3 R237, PT, PT, R123, 0x3e01, RZ ;  /* 0x00003e017bed7810 */ /* 0x000fe40007ffe0ff */
[-C--:B------:R-:W-:Y:S02]  /*101c0*/  ISETP.GE.U32.AND P4, PT, R236, R133.reuse, PT ;  /* 0x00000085ec00720c */ /* 0x080fe40003f86070 */
[----:B------:R-:W-:Y:S02]  /*101d0*/  ISETP.GE.U32.AND P0, PT, R237, R133, PT ;  /* 0x00000085ed00720c */ /* 0x000fe40003f06070 */
[----:B------:R-:W-:-:S04]  /*101e0*/  IADD3 R237, PT, PT, R123, 0x3e03, RZ ;  /* 0x00003e037bed7810 */ /* 0x000fc80007ffe0ff */
[----:B------:R-:W-:Y:S02]  /*101f0*/  ISETP.GE.U32.AND P5, PT, R237, R133, PT ;  /* 0x00000085ed00720c */ /* 0x000fe40003fa6070 */
[----:B------:R-:W-:-:S03]  /*10200*/  MOV R237, 0xff800000 ;  /* 0xff80000000ed7802 */ /* 0x000fc60000000f00 */
[----:B------:R-:W3:Y:S01]  /*10210*/  @!P4 LDC R236, c[0x0][0x390] ;  /* 0x0000e400ffeccb82 */ /* 0x000ee20000000800 */
[----:B--2---:R-:W-:-:S07]  /*10220*/  @!P4 HADD2.F32 R238, -RZ, R241.H0_H0 ;  /* 0x200000f1ffeec230 */ /* 0x004fce0000004100 */
[----:B------:R-:W-:Y:S02]  /*10230*/  @!P5 HADD2.F32 R241, -RZ, R241.H1_H1 ;  /* 0x300000f1fff1d230 */ /* 0x000fe40000004100 */
[----:B---3--:R-:W-:Y:S01]  /*10240*/  @!P4 FMUL R237, R238, R236 ;  /* 0x000000eceeedc220 */ /* 0x008fe20000400000 */
[--C-:B------:R-:W-:Y:S01]  /*10250*/  @!P0 HADD2.F32 R236, -RZ, R240.reuse.H1_H1 ;  /* 0x300000f0ffec8230 */ /* 0x100fe20000004100 */
[----:B------:R-:W-:Y:S01]  /*10260*/  MOV R238, 0xff800000 ;  /* 0xff80000000ee7802 */ /* 0x000fe20000000f00 */
[----:B------:R-:W-:-:S03]  /*10270*/  HADD2.F32 R240, -RZ, R240.H0_H0 ;  /* 0x200000f0fff07230 */ /* 0x000fc60000004100 */
[----:B-1----:R-:W-:Y:S01]  /*10280*/  @!P0 FMUL R238, R236, UR6 ;  /* 0x00000006ecee8c20 */ /* 0x002fe20008400000 */
[----:B------:R-:W-:Y:S01]  /*10290*/  MOV R236, 0xff800000 ;  /* 0xff80000000ec7802 */ /* 0x000fe20000000f00 */
[----:B0-----:R-:W-:Y:S01]  /*102a0*/  FMUL R239, R240, UR6 ;  /* 0x00000006f0ef7c20 */ /* 0x001fe20008400000 */
[----:B------:R-:W-:-:S04]  /*102b0*/  @!P5 FMUL R236, R241, UR6 ;  /* 0x00000006f1ecdc20 */ /* 0x000fc80008400000 */
[----:B------:R1:W-:Y:S03]  /*102c0*/  STL [R1+0x2c8], R239 ;  /* 0x0002c8ef01007387 */ /* 0x0003e60000100800 */
.L_x_9175:
[----:B------:R-:W-:Y:S05]  /*102d0*/  BSYNC.RECONVERGENT B0 ;  /* 0x0000000000007941 */ /* 0x000fea0003800200 */
.L_x_9174:
[----:B------:R-:W-:Y:S01]  /*102e0*/  MOV R242, 0xff800000 ;  /* 0xff80000000f27802 */ /* 0x000fe20000000f00 */
[----:B------:R-:W-:Y:S01]  /*102f0*/  BSSY.RECONVERGENT B0, `(.L_x_9176) ;  /* 0x000001b000007945 */ /* 0x000fe20003800200 */
[----:B01----:R-:W-:Y:S01]  /*10300*/  MOV R239, 0xff800000 ;  /* 0xff80000000ef7802 */ /* 0x003fe20000000f00 */
[----:B------:R-:W-:Y:S01]  /*10310*/  IMAD.MOV.U32 R240, RZ, RZ, -0x800000 ;  /* 0xff800000fff07424 */ /* 0x000fe200078e00ff */
[----:B------:R-:W-:Y:S01]  /*10320*/  MOV R241, 0xff800000 ;  /* 0xff80000000f17802 */ /* 0x000fe20000000f00 */
[----:B------:R0:W-:Y:S01]  /*10330*/  STL [R1+0x2c4], R242 ;  /* 0x0002c4f201007387 */ /* 0x0001e20000100800 */
[----:B------:R-:W-:Y:S05]  /*10340*/  @P1 BRA `(.L_x_9177) ;  /* 0x0000000000541947 */ /* 0x000fea0003800000 */
[----:B0-----:R-:W2:Y:S01]  /*10350*/  LDG.E.64 R242, desc[UR4][R126.64+0x7d00] ;  /* 0x007d00047ef27981 */ /* 0x001ea2000c1e1b00 */
[C---:B------:R-:W-:Y:S01]  /*10360*/  IADD3 R239, PT, PT, R123.reuse, 0x3e82, RZ ;  /* 0x00003e827bef7810 */ /* 0x040fe20007ffe0ff */
[----:B------:R-:W0:Y:S01]  /*10370*/  LDCU UR6, c[0x0][0x390] ;  /* 0x00007200ff0677ac */ /* 0x000e220008000800 */
[----:B------:R-:W-:Y:S02]  /*10380*/  IADD3 R240, PT, PT, R123, 0x3e81, RZ ;  /* 0x00003e817bf07810 */ /* 0x000fe40007ffe0ff */
[-C--:B------:R-:W-:Y:S02]  /*10390*/  ISETP.GE.U32.AND P1, PT, R239, R133.reuse, PT ;  /* 0x00000085ef00720c */ /* 0x080fe40003f26070 */
[----:B------:R-:W-:Y:S02]  /*103a0*/  ISETP.GE.U32.AND P0, PT, R240, R133, PT ;  /* 0x00000085f000720c */ /* 0x000fe40003f06070 */
[----:B------:R-:W-:-:S04]  /*103b0*/  IADD3 R240, PT, PT, R123, 0x3e83, RZ ;  /* 0x00003e837bf07810 */ /* 0x000fc80007ffe0ff */
[----:B------:R-:W-:Y:S02]  /*103c0*/  ISETP.GE.U32.AND P4, PT, R240, R133, PT ;  /* 0x00000085f000720c */ /* 0x000fe40003f86070 */
[----:B------:R-:W-:-:S03]  /*103d0*/  MOV R240, 0xff800000 ;  /* 0xff80000000f07802 */ /* 0x000fc60000000f00 */
[----:B------:R-:W1:Y:S01]  /*103e0*/  @!P1 LDC R239, c[0x0][0x390] ;  /* 0x0000e400ffef9b82 */ /* 0x000e620000000800 */
[----:B--2---:R-:W-:-:S07]  /*103f0*/  @!P1 HADD2.F32 R241, -RZ, R243.H0_H0 ;  /* 0x200000f3fff19230 */ /* 0x004fce0000004100 */
[----:B------:R-:W-:Y:S02]  /*10400*/  @!P4 HADD2.F32 R243, -RZ, R243.H1_H1 ;  /* 0x300000f3fff3c230 */ /* 0x000fe40000004100 */
[----:B-1----:R-:W-:Y:S01]  /*10410*/  @!P1 FMUL R240, R241, R239 ;  /* 0x000000eff1f09220 */ /* 0x002fe20000400000 */
[--C-:B------:R-:W-:Y:S01]  /*10420*/  @!P0 HADD2.F32 R239, -RZ, R242.reuse.H1_H1 ;  /* 0x300000f2ffef8230 */ /* 0x100fe20000004100 */
[----:B------:R-:W-:Y:S01]  /*10430*/  MOV R241, 0xff800000 ;  /* 0xff80000000f17802 */ /* 0x000fe20000000f00 */
[----:B------:R-:W-:-:S03]  /*10440*/  HADD2.F32 R242, -RZ, R242.H0_H0 ;  /* 0x200000f2fff27230 */ /* 0x000fc60000004100 */
[----:B0-----:R-:W-:Y:S01]  /*10450*/  @!P0 FMUL R241, R239, UR6 ;  /* 0x00000006eff18c20 */ /* 0x001fe20008400000 */
[----:B------:R-:W-:Y:S01]  /*10460*/  MOV R239, 0xff800000 ;  /* 0xff80000000ef7802 */ /* 0x000fe20000000f00 */
[----:B------:R-:W-:Y:S01]  /*10470*/  FMUL R242, R242, UR6 ;  /* 0x00000006f2f27c20 */ /* 0x000fe20008400000 */
[----:B------:R-:W-:-:S04]  /*10480*/  @!P4 FMUL R239, R243, UR6 ;  /* 0x00000006f3efcc20 */ /* 0x000fc80008400000 */
[----:B------:R1:W-:Y:S03]  /*10490*/  STL [R1+0x2c4], R242 ;  /* 0x0002c4f201007387 */ /* 0x0003e60000100800 */
.L_x_9177:
[----:B------:R-:W-:Y:S05]  /*104a0*/  BSYNC.RECONVERGENT B0 ;  /* 0x0000000000007941 */ /* 0x000fea0003800200 */
.L_x_9176:
[----:B------:R-:W-:Y:S01]  /*104b0*/  MOV R245, 0xff800000 ;  /* 0xff80000000f57802 */ /* 0x000fe20000000f00 */
[----:B------:R-:W-:Y:S01]  /*104c0*/  BSSY.RECONVERGENT B0, `(.L_x_9178) ;  /* 0x000001b000007945 */ /* 0x000fe20003800200 */
[----:B01----:R-:W-:Y:S01]  /*104d0*/  MOV R242, 0xff800000 ;  /* 0xff80000000f27802 */ /* 0x003fe20000000f00 */
        /* <DEDUP_REMOVED lines=25> */
.L_x_9179:
[----:B------:R-:W-:Y:S05]  /*10670*/  BSYNC.RECONVERGENT B0 ;  /* 0x0000000000007941 */ /* 0x000fea0003800200 */
.L_x_9178:
[----:B------:R-:W-:Y:S01]  /*10680*/  MOV R134, 0xff800000 ;  /* 0xff80000000867802 */ /* 0x000fe20000000f00 */
[----:B------:R-:W-:Y:S01]  /*10690*/  BSSY.RECONVERGENT B0, `(.L_x_9180) ;  /* 0x000001c000007945 */ /* 0x000fe20003800200 */
[----:B01----:R-:W-:Y:S01]  /*106a0*/  MOV R245, 0xff800000 ;  /* 0xff80000000f57802 */ /* 0x003fe20000000f00 */
[----:B------:R-:W-:Y:S01]  /*106b0*/  IMAD.MOV.U32 R246, RZ, RZ, -0x800000 ;  /* 0xff800000fff67424 */ /* 0x000fe200078e00ff */
[----:B------:R-:W-:Y:S01]  /*106c0*/  MOV R247, 0xff800000 ;  /* 0xff80000000f77802 */ /* 0x000fe20000000f00 */
[----:B------:R0:W-:Y:S02]  /*106d0*/  STL [R1+0x2b8], R134 ;  /* 0x0002b88601007387 */ /* 0x0001e40000100800 */
[----:B0-----:R-:W0:Y:S01]  /*106e0*/  S2R R134, SR_CTAID.X ;  /* 0x0000000000867919 */ /* 0x001e220000002500 */
[----:B------:R-:W-:Y:S05]  /*106f0*/  @P3 BRA `(.L_x_9181) ;  /* 0x0000000000543947 */ /* 0x000fea0003800000 */
[----:B------:R-:W2:Y:S01]  /*10700*/  LDG.E.64 R126, desc[UR4][R126.64+0x7f00] ;  /* 0x007f00047e7e7981 */ /* 0x000ea2000c1e1b00 */
[C---:B------:R-:W-:Y:S01]  /*10710*/  IADD3 R245, PT, PT, R123.reuse, 0x3f82, RZ ;  /* 0x00003f827bf57810 */ /* 0x040fe20007ffe0ff */
[----:B------:R-:W1:Y:S01]  /*10720*/  LDCU UR6, c[0x0][0x390] ;  /* 0x00007200ff0677ac */ /* 0x000e620008000800 */
[----:B------:R-:W-:Y:S02]  /*10730*/  IADD3 R246, PT, PT, R123, 0x3f83, RZ ;  /* 0x00003f837bf67810 */ /* 0x000fe40007ffe0ff */
[-C--:B------:R-:W-:Y:S02]  /*10740*/  ISETP.GE.U32.AND P1, PT, R245, R133.reuse, PT ;  /* 0x00000085f500720c */ /* 0x080fe40003f26070 */
[----:B------:R-:W-:Y:S02]  /*10750*/  ISETP.GE.U32.AND P2, PT, R246, R133, PT ;  /* 0x00000085f600720c */ /* 0x000fe40003f46070 */
[----:B------:R-:W-:Y:S02]  /*10760*/  IADD3 R246, PT, PT, R123, 0x3f81, RZ ;  /* 0x00003f817bf67810 */ /* 0x000fe40007ffe0ff */
[----:B------:R-:W-:-:S02]  /*10770*/  MOV R247, 0xff800000 ;  /* 0xff80000000f77802 */ /* 0x000fc40000000f00 */
[----:B------:R-:W-:Y:S02]  /*10780*/  ISETP.GE.U32.AND P0, PT, R246, R133, PT ;  /* 0x00000085f600720c */ /* 0x000fe40003f06070 */
[----:B------:R-:W-:-:S03]  /*10790*/  MOV R246, 0xff800000 ;  /* 0xff80000000f67802 */ /* 0x000fc60000000f00 */
[----:B------:R-:W3:Y:S01]  /*107a0*/  @!P1 LDC R245, c[0x0][0x390] ;  /* 0x0000e400fff59b82 */ /* 0x000ee20000000800 */
[--C-:B--2---:R-:W-:Y:S02]  /*107b0*/  @!P1 HADD2.F32 R133, -RZ, R127.reuse.H0_H0 ;  /* 0x2000007fff859230 */ /* 0x104fe40000004100 */
[----:B------:R-:W-:-:S03]  /*107c0*/  @!P2 HADD2.F32 R127, -RZ, R127.H1_H1 ;  /* 0x3000007fff7fa230 */ /* 0x000fc60000004100 */
[----:B---3--:R-:W-:Y:S02]  /*107d0*/  @!P1 FMUL R246, R133, R245 ;  /* 0x000000f585f69220 */ /* 0x008fe40000400000 */
[--C-:B------:R-:W-:Y:S01]  /*107e0*/  @!P0 HADD2.F32 R133, -RZ, R126.reuse.H1_H1 ;  /* 0x3000007eff858230 */ /* 0x100fe20000004100 */
[----:B------:R-:W-:Y:S01]  /*107f0*/  MOV R245, 0xff800000 ;  /* 0xff80000000f57802 */ /* 0x000fe20000000f00 */
[----:B------:R-:W-:Y:S02]  /*10800*/  HADD2.F32 R126, -RZ, R126.H0_H0 ;  /* 0x2000007eff7e7230 */ /* 0x000fe40000004100 */
[----:B-1----:R-:W-:Y:S01]  /*10810*/  @!P2 FMUL R245, R127, UR6 ;  /* 0x000000067ff5ac20 */ /* 0x002fe20008400000 */
[----:B------:R-:W-:Y:S02]  /*10820*/  @!P0 FMUL R247, R133, UR6 ;  /* 0x0000000685f78c20 */ /* 0x000fe40008400000 */
[----:B------:R-:W-:-:S05]  /*10830*/  FMUL R126, R126, UR6 ;  /* 0x000000067e7e7c20 */ /* 0x000fca0008400000 */
[----:B------:R1:W-:Y:S02]  /*10840*/  STL [R1+0x2b8], R126 ;  /* 0x0002b87e01007387 */ /* 0x0003e40000100800 */
.L_x_9181:
[----:B------:R-:W-:Y:S05]  /*10850*/  BSYNC.RECONVERGENT B0 ;  /* 0x0000000000007941 */ /* 0x000fea0003800200 */
.L_x_9180:
        /* <DEDUP_REMOVED lines=12> */
[----:B------:R-:W-:Y:S01]  /*10920*/  STL [R1+0x454], R246 ;  /* 0x000454f601007387 */ /* 0x000fe20000100800 */
[----:B------:R-:W-:-:S03]  /*10930*/  FSETP.GT.AND P0, PT, R126, R250, PT ;  /* 0x000000fa7e00720b */ /* 0x000fc60003f04000 */
[----:B------:R0:W-:Y:S01]  /*10940*/  STL [R1+0x450], R245 ;  /* 0x000450f501007387 */ /* 0x0001e20000100800 */
[----:B------:R-:W-:-:S03]  /*10950*/  FSEL R126, R126, R250, P0 ;  /* 0x000000fa7e7e7208 */ /* 0x000fc60000000000 */
[----:B------:R-:W-:Y:S04]  /*10960*/  STL [R1+0x44c], R125 ;  /* 0x00044c7d01007387 */ /* 0x000fe80000100800 */
        /* <DEDUP_REMOVED lines=581> */
[----:B------:R-:W-:-:S04]  /*12dc0*/  FSEL R126, R126, R11, P0 ;  /* 0x0000000b7e7e7208 */ /* 0x000fc80000000000 */
        /* <DEDUP_REMOVED lines=720> */
[----:B------:R-:W-:Y:S01]  /*15ad0*/  IMAD.MOV.U32 R133, RZ, RZ, 0x437c0000 ;  /* 0x437c0000ff857424 */ /* 0x000fe200078e00ff */
        /* <DEDUP_REMOVED lines=27> */
[----:B------:R-:W-:-:S04]  /*15c90*/  SHF.L.U32 R252, R252, 0x17, RZ ;  /* 0x00000017fcfc7819 */ /* 0x000fc800000006ff */
        /* <DEDUP_REMOVED lines=35> */
.L_x_9182:
        /* <DEDUP_REMOVED lines=24> */
.L_x_9183:
        /* <DEDUP_REMOVED lines=12> */
.L_x_9184:
        /* <DEDUP_REMOVED lines=12> */
.L_x_9185:
        /* <DEDUP_REMOVED lines=14> */
.L_x_9186:
        /* <DEDUP_REMOVED lines=12> */
.L_x_9187:
        /* <DEDUP_REMOVED lines=12> */
.L_x_9188:
        /* <DEDUP_REMOVED lines=12> */
.L_x_9189:
        /* <DEDUP_REMOVED lines=20> */
.L_x_9190:
        /* <DEDUP_REMOVED lines=14> */
.L_x_9191:
        /* <DEDUP_REMOVED lines=12> */
.L_x_9192:
        /* <DEDUP_REMOVED lines=12> */
.L_x_9193:
        /* <DEDUP_REMOVED lines=14> */
.L_x_9194:
        /* <DEDUP_REMOVED lines=12> */
.L_x_9195:
        /* <DEDUP_REMOVED lines=12> */
.L_x_9196:
        /* <DEDUP_REMOVED lines=13> */
.L_x_9197:
        /* <DEDUP_REMOVED lines=20> */
.L_x_9198:
        /* <DEDUP_REMOVED lines=14> */
.L_x_9199:
        /* <DEDUP_REMOVED lines=12> */
.L_x_9200:
        /* <DEDUP_REMOVED lines=12> */
.L_x_9201:
        /* <DEDUP_REMOVED lines=14> */
.L_x_9202:
        /* <DEDUP_REMOVED lines=12> */
.L_x_9203:
        /* <DEDUP_REMOVED lines=12> */
.L_x_9204:
        /* <DEDUP_REMOVED lines=13> */
.L_x_9205:
        /* <DEDUP_REMOVED lines=20> */
.L_x_9206:
        /* <DEDUP_REMOVED lines=14> */
.L_x_9207:
        /* <DEDUP_REMOVED lines=12> */
.L_x_9208:
        /* <DEDUP_REMOVED lines=12> */
.L_x_9209:
        /* <DEDUP_REMOVED lines=14> */
.L_x_9210:
        /* <DEDUP_REMOVED lines=12> */
.L_x_9211:
        /* <DEDUP_REMOVED lines=12> */
.L_x_9212:
        /* <DEDUP_REMOVED lines=13> */
.L_x_9213:
        /* <DEDUP_REMOVED lines=20> */
.L_x_9214:
        /* <DEDUP_REMOVED lines=14> */
.L_x_9215:
        /* <DEDUP_REMOVED lines=12> */
.L_x_9216:
        /* <DEDUP_REMOVED lines=12> */
.L_x_9217:
        /* <DEDUP_REMOVED lines=14> */
.L_x_9218:
        /* <DEDUP_REMOVED lines=12> */
.L_x_9219:
        /* <DEDUP_REMOVED lines=12> */
.L_x_9220:
        /* <DEDUP_REMOVED lines=13> */
.L_x_9221:
        /* <DEDUP_REMOVED lines=20> */
.L_x_9222:
        /* <DEDUP_REMOVED lines=14> */
.L_x_9223:
        /* <DEDUP_REMOVED lines=12> */
.L_x_9224:
        /* <DEDUP_REMOVED lines=12> */
.L_x_9225:
        /* <DEDUP_REMOVED lines=14> */
.L_x_9226:
        /* <DEDUP_REMOVED lines=12> */
.L_x_9227:
        /* <DEDUP_REMOVED lines=12> */
.L_x_9228:
        /* <DEDUP_REMOVED lines=13> */
.L_x_9229:
        /* <DEDUP_REMOVED lines=20> */
.L_x_9230:
        /* <DEDUP_REMOVED lines=14> */
.L_x_9231:
        /* <DEDUP_REMOVED lines=12> */
.L_x_9232:
        /* <DEDUP_REMOVED lines=12> */
.L_x_9233:
        /* <DEDUP_REMOVED lines=14> */
.L_x_9234:
        /* <DEDUP_REMOVED lines=12> */
.L_x_9235:
        /* <DEDUP_REMOVED lines=12> */
.L_x_9236:
        /* <DEDUP_REMOVED lines=13> */
.L_x_9237:
        /* <DEDUP_REMOVED lines=20> */
.L_x_9238:
        /* <DEDUP_REMOVED lines=14> */
.L_x_9239:
        /* <DEDUP_REMOVED lines=12> */
.L_x_9240:
        /* <DEDUP_REMOVED lines=12> */
.L_x_9241:
        /* <DEDUP_REMOVED lines=14> */
.L_x_9242:
        /* <DEDUP_REMOVED lines=12> */
.L_x_9243:
        /* <DEDUP_REMOVED lines=12> */
.L_x_9244:
        /* <DEDUP_REMOVED lines=13> */
.L_x_9245:
        /* <DEDUP_REMOVED lines=20> */
.L_x_9246:
        /* <DEDUP_REMOVED lines=14> */
.L_x_9247:
        /* <DEDUP_REMOVED lines=12> */
.L_x_9248:
        /* <DEDUP_REMOVED lines=12> */
.L_x_9249:
        /* <DEDUP_REMOVED lines=14> */
.L_x_9250:
        /* <DEDUP_REMOVED lines=12> */
.L_x_9251:
        /* <DEDUP_REMOVED lines=12> */
.L_x_9252:
        /* <DEDUP_REMOVED lines=13> */
.L_x_9253:
        /* <DEDUP_REMOVED lines=20> */
.L_x_9254:
        /* <DEDUP_REMOVED lines=14> */
.L_x_9255:
        /* <DEDUP_REMOVED lines=12> */
.L_x_9256:
        /* <DEDUP_REMOVED lines=12> */
.L_x_9257:
        /* <DEDUP_REMOVED lines=14> */
.L_x_9258:
        /* <DEDUP_REMOVED lines=12> */
.L_x_9259:
        /* <DEDUP_REMOVED lines=12> */
.L_x_9260:
        /* <DEDUP_REMOVED lines=13> */
.L_x_9261:
        /* <DEDUP_REMOVED lines=20> */
.L_x_9262:
        /* <DEDUP_REMOVED lines=14> */
.L_x_9263:
        /* <DEDUP_REMOVED lines=12> */
.L_x_9264:
        /* <DEDUP_REMOVED lines=12> */
.L_x_9265:
        /* <DEDUP_REMOVED lines=14> */
.L_x_9266:
        /* <DEDUP_REMOVED lines=12> */
.L_x_9267:
        /* <DEDUP_REMOVED lines=12> */
.L_x_9268:
        /* <DEDUP_REMOVED lines=13> */
.L_x_9269:
        /* <DEDUP_REMOVED lines=20> */
.L_x_9270:
        /* <DEDUP_REMOVED lines=14> */
.L_x_9271:
        /* <DEDUP_REMOVED lines=12> */
.L_x_9272:
        /* <DEDUP_REMOVED lines=12> */
.L_x_9273:
        /* <DEDUP_REMOVED lines=14> */
.L_x_9274:
        /* <DEDUP_REMOVED lines=12> */
.L_x_9275:
        /* <DEDUP_REMOVED lines=12> */
.L_x_9276:
        /* <DEDUP_REMOVED lines=13> */
.L_x_9277:
        /* <DEDUP_REMOVED lines=20> */
.L_x_9278:
        /* <DEDUP_REMOVED lines=14> */
.L_x_9279:
        /* <DEDUP_REMOVED lines=12> */
.L_x_9280:
        /* <DEDUP_REMOVED lines=12> */
.L_x_9281:
        /* <DEDUP_REMOVED lines=14> */
.L_x_9282:
        /* <DEDUP_REMOVED lines=12> */
.L_x_9283:
        /* <DEDUP_REMOVED lines=12> */
.L_x_9284:
        /* <DEDUP_REMOVED lines=13> */
.L_x_9285:
        /* <DEDUP_REMOVED lines=20> */
.L_x_9286:
        /* <DEDUP_REMOVED lines=14> */
.L_x_9287:
        /* <DEDUP_REMOVED lines=12> */
.L_x_9288:
        /* <DEDUP_REMOVED lines=12> */
.L_x_9289:
        /* <DEDUP_REMOVED lines=14> */
.L_x_9290:
        /* <DEDUP_REMOVED lines=12> */
.L_x_9291:
        /* <DEDUP_REMOVED lines=12> */
.L_x_9292:
        /* <DEDUP_REMOVED lines=13> */
.L_x_9293:
        /* <DEDUP_REMOVED lines=20> */
.L_x_9294:
        /* <DEDUP_REMOVED lines=14> */
.L_x_9295:
        /* <DEDUP_REMOVED lines=12> */
.L_x_9296:
        /* <DEDUP_REMOVED lines=12> */
.L_x_9297:
        /* <DEDUP_REMOVED lines=14> */
.L_x_9298:
        /* <DEDUP_REMOVED lines=12> */
.L_x_9299:
        /* <DEDUP_REMOVED lines=12> */
.L_x_9300:
        /* <DEDUP_REMOVED lines=13> */
.L_x_9301:
        /* <DEDUP_REMOVED lines=20> */
.L_x_9302:
        /* <DEDUP_REMOVED lines=14> */
.L_x_9303:
        /* <DEDUP_REMOVED lines=12> */
.L_x_9304:
        /* <DEDUP_REMOVED lines=12> */
.L_x_9305:
        /* <DEDUP_REMOVED lines=14> */
.L_x_9306:
        /* <DEDUP_REMOVED lines=12> */
.L_x_9307:
        /* <DEDUP_REMOVED lines=12> */
.L_x_9308:
        /* <DEDUP_REMOVED lines=13> */
.L_x_9309:
        /* <DEDUP_REMOVED lines=20> */
.L_x_9310:
        /* <DEDUP_REMOVED lines=14> */
.L_x_9311:
        /* <DEDUP_REMOVED lines=12> */
.L_x_9312:
        /* <DEDUP_REMOVED lines=12> */
.L_x_9313:
        /* <DEDUP_REMOVED lines=14> */
.L_x_9314:
        /* <DEDUP_REMOVED lines=12> */
.L_x_9315:
        /* <DEDUP_REMOVED lines=12> */
.L_x_9316:
        /* <DEDUP_REMOVED lines=13> */
.L_x_9317:
        /* <DEDUP_REMOVED lines=20> */
.L_x_9318:
        /* <DEDUP_REMOVED lines=14> */
.L_x_9319:
        /* <DEDUP_REMOVED lines=12> */
.L_x_9320:
        /* <DEDUP_REMOVED lines=12> */
.L_x_9321:
        /* <DEDUP_REMOVED lines=14> */
.L_x_9322:
        /* <DEDUP_REMOVED lines=12> */
.L_x_9323:
        /* <DEDUP_REMOVED lines=12> */
.L_x_9324:
        /* <DEDUP_REMOVED lines=13> */
.L_x_9325:
        /* <DEDUP_REMOVED lines=20> */
.L_x_9326:
        /* <DEDUP_REMOVED lines=16> */
.L_x_9327:
        /* <DEDUP_REMOVED lines=14> */
.L_x_9328:
        /* <DEDUP_REMOVED lines=14> */
.L_x_9329:
        /* <DEDUP_REMOVED lines=14> */
.L_x_9330:
        /* <DEDUP_REMOVED lines=14> */
.L_x_9331:
        /* <DEDUP_REMOVED lines=14> */
.L_x_9332:
        /* <DEDUP_REMOVED lines=15> */
.L_x_9333:
        /* <DEDUP_REMOVED lines=20> */
.L_x_9334:
        /* <DEDUP_REMOVED lines=16> */
.L_x_9335:
        /* <DEDUP_REMOVED lines=14> */
.L_x_9336:
        /* <DEDUP_REMOVED lines=14> */
.L_x_9337:
        /* <DEDUP_REMOVED lines=14> */
.L_x_9338:
        /* <DEDUP_REMOVED lines=14> */
.L_x_9339:
        /* <DEDUP_REMOVED lines=14> */
.L_x_9340:
        /* <DEDUP_REMOVED lines=15> */
.L_x_9341:
        /* <DEDUP_REMOVED lines=20> */
.L_x_9342:
        /* <DEDUP_REMOVED lines=16> */
.L_x_9343:
        /* <DEDUP_REMOVED lines=14> */
.L_x_9344:
        /* <DEDUP_REMOVED lines=14> */
.L_x_9345:
        /* <DEDUP_REMOVED lines=14> */
.L_x_9346:
        /* <DEDUP_REMOVED lines=14> */
.L_x_9347:
        /* <DEDUP_REMOVED lines=14> */
.L_x_9348:
        /* <DEDUP_REMOVED lines=15> */
.L_x_9349:
        /* <DEDUP_REMOVED lines=20> */
.L_x_9350:
        /* <DEDUP_REMOVED lines=16> */
.L_x_9351:
        /* <DEDUP_REMOVED lines=14> */
.L_x_9352:
        /* <DEDUP_REMOVED lines=14> */
.L_x_9353:
        /* <DEDUP_REMOVED lines=14> */
.L_x_9354:
        /* <DEDUP_REMOVED lines=14> */
.L_x_9355:
        /* <DEDUP_REMOVED lines=14> */
.L_x_9356:
        /* <DEDUP_REMOVED lines=15> */
.L_x_9357:
        /* <DEDUP_REMOVED lines=20> */
.L_x_9358:
        /* <DEDUP_REMOVED lines=16> */
.L_x_9359:
        /* <DEDUP_REMOVED lines=14> */
.L_x_9360:
        /* <DEDUP_REMOVED lines=14> */
.L_x_9361:
        /* <DEDUP_REMOVED lines=14> */
.L_x_9362:
        /* <DEDUP_REMOVED lines=14> */
.L_x_9363:
        /* <DEDUP_REMOVED lines=14> */
.L_x_9364:
        /* <DEDUP_REMOVED lines=15> */
.L_x_9365:
        /* <DEDUP_REMOVED lines=20> */
.L_x_9366:
        /* <DEDUP_REMOVED lines=16> */
.L_x_9367:
        /* <DEDUP_REMOVED lines=14> */
.L_x_9368:
        /* <DEDUP_REMOVED lines=14> */
.L_x_9369:
        /* <DEDUP_REMOVED lines=14> */
.L_x_9370:
        /* <DEDUP_REMOVED lines=14> */
.L_x_9371:
        /* <DEDUP_REMOVED lines=14> */
.L_x_9372:
        /* <DEDUP_REMOVED lines=15> */
.L_x_9373:
        /* <DEDUP_REMOVED lines=20> */
.L_x_9374:
        /* <DEDUP_REMOVED lines=16> */
.L_x_9375:
        /* <DEDUP_REMOVED lines=14> */
.L_x_9376:
        /* <DEDUP_REMOVED lines=14> */
.L_x_9377:
        /* <DEDUP_REMOVED lines=14> */
.L_x_9378:
        /* <DEDUP_REMOVED lines=14> */
.L_x_9379:
        /* <DEDUP_REMOVED lines=14> */
.L_x_9380:
        /* <DEDUP_REMOVED lines=15> */
.L_x_9381:
        /* <DEDUP_REMOVED lines=20> */
.L_x_9382:
        /* <DEDUP_REMOVED lines=16> */
.L_x_9383:
        /* <DEDUP_REMOVED lines=14> */
.L_x_9384:
        /* <DEDUP_REMOVED lines=14> */
.L_x_9385:
        /* <DEDUP_REMOVED lines=14> */
.L_x_9386:
        /* <DEDUP_REMOVED lines=14> */
.L_x_9387:
        /* <DEDUP_REMOVED lines=14> */
.L_x_9388:
        /* <DEDUP_REMOVED lines=15> */
.L_x_9389:
        /* <DEDUP_REMOVED lines=20> */
.L_x_9390:
        /* <DEDUP_REMOVED lines=16> */
.L_x_9391:
        /* <DEDUP_REMOVED lines=14> */
.L_x_9392:
        /* <DEDUP_REMOVED lines=14> */
.L_x_9393:
        /* <DEDUP_REMOVED lines=14> */
.L_x_9394:
        /* <DEDUP_REMOVED lines=12> */
.L_x_9395:
        /* <DEDUP_REMOVED lines=14> */
.L_x_9396:
        /* <DEDUP_REMOVED lines=15> */
.L_x_9397:
        /* <DEDUP_REMOVED lines=20> */
.L_x_9398:
        /* <DEDUP_REMOVED lines=16> */
.L_x_9399:
        /* <DEDUP_REMOVED lines=14> */
.L_x_9400:
        /* <DEDUP_REMOVED lines=12> */
.L_x_9401:
        /* <DEDUP_REMOVED lines=14> */
.L_x_9402:
        /* <DEDUP_REMOVED lines=14> */
.L_x_9403:
        /* <DEDUP_REMOVED lines=14> */
.L_x_9404:
        /* <DEDUP_REMOVED lines=13> */
.L_x_9405:
        /* <DEDUP_REMOVED lines=20> */
.L_x_9406:
        /* <DEDUP_REMOVED lines=16> */
.L_x_9407:
        /* <DEDUP_REMOVED lines=14> */
.L_x_9408:
        /* <DEDUP_REMOVED lines=12> */
.L_x_9409:
        /* <DEDUP_REMOVED lines=14> */
.L_x_9410:
        /* <DEDUP_REMOVED lines=14> */
.L_x_9411:
        /* <DEDUP_REMOVED lines=14> */
.L_x_9412:
        /* <DEDUP_REMOVED lines=13> */
.L_x_9413:
        /* <DEDUP_REMOVED lines=20> */
.L_x_9414:
        /* <DEDUP_REMOVED lines=16> */
.L_x_9415:
        /* <DEDUP_REMOVED lines=14> */
.L_x_9416:
        /* <DEDUP_REMOVED lines=12> */
.L_x_9417:
        /* <DEDUP_REMOVED lines=14> */
.L_x_9418:
        /* <DEDUP_REMOVED lines=14> */
.L_x_9419:
        /* <DEDUP_REMOVED lines=14> */
.L_x_9420:
        /* <DEDUP_REMOVED lines=13> */
.L_x_9421:
        /* <DEDUP_REMOVED lines=20> */
.L_x_9422:
        /* <DEDUP_REMOVED lines=16> */
.L_x_9423:
        /* <DEDUP_REMOVED lines=14> */
.L_x_9424:
        /* <DEDUP_REMOVED lines=14> */
.L_x_9425:
        /* <DEDUP_REMOVED lines=14> */
.L_x_9426:
        /* <DEDUP_REMOVED lines=14> */
.L_x_9427:
        /* <DEDUP_REMOVED lines=14> */
.L_x_9428:
        /* <DEDUP_REMOVED lines=15> */
.L_x_9429:
        /* <DEDUP_REMOVED lines=20> */
.L_x_9430:
        /* <DEDUP_REMOVED lines=16> */
.L_x_9431:
        /* <DEDUP_REMOVED lines=14> */
.L_x_9432:
        /* <DEDUP_REMOVED lines=14> */
.L_x_9433:
        /* <DEDUP_REMOVED lines=14> */
.L_x_9434:
        /* <DEDUP_REMOVED lines=14> */
.L_x_9435:
        /* <DEDUP_REMOVED lines=14> */
.L_x_9436:
        /* <DEDUP_REMOVED lines=15> */
.L_x_9437:
        /* <DEDUP_REMOVED lines=20> */
.L_x_9438:
        /* <DEDUP_REMOVED lines=16> */
.L_x_9439:
        /* <DEDUP_REMOVED lines=14> */
.L_x_9440:
        /* <DEDUP_REMOVED lines=14> */
.L_x_9441:
        /* <DEDUP_REMOVED lines=14> */
.L_x_9442:
        /* <DEDUP_REMOVED lines=14> */
.L_x_9443:
        /* <DEDUP_REMOVED lines=14> */
.L_x_9444:
        /* <DEDUP_REMOVED lines=15> */
.L_x_9445:
        /* <DEDUP_REMOVED lines=20> */
.L_x_9446:
        /* <DEDUP_REMOVED lines=16> */
.L_x_9447:
        /* <DEDUP_REMOVED lines=14> */
.L_x_9448:
        /* <DEDUP_REMOVED lines=14> */
.L_x_9449:
        /* <DEDUP_REMOVED lines=14> */
.L_x_9450:
        /* <DEDUP_REMOVED lines=14> */
.L_x_9451:
        /* <DEDUP_REMOVED lines=14> */
.L_x_9452:
        /* <DEDUP_REMOVED lines=15> */
.L_x_9453:
        /* <DEDUP_REMOVED lines=20> */
.L_x_9454:
        /* <DEDUP_REMOVED lines=16> */
.L_x_9455:
        /* <DEDUP_REMOVED lines=14> */
.L_x_9456:
        /* <DEDUP_REMOVED lines=14> */
.L_x_9457:
        /* <DEDUP_REMOVED lines=14> */
.L_x_9458:
        /* <DEDUP_REMOVED lines=14> */
.L_x_9459:
        /* <DEDUP_REMOVED lines=14> */
.L_x_9460:
        /* <DEDUP_REMOVED lines=15> */
.L_x_9461:
        /* <DEDUP_REMOVED lines=20> */
.L_x_9462:
        /* <DEDUP_REMOVED lines=16> */
.L_x_9463:
        /* <DEDUP_REMOVED lines=14> */
.L_x_9464:
        /* <DEDUP_REMOVED lines=14> */
.L_x_9465:
        /* <DEDUP_REMOVED lines=14> */
.L_x_9466:
        /* <DEDUP_REMOVED lines=14> */
.L_x_9467:
        /* <DEDUP_REMOVED lines=14> */
.L_x_9468:
        /* <DEDUP_REMOVED lines=15> */
.L_x_9469:
        /* <DEDUP_REMOVED lines=20> */
.L_x_9470:
        /* <DEDUP_REMOVED lines=16> */
.L_x_9471:
        /* <DEDUP_REMOVED lines=14> */
.L_x_9472:
        /* <DEDUP_REMOVED lines=14> */
.L_x_9473:
        /* <DEDUP_REMOVED lines=14> */
.L_x_9474:
        /* <DEDUP_REMOVED lines=14> */
.L_x_9475:
        /* <DEDUP_REMOVED lines=14> */
.L_x_9476:
        /* <DEDUP_REMOVED lines=15> */
.L_x_9477:
        /* <DEDUP_REMOVED lines=20> */
.L_x_9478:
        /* <DEDUP_REMOVED lines=16> */
.L_x_9479:
        /* <DEDUP_REMOVED lines=14> */
.L_x_9480:
        /* <DEDUP_REMOVED lines=14> */
.L_x_9481:
        /* <DEDUP_REMOVED lines=14> */
.L_x_9482:
        /* <DEDUP_REMOVED lines=14> */
.L_x_9483:
        /* <DEDUP_REMOVED lines=14> */
.L_x_9484:
        /* <DEDUP_REMOVED lines=15> */
.L_x_9485:
        /* <DEDUP_REMOVED lines=20> */
.L_x_9486:
        /* <DEDUP_REMOVED lines=16> */
.L_x_9487:
        /* <DEDUP_REMOVED lines=14> */
.L_x_9488:
        /* <DEDUP_REMOVED lines=14> */
.L_x_9489:
        /* <DEDUP_REMOVED lines=14> */
.L_x_9490:
        /* <DEDUP_REMOVED lines=14> */
.L_x_9491:
        /* <DEDUP_REMOVED lines=14> */
.L_x_9492:
        /* <DEDUP_REMOVED lines=15> */
.L_x_9493:
        /* <DEDUP_REMOVED lines=20> */
.L_x_9494:
        /* <DEDUP_REMOVED lines=16> */
.L_x_9495:
        /* <DEDUP_REMOVED lines=14> */
.L_x_9496:
        /* <DEDUP_REMOVED lines=14> */
.L_x_9497:
        /* <DEDUP_REMOVED lines=14> */
.L_x_9498:
        /* <DEDUP_REMOVED lines=14> */
.L_x_9499:
        /* <DEDUP_REMOVED lines=14> */
.L_x_9500:
        /* <DEDUP_REMOVED lines=15> */
.L_x_9501:
        /* <DEDUP_REMOVED lines=20> */
.L_x_9502:
        /* <DEDUP_REMOVED lines=16> */
.L_x_9503:
        /* <DEDUP_REMOVED lines=14> */
.L_x_9504:
        /* <DEDUP_REMOVED lines=14> */
.L_x_9505:
        /* <DEDUP_REMOVED lines=14> */
.L_x_9506:
        /* <DEDUP_REMOVED lines=14> */
.L_x_9507:
        /* <DEDUP_REMOVED lines=14> */
.L_x_9508:
        /* <DEDUP_REMOVED lines=15> */
.L_x_9509:
        /* <DEDUP_REMOVED lines=20> */
.L_x_9510:
        /* <DEDUP_REMOVED lines=16> */
.L_x_9511:
        /* <DEDUP_REMOVED lines=14> */
.L_x_9512:
        /* <DEDUP_REMOVED lines=12> */
.L_x_9513:
        /* <DEDUP_REMOVED lines=14> */
.L_x_9514:
        /* <DEDUP_REMOVED lines=14> */
.L_x_9515:
        /* <DEDUP_REMOVED lines=14> */
.L_x_9516:
        /* <DEDUP_REMOVED lines=13> */
.L_x_9517:
        /* <DEDUP_REMOVED lines=20> */
.L_x_9518:
        /* <DEDUP_REMOVED lines=16> */
.L_x_9519:
        /* <DEDUP_REMOVED lines=14> */
.L_x_9520:
        /* <DEDUP_REMOVED lines=12> */
.L_x_9521:
        /* <DEDUP_REMOVED lines=14> */
.L_x_9522:
        /* <DEDUP_REMOVED lines=14> */
.L_x_9523:
        /* <DEDUP_REMOVED lines=14> */
.L_x_9524:
        /* <DEDUP_REMOVED lines=13> */
.L_x_9525:
        /* <DEDUP_REMOVED lines=20> */
.L_x_9526:
        /* <DEDUP_REMOVED lines=16> */
.L_x_9527:
        /* <DEDUP_REMOVED lines=14> */
.L_x_9528:
        /* <DEDUP_REMOVED lines=12> */
.L_x_9529:
        /* <DEDUP_REMOVED lines=14> */
.L_x_9530:
        /* <DEDUP_REMOVED lines=12> */
.L_x_9531:
        /* <DEDUP_REMOVED lines=12> */
.L_x_9532:
        /* <DEDUP_REMOVED lines=13> */
.L_x_9533:
        /* <DEDUP_REMOVED lines=20> */
.L_x_9534:
        /* <DEDUP_REMOVED lines=14> */
.L_x_9535:
        /* <DEDUP_REMOVED lines=12> */
.L_x_9536:
        /* <DEDUP_REMOVED lines=12> */
.L_x_9537:
        /* <DEDUP_REMOVED lines=14> */
.L_x_9538:
        /* <DEDUP_REMOVED lines=12> */
.L_x_9539:
        /* <DEDUP_REMOVED lines=12> */
.L_x_9540:
        /* <DEDUP_REMOVED lines=13> */
.L_x_9541:
        /* <DEDUP_REMOVED lines=20> */
.L_x_9542:
        /* <DEDUP_REMOVED lines=14> */
.L_x_9543:
        /* <DEDUP_REMOVED lines=12> */
.L_x_9544:
        /* <DEDUP_REMOVED lines=12> */
.L_x_9545:
        /* <DEDUP_REMOVED lines=14> */
.L_x_9546:
        /* <DEDUP_REMOVED lines=12> */
.L_x_9547:
        /* <DEDUP_REMOVED lines=12> */
.L_x_9548:
        /* <DEDUP_REMOVED lines=13> */
.L_x_9549:
        /* <DEDUP_REMOVED lines=20> */
.L_x_9550:
        /* <DEDUP_REMOVED lines=14> */
.L_x_9551:
        /* <DEDUP_REMOVED lines=12> */
.L_x_9552:
        /* <DEDUP_REMOVED lines=12> */
.L_x_9553:
        /* <DEDUP_REMOVED lines=14> */
.L_x_9554:
        /* <DEDUP_REMOVED lines=12> */
.L_x_9555:
        /* <DEDUP_REMOVED lines=12> */
.L_x_9556:
        /* <DEDUP_REMOVED lines=13> */
.L_x_9557:
        /* <DEDUP_REMOVED lines=20> */
.L_x_9558:
        /* <DEDUP_REMOVED lines=14> */
.L_x_9559:
        /* <DEDUP_REMOVED lines=12> */
.L_x_9560:
        /* <DEDUP_REMOVED lines=12> */
.L_x_9561:
        /* <DEDUP_REMOVED lines=14> */
.L_x_9562:
        /* <DEDUP_REMOVED lines=12> */
.L_x_9563:
        /* <DEDUP_REMOVED lines=12> */
.L_x_9564:
        /* <DEDUP_REMOVED lines=13> */
.L_x_9565:
        /* <DEDUP_REMOVED lines=20> */
.L_x_9566:
        /* <DEDUP_REMOVED lines=14> */
.L_x_9567:
        /* <DEDUP_REMOVED lines=12> */
.L_x_9568:
        /* <DEDUP_REMOVED lines=12> */
.L_x_9569:
        /* <DEDUP_REMOVED lines=14> */
.L_x_9570:
        /* <DEDUP_REMOVED lines=12> */
.L_x_9571:
        /* <DEDUP_REMOVED lines=12> */
.L_x_9572:
        /* <DEDUP_REMOVED lines=13> */
.L_x_9573:
        /* <DEDUP_REMOVED lines=20> */
.L_x_9574:
        /* <DEDUP_REMOVED lines=14> */
.L_x_9575:
        /* <DEDUP_REMOVED lines=12> */
.L_x_9576:
        /* <DEDUP_REMOVED lines=12> */
.L_x_9577:
        /* <DEDUP_REMOVED lines=14> */
.L_x_9578:
        /* <DEDUP_REMOVED lines=12> */
.L_x_9579:
        /* <DEDUP_REMOVED lines=12> */
.L_x_9580:
        /* <DEDUP_REMOVED lines=13> */
.L_x_9581:
        /* <DEDUP_REMOVED lines=20> */
.L_x_9582:
        /* <DEDUP_REMOVED lines=14> */
.L_x_9583:
        /* <DEDUP_REMOVED lines=12> */
.L_x_9584:
        /* <DEDUP_REMOVED lines=12> */
.L_x_9585:
        /* <DEDUP_REMOVED lines=14> */
.L_x_9586:
        /* <DEDUP_REMOVED lines=12> */
.L_x_9587:
        /* <DEDUP_REMOVED lines=12> */
.L_x_9588:
        /* <DEDUP_REMOVED lines=13> */
.L_x_9589:
        /* <DEDUP_REMOVED lines=20> */
.L_x_9590:
        /* <DEDUP_REMOVED lines=14> */
.L_x_9591:
        /* <DEDUP_REMOVED lines=12> */
.L_x_9592:
        /* <DEDUP_REMOVED lines=12> */
.L_x_9593:
        /* <DEDUP_REMOVED lines=14> */
.L_x_9594:
        /* <DEDUP_REMOVED lines=12> */
.L_x_9595:
        /* <DEDUP_REMOVED lines=12> */
.L_x_9596:
        /* <DEDUP_REMOVED lines=13> */
.L_x_9597:
        /* <DEDUP_REMOVED lines=20> */
.L_x_9598:
        /* <DEDUP_REMOVED lines=14> */
.L_x_9599:
        /* <DEDUP_REMOVED lines=12> */
.L_x_9600:
        /* <DEDUP_REMOVED lines=12> */
.L_x_9601:
        /* <DEDUP_REMOVED lines=14> */
.L_x_9602:
        /* <DEDUP_REMOVED lines=12> */
.L_x_9603:
        /* <DEDUP_REMOVED lines=12> */
.L_x_9604:
        /* <DEDUP_REMOVED lines=13> */
.L_x_9605:
        /* <DEDUP_REMOVED lines=20> */
.L_x_9606:
        /* <DEDUP_REMOVED lines=14> */
.L_x_9607:
        /* <DEDUP_REMOVED lines=12> */
.L_x_9608:
        /* <DEDUP_REMOVED lines=12> */
.L_x_9609:
        /* <DEDUP_REMOVED lines=14> */
.L_x_9610:
        /* <DEDUP_REMOVED lines=12> */
.L_x_9611:
        /* <DEDUP_REMOVED lines=12> */
.L_x_9612:
        /* <DEDUP_REMOVED lines=13> */
.L_x_9613:
        /* <DEDUP_REMOVED lines=20> */
.L_x_9614:
        /* <DEDUP_REMOVED lines=14> */
.L_x_9615:
        /* <DEDUP_REMOVED lines=12> */
.L_x_9616:
        /* <DEDUP_REMOVED lines=12> */
.L_x_9617:
        /* <DEDUP_REMOVED lines=14> */
.L_x_9618:
        /* <DEDUP_REMOVED lines=12> */
.L_x_9619:
        /* <DEDUP_REMOVED lines=12> */
.L_x_9620:
        /* <DEDUP_REMOVED lines=13> */
.L_x_9621:
        /* <DEDUP_REMOVED lines=20> */
.L_x_9622:
        /* <DEDUP_REMOVED lines=14> */
.L_x_9623:
        /* <DEDUP_REMOVED lines=12> */
.L_x_9624:
        /* <DEDUP_REMOVED lines=12> */
.L_x_9625:
        /* <DEDUP_REMOVED lines=14> */
.L_x_9626:
        /* <DEDUP_REMOVED lines=12> */
.L_x_9627:
        /* <DEDUP_REMOVED lines=12> */
.L_x_9628:
        /* <DEDUP_REMOVED lines=13> */
.L_x_9629:
        /* <DEDUP_REMOVED lines=20> */
.L_x_9630:
        /* <DEDUP_REMOVED lines=14> */
.L_x_9631:
        /* <DEDUP_REMOVED lines=12> */
.L_x_9632:
        /* <DEDUP_REMOVED lines=12> */
.L_x_9633:
        /* <DEDUP_REMOVED lines=14> */
.L_x_9634:
        /* <DEDUP_REMOVED lines=12> */
.L_x_9635:
        /* <DEDUP_REMOVED lines=12> */
.L_x_9636:
        /* <DEDUP_REMOVED lines=13> */
.L_x_9637:
        /* <DEDUP_REMOVED lines=20> */
.L_x_9638:
        /* <DEDUP_REMOVED lines=14> */
.L_x_9639:
        /* <DEDUP_REMOVED lines=12> */
.L_x_9640:
        /* <DEDUP_REMOVED lines=12> */
.L_x_9641:
        /* <DEDUP_REMOVED lines=14> */
.L_x_9642:
        /* <DEDUP_REMOVED lines=12> */
.L_x_9643:
        /* <DEDUP_REMOVED lines=12> */
.L_x_9644:
        /* <DEDUP_REMOVED lines=13> */
.L_x_9645:
        /* <DEDUP_REMOVED lines=20> */
.L_x_9646:
        /* <DEDUP_REMOVED lines=14> */
.L_x_9647:
        /* <DEDUP_REMOVED lines=12> */
.L_x_9648:
        /* <DEDUP_REMOVED lines=12> */
.L_x_9649:
        /* <DEDUP_REMOVED lines=14> */
.L_x_9650:
        /* <DEDUP_REMOVED lines=12> */
.L_x_9651:
        /* <DEDUP_REMOVED lines=12> */
.L_x_9652:
        /* <DEDUP_REMOVED lines=13> */
.L_x_9653:
        /* <DEDUP_REMOVED lines=20> */
.L_x_9654:
        /* <DEDUP_REMOVED lines=14> */
.L_x_9655:
        /* <DEDUP_REMOVED lines=12> */
.L_x_9656:
        /* <DEDUP_REMOVED lines=12> */
.L_x_9657:
        /* <DEDUP_REMOVED lines=14> */
.L_x_9658:
        /* <DEDUP_REMOVED lines=12> */
.L_x_9659:
        /* <DEDUP_REMOVED lines=12> */
.L_x_9660:
        /* <DEDUP_REMOVED lines=13> */
.L_x_9661:
        /* <DEDUP_REMOVED lines=20> */
.L_x_9662:
        /* <DEDUP_REMOVED lines=14> */
.L_x_9663:
        /* <DEDUP_REMOVED lines=12> */
.L_x_9664:
        /* <DEDUP_REMOVED lines=12> */
.L_x_9665:
        /* <DEDUP_REMOVED lines=14> */
.L_x_9666:
        /* <DEDUP_REMOVED lines=12> */
.L_x_9667:
        /* <DEDUP_REMOVED lines=12> */
.L_x_9668:
        /* <DEDUP_REMOVED lines=13> */
.L_x_9669:
        /* <DEDUP_REMOVED lines=20> */
.L_x_9670:
        /* <DEDUP_REMOVED lines=14> */
.L_x_9671:
        /* <DEDUP_REMOVED lines=12> */
.L_x_9672:
        /* <DEDUP_REMOVED lines=12> */
.L_x_9673:
        /* <DEDUP_REMOVED lines=14> */
.L_x_9674:
        /* <DEDUP_REMOVED lines=12> */
.L_x_9675:
        /* <DEDUP_REMOVED lines=12> */
.L_x_9676:
        /* <DEDUP_REMOVED lines=13> */
.L_x_9677:
        /* <DEDUP_REMOVED lines=15> */
.L_x_9678:
        /* <DEDUP_REMOVED lines=12> */
.L_x_9679:
        /* <DEDUP_REMOVED lines=12> */
.L_x_9680:
        /* <DEDUP_REMOVED lines=12> */
.L_x_9681:
        /* <DEDUP_REMOVED lines=14> */
.L_x_9682:
        /* <DEDUP_REMOVED lines=12> */
.L_x_9683:
        /* <DEDUP_REMOVED lines=11> */
.L_x_9684:
        /* <DEDUP_REMOVED lines=11> */
.L_x_9685:
        /* <DEDUP_REMOVED lines=13> */
.L_x_9686:
        /* <DEDUP_REMOVED lines=11> */
.L_x_9687:
        /* <DEDUP_REMOVED lines=11> */
.L_x_9688:
        /* <DEDUP_REMOVED lines=11> */
.L_x_9689:
        /* <DEDUP_REMOVED lines=28> */
[----:B------:R-:W-:Y:S05]  /*320f0*/  CALL.REL.NOINC `($__internal_15_$__cuda_sm3x_div_rn_noftz_f32_slowpath) ;  /* 0x00000310002c7944 */ /* 0x000fea0003c00000 */
[----:B------:R-:W-:-:S07]  /*32100*/  MOV R252, R134 ;  /* 0x0000008600fc7202 */ /* 0x000fce0000000f00 */
.L_x_9693:
[----:B------:R-:W-:Y:S05]  /*32110*/  BSYNC.RECONVERGENT B3 ;  /* 0x0000000000037941 */ /* 0x000fea0003800200 */
.L_x_9692:
[----:B------:R-:W0:Y:S01]  /*32120*/  S2R R123, SR_TID.X ;  /* 0x00000000007b7919 */ /* 0x000e220000002100 */
[----:B------:R-:W1:Y:S01]  /*32130*/  S2UR UR6, SR_CTAID.X ;  /* 0x00000000000679c3 */ /* 0x000e620000002500 */
[----:B------:R-:W-:Y:S01]  /*32140*/  BSSY.RECONVERGENT B3, `(.L_x_9694) ;  /* 0x000001a000037945 */ /* 0x000fe20003800200 */
[----:B------:R-:W-:Y:S02]  /*32150*/  F2FP.F16.F32.PACK_AB R252, RZ, R252 ;  /* 0x000000fcfffc723e */ /* 0x000fe400000000ff */
        /* <DEDUP_REMOVED lines=15> */
[----:B------:R-:W-:Y:S05]  /*32250*/  CALL.REL.NOINC `($__internal_15_$__cuda_sm3x_div_rn_noftz_f32_slowpath) ;  /* 0x0000030c00d47944 */ /* 0x000fea0003c00000 */
[----:B------:R-:W-:-:S07]  /*32260*/  MOV R126, R134 ;  /* 0x00000086007e7202 */ /* 0x000fce0000000f00 */
.L_x_9697:
[----:B------:R-:W-:Y:S05]  /*32270*/  BSYNC.RECONVERGENT B4 ;  /* 0x0000000000047941 */ /* 0x000fea0003800200 */
.L_x_9696:
[----:B------:R-:W-:-:S04]  /*32280*/  F2FP.F16.F32.PACK_AB R126, RZ, R126 ;  /* 0x0000007eff7e723e */ /* 0x000fc800000000ff */
[----:B------:R-:W-:-:S05]  /*32290*/  PRMT R126, R252, 0x5410, R126 ;  /* 0x00005410fc7e7816 */ /* 0x000fca000000007e */
[----:B------:R0:W-:Y:S01]  /*322a0*/  STL [R1], R126 ;  /* 0x0000007e01007387 */ /* 0x0001e20000100800 */
[----:B------:R-:W-:Y:S05]  /*322b0*/  BRA `(.L_x_9698) ;  /* 0x0000000000087947 */ /* 0x000fea0003800000 */
.L_x_9695:
[----:B------:R-:W-:-:S05]  /*322c0*/  PRMT R126, R252, 0x5410, RZ ;  /* 0x00005410fc7e7816 */ /* 0x000fca00000000ff */
[----:B------:R1:W-:Y:S02]  /*322d0*/  STL [R1], R126 ;  /* 0x0000007e01007387 */ /* 0x0003e40000100800 */
.L_x_9698:
[----:B------:R-:W-:Y:S05]  /*322e0*/  BSYNC.RECONVERGENT B3 ;  /* 0x0000000000037941 */ /* 0x000fea0003800200 */
.L_x_9694:
[----:B------:R-:W2:Y:S01]  /*322f0*/  S2UR UR6, SR_CTAID.X ;  /* 0x00000000000679c3 */ /* 0x000ea20000002500 */
[----:B01----:R-:W-:Y:S01]  /*32300*/  IADD3 R126, PT, PT, R123, 0x2, RZ ;  /* 0x000000027b7e7810 */ /* 0x003fe20007ffe0ff */
        /* <DEDUP_REMOVED lines=16> */
[----:B------:R-:W-:-:S07]  /*32410*/  IMAD.MOV.U32 R252, RZ, RZ, R134 ;  /* 0x000000fffffc7224 */ /* 0x000fce00078e0086 */
.L_x_9702:
[----:B------:R-:W-:Y:S05]  /*32420*/  BSYNC.RECONVERGENT B4 ;  /* 0x0000000000047941 */ /* 0x000fea0003800200 */
.L_x_9701:
[----:B------:R-:W-:Y:S01]  /*32430*/  F2FP.F16.F32.PACK_AB R252, RZ, R252 ;  /* 0x000000fcfffc723e */ /* 0x000fe200000000ff */
[----:B------:R-:W-:Y:S06]  /*32440*/  BRA `(.L_x_9703) ;  /* 0x0000000000047947 */ /* 0x000fec0003800000 */
.L_x_9700:
[----:B------:R-:W-:-:S07]  /*32450*/  PRMT R252, RZ, 0x7610, R252 ;  /* 0x00007610fffc7816 */ /* 0x000fce00000000fc */
.L_x_9703:
[----:B------:R-:W-:Y:S05]  /*32460*/  BSYNC.RECONVERGENT B3 ;  /* 0x0000000000037941 */ /* 0x000fea0003800200 */
.L_x_9699:
        /* <DEDUP_REMOVED lines=19> */
.L_x_9707:
[----:B------:R-:W-:Y:S05]  /*325a0*/  BSYNC.RECONVERGENT B4 ;  /* 0x0000000000047941 */ /* 0x000fea0003800200 */
.L_x_9706:
[----:B------:R-:W-:-:S04]  /*325b0*/  F2FP.F16.F32.PACK_AB R126, RZ, R126 ;  /* 0x0000007eff7e723e */ /* 0x000fc800000000ff */
[----:B------:R-:W-:Y:S01]  /*325c0*/  PRMT R126, R252, 0x5410, R126 ;  /* 0x00005410fc7e7816 */ /* 0x000fe2000000007e */
[----:B------:R-:W-:Y:S06]  /*325d0*/  BRA `(.L_x_9708) ;  /* 0x0000000000047947 */ /* 0x000fec0003800000 */
.L_x_9705:
[----:B------:R-:W-:-:S07]  /*325e0*/  PRMT R126, R252, 0x5410, RZ ;  /* 0x00005410fc7e7816 */ /* 0x000fce00000000ff */
.L_x_9708:
[----:B------:R-:W-:Y:S05]  /*325f0*/  BSYNC.RECONVERGENT B3 ;  /* 0x0000000000037941 */ /* 0x000fea0003800200 */
.L_x_9704:
[----:B------:R-:W-:Y:S02]  /*32600*/  MOV R127, R126 ;  /* 0x0000007e007f7202 */ /* 0x000fe40000000f00 */
[----:B------:R0:W5:Y:S01]  /*32610*/  LDL.LU R126, [R1] ;  /* 0x00000000017e7983 */ /* 0x0001620000300800 */
[----:B------:R-:W-:Y:S05]  /*32620*/  BRA `(.L_x_9709) ;  /* 0x0000000000107947 */ /* 0x000fea0003800000 */
.L_x_9691:
[----:B------:R-:W0:Y:S02]  /*32630*/  LDCU UR6, c[0x0][0x39c] ;  /* 0x00007380ff0677ac */ /* 0x000e240008000800 */
[----:B0-----:R-:W-:-:S13]  /*32640*/  ISETP.GE.AND P0, PT, R123, UR6, PT ;  /* 0x000000067b007c0c */ /* 0x001fda000bf06270 */
[----:B------:R-:W-:Y:S05]  /*32650*/  @P0 EXIT ;  /* 0x000000000000094d */ /* 0x000fea0003800000 */
[----:B------:R-:W-:-:S07]  /*32660*/  CS2R R126, SRZ ;  /* 0x00000000007e7805 */ /* 0x000fce000001ff00 */
.L_x_9709:
[----:B------:R-:W-:Y:S05]  /*32670*/  BSYNC.RECONVERGENT B2 ;  /* 0x0000000000027941 */ /* 0x000fea0003800200 */
.L_x_9690:
        /* <DEDUP_REMOVED lines=20> */
.L_x_9713:
[----:B------:R-:W-:Y:S05]  /*327c0*/  BSYNC.RECONVERGENT B3 ;  /* 0x0000000000037941 */ /* 0x000fea0003800200 */
.L_x_9712:
[----:B------:R-:W0:Y:S01]  /*327d0*/  S2UR UR6, SR_CTAID.X ;  /* 0x00000000000679c3 */ /* 0x000e220000002500 */
[----:B------:R-:W-:Y:S01]  /*327e0*/  IADD3 R126, PT, PT, R123, 0x81, RZ ;  /* 0x000000817b7e7810 */ /* 0x000fe20007ffe0ff */
[----:B------:R-:W-:Y:S01]  /*327f0*/  BSSY.RECONVERGENT B3, `(.L_x_9714) ;  /* 0x0000015000037945 */ /* 0x000fe20003800200 */
[----:B------:R-:W-:Y:S02]  /*32800*/  F2FP.F16.F32.PACK_AB R252, RZ, R252 ;  /* 0x000000fcfffc723e */ /* 0x000fe400000000ff */
        /* <DEDUP_REMOVED lines=13> */
[----:B------:R-:W-:Y:S05]  /*328e0*/  CALL.REL.NOINC `($__internal_15_$__cuda_sm3x_div_rn_noftz_f32_slowpath) ;  /* 0x0000030800307944 */ /* 0x000fea0003c00000 */
.L_x_9717:
[----:B------:R-:W-:Y:S05]  /*328f0*/  BSYNC.RECONVERGENT B4 ;  /* 0x0000000000047941 */ /* 0x000fea0003800200 */
.L_x_9716:
[----:B------:R-:W-:-:S04]  /*32900*/  F2FP.F16.F32.PACK_AB R134, RZ, R134 ;  /* 0x00000086ff86723e */ /* 0x000fc800000000ff */
[----:B------:R-:W-:Y:S01]  /*32910*/  PRMT R252, R252, 0x5410, R134 ;  /* 0x00005410fcfc7816 */ /* 0x000fe20000000086 */
[----:B------:R-:W-:Y:S06]  /*32920*/  BRA `(.L_x_9718) ;  /* 0x0000000000047947 */ /* 0x000fec0003800000 */
.L_x_9715:
[----:B------:R-:W-:-:S07]  /*32930*/  PRMT R252, R252, 0x5410, RZ ;  /* 0x00005410fcfc7816 */ /* 0x000fce00000000ff */
.L_x_9718:
[----:B------:R-:W-:Y:S05]  /*32940*/  BSYNC.RECONVERGENT B3 ;  /* 0x0000000000037941 */ /* 0x000fea0003800200 */
.L_x_9714:
        /* <DEDUP_REMOVED lines=17> */
[----:B------:R-:W-:-:S07]  /*32a60*/  MOV R120, R134 ;  /* 0x0000008600787202 */ /* 0x000fce0000000f00 */
.L_x_9722:
[----:B------:R-:W-:Y:S05]  /*32a70*/  BSYNC.RECONVERGENT B4 ;  /* 0x0000000000047941 */ /* 0x000fea0003800200 */
.L_x_9721:
[----:B------:R-:W-:Y:S01]  /*32a80*/  F2FP.F16.F32.PACK_AB R120, RZ, R120 ;  /* 0x00000078ff78723e */ /* 0x000fe200000000ff */
[----:B------:R-:W-:Y:S06]  /*32a90*/  BRA `(.L_x_9723) ;  /* 0x0000000000047947 */ /* 0x000fec0003800000 */
.L_x_9720:
[----:B------:R-:W-:-:S07]  /*32aa0*/  PRMT R120, RZ, 0x7610, R120 ;  /* 0x00007610ff787816 */ /* 0x000fce0000000078 */
.L_x_9723:
[----:B------:R-:W-:Y:S05]  /*32ab0*/  BSYNC.RECONVERGENT B3 ;  /* 0x0000000000037941 */ /* 0x000fea0003800200 */
.L_x_9719:
        /* <DEDUP_REMOVED lines=18> */
.L_x_9727:
[----:B------:R-:W-:Y:S05]  /*32be0*/  BSYNC.RECONVERGENT B4 ;  /* 0x0000000000047941 */ /* 0x000fea0003800200 */
.L_x_9726:
[----:B------:R-:W-:-:S04]  /*32bf0*/  F2FP.F16.F32.PACK_AB R121, RZ, R121 ;  /* 0x00000079ff79723e */ /* 0x000fc800000000ff */
[----:B------:R-:W-:Y:S01]  /*32c00*/  PRMT R126, R120, 0x5410, R121 ;  /* 0x00005410787e7816 */ /* 0x000fe20000000079 */
[----:B------:R-:W-:Y:S06]  /*32c10*/  BRA `(.L_x_9728) ;  /* 0x0000000000047947 */ /* 0x000fec0003800000 */
.L_x_9725:
[----:B------:R-:W-:-:S07]  /*32c20*/  PRMT R126, R120, 0x5410, RZ ;  /* 0x00005410787e7816 */ /* 0x000fce00000000ff */
.L_x_9728:
[----:B------:R-:W-:Y:S05]  /*32c30*/  BSYNC.RECONVERGENT B3 ;  /* 0x0000000000037941 */ /* 0x000fea0003800200 */
.L_x_9724:
[----:B------:R-:W-:Y:S02]  /*32c40*/  MOV R120, R252 ;  /* 0x000000fc00787202 */ /* 0x000fe40000000f00 */
[----:B------:R-:W-:-:S05]  /*32c50*/  MOV R121, R126 ;  /* 0x0000007e00797202 */ /* 0x000fca0000000f00 */
[----:B------:R2:W-:Y:S01]  /*32c60*/  STG.E.64 desc[UR4][R124.64+0x100], R120 ;  /* 0x000100787c007986 */ /* 0x0005e2000c101b04 */
[----:B------:R-:W-:Y:S05]  /*32c70*/  BRA `(.L_x_9729) ;  /* 0x0000000000107947 */ /* 0x000fea0003800000 */
.L_x_9711:
[----:B------:R-:W0:Y:S02]  /*32c80*/  LDCU UR6, c[0x0][0x39c] ;  /* 0x00007380ff0677ac */ /* 0x000e240008000800 */
[----:B0-----:R-:W-:-:S13]  /*32c90*/  ISETP.GE.AND P0, PT, R126, UR6, PT ;  /* 0x000000067e007c0c */ /* 0x001fda000bf06270 */
[----:B------:R-:W-:Y:S05]  /*32ca0*/  @P0 EXIT ;  /* 0x000000000000094d */ /* 0x000fea0003800000 */
[----:B------:R0:W-:Y:S02]  /*32cb0*/  STG.E.64 desc[UR4][R124.64+0x100], RZ ;  /* 0x000100ff7c007986 */ /* 0x0001e4000c101b04 */
.L_x_9729:
[----:B------:R-:W-:Y:S05]  /*32cc0*/  BSYNC.RECONVERGENT B2 ;  /* 0x0000000000027941 */ /* 0x000fea0003800200 */
.L_x_9710:
        /* <DEDUP_REMOVED lines=16> */
[----:B01-34-:R-:W-:Y:S05]  /*32dd0*/  CALL.REL.NOINC `($__internal_15_$__cuda_sm3x_div_rn_noftz_f32_slowpath) ;  /* 0x0000030000f47944 */ /* 0x01bfea0003c00000 */
[----:B------:R-:W-:-:S07]  /*32de0*/  MOV R120, R134 ;  /* 0x0000008600787202 */ /* 0x000fce0000000f00 */
.L_x_9733:
[----:B------:R-:W-:Y:S05]  /*32df0*/  BSYNC.RECONVERGENT B3 ;  /* 0x0000000000037941 */ /* 0x000fea0003800200 */
.L_x_9732:
[----:B------:R-:W2:Y:S01]  /*32e00*/  S2UR UR6, SR_CTAID.X ;  /* 0x00000000000679c3 */ /* 0x000ea20000002500 */
[----:B------:R-:W-:Y:S01]  /*32e10*/  VIADD R121, R123, 0x101 ;  /* 0x000001017b797836 */ /* 0x000fe20000000000 */
[----:B------:R-:W-:Y:S01]  /*32e20*/  BSSY.RECONVERGENT B3, `(.L_x_9734) ;  /* 0x0000016000037945 */ /* 0x000fe20003800200 */
[----:B------:R-:W-:-:S03]  /*32e30*/  F2FP.F16.F32.PACK_AB R120, RZ, R120 ;  /* 0x00000078ff78723e */ /* 0x000fc600000000ff */
        /* <DEDUP_REMOVED lines=13> */
[----:B01-34-:R-:W-:Y:S05]  /*32f10*/  CALL.REL.NOINC `($__internal_15_$__cuda_sm3x_div_rn_noftz_f32_slowpath) ;  /* 0x0000030000a47944 */ /* 0x01bfea0003c00000 */
[----:B------:R-:W-:-:S07]  /*32f20*/  MOV R121, R134 ;  /* 0x0000008600797202 */ /* 0x000fce0000000f00 */
.L_x_9737:
[----:B------:R-:W-:Y:S05]  /*32f30*/  BSYNC.RECONVERGENT B4 ;  /* 0x0000000000047941 */ /* 0x000fea0003800200 */
.L_x_9736:
[----:B------:R-:W-:-:S04]  /*32f40*/  F2FP.F16.F32.PACK_AB R121, RZ, R121 ;  /* 0x00000079ff79723e */ /* 0x000fc800000000ff */
[----:B------:R-:W-:Y:S01]  /*32f50*/  PRMT R120, R120, 0x5410, R121 ;  /* 0x0000541078787816 */ /* 0x000fe20000000079 */
[----:B------:R-:W-:Y:S06]  /*32f60*/  BRA `(.L_x_9738) ;  /* 0x0000000000047947 */ /* 0x000fec0003800000 */
.L_x_9735:
[----:B------:R-:W-:-:S07]  /*32f70*/  PRMT R120, R120, 0x5410, RZ ;  /* 0x0000541078787816 */ /* 0x000fce00000000ff */
.L_x_9738:
[----:B------:R-:W-:Y:S05]  /*32f80*/  BSYNC.RECONVERGENT B3 ;  /* 0x0000000000037941 */ /* 0x000fea0003800200 */
.L_x_9734:
        /* <DEDUP_REMOVED lines=18> */
.L_x_9742:
[----:B------:R-:W-:Y:S05]  /*330b0*/  BSYNC.RECONVERGENT B4 ;  /* 0x0000000000047941 */ /* 0x000fea0003800200 */
.L_x_9741:
[----:B------:R-:W-:Y:S01]  /*330c0*/  F2FP.F16.F32.PACK_AB R117, RZ, R117 ;  /* 0x00000075ff75723e */ /* 0x000fe200000000ff */
[----:B------:R-:W-:Y:S06]  /*330d0*/  BRA `(.L_x_9743) ;  /* 0x0000000000047947 */ /* 0x000fec0003800000 */
.L_x_9740:
[----:B------:R-:W-:-:S07]  /*330e0*/  PRMT R117, RZ, 0x7610, R117 ;  /* 0x00007610ff757816 */ /* 0x000fce0000000075 */
.L_x_9743:
[----:B------:R-:W-:Y:S05]  /*330f0*/  BSYNC.RECONVERGENT B3 ;  /* 0x0000000000037941 */ /* 0x000fea0003800200 */
.L_x_9739:
        /* <DEDUP_REMOVED lines=18> */
.L_x_9747:
[----:B------:R-:W-:Y:S05]  /*33220*/  BSYNC.RECONVERGENT B4 ;  /* 0x0000000000047941 */ /* 0x000fea0003800200 */
.L_x_9746:
[----:B------:R-:W-:-:S04]  /*33230*/  F2FP.F16.F32.PACK_AB R118, RZ, R118 ;  /* 0x00000076ff76723e */ /* 0x000fc800000000ff */
[----:B------:R-:W-:Y:S01]  /*33240*/  PRMT R126, R117, 0x5410, R118 ;  /* 0x00005410757e7816 */ /* 0x000fe20000000076 */
[----:B------:R-:W-:Y:S06]  /*33250*/  BRA `(.L_x_9748) ;  /* 0x0000000000047947 */ /* 0x000fec0003800000 */
.L_x_9745:
[----:B------:R-:W-:-:S07]  /*33260*/  PRMT R126, R117, 0x5410, RZ ;  /* 0x00005410757e7816 */ /* 0x000fce00000000ff */
.L_x_9748:
[----:B------:R-:W-:Y:S05]  /*33270*/  BSYNC.RECONVERGENT B3 ;  /* 0x0000000000037941 */ /* 0x000fea0003800200 */
.L_x_9744:
[----:B------:R-:W-:Y:S01]  /*33280*/  MOV R118, R120 ;  /* 0x0000007800767202 */ /* 0x000fe20000000f00 */
[----:B------:R-:W-:-:S05]  /*33290*/  IMAD.MOV.U32 R119, RZ, RZ, R126 ;  /* 0x000000ffff777224 */ /* 0x000fca00078e007e */
[----:B------:R2:W-:Y:S01]  /*332a0*/  STG.E.64 desc[UR4][R124.64+0x200], R118 ;  /* 0x000200767c007986 */ /* 0x0005e2000c101b04 */
[----:B------:R-:W-:Y:S05]  /*332b0*/  BRA `(.L_x_9749) ;  /* 0x0000000000107947 */ /* 0x000fea0003800000 */
.L_x_9731:
[----:B------:R-:W2:Y:S02]  /*332c0*/  LDCU UR6, c[0x0][0x39c] ;  /* 0x00007380ff0677ac */ /* 0x000ea40008000800 */
[----:B--2---:R-:W-:-:S13]  /*332d0*/  ISETP.GE.AND P0, PT, R120, UR6, PT ;  /* 0x0000000678007c0c */ /* 0x004fda000bf06270 */
[----:B------:R-:W-:Y:S05]  /*332e0*/  @P0 EXIT ;  /* 0x000000000000094d */ /* 0x000fea0003800000 */
[----:B------:R2:W-:Y:S02]  /*332f0*/  STG.E.64 desc[UR4][R124.64+0x200], RZ ;  /* 0x000200ff7c007986 */ /* 0x0005e4000c101b04 */
.L_x_9749:
[----:B------:R-:W-:Y:S05]  /*33300*/  BSYNC.RECONVERGENT B2 ;  /* 0x0000000000027941 */ /* 0x000fea0003800200 */
.L_x_9730:
        /* <DEDUP_REMOVED lines=17> */
[----:B01-34-:R-:W-:Y:S05]  /*33420*/  CALL.REL.NOINC `($__internal_15_$__cuda_sm3x_div_rn_noftz_f32_slowpath) ;  /* 0x000002fc00607944 */ /* 0x01bfea0003c00000 */
[----:B------:R-:W-:-:S07]  /*33430*/  MOV R117, R134 ;  /* 0x0000008600757202 */ /* 0x000fce0000000f00 */
.L_x_9753:
[----:B------:R-:W-:Y:S05]  /*33440*/  BSYNC.RECONVERGENT B3 ;  /* 0x0000000000037941 */ /* 0x000fea0003800200 */
.L_x_9752:
[----:B------:R-:W2:Y:S01]  /*33450*/  S2UR UR6, SR_CTAID.X ;  /* 0x00000000000679c3 */ /* 0x000ea20000002500 */
[----:B------:R-:W-:Y:S01]  /*33460*/  IADD3 R118, PT, PT, R123, 0x181, RZ ;  /* 0x000001817b767810 */ /* 0x000fe20007ffe0ff */
[----:B------:R-:W-:Y:S01]  /*33470*/  BSSY.RECONVERGENT B3, `(.L_x_9754) ;  /* 0x0000016000037945 */ /* 0x000fe20003800200 */
[----:B------:R-:W-:Y:S02]  /*33480*/  F2FP.F16.F32.PACK_AB R117, RZ, R117 ;  /* 0x00000075ff75723e */ /* 0x000fe400000000ff */
        /* <DEDUP_REMOVED lines=15> */
.L_x_9757:
[----:B------:R-:W-:Y:S05]  /*33580*/  BSYNC.RECONVERGENT B4 ;  /* 0x0000000000047941 */ /* 0x000fea0003800200 */
.L_x_9756:
[----:B------:R-:W-:-:S04]  /*33590*/  F2FP.F16.F32.PACK_AB R118, RZ, R118 ;  /* 0x00000076ff76723e */ /* 0x000fc800000000ff */
[----:B------:R-:W-:Y:S01]  /*335a0*/  PRMT R117, R117, 0x5410, R118 ;  /* 0x0000541075757816 */ /* 0x000fe20000000076 */
[----:B------:R-:W-:Y:S06]  /*335b0*/  BRA `(.L_x_9758) ;  /* 0x0000000000047947 */ /* 0x000fec0003800000 */
.L_x_9755:
[----:B------:R-:W-:-:S07]  /*335c0*/  PRMT R117, R117, 0x5410, RZ ;  /* 0x0000541075757816 */ /* 0x000fce00000000ff */
.L_x_9758:
[----:B------:R-:W-:Y:S05]  /*335d0*/  BSYNC.RECONVERGENT B3 ;  /* 0x0000000000037941 */ /* 0x000fea0003800200 */
.L_x_9754:
        /* <DEDUP_REMOVED lines=18> */
.L_x_9762:
[----:B------:R-:W-:Y:S05]  /*33700*/  BSYNC.RECONVERGENT B4 ;  /* 0x0000000000047941 */ /* 0x000fea0003800200 */
.L_x_9761:
[----:B------:R-:W-:Y:S01]  /*33710*/  F2FP.F16.F32.PACK_AB R114, RZ, R114 ;  /* 0x00000072ff72723e */ /* 0x000fe200000000ff */
[----:B------:R-:W-:Y:S06]  /*33720*/  BRA `(.L_x_9763) ;  /* 0x0000000000047947 */ /* 0x000fec0003800000 */
.L_x_9760:
[----:B------:R-:W-:-:S07]  /*33730*/  PRMT R114, RZ, 0x7610, R114 ;  /* 0x00007610ff727816 */ /* 0x000fce0000000072 */
.L_x_9763:
[----:B------:R-:W-:Y:S05]  /*33740*/  BSYNC.RECONVERGENT B3 ;  /* 0x0000000000037941 */ /* 0x000fea0003800200 */
.L_x_9759:
        /* <DEDUP_REMOVED lines=18> */
.L_x_9767:
[----:B------:R-:W-:Y:S05]  /*33870*/  BSYNC.RECONVERGENT B4 ;  /* 0x0000000000047941 */ /* 0x000fea0003800200 */
.L_x_9766:
[----:B------:R-:W-:-:S04]  /*33880*/  F2FP.F16.F32.PACK_AB R115, RZ, R115 ;  /* 0x00000073ff73723e */ /* 0x000fc800000000ff */
[----:B------:R-:W-:Y:S01]  /*33890*/  PRMT R126, R114, 0x5410, R115 ;  /* 0x00005410727e7816 */ /* 0x000fe20000000073 */
[----:B------:R-:W-:Y:S06]  /*338a0*/  BRA `(.L_x_9768) ;  /* 0x0000000000047947 */ /* 0x000fec0003800000 */
.L_x_9765:
[----:B------:R-:W-:-:S07]  /*338b0*/  PRMT R126, R114, 0x5410, RZ ;  /* 0x00005410727e7816 */ /* 0x000fce00000000ff */
.L_x_9768:
[----:B------:R-:W-:Y:S05]  /*338c0*/  BSYNC.RECONVERGENT B3 ;  /* 0x0000000000037941 */ /* 0x000fea0003800200 */
.L_x_9764:
[----:B------:R-:W-:Y:S02]  /*338d0*/  MOV R114, R117 ;  /* 0x0000007500727202 */ /* 0x000fe40000000f00 */
[----:B------:R-:W-:-:S05]  /*338e0*/  MOV R115, R126 ;  /* 0x0000007e00737202 */ /* 0x000fca0000000f00 */
[----:B------:R2:W-:Y:S01]  /*338f0*/  STG.E.64 desc[UR4][R124.64+0x300], R114 ;  /* 0x000300727c007986 */ /* 0x0005e2000c101b04 */
[----:B------:R-:W-:Y:S05]  /*33900*/  BRA `(.L_x_9769) ;  /* 0x0000000000107947 */ /* 0x000fea0003800000 */
.L_x_9751:
[----:B------:R-:W5:Y:S02]  /*33910*/  LDCU UR6, c[0x0][0x39c] ;  /* 0x00007380ff0677ac */ /* 0x000f640008000800 */
[----:B-----5:R-:W-:-:S13]  /*33920*/  ISETP.GE.AND P0, PT, R117, UR6, PT ;  /* 0x0000000675007c0c */ /* 0x020fda000bf06270 */
[----:B------:R-:W-:Y:S05]  /*33930*/  @P0 EXIT ;  /* 0x000000000000094d */ /* 0x000fea0003800000 */
[----:B------:R0:W-:Y:S02]  /*33940*/  STG.E.64 desc[UR4][R124.64+0x300], RZ ;  /* 0x000300ff7c007986 */ /* 0x0001e4000c101b04 */
.L_x_9769:
[----:B------:R-:W-:Y:S05]  /*33950*/  BSYNC.RECONVERGENT B2 ;  /* 0x0000000000027941 */ /* 0x000fea0003800200 */
.L_x_9750:
        /* <DEDUP_REMOVED lines=19> */
.L_x_9773:
[----:B------:R-:W-:Y:S05]  /*33a90*/  BSYNC.RECONVERGENT B3 ;  /* 0x0000000000037941 */ /* 0x000fea0003800200 */
.L_x_9772:
        /* <DEDUP_REMOVED lines=18> */
[----:B------:R-:W-:-:S07]  /*33bc0*/  IMAD.MOV.U32 R115, RZ, RZ, R134 ;  /* 0x000000ffff737224 */ /* 0x000fce00078e0086 */
.L_x_9777:
[----:B------:R-:W-:Y:S05]  /*33bd0*/  BSYNC.RECONVERGENT B4 ;  /* 0x0000000000047941 */ /* 0x000fea0003800200 */
.L_x_9776:
[----:B------:R-:W-:-:S04]  /*33be0*/  F2FP.F16.F32.PACK_AB R115, RZ, R115 ;  /* 0x00000073ff73723e */ /* 0x000fc800000000ff */
[----:B------:R-:W-:Y:S01]  /*33bf0*/  PRMT R114, R114, 0x5410, R115 ;  /* 0x0000541072727816 */ /* 0x000fe20000000073 */
[----:B------:R-:W-:Y:S06]  /*33c00*/  BRA `(.L_x_9778) ;  /* 0x0000000000047947 */ /* 0x000fec0003800000 */
.L_x_9775:
[----:B------:R-:W-:-:S07]  /*33c10*/  PRMT R114, R114, 0x5410, RZ ;  /* 0x0000541072727816 */ /* 0x000fce00000000ff */
.L_x_9778:
[----:B------:R-:W-:Y:S05]  /*33c20*/  BSYNC.RECONVERGENT B3 ;  /* 0x0000000000037941 */ /* 0x000fea0003800200 */
.L_x_9774:
        /* <DEDUP_REMOVED lines=18> */
.L_x_9782:
[----:B------:R-:W-:Y:S05]  /*33d50*/  BSYNC.RECONVERGENT B4 ;  /* 0x0000000000047941 */ /* 0x000fea0003800200 */
.L_x_9781:
[----:B------:R-:W-:Y:S01]  /*33d60*/  F2FP.F16.F32.PACK_AB R111, RZ, R111 ;  /* 0x0000006fff6f723e */ /* 0x000fe200000000ff */
[----:B------:R-:W-:Y:S06]  /*33d70*/  BRA `(.L_x_9783) ;  /* 0x0000000000047947 */ /* 0x000fec0003800000 */
.L_x_9780:
[----:B------:R-:W-:-:S07]  /*33d80*/  PRMT R111, RZ, 0x7610, R111 ;  /* 0x00007610ff6f7816 */ /* 0x000fce000000006f */
.L_x_9783:
[----:B------:R-:W-:Y:S05]  /*33d90*/  BSYNC.RECONVERGENT B3 ;  /* 0x0000000000037941 */ /* 0x000fea0003800200 */
.L_x_9779:
        /* <DEDUP_REMOVED lines=18> */
.L_x_9787:
[----:B------:R-:W-:Y:S05]  /*33ec0*/  BSYNC.RECONVERGENT B4 ;  /* 0x0000000000047941 */ /* 0x000fea0003800200 */
.L_x_9786:
[----:B------:R-:W-:-:S04]  /*33ed0*/  F2FP.F16.F32.PACK_AB R112, RZ, R112 ;  /* 0x00000070ff70723e */ /* 0x000fc800000000ff */
[----:B------:R-:W-:Y:S01]  /*33ee0*/  PRMT R126, R111, 0x5410, R112 ;  /* 0x000054106f7e7816 */ /* 0x000fe20000000070 */
[----:B------:R-:W-:Y:S06]  /*33ef0*/  BRA `(.L_x_9788) ;  /* 0x0000000000047947 */ /* 0x000fec0003800000 */
.L_x_9785:
[----:B------:R-:W-:-:S07]  /*33f00*/  PRMT R126, R111, 0x5410, RZ ;  /* 0x000054106f7e7816 */ /* 0x000fce00000000ff */
.L_x_9788:
[----:B------:R-:W-:Y:S05]  /*33f10*/  BSYNC.RECONVERGENT B3 ;  /* 0x0000000000037941 */ /* 0x000fea0003800200 */
.L_x_9784:
[----:B------:R-:W-:Y:S02]  /*33f20*/  MOV R112, R114 ;  /* 0x0000007200707202 */ /* 0x000fe40000000f00 */
[----:B------:R-:W-:-:S05]  /*33f30*/  MOV R113, R126 ;  /* 0x0000007e00717202 */ /* 0x000fca0000000f00 */
[----:B------:R2:W-:Y:S01]  /*33f40*/  STG.E.64 desc[UR4][R124.64+0x400], R112 ;  /* 0x000400707c007986 */ /* 0x0005e2000c101b04 */
[----:B------:R-:W-:Y:S05]  /*33f50*/  BRA `(.L_x_9789) ;  /* 0x0000000000107947 */ /* 0x000fea0003800000 */
.L_x_9771:
[----:B------:R-:W2:Y:S02]  /*33f60*/  LDCU UR6, c[0x0][0x39c] ;  /* 0x00007380ff0677ac */ /* 0x000ea40008000800 */
[----:B--2---:R-:W-:-:S13]  /*33f70*/  ISETP.GE.AND P0, PT, R114, UR6, PT ;  /* 0x0000000672007c0c */ /* 0x004fda000bf06270 */
[----:B------:R-:W-:Y:S05]  /*33f80*/  @P0 EXIT ;  /* 0x000000000000094d */ /* 0x000fea0003800000 */
[----:B------:R2:W-:Y:S02]  /*33f90*/  STG.E.64 desc[UR4][R124.64+0x400], RZ ;  /* 0x000400ff7c007986 */ /* 0x0005e4000c101b04 */
.L_x_9789:
[----:B------:R-:W-:Y:S05]  /*33fa0*/  BSYNC.RECONVERGENT B2 ;  /* 0x0000000000027941 */ /* 0x000fea0003800200 */
.L_x_9770:
        /* <DEDUP_REMOVED lines=17> */
[----:B01-34-:R-:W-:Y:S05]  /*340c0*/  CALL.REL.NOINC `($__internal_15_$__cuda_sm3x_div_rn_noftz_f32_slowpath) ;  /* 0x000002f000387944 */ /* 0x01bfea0003c00000 */
[----:B------:R-:W-:-:S07]  /*340d0*/  MOV R111, R134 ;  /* 0x00000086006f7202 */ /* 0x000fce0000000f00 */
.L_x_9793:
[----:B------:R-:W-:Y:S05]  /*340e0*/  BSYNC.RECONVERGENT B3 ;  /* 0x0000000000037941 */ /* 0x000fea0003800200 */
.L_x_9792:
        /* <DEDUP_REMOVED lines=19> */
.L_x_9797:
[----:B------:R-:W-:Y:S05]  /*34220*/  BSYNC.RECONVERGENT B4 ;  /* 0x0000000000047941 */ /* 0x000fea0003800200 */
.L_x_9796:
[----:B------:R-:W-:-:S04]  /*34230*/  F2FP.F16.F32.PACK_AB R112, RZ, R112 ;  /* 0x00000070ff70723e */ /* 0x000fc800000000ff */
[----:B------:R-:W-:Y:S01]  /*34240*/  PRMT R111, R111, 0x5410, R112 ;  /* 0x000054106f6f7816 */ /* 0x000fe20000000070 */
[----:B------:R-:W-:Y:S06]  /*34250*/  BRA `(.L_x_9798) ;  /* 0x0000000000047947 */ /* 0x000fec0003800000 */
.L_x_9795:
[----:B------:R-:W-:-:S07]  /*34260*/  PRMT R111, R111, 0x5410, RZ ;  /* 0x000054106f6f7816 */ /* 0x000fce00000000ff */
.L_x_9798:
[----:B------:R-:W-:Y:S05]  /*34270*/  BSYNC.RECONVERGENT B3 ;  /* 0x0000000000037941 */ /* 0x000fea0003800200 */
.L_x_9794:
        /* <DEDUP_REMOVED lines=18> */
.L_x_9802:
[----:B------:R-:W-:Y:S05]  /*343a0*/  BSYNC.RECONVERGENT B4 ;  /* 0x0000000000047941 */ /* 0x000fea0003800200 */
.L_x_9801:
[----:B------:R-:W-:Y:S01]  /*343b0*/  F2FP.F16.F32.PACK_AB R108, RZ, R108 ;  /* 0x0000006cff6c723e */ /* 0x000fe200000000ff */
[----:B------:R-:W-:Y:S06]  /*343c0*/  BRA `(.L_x_9803) ;  /* 0x0000000000047947 */ /* 0x000fec0003800000 */
.L_x_9800:
[----:B------:R-:W-:-:S07]  /*343d0*/  PRMT R108, RZ, 0x7610, R108 ;  /* 0x00007610ff6c7816 */ /* 0x000fce000000006c */
.L_x_9803:
[----:B------:R-:W-:Y:S05]  /*343e0*/  BSYNC.RECONVERGENT B3 ;  /* 0x0000000000037941 */ /* 0x000fea0003800200 */
.L_x_9799:
        /* <DEDUP_REMOVED lines=18> */
.L_x_9807:
[----:B------:R-:W-:Y:S05]  /*34510*/  BSYNC.RECONVERGENT B4 ;  /* 0x0000000000047941 */ /* 0x000fea0003800200 */
.L_x_9806:
[----:B------:R-:W-:-:S04]  /*34520*/  F2FP.F16.F32.PACK_AB R109, RZ, R109 ;  /* 0x0000006dff6d723e */ /* 0x000fc800000000ff */
[----:B------:R-:W-:Y:S01]  /*34530*/  PRMT R126, R108, 0x5410, R109 ;  /* 0x000054106c7e7816 */ /* 0x000fe2000000006d */
[----:B------:R-:W-:Y:S06]  /*34540*/  BRA `(.L_x_9808) ;  /* 0x0000000000047947 */ /* 0x000fec0003800000 */
.L_x_9805:
[----:B------:R-:W-:-:S07]  /*34550*/  PRMT R126, R108, 0x5410, RZ ;  /* 0x000054106c7e7816 */ /* 0x000fce00000000ff */
.L_x_9808:
[----:B------:R-:W-:Y:S05]  /*34560*/  BSYNC.RECONVERGENT B3 ;  /* 0x0000000000037941 */ /* 0x000fea0003800200 */
.L_x_9804:
[----:B------:R-:W-:Y:S02]  /*34570*/  MOV R108, R111 ;  /* 0x0000006f006c7202 */ /* 0x000fe40000000f00 */
[----:B------:R-:W-:-:S05]  /*34580*/  MOV R109, R126 ;  /* 0x0000007e006d7202 */ /* 0x000fca0000000f00 */
[----:B------:R2:W-:Y:S01]  /*34590*/  STG.E.64 desc[UR4][R124.64+0x500], R108 ;  /* 0x0005006c7c007986 */ /* 0x0005e2000c101b04 */
[----:B------:R-:W-:Y:S05]  /*345a0*/  BRA `(.L_x_9809) ;  /* 0x0000000000107947 */ /* 0x000fea0003800000 */
.L_x_9791:
[----:B------:R-:W5:Y:S02]  /*345b0*/  LDCU UR6, c[0x0][0x39c] ;  /* 0x00007380ff0677ac */ /* 0x000f640008000800 */
[----:B-----5:R-:W-:-:S13]  /*345c0*/  ISETP.GE.AND P0, PT, R111, UR6, PT ;  /* 0x000000066f007c0c */ /* 0x020fda000bf06270 */
[----:B------:R-:W-:Y:S05]  /*345d0*/  @P0 EXIT ;  /* 0x000000000000094d */ /* 0x000fea0003800000 */
[----:B------:R0:W-:Y:S02]  /*345e0*/  STG.E.64 desc[UR4][R124.64+0x500], RZ ;  /* 0x000500ff7c007986 */ /* 0x0001e4000c101b04 */
.L_x_9809:
[----:B------:R-:W-:Y:S05]  /*345f0*/  BSYNC.RECONVERGENT B2 ;  /* 0x0000000000027941 */ /* 0x000fea0003800200 */
.L_x_9790:
        /* <DEDUP_REMOVED lines=19> */
.L_x_9813:
[----:B------:R-:W-:Y:S05]  /*34730*/  BSYNC.RECONVERGENT B3 ;  /* 0x0000000000037941 */ /* 0x000fea0003800200 */
.L_x_9812:
        /* <DEDUP_REMOVED lines=19> */
.L_x_9817:
[----:B------:R-:W-:Y:S05]  /*34870*/  BSYNC.RECONVERGENT B4 ;  /* 0x0000000000047941 */ /* 0x000fea0003800200 */
.L_x_9816:
[----:B------:R-:W-:-:S04]  /*34880*/  F2FP.F16.F32.PACK_AB R109, RZ, R109 ;  /* 0x0000006dff6d723e */ /* 0x000fc800000000ff */
[----:B------:R-:W-:Y:S01]  /*34890*/  PRMT R108, R108, 0x5410, R109 ;  /* 0x000054106c6c7816 */ /* 0x000fe2000000006d */
[----:B------:R-:W-:Y:S06]  /*348a0*/  BRA `(.L_x_9818) ;  /* 0x0000000000047947 */ /* 0x000fec0003800000 */
.L_x_9815:
[----:B------:R-:W-:-:S07]  /*348b0*/  PRMT R108, R108, 0x5410, RZ ;  /* 0x000054106c6c7816 */ /* 0x000fce00000000ff */
.L_x_9818:
[----:B------:R-:W-:Y:S05]  /*348c0*/  BSYNC.RECONVERGENT B3 ;  /* 0x0000000000037941 */ /* 0x000fea0003800200 */
.L_x_9814:
        /* <DEDUP_REMOVED lines=16> */
[----:B01-34-:R-:W-:Y:S05]  /*349d0*/  CALL.REL.NOINC `($__internal_15_$__cuda_sm3x_div_rn_noftz_f32_slowpath) ;  /* 0x000002e400f47944 */ /* 0x01bfea0003c00000 */
[----:B------:R-:W-:-:S07]  /*349e0*/  MOV R105, R134 ;  /* 0x0000008600697202 */ /* 0x000fce0000000f00 */
.L_x_9822:
[----:B------:R-:W-:Y:S05]  /*349f0*/  BSYNC.RECONVERGENT B4 ;  /* 0x0000000000047941 */ /* 0x000fea0003800200 */
.L_x_9821:
[----:B------:R-:W-:Y:S01]  /*34a00*/  F2FP.F16.F32.PACK_AB R105, RZ, R105 ;  /* 0x00000069ff69723e */ /* 0x000fe200000000ff */
[----:B------:R-:W-:Y:S06]  /*34a10*/  BRA `(.L_x_9823) ;  /* 0x0000000000047947 */ /* 0x000fec0003800000 */
.L_x_9820:
[----:B------:R-:W-:-:S07]  /*34a20*/  PRMT R105, RZ, 0x7610, R105 ;  /* 0x00007610ff697816 */ /* 0x000fce0000000069 */
.L_x_9823:
[----:B------:R-:W-:Y:S05]  /*34a30*/  BSYNC.RECONVERGENT B3 ;  /* 0x0000000000037941 */ /* 0x000fea0003800200 */
.L_x_9819:
        /* <DEDUP_REMOVED lines=18> */
.L_x_9827:
[----:B------:R-:W-:Y:S05]  /*34b60*/  BSYNC.RECONVERGENT B4 ;  /* 0x0000000000047941 */ /* 0x000fea0003800200 */
.L_x_9826:
[----:B------:R-:W-:-:S04]  /*34b70*/  F2FP.F16.F32.PACK_AB R106, RZ, R106 ;  /* 0x0000006aff6a723e */ /* 0x000fc800000000ff */
[----:B------:R-:W-:Y:S01]  /*34b80*/  PRMT R126, R105, 0x5410, R106 ;  /* 0x00005410697e7816 */ /* 0x000fe2000000006a */
[----:B------:R-:W-:Y:S06]  /*34b90*/  BRA `(.L_x_9828) ;  /* 0x0000000000047947 */ /* 0x000fec0003800000 */
.L_x_9825:
[----:B------:R-:W-:-:S07]  /*34ba0*/  PRMT R126, R105, 0x5410, RZ ;  /* 0x00005410697e7816 */ /* 0x000fce00000000ff */
.L_x_9828:
[----:B------:R-:W-:Y:S05]  /*34bb0*/  BSYNC.RECONVERGENT B3 ;  /* 0x0000000000037941 */ /* 0x000fea0003800200 */
.L_x_9824:
[----:B------:R-:W-:Y:S02]  /*34bc0*/  MOV R106, R108 ;  /* 0x0000006c006a7202 */ /* 0x000fe40000000f00 */
[----:B------:R-:W-:-:S05]  /*34bd0*/  MOV R107, R126 ;  /* 0x0000007e006b7202 */ /* 0x000fca0000000f00 */
[----:B------:R2:W-:Y:S01]  /*34be0*/  STG.E.64 desc[UR4][R124.64+0x600], R106 ;  /* 0x0006006a7c007986 */ /* 0x0005e2000c101b04 */
[----:B------:R-:W-:Y:S05]  /*34bf0*/  BRA `(.L_x_9829) ;  /* 0x0000000000107947 */ /* 0x000fea0003800000 */
.L_x_9811:
[----:B------:R-:W2:Y:S02]  /*34c00*/  LDCU UR6, c[0x0][0x39c] ;  /* 0x00007380ff0677ac */ /* 0x000ea40008000800 */
[----:B--2---:R-:W-:-:S13]  /*34c10*/  ISETP.GE.AND P0, PT, R108, UR6, PT ;  /* 0x000000066c007c0c */ /* 0x004fda000bf06270 */
[----:B------:R-:W-:Y:S05]  /*34c20*/  @P0 EXIT ;  /* 0x000000000000094d */ /* 0x000fea0003800000 */
[----:B------:R2:W-:Y:S02]  /*34c30*/  STG.E.64 desc[UR4][R124.64+0x600], RZ ;  /* 0x000600ff7c007986 */ /* 0x0005e4000c101b04 */
.L_x_9829:
[----:B------:R-:W-:Y:S05]  /*34c40*/  BSYNC.RECONVERGENT B2 ;  /* 0x0000000000027941 */ /* 0x000fea0003800200 */
.L_x_9810:
        /* <DEDUP_REMOVED lines=19> */
.L_x_9833:
[----:B------:R-:W-:Y:S05]  /*34d80*/  BSYNC.RECONVERGENT B3 ;  /* 0x0000000000037941 */ /* 0x000fea0003800200 */
.L_x_9832:
        /* <DEDUP_REMOVED lines=19> */
.L_x_9837:
[----:B------:R-:W-:Y:S05]  /*34ec0*/  BSYNC.RECONVERGENT B4 ;  /* 0x0000000000047941 */ /* 0x000fea0003800200 */
.L_x_9836:
[----:B------:R-:W-:-:S04]  /*34ed0*/  F2FP.F16.F32.PACK_AB R106, RZ, R106 ;  /* 0x0000006aff6a723e */ /* 0x000fc800000000ff */
[----:B------:R-:W-:Y:S01]  /*34ee0*/  PRMT R105, R105, 0x5410, R106 ;  /* 0x0000541069697816 */ /* 0x000fe2000000006a */
[----:B------:R-:W-:Y:S06]  /*34ef0*/  BRA `(.L_x_9838) ;  /* 0x0000000000047947 */ /* 0x000fec0003800000 */
.L_x_9835:
[----:B------:R-:W-:-:S07]  /*34f00*/  PRMT R105, R105, 0x5410, RZ ;  /* 0x0000541069697816 */ /* 0x000fce00000000ff */
.L_x_9838:
[----:B------:R-:W-:Y:S05]  /*34f10*/  BSYNC.RECONVERGENT B3 ;  /* 0x0000000000037941 */ /* 0x000fea0003800200 */
.L_x_9834:
        /* <DEDUP_REMOVED lines=18> */
.L_x_9842:
[----:B------:R-:W-:Y:S05]  /*35040*/  BSYNC.RECONVERGENT B4 ;  /* 0x0000000000047941 */ /* 0x000fea0003800200 */
.L_x_9841:
[----:B------:R-:W-:Y:S01]  /*35050*/  F2FP.F16.F32.PACK_AB R102, RZ, R102 ;  /* 0x00000066ff66723e */ /* 0x000fe200000000ff */
[----:B------:R-:W-:Y:S06]  /*35060*/  BRA `(.L_x_9843) ;  /* 0x0000000000047947 */ /* 0x000fec0003800000 */
.L_x_9840:
[----:B------:R-:W-:-:S07]  /*35070*/  PRMT R102, RZ, 0x7610, R102 ;  /* 0x00007610ff667816 */ /* 0x000fce0000000066 */
.L_x_9843:
[----:B------:R-:W-:Y:S05]  /*35080*/  BSYNC.RECONVERGENT B3 ;  /* 0x0000000000037941 */ /* 0x000fea0003800200 */
.L_x_9839:
        /* <DEDUP_REMOVED lines=18> */
.L_x_9847:
[----:B------:R-:W-:Y:S05]  /*351b0*/  BSYNC.RECONVERGENT B4 ;  /* 0x0000000000047941 */ /* 0x000fea0003800200 */
.L_x_9846:
[----:B------:R-:W-:-:S04]  /*351c0*/  F2FP.F16.F32.PACK_AB R103, RZ, R103 ;  /* 0x00000067ff67723e */ /* 0x000fc800000000ff */
[----:B------:R-:W-:Y:S01]  /*351d0*/  PRMT R126, R102, 0x5410, R103 ;  /* 0x00005410667e7816 */ /* 0x000fe20000000067 */
[----:B------:R-:W-:Y:S06]  /*351e0*/  BRA `(.L_x_9848) ;  /* 0x0000000000047947 */ /* 0x000fec0003800000 */
.L_x_9845:
[----:B------:R-:W-:-:S07]  /*351f0*/  PRMT R126, R102, 0x5410, RZ ;  /* 0x00005410667e7816 */ /* 0x000fce00000000ff */
.L_x_9848:
[----:B------:R-:W-:Y:S05]  /*35200*/  BSYNC.RECONVERGENT B3 ;  /* 0x0000000000037941 */ /* 0x000fea0003800200 */
.L_x_9844:
[----:B------:R-:W-:Y:S01]  /*35210*/  MOV R102, R105 ;  /* 0x0000006900667202 */ /* 0x000fe20000000f00 */
[----:B------:R-:W-:-:S05]  /*35220*/  IMAD.MOV.U32 R103, RZ, RZ, R126 ;  /* 0x000000ffff677224 */ /* 0x000fca00078e007e */
[----:B------:R2:W-:Y:S01]  /*35230*/  STG.E.64 desc[UR4][R124.64+0x700], R102 ;  /* 0x000700667c007986 */ /* 0x0005e2000c101b04 */
[----:B------:R-:W-:Y:S05]  /*35240*/  BRA `(.L_x_9849) ;  /* 0x0000000000107947 */ /* 0x000fea0003800000 */
.L_x_9831:
[----:B------:R-:W5:Y:S02]  /*35250*/  LDCU UR6, c[0x0][0x39c] ;  /* 0x00007380ff0677ac */ /* 0x000f640008000800 */
[----:B-----5:R-:W-:-:S13]  /*35260*/  ISETP.GE.AND P0, PT, R105, UR6, PT ;  /* 0x0000000669007c0c */ /* 0x020fda000bf06270 */
[----:B------:R-:W-:Y:S05]  /*35270*/  @P0 EXIT ;  /* 0x000000000000094d */ /* 0x000fea0003800000 */
[----:B------:R0:W-:Y:S02]  /*35280*/  STG.E.64 desc[UR4][R124.64+0x700], RZ ;  /* 0x000700ff7c007986 */ /* 0x0001e4000c101b04 */
.L_x_9849:
[----:B------:R-:W-:Y:S05]  /*35290*/  BSYNC.RECONVERGENT B2 ;  /* 0x0000000000027941 */ /* 0x000fea0003800200 */
.L_x_9830:
        /* <DEDUP_REMOVED lines=19> */
.L_x_9853:
[----:B------:R-:W-:Y:S05]  /*353d0*/  BSYNC.RECONVERGENT B3 ;  /* 0x0000000000037941 */ /* 0x000fea0003800200 */
.L_x_9852:
        /* <DEDUP_REMOVED lines=19> */
.L_x_9857:
[----:B------:R-:W-:Y:S05]  /*35510*/  BSYNC.RECONVERGENT B4 ;  /* 0x0000000000047941 */ /* 0x000fea0003800200 */
.L_x_9856:
[----:B------:R-:W-:-:S04]  /*35520*/  F2FP.F16.F32.PACK_AB R103, RZ, R103 ;  /* 0x00000067ff67723e */ /* 0x000fc800000000ff */
[----:B------:R-:W-:Y:S01]  /*35530*/  PRMT R102, R102, 0x5410, R103 ;  /* 0x0000541066667816 */ /* 0x000fe20000000067 */
[----:B------:R-:W-:Y:S06]  /*35540*/  BRA `(.L_x_9858) ;  /* 0x0000000000047947 */ /* 0x000fec0003800000 */
.L_x_9855:
[----:B------:R-:W-:-:S07]  /*35550*/  PRMT R102, R102, 0x5410, RZ ;  /* 0x0000541066667816 */ /* 0x000fce00000000ff */
.L_x_9858:
[----:B------:R-:W-:Y:S05]  /*35560*/  BSYNC.RECONVERGENT B3 ;  /* 0x0000000000037941 */ /* 0x000fea0003800200 */
.L_x_9854:
        /* <DEDUP_REMOVED lines=18> */
.L_x_9862:
[----:B------:R-:W-:Y:S05]  /*35690*/  BSYNC.RECONVERGENT B4 ;  /* 0x0000000000047941 */ /* 0x000fea0003800200 */
.L_x_9861:
[----:B------:R-:W-:Y:S01]  /*356a0*/  F2FP.F16.F32.PACK_AB R99, RZ, R99 ;  /* 0x00000063ff63723e */ /* 0x000fe200000000ff */
[----:B------:R-:W-:Y:S06]  /*356b0*/  BRA `(.L_x_9863) ;  /* 0x0000000000047947 */ /* 0x000fec0003800000 */
.L_x_9860:
[----:B------:R-:W-:-:S07]  /*356c0*/  PRMT R99, RZ, 0x7610, R99 ;  /* 0x00007610ff637816 */ /* 0x000fce0000000063 */
.L_x_9863:
[----:B------:R-:W-:Y:S05]  /*356d0*/  BSYNC.RECONVERGENT B3 ;  /* 0x0000000000037941 */ /* 0x000fea0003800200 */
.L_x_9859:
        /* <DEDUP_REMOVED lines=18> */
.L_x_9867:
[----:B------:R-:W-:Y:S05]  /*35800*/  BSYNC.RECONVERGENT B4 ;  /* 0x0000000000047941 */ /* 0x000fea0003800200 */
.L_x_9866:
[----:B------:R-:W-:-:S04]  /*35810*/  F2FP.F16.F32.PACK_AB R100, RZ, R100 ;  /* 0x00000064ff64723e */ /* 0x000fc800000000ff */
[----:B------:R-:W-:Y:S01]  /*35820*/  PRMT R126, R99, 0x5410, R100 ;  /* 0x00005410637e7816 */ /* 0x000fe20000000064 */
[----:B------:R-:W-:Y:S06]  /*35830*/  BRA `(.L_x_9868) ;  /* 0x0000000000047947 */ /* 0x000fec0003800000 */
.L_x_9865:
[----:B------:R-:W-:-:S07]  /*35840*/  PRMT R126, R99, 0x5410, RZ ;  /* 0x00005410637e7816 */ /* 0x000fce00000000ff */
.L_x_9868:
[----:B------:R-:W-:Y:S05]  /*35850*/  BSYNC.RECONVERGENT B3 ;  /* 0x0000000000037941 */ /* 0x000fea0003800200 */
.L_x_9864:
[----:B------:R-:W-:Y:S02]  /*35860*/  MOV R100, R102 ;  /* 0x0000006600647202 */ /* 0x000fe40000000f00 */
[----:B------:R-:W-:-:S05]  /*35870*/  MOV R101, R126 ;  /* 0x0000007e00657202 */ /* 0x000fca0000000f00 */
[----:B------:R2:W-:Y:S01]  /*35880*/  STG.E.64 desc[UR4][R124.64+0x800], R100 ;  /* 0x000800647c007986 */ /* 0x0005e2000c101b04 */
[----:B------:R-:W-:Y:S05]  /*35890*/  BRA `(.L_x_9869) ;  /* 0x0000000000107947 */ /* 0x000fea0003800000 */
.L_x_9851:
[----:B------:R-:W2:Y:S02]  /*358a0*/  LDCU UR6, c[0x0][0x39c] ;  /* 0x00007380ff0677ac */ /* 0x000ea40008000800 */
[----:B--2---:R-:W-:-:S13]  /*358b0*/  ISETP.GE.AND P0, PT, R102, UR6, PT ;  /* 0x0000000666007c0c */ /* 0x004fda000bf06270 */
[----:B------:R-:W-:Y:S05]  /*358c0*/  @P0 EXIT ;  /* 0x000000000000094d */ /* 0x000fea0003800000 */
[----:B------:R2:W-:Y:S02]  /*358d0*/  STG.E.64 desc[UR4][R124.64+0x800], RZ ;  /* 0x000800ff7c007986 */ /* 0x0005e4000c101b04 */
.L_x_9869:
[----:B------:R-:W-:Y:S05]  /*358e0*/  BSYNC.RECONVERGENT B2 ;  /* 0x0000000000027941 */ /* 0x000fea0003800200 */
.L_x_9850:
        /* <DEDUP_REMOVED lines=19> */
.L_x_9873:
[----:B------:R-:W-:Y:S05]  /*35a20*/  BSYNC.RECONVERGENT B3 ;  /* 0x0000000000037941 */ /* 0x000fea0003800200 */
.L_x_9872:
        /* <DEDUP_REMOVED lines=19> */
.L_x_9877:
[----:B------:R-:W-:Y:S05]  /*35b60*/  BSYNC.RECONVERGENT B4 ;  /* 0x0000000000047941 */ /* 0x000fea0003800200 */
.L_x_9876:
[----:B------:R-:W-:-:S04]  /*35b70*/  F2FP.F16.F32.PACK_AB R100, RZ, R100 ;  /* 0x00000064ff64723e */ /* 0x000fc800000000ff */
[----:B------:R-:W-:Y:S01]  /*35b80*/  PRMT R99, R99, 0x5410, R100 ;  /* 0x0000541063637816 */ /* 0x000fe20000000064 */
[----:B------:R-:W-:Y:S06]  /*35b90*/  BRA `(.L_x_9878) ;  /* 0x0000000000047947 */ /* 0x000fec0003800000 */
.L_x_9875:
[----:B------:R-:W-:-:S07]  /*35ba0*/  PRMT R99, R99, 0x5410, RZ ;  /* 0x0000541063637816 */ /* 0x000fce00000000ff */
.L_x_9878:
[----:B------:R-:W-:Y:S05]  /*35bb0*/  BSYNC.RECONVERGENT B3 ;  /* 0x0000000000037941 */ /* 0x000fea0003800200 */
.L_x_9874:
        /* <DEDUP_REMOVED lines=18> */
.L_x_9882:
[----:B------:R-:W-:Y:S05]  /*35ce0*/  BSYNC.RECONVERGENT B4 ;  /* 0x0000000000047941 */ /* 0x000fea0003800200 */
.L_x_9881:
[----:B------:R-:W-:Y:S01]  /*35cf0*/  F2FP.F16.F32.PACK_AB R96, RZ, R96 ;  /* 0x00000060ff60723e */ /* 0x000fe200000000ff */
[----:B------:R-:W-:Y:S06]  /*35d00*/  BRA `(.L_x_9883) ;  /* 0x0000000000047947 */ /* 0x000fec0003800000 */
.L_x_9880:
[----:B------:R-:W-:-:S07]  /*35d10*/  PRMT R96, RZ, 0x7610, R96 ;  /* 0x00007610ff607816 */ /* 0x000fce0000000060 */
.L_x_9883:
[----:B------:R-:W-:Y:S05]  /*35d20*/  BSYNC.RECONVERGENT B3 ;  /* 0x0000000000037941 */ /* 0x000fea0003800200 */
.L_x_9879:
        /* <DEDUP_REMOVED lines=18> */
.L_x_9887:
[----:B------:R-:W-:Y:S05]  /*35e50*/  BSYNC.RECONVERGENT B4 ;  /* 0x0000000000047941 */ /* 0x000fea0003800200 */
.L_x_9886:
[----:B------:R-:W-:-:S04]  /*35e60*/  F2FP.F16.F32.PACK_AB R97, RZ, R97 ;  /* 0x00000061ff61723e */ /* 0x000fc800000000ff */
[----:B------:R-:W-:Y:S01]  /*35e70*/  PRMT R126, R96, 0x5410, R97 ;  /* 0x00005410607e7816 */ /* 0x000fe20000000061 */
[----:B------:R-:W-:Y:S06]  /*35e80*/  BRA `(.L_x_9888) ;  /* 0x0000000000047947 */ /* 0x000fec0003800000 */
.L_x_9885:
[----:B------:R-:W-:-:S07]  /*35e90*/  PRMT R126, R96, 0x5410, RZ ;  /* 0x00005410607e7816 */ /* 0x000fce00000000ff */
.L_x_9888:
[----:B------:R-:W-:Y:S05]  /*35ea0*/  BSYNC.RECONVERGENT B3 ;  /* 0x0000000000037941 */ /* 0x000fea0003800200 */
.L_x_9884:
[----:B------:R-:W-:Y:S02]  /*35eb0*/  MOV R96, R99 ;  /* 0x0000006300607202 */ /* 0x000fe40000000f00 */
[----:B------:R-:W-:-:S05]  /*35ec0*/  MOV R97, R126 ;  /* 0x0000007e00617202 */ /* 0x000fca0000000f00 */
[----:B------:R2:W-:Y:S01]  /*35ed0*/  STG.E.64 desc[UR4][R124.64+0x900], R96 ;  /* 0x000900607c007986 */ /* 0x0005e2000c101b04 */
[----:B------:R-:W-:Y:S05]  /*35ee0*/  BRA `(.L_x_9889) ;  /* 0x0000000000107947 */ /* 0x000fea0003800000 */
.L_x_9871:
[----:B------:R-:W5:Y:S02]  /*35ef0*/  LDCU UR6, c[0x0][0x39c] ;  /* 0x00007380ff0677ac */ /* 0x000f640008000800 */
[----:B-----5:R-:W-:-:S13]  /*35f00*/  ISETP.GE.AND P0, PT, R99, UR6, PT ;  /* 0x0000000663007c0c */ /* 0x020fda000bf06270 */
[----:B------:R-:W-:Y:S05]  /*35f10*/  @P0 EXIT ;  /* 0x000000000000094d */ /* 0x000fea0003800000 */
[----:B------:R0:W-:Y:S02]  /*35f20*/  STG.E.64 desc[UR4][R124.64+0x900], RZ ;  /* 0x000900ff7c007986 */ /* 0x0001e4000c101b04 */
.L_x_9889:
[----:B------:R-:W-:Y:S05]  /*35f30*/  BSYNC.RECONVERGENT B2 ;  /* 0x0000000000027941 */ /* 0x000fea0003800200 */
.L_x_9870:
        /* <DEDUP_REMOVED lines=19> */
.L_x_9893:
[----:B------:R-:W-:Y:S05]  /*36070*/  BSYNC.RECONVERGENT B3 ;  /* 0x0000000000037941 */ /* 0x000fea0003800200 */
.L_x_9892:
        /* <DEDUP_REMOVED lines=19> */
.L_x_9897:
[----:B------:R-:W-:Y:S05]  /*361b0*/  BSYNC.RECONVERGENT B4 ;  /* 0x0000000000047941 */ /* 0x000fea0003800200 */
.L_x_9896:
[----:B------:R-:W-:-:S04]  /*361c0*/  F2FP.F16.F32.PACK_AB R97, RZ, R97 ;  /* 0x00000061ff61723e */ /* 0x000fc800000000ff */
[----:B------:R-:W-:Y:S01]  /*361d0*/  PRMT R96, R96, 0x5410, R97 ;  /* 0x0000541060607816 */ /* 0x000fe20000000061 */
[----:B------:R-:W-:Y:S06]  /*361e0*/  BRA `(.L_x_9898) ;  /* 0x0000000000047947 */ /* 0x000fec0003800000 */
.L_x_9895:
[----:B------:R-:W-:-:S07]  /*361f0*/  PRMT R96, R96, 0x5410, RZ ;  /* 0x0000541060607816 */ /* 0x000fce00000000ff */
.L_x_9898:
[----:B------:R-:W-:Y:S05]  /*36200*/  BSYNC.RECONVERGENT B3 ;  /* 0x0000000000037941 */ /* 0x000fea0003800200 */
.L_x_9894:
        /* <DEDUP_REMOVED lines=18> */
.L_x_9902:
[----:B------:R-:W-:Y:S05]  /*36330*/  BSYNC.RECONVERGENT B4 ;  /* 0x0000000000047941 */ /* 0x000fea0003800200 */
.L_x_9901:
[----:B------:R-:W-:Y:S01]  /*36340*/  F2FP.F16.F32.PACK_AB R93, RZ, R93 ;  /* 0x0000005dff5d723e */ /* 0x000fe200000000ff */
[----:B------:R-:W-:Y:S06]  /*36350*/  BRA `(.L_x_9903) ;  /* 0x0000000000047947 */ /* 0x000fec0003800000 */
.L_x_9900:
[----:B------:R-:W-:-:S07]  /*36360*/  PRMT R93, RZ, 0x7610, R93 ;  /* 0x00007610ff5d7816 */ /* 0x000fce000000005d */
.L_x_9903:
[----:B------:R-:W-:Y:S05]  /*36370*/  BSYNC.RECONVERGENT B3 ;  /* 0x0000000000037941 */ /* 0x000fea0003800200 */
.L_x_9899:
        /* <DEDUP_REMOVED lines=18> */
.L_x_9907:
[----:B------:R-:W-:Y:S05]  /*364a0*/  BSYNC.RECONVERGENT B4 ;  /* 0x0000000000047941 */ /* 0x000fea0003800200 */
.L_x_9906:
[----:B------:R-:W-:-:S04]  /*364b0*/  F2FP.F16.F32.PACK_AB R94, RZ, R94 ;  /* 0x0000005eff5e723e */ /* 0x000fc800000000ff */
[----:B------:R-:W-:Y:S01]  /*364c0*/  PRMT R126, R93, 0x5410, R94 ;  /* 0x000054105d7e7816 */ /* 0x000fe2000000005e */
[----:B------:R-:W-:Y:S06]  /*364d0*/  BRA `(.L_x_9908) ;  /* 0x0000000000047947 */ /* 0x000fec0003800000 */
.L_x_9905:
[----:B------:R-:W-:-:S07]  /*364e0*/  PRMT R126, R93, 0x5410, RZ ;  /* 0x000054105d7e7816 */ /* 0x000fce00000000ff */
.L_x_9908:
[----:B------:R-:W-:Y:S05]  /*364f0*/  BSYNC.RECONVERGENT B3 ;  /* 0x0000000000037941 */ /* 0x000fea0003800200 */
.L_x_9904:
[----:B------:R-:W-:Y:S02]  /*36500*/  MOV R94, R96 ;  /* 0x00000060005e7202 */ /* 0x000fe40000000f00 */
[----:B------:R-:W-:-:S05]  /*36510*/  MOV R95, R126 ;  /* 0x0000007e005f7202 */ /* 0x000fca0000000f00 */
[----:B------:R2:W-:Y:S01]  /*36520*/  STG.E.64 desc[UR4][R124.64+0xa00], R94 ;  /* 0x000a005e7c007986 */ /* 0x0005e2000c101b04 */
[----:B------:R-:W-:Y:S05]  /*36530*/  BRA `(.L_x_9909) ;  /* 0x0000000000107947 */ /* 0x000fea0003800000 */
.L_x_9891:
[----:B------:R-:W2:Y:S02]  /*36540*/  LDCU UR6, c[0x0][0x39c] ;  /* 0x00007380ff0677ac */ /* 0x000ea40008000800 */
[----:B--2---:R-:W-:-:S13]  /*36550*/  ISETP.GE.AND P0, PT, R96, UR6, PT ;  /* 0x0000000660007c0c */ /* 0x004fda000bf06270 */
[----:B------:R-:W-:Y:S05]  /*36560*/  @P0 EXIT ;  /* 0x000000000000094d */ /* 0x000fea0003800000 */
[----:B------:R2:W-:Y:S02]  /*36570*/  STG.E.64 desc[UR4][R124.64+0xa00], RZ ;  /* 0x000a00ff7c007986 */ /* 0x0005e4000c101b04 */
.L_x_9909:
[----:B------:R-:W-:Y:S05]  /*36580*/  BSYNC.RECONVERGENT B2 ;  /* 0x0000000000027941 */ /* 0x000fea0003800200 */
.L_x_9890:
        /* <DEDUP_REMOVED lines=19> */
.L_x_9913:
[----:B------:R-:W-:Y:S05]  /*366c0*/  BSYNC.RECONVERGENT B3 ;  /* 0x0000000000037941 */ /* 0x000fea0003800200 */
.L_x_9912:
        /* <DEDUP_REMOVED lines=19> */
.L_x_9917:
[----:B------:R-:W-:Y:S05]  /*36800*/  BSYNC.RECONVERGENT B4 ;  /* 0x0000000000047941 */ /* 0x000fea0003800200 */
.L_x_9916:
[----:B------:R-:W-:-:S04]  /*36810*/  F2FP.F16.F32.PACK_AB R94, RZ, R94 ;  /* 0x0000005eff5e723e */ /* 0x000fc800000000ff */
[----:B------:R-:W-:Y:S01]  /*36820*/  PRMT R93, R93, 0x5410, R94 ;  /* 0x000054105d5d7816 */ /* 0x000fe2000000005e */
[----:B------:R-:W-:Y:S06]  /*36830*/  BRA `(.L_x_9918) ;  /* 0x0000000000047947 */ /* 0x000fec0003800000 */
.L_x_9915:
[----:B------:R-:W-:-:S07]  /*36840*/  PRMT R93, R93, 0x5410, RZ ;  /* 0x000054105d5d7816 */ /* 0x000fce00000000ff */
.L_x_9918:
[----:B------:R-:W-:Y:S05]  /*36850*/  BSYNC.RECONVERGENT B3 ;  /* 0x0000000000037941 */ /* 0x000fea0003800200 */
.L_x_9914:
        /* <DEDUP_REMOVED lines=18> */
.L_x_9922:
[----:B------:R-:W-:Y:S05]  /*36980*/  BSYNC.RECONVERGENT B4 ;  /* 0x0000000000047941 */ /* 0x000fea0003800200 */
.L_x_9921:
[----:B------:R-:W-:Y:S01]  /*36990*/  F2FP.F16.F32.PACK_AB R90, RZ, R90 ;  /* 0x0000005aff5a723e */ /* 0x000fe200000000ff */
[----:B------:R-:W-:Y:S06]  /*369a0*/  BRA `(.L_x_9923) ;  /* 0x0000000000047947 */ /* 0x000fec0003800000 */
.L_x_9920:
[----:B------:R-:W-:-:S07]  /*369b0*/  PRMT R90, RZ, 0x7610, R90 ;  /* 0x00007610ff5a7816 */ /* 0x000fce000000005a */
.L_x_9923:
[----:B------:R-:W-:Y:S05]  /*369c0*/  BSYNC.RECONVERGENT B3 ;  /* 0x0000000000037941 */ /* 0x000fea0003800200 */
.L_x_9919:
        /* <DEDUP_REMOVED lines=18> */
.L_x_9927:
[----:B------:R-:W-:Y:S05]  /*36af0*/  BSYNC.RECONVERGENT B4 ;  /* 0x0000000000047941 */ /* 0x000fea0003800200 */
.L_x_9926:
[----:B------:R-:W-:-:S04]  /*36b00*/  F2FP.F16.F32.PACK_AB R91, RZ, R91 ;  /* 0x0000005bff5b723e */ /* 0x000fc800000000ff */
[----:B------:R-:W-:Y:S01]  /*36b10*/  PRMT R126, R90, 0x5410, R91 ;  /* 0x000054105a7e7816 */ /* 0x000fe2000000005b */
[----:B------:R-:W-:Y:S06]  /*36b20*/  BRA `(.L_x_9928) ;  /* 0x0000000000047947 */ /* 0x000fec0003800000 */
.L_x_9925:
[----:B------:R-:W-:-:S07]  /*36b30*/  PRMT R126, R90, 0x5410, RZ ;  /* 0x000054105a7e7816 */ /* 0x000fce00000000ff */
.L_x_9928:
[----:B------:R-:W-:Y:S05]  /*36b40*/  BSYNC.RECONVERGENT B3 ;  /* 0x0000000000037941 */ /* 0x000fea0003800200 */
.L_x_9924:
[----:B------:R-:W-:Y:S02]  /*36b50*/  MOV R90, R93 ;  /* 0x0000005d005a7202 */ /* 0x000fe40000000f00 */
[----:B------:R-:W-:-:S05]  /*36b60*/  MOV R91, R126 ;  /* 0x0000007e005b7202 */ /* 0x000fca0000000f00 */
[----:B------:R2:W-:Y:S01]  /*36b70*/  STG.E.64 desc[UR4][R124.64+0xb00], R90 ;  /* 0x000b005a7c007986 */ /* 0x0005e2000c101b04 */
[----:B------:R-:W-:Y:S05]  /*36b80*/  BRA `(.L_x_9929) ;  /* 0x0000000000107947 */ /* 0x000fea0003800000 */
.L_x_9911:
[----:B------:R-:W5:Y:S02]  /*36b90*/  LDCU UR6, c[0x0][0x39c] ;  /* 0x00007380ff0677ac */ /* 0x000f640008000800 */
[----:B-----5:R-:W-:-:S13]  /*36ba0*/  ISETP.GE.AND P0, PT, R93, UR6, PT ;  /* 0x000000065d007c0c */ /* 0x020fda000bf06270 */
[----:B------:R-:W-:Y:S05]  /*36bb0*/  @P0 EXIT ;  /* 0x000000000000094d */ /* 0x000fea0003800000 */
[----:B------:R0:W-:Y:S02]  /*36bc0*/  STG.E.64 desc[UR4][R124.64+0xb00], RZ ;  /* 0x000b00ff7c007986 */ /* 0x0001e4000c101b04 */
.L_x_9929:
[----:B------:R-:W-:Y:S05]  /*36bd0*/  BSYNC.RECONVERGENT B2 ;  /* 0x0000000000027941 */ /* 0x000fea0003800200 */
.L_x_9910:
        /* <DEDUP_REMOVED lines=19> */
.L_x_9933:
[----:B------:R-:W-:Y:S05]  /*36d10*/  BSYNC.RECONVERGENT B3 ;  /* 0x0000000000037941 */ /* 0x000fea0003800200 */
.L_x_9932:
        /* <DEDUP_REMOVED lines=19> */
.L_x_9937:
[----:B------:R-:W-:Y:S05]  /*36e50*/  BSYNC.RECONVERGENT B4 ;  /* 0x0000000000047941 */ /* 0x000fea0003800200 */
.L_x_9936:
[----:B------:R-:W-:-:S04]  /*36e60*/  F2FP.F16.F32.PACK_AB R91, RZ, R91 ;  /* 0x0000005bff5b723e */ /* 0x000fc800000000ff */
[----:B------:R-:W-:Y:S01]  /*36e70*/  PRMT R90, R90, 0x5410, R91 ;  /* 0x000054105a5a7816 */ /* 0x000fe2000000005b */
[----:B------:R-:W-:Y:S06]  /*36e80*/  BRA `(.L_x_9938) ;  /* 0x0000000000047947 */ /* 0x000fec0003800000 */
.L_x_9935:
[----:B------:R-:W-:-:S07]  /*36e90*/  PRMT R90, R90, 0x5410, RZ ;  /* 0x000054105a5a7816 */ /* 0x000fce00000000ff */
.L_x_9938:
[----:B------:R-:W-:Y:S05]  /*36ea0*/  BSYNC.RECONVERGENT B3 ;  /* 0x0000000000037941 */ /* 0x000fea0003800200 */
.L_x_9934:
        /* <DEDUP_REMOVED lines=18> */
.L_x_9942:
[----:B------:R-:W-:Y:S05]  /*36fd0*/  BSYNC.RECONVERGENT B4 ;  /* 0x0000000000047941 */ /* 0x000fea0003800200 */
.L_x_9941:
[----:B------:R-:W-:Y:S01]  /*36fe0*/  F2FP.F16.F32.PACK_AB R87, RZ, R87 ;  /* 0x00000057ff57723e */ /* 0x000fe200000000ff */
[----:B------:R-:W-:Y:S06]  /*36ff0*/  BRA `(.L_x_9943) ;  /* 0x0000000000047947 */ /* 0x000fec0003800000 */
.L_x_9940:
[----:B------:R-:W-:-:S07]  /*37000*/  PRMT R87, RZ, 0x7610, R87 ;  /* 0x00007610ff577816 */ /* 0x000fce0000000057 */
.L_x_9943:
[----:B------:R-:W-:Y:S05]  /*37010*/  BSYNC.RECONVERGENT B3 ;  /* 0x0000000000037941 */ /* 0x000fea0003800200 */
.L_x_9939:
        /* <DEDUP_REMOVED lines=18> */
.L_x_9947:
[----:B------:R-:W-:Y:S05]  /*37140*/  BSYNC.RECONVERGENT B4 ;  /* 0x0000000000047941 */ /* 0x000fea0003800200 */
.L_x_9946:
[----:B------:R-:W-:-:S04]  /*37150*/  F2FP.F16.F32.PACK_AB R88, RZ, R88 ;  /* 0x00000058ff58723e */ /* 0x000fc800000000ff */
[----:B------:R-:W-:Y:S01]  /*37160*/  PRMT R126, R87, 0x5410, R88 ;  /* 0x00005410577e7816 */ /* 0x000fe20000000058 */
[----:B------:R-:W-:Y:S06]  /*37170*/  BRA `(.L_x_9948) ;  /* 0x0000000000047947 */ /* 0x000fec0003800000 */
.L_x_9945:
[----:B------:R-:W-:-:S07]  /*37180*/  PRMT R126, R87, 0x5410, RZ ;  /* 0x00005410577e7816 */ /* 0x000fce00000000ff */
.L_x_9948:
[----:B------:R-:W-:Y:S05]  /*37190*/  BSYNC.RECONVERGENT B3 ;  /* 0x0000000000037941 */ /* 0x000fea0003800200 */
.L_x_9944:
[----:B------:R-:W-:Y:S01]  /*371a0*/  MOV R88, R90 ;  /* 0x0000005a00587202 */ /* 0x000fe20000000f00 */
[----:B------:R-:W-:-:S05]  /*371b0*/  IMAD.MOV.U32 R89, RZ, RZ, R126 ;  /* 0x000000ffff597224 */ /* 0x000fca00078e007e */
[----:B------:R2:W-:Y:S01]  /*371c0*/  STG.E.64 desc[UR4][R124.64+0xc00], R88 ;  /* 0x000c00587c007986 */ /* 0x0005e2000c101b04 */
[----:B------:R-:W-:Y:S05]  /*371d0*/  BRA `(.L_x_9949) ;  /* 0x0000000000107947 */ /* 0x000fea0003800000 */
.L_x_9931:
[----:B------:R-:W2:Y:S02]  /*371e0*/  LDCU UR6, c[0x0][0x39c] ;  /* 0x00007380ff0677ac */ /* 0x000ea40008000800 */
[----:B--2---:R-:W-:-:S13]  /*371f0*/  ISETP.GE.AND P0, PT, R90, UR6, PT ;  /* 0x000000065a007c0c */ /* 0x004fda000bf06270 */
[----:B------:R-:W-:Y:S05]  /*37200*/  @P0 EXIT ;  /* 0x000000000000094d */ /* 0x000fea0003800000 */
[----:B------:R2:W-:Y:S02]  /*37210*/  STG.E.64 desc[UR4][R124.64+0xc00], RZ ;  /* 0x000c00ff7c007986 */ /* 0x0005e4000c101b04 */
.L_x_9949:
[----:B------:R-:W-:Y:S05]  /*37220*/  BSYNC.RECONVERGENT B2 ;  /* 0x0000000000027941 */ /* 0x000fea0003800200 */
.L_x_9930:
        /* <DEDUP_REMOVED lines=19> */
.L_x_9953:
[----:B------:R-:W-:Y:S05]  /*37360*/  BSYNC.RECONVERGENT B3 ;  /* 0x0000000000037941 */ /* 0x000fea0003800200 */
.L_x_9952:
        /* <DEDUP_REMOVED lines=19> */
.L_x_9957:
[----:B------:R-:W-:Y:S05]  /*374a0*/  BSYNC.RECONVERGENT B4 ;  /* 0x0000000000047941 */ /* 0x000fea0003800200 */
.L_x_9956:
[----:B------:R-:W-:-:S04]  /*374b0*/  F2FP.F16.F32.PACK_AB R88, RZ, R88 ;  /* 0x00000058ff58723e */ /* 0x000fc800000000ff */
[----:B------:R-:W-:Y:S01]  /*374c0*/  PRMT R87, R87, 0x5410, R88 ;  /* 0x0000541057577816 */ /* 0x000fe20000000058 */
[----:B------:R-:W-:Y:S06]  /*374d0*/  BRA `(.L_x_9958) ;  /* 0x0000000000047947 */ /* 0x000fec0003800000 */
.L_x_9955:
[----:B------:R-:W-:-:S07]  /*374e0*/  PRMT R87, R87, 0x5410, RZ ;  /* 0x0000541057577816 */ /* 0x000fce00000000ff */
.L_x_9958:
[----:B------:R-:W-:Y:S05]  /*374f0*/  BSYNC.RECONVERGENT B3 ;  /* 0x0000000000037941 */ /* 0x000fea0003800200 */
.L_x_9954:
        /* <DEDUP_REMOVED lines=18> */
.L_x_9962:
[----:B------:R-:W-:Y:S05]  /*37620*/  BSYNC.RECONVERGENT B4 ;  /* 0x0000000000047941 */ /* 0x000fea0003800200 */
.L_x_9961:
[----:B------:R-:W-:Y:S01]  /*37630*/  F2FP.F16.F32.PACK_AB R84, RZ, R84 ;  /* 0x00000054ff54723e */ /* 0x000fe200000000ff */
[----:B------:R-:W-:Y:S06]  /*37640*/  BRA `(.L_x_9963) ;  /* 0x0000000000047947 */ /* 0x000fec0003800000 */
.L_x_9960:
[----:B------:R-:W-:-:S07]  /*37650*/  PRMT R84, RZ, 0x7610, R84 ;  /* 0x00007610ff547816 */ /* 0x000fce0000000054 */
.L_x_9963:
[----:B------:R-:W-:Y:S05]  /*37660*/  BSYNC.RECONVERGENT B3 ;  /* 0x0000000000037941 */ /* 0x000fea0003800200 */
.L_x_9959:
        /* <DEDUP_REMOVED lines=18> */
.L_x_9967:
[----:B------:R-:W-:Y:S05]  /*37790*/  BSYNC.RECONVERGENT B4 ;  /* 0x0000000000047941 */ /* 0x000fea0003800200 */
.L_x_9966:
[----:B------:R-:W-:-:S04]  /*377a0*/  F2FP.F16.F32.PACK_AB R85, RZ, R85 ;  /* 0x00000055ff55723e */ /* 0x000fc800000000ff */
[----:B------:R-:W-:Y:S01]  /*377b0*/  PRMT R126, R84, 0x5410, R85 ;  /* 0x00005410547e7816 */ /* 0x000fe20000000055 */
[----:B------:R-:W-:Y:S06]  /*377c0*/  BRA `(.L_x_9968) ;  /* 0x0000000000047947 */ /* 0x000fec0003800000 */
.L_x_9965:
[----:B------:R-:W-:-:S07]  /*377d0*/  PRMT R126, R84, 0x5410, RZ ;  /* 0x00005410547e7816 */ /* 0x000fce00000000ff */
.L_x_9968:
[----:B------:R-:W-:Y:S05]  /*377e0*/  BSYNC.RECONVERGENT B3 ;  /* 0x0000000000037941 */ /* 0x000fea0003800200 */
.L_x_9964:
[----:B------:R-:W-:Y:S02]  /*377f0*/  MOV R84, R87 ;  /* 0x0000005700547202 */ /* 0x000fe40000000f00 */
[----:B------:R-:W-:-:S05]  /*37800*/  MOV R85, R126 ;  /* 0x0000007e00557202 */ /* 0x000fca0000000f00 */
[----:B------:R2:W-:Y:S01]  /*37810*/  STG.E.64 desc[UR4][R124.64+0xd00], R84 ;  /* 0x000d00547c007986 */ /* 0x0005e2000c101b04 */
[----:B------:R-:W-:Y:S05]  /*37820*/  BRA `(.L_x_9969) ;  /* 0x0000000000107947 */ /* 0x000fea0003800000 */
.L_x_9951:
[----:B------:R-:W5:Y:S02]  /*37830*/  LDCU UR6, c[0x0][0x39c] ;  /* 0x00007380ff0677ac */ /* 0x000f640008000800 */
[----:B-----5:R-:W-:-:S13]  /*37840*/  ISETP.GE.AND P0, PT, R87, UR6, PT ;  /* 0x0000000657007c0c */ /* 0x020fda000bf06270 */
[----:B------:R-:W-:Y:S05]  /*37850*/  @P0 EXIT ;  /* 0x000000000000094d */ /* 0x000fea0003800000 */
[----:B------:R0:W-:Y:S02]  /*37860*/  STG.E.64 desc[UR4][R124.64+0xd00], RZ ;  /* 0x000d00ff7c007986 */ /* 0x0001e4000c101b04 */
.L_x_9969:
[----:B------:R-:W-:Y:S05]  /*37870*/  BSYNC.RECONVERGENT B2 ;  /* 0x0000000000027941 */ /* 0x000fea0003800200 */
.L_x_9950:
        /* <DEDUP_REMOVED lines=19> */
.L_x_9973:
[----:B------:R-:W-:Y:S05]  /*379b0*/  BSYNC.RECONVERGENT B3 ;  /* 0x0000000000037941 */ /* 0x000fea0003800200 */
.L_x_9972:
        /* <DEDUP_REMOVED lines=19> */
.L_x_9977:
[----:B------:R-:W-:Y:S05]  /*37af0*/  BSYNC.RECONVERGENT B4 ;  /* 0x0000000000047941 */ /* 0x000fea0003800200 */
.L_x_9976:
[----:B------:R-:W-:-:S04]  /*37b00*/  F2FP.F16.F32.PACK_AB R85, RZ, R85 ;  /* 0x00000055ff55723e */ /* 0x000fc800000000ff */
[----:B------:R-:W-:Y:S01]  /*37b10*/  PRMT R84, R84, 0x5410, R85 ;  /* 0x0000541054547816 */ /* 0x000fe20000000055 */
[----:B------:R-:W-:Y:S06]  /*37b20*/  BRA `(.L_x_9978) ;  /* 0x0000000000047947 */ /* 0x000fec0003800000 */
.L_x_9975:
[----:B------:R-:W-:-:S07]  /*37b30*/  PRMT R84, R84, 0x5410, RZ ;  /* 0x0000541054547816 */ /* 0x000fce00000000ff */
.L_x_9978:
[----:B------:R-:W-:Y:S05]  /*37b40*/  BSYNC.RECONVERGENT B3 ;  /* 0x0000000000037941 */ /* 0x000fea0003800200 */
.L_x_9974:
        /* <DEDUP_REMOVED lines=18> */
.L_x_9982:
[----:B------:R-:W-:Y:S05]  /*37c70*/  BSYNC.RECONVERGENT B4 ;  /* 0x0000000000047941 */ /* 0x000fea0003800200 */
.L_x_9981:
[----:B------:R-:W-:Y:S01]  /*37c80*/  F2FP.F16.F32.PACK_AB R81, RZ, R81 ;  /* 0x00000051ff51723e */ /* 0x000fe200000000ff */
[----:B------:R-:W-:Y:S06]  /*37c90*/  BRA `(.L_x_9983) ;  /* 0x0000000000047947 */ /* 0x000fec0003800000 */
.L_x_9980:
[----:B------:R-:W-:-:S07]  /*37ca0*/  PRMT R81, RZ, 0x7610, R81 ;  /* 0x00007610ff517816 */ /* 0x000fce0000000051 */
.L_x_9983:
[----:B------:R-:W-:Y:S05]  /*37cb0*/  BSYNC.RECONVERGENT B3 ;  /* 0x0000000000037941 */ /* 0x000fea0003800200 */
.L_x_9979:
        /* <DEDUP_REMOVED lines=18> */
.L_x_9987:
[----:B------:R-:W-:Y:S05]  /*37de0*/  BSYNC.RECONVERGENT B4 ;  /* 0x0000000000047941 */ /* 0x000fea0003800200 */
.L_x_9986:
[----:B------:R-:W-:-:S04]  /*37df0*/  F2FP.F16.F32.PACK_AB R82, RZ, R82 ;  /* 0x00000052ff52723e */ /* 0x000fc800000000ff */
[----:B------:R-:W-:Y:S01]  /*37e00*/  PRMT R126, R81, 0x5410, R82 ;  /* 0x00005410517e7816 */ /* 0x000fe20000000052 */
[----:B------:R-:W-:Y:S06]  /*37e10*/  BRA `(.L_x_9988) ;  /* 0x0000000000047947 */ /* 0x000fec0003800000 */
.L_x_9985:
[----:B------:R-:W-:-:S07]  /*37e20*/  PRMT R126, R81, 0x5410, RZ ;  /* 0x00005410517e7816 */ /* 0x000fce00000000ff */
.L_x_9988:
[----:B------:R-:W-:Y:S05]  /*37e30*/  BSYNC.RECONVERGENT B3 ;  /* 0x0000000000037941 */ /* 0x000fea0003800200 */
.L_x_9984:
[----:B------:R-:W-:Y:S02]  /*37e40*/  MOV R82, R84 ;  /* 0x0000005400527202 */ /* 0x000fe40000000f00 */
[----:B------:R-:W-:-:S05]  /*37e50*/  MOV R83, R126 ;  /* 0x0000007e00537202 */ /* 0x000fca0000000f00 */
[----:B------:R2:W-:Y:S01]  /*37e60*/  STG.E.64 desc[UR4][R124.64+0xe00], R82 ;  /* 0x000e00527c007986 */ /* 0x0005e2000c101b04 */
[----:B------:R-:W-:Y:S05]  /*37e70*/  BRA `(.L_x_9989) ;  /* 0x0000000000107947 */ /* 0x000fea0003800000 */
.L_x_9971:
[----:B------:R-:W2:Y:S02]  /*37e80*/  LDCU UR6, c[0x0][0x39c] ;  /* 0x00007380ff0677ac */ /* 0x000ea40008000800 */
[----:B--2---:R-:W-:-:S13]  /*37e90*/  ISETP.GE.AND P0, PT, R84, UR6, PT ;  /* 0x0000000654007c0c */ /* 0x004fda000bf06270 */
[----:B------:R-:W-:Y:S05]  /*37ea0*/  @P0 EXIT ;  /* 0x000000000000094d */ /* 0x000fea0003800000 */
[----:B------:R2:W-:Y:S02]  /*37eb0*/  STG.E.64 desc[UR4][R124.64+0xe00], RZ ;  /* 0x000e00ff7c007986 */ /* 0x0005e4000c101b04 */
.L_x_9989:
[----:B------:R-:W-:Y:S05]  /*37ec0*/  BSYNC.RECONVERGENT B2 ;  /* 0x0000000000027941 */ /* 0x000fea0003800200 */
.L_x_9970:
        /* <DEDUP_REMOVED lines=19> */
.L_x_9993:
[----:B------:R-:W-:Y:S05]  /*38000*/  BSYNC.RECONVERGENT B3 ;  /* 0x0000000000037941 */ /* 0x000fea0003800200 */
.L_x_9992:
        /* <DEDUP_REMOVED lines=19> */
.L_x_9997:
[----:B------:R-:W-:Y:S05]  /*38140*/  BSYNC.RECONVERGENT B4 ;  /* 0x0000000000047941 */ /* 0x000fea0003800200 */
.L_x_9996:
[----:B------:R-:W-:-:S04]  /*38150*/  F2FP.F16.F32.PACK_AB R82, RZ, R82 ;  /* 0x00000052ff52723e */ /* 0x000fc800000000ff */
[----:B------:R-:W-:Y:S01]  /*38160*/  PRMT R81, R81, 0x5410, R82 ;  /* 0x0000541051517816 */ /* 0x000fe20000000052 */
[----:B------:R-:W-:Y:S06]  /*38170*/  BRA `(.L_x_9998) ;  /* 0x0000000000047947 */ /* 0x000fec0003800000 */
.L_x_9995:
[----:B------:R-:W-:-:S07]  /*38180*/  PRMT R81, R81, 0x5410, RZ ;  /* 0x0000541051517816 */ /* 0x000fce00000000ff */
.L_x_9998:
[----:B------:R-:W-:Y:S05]  /*38190*/  BSYNC.RECONVERGENT B3 ;  /* 0x0000000000037941 */ /* 0x000fea0003800200 */
.L_x_9994:
        /* <DEDUP_REMOVED lines=18> */
.L_x_10002:
[----:B------:R-:W-:Y:S05]  /*382c0*/  BSYNC.RECONVERGENT B4 ;  /* 0x0000000000047941 */ /* 0x000fea0003800200 */
.L_x_10001:
[----:B------:R-:W-:Y:S01]  /*382d0*/  F2FP.F16.F32.PACK_AB R78, RZ, R78 ;  /* 0x0000004eff4e723e */ /* 0x000fe200000000ff */
[----:B------:R-:W-:Y:S06]  /*382e0*/  BRA `(.L_x_10003) ;  /* 0x0000000000047947 */ /* 0x000fec0003800000 */
.L_x_10000:
[----:B------:R-:W-:-:S07]  /*382f0*/  PRMT R78, RZ, 0x7610, R78 ;  /* 0x00007610ff4e7816 */ /* 0x000fce000000004e */
.L_x_10003:
[----:B------:R-:W-:Y:S05]  /*38300*/  BSYNC.RECONVERGENT B3 ;  /* 0x0000000000037941 */ /* 0x000fea0003800200 */
.L_x_9999:
        /* <DEDUP_REMOVED lines=18> */
.L_x_10007:
[----:B------:R-:W-:Y:S05]  /*38430*/  BSYNC.RECONVERGENT B4 ;  /* 0x0000000000047941 */ /* 0x000fea0003800200 */
.L_x_10006:
[----:B------:R-:W-:-:S04]  /*38440*/  F2FP.F16.F32.PACK_AB R79, RZ, R79 ;  /* 0x0000004fff4f723e */ /* 0x000fc800000000ff */
[----:B------:R-:W-:Y:S01]  /*38450*/  PRMT R126, R78, 0x5410, R79 ;  /* 0x000054104e7e7816 */ /* 0x000fe2000000004f */
[----:B------:R-:W-:Y:S06]  /*38460*/  BRA `(.L_x_10008) ;  /* 0x0000000000047947 */ /* 0x000fec0003800000 */
.L_x_10005:
[----:B------:R-:W-:-:S07]  /*38470*/  PRMT R126, R78, 0x5410, RZ ;  /* 0x000054104e7e7816 */ /* 0x000fce00000000ff */
.L_x_10008:
[----:B------:R-:W-:Y:S05]  /*38480*/  BSYNC.RECONVERGENT B3 ;  /* 0x0000000000037941 */ /* 0x000fea0003800200 */
.L_x_10004:
[----:B------:R-:W-:Y:S02]  /*38490*/  MOV R78, R81 ;  /* 0x00000051004e7202 */ /* 0x000fe40000000f00 */
[----:B------:R-:W-:-:S05]  /*384a0*/  MOV R79, R126 ;  /* 0x0000007e004f7202 */ /* 0x000fca0000000f00 */
[----:B------:R2:W-:Y:S01]  /*384b0*/  STG.E.64 desc[UR4][R124.64+0xf00], R78 ;  /* 0x000f004e7c007986 */ /* 0x0005e2000c101b04 */
[----:B------:R-:W-:Y:S05]  /*384c0*/  BRA `(.L_x_10009) ;  /* 0x0000000000107947 */ /* 0x000fea0003800000 */
.L_x_9991:
[----:B------:R-:W5:Y:S02]  /*384d0*/  LDCU UR6, c[0x0][0x39c] ;  /* 0x00007380ff0677ac */ /* 0x000f640008000800 */
[----:B-----5:R-:W-:-:S13]  /*384e0*/  ISETP.GE.AND P0, PT, R81, UR6, PT ;  /* 0x0000000651007c0c */ /* 0x020fda000bf06270 */
[----:B------:R-:W-:Y:S05]  /*384f0*/  @P0 EXIT ;  /* 0x000000000000094d */ /* 0x000fea0003800000 */
[----:B------:R0:W-:Y:S02]  /*38500*/  STG.E.64 desc[UR4][R124.64+0xf00], RZ ;  /* 0x000f00ff7c007986 */ /* 0x0001e4000c101b04 */
.L_x_10009:
[----:B------:R-:W-:Y:S05]  /*38510*/  BSYNC.RECONVERGENT B2 ;  /* 0x0000000000027941 */ /* 0x000fea0003800200 */
.L_x_9990:
        /* <DEDUP_REMOVED lines=19> */
.L_x_10013:
[----:B------:R-:W-:Y:S05]  /*38650*/  BSYNC.RECONVERGENT B3 ;  /* 0x0000000000037941 */ /* 0x000fea0003800200 */
.L_x_10012:
        /* <DEDUP_REMOVED lines=19> */
.L_x_10017:
[----:B------:R-:W-:Y:S05]  /*38790*/  BSYNC.RECONVERGENT B4 ;  /* 0x0000000000047941 */ /* 0x000fea0003800200 */
.L_x_10016:
[----:B------:R-:W-:-:S04]  /*387a0*/  F2FP.F16.F32.PACK_AB R79, RZ, R79 ;  /* 0x0000004fff4f723e */ /* 0x000fc800000000ff */
[----:B------:R-:W-:Y:S01]  /*387b0*/  PRMT R78, R78, 0x5410, R79 ;  /* 0x000054104e4e7816 */ /* 0x000fe2000000004f */
[----:B------:R-:W-:Y:S06]  /*387c0*/  BRA `(.L_x_10018) ;  /* 0x0000000000047947 */ /* 0x000fec0003800000 */
.L_x_10015:
[----:B------:R-:W-:-:S07]  /*387d0*/  PRMT R78, R78, 0x5410, RZ ;  /* 0x000054104e4e7816 */ /* 0x000fce00000000ff */
.L_x_10018:
[----:B------:R-:W-:Y:S05]  /*387e0*/  BSYNC.RECONVERGENT B3 ;  /* 0x0000000000037941 */ /* 0x000fea0003800200 */
.L_x_10014:
        /* <DEDUP_REMOVED lines=18> */
.L_x_10022:
[----:B------:R-:W-:Y:S05]  /*38910*/  BSYNC.RECONVERGENT B4 ;  /* 0x0000000000047941 */ /* 0x000fea0003800200 */
.L_x_10021:
[----:B------:R-:W-:Y:S01]  /*38920*/  F2FP.F16.F32.PACK_AB R75, RZ, R75 ;  /* 0x0000004bff4b723e */ /* 0x000fe200000000ff */
[----:B------:R-:W-:Y:S06]  /*38930*/  BRA `(.L_x_10023) ;  /* 0x0000000000047947 */ /* 0x000fec0003800000 */
.L_x_10020:
[----:B------:R-:W-:-:S07]  /*38940*/  PRMT R75, RZ, 0x7610, R75 ;  /* 0x00007610ff4b7816 */ /* 0x000fce000000004b */
.L_x_10023:
[----:B------:R-:W-:Y:S05]  /*38950*/  BSYNC.RECONVERGENT B3 ;  /* 0x0000000000037941 */ /* 0x000fea0003800200 */
.L_x_10019:
        /* <DEDUP_REMOVED lines=18> */
.L_x_10027:
[----:B------:R-:W-:Y:S05]  /*38a80*/  BSYNC.RECONVERGENT B4 ;  /* 0x0000000000047941 */ /* 0x000fea0003800200 */
.L_x_10026:
[----:B------:R-:W-:-:S04]  /*38a90*/  F2FP.F16.F32.PACK_AB R76, RZ, R76 ;  /* 0x0000004cff4c723e */ /* 0x000fc800000000ff */
[----:B------:R-:W-:Y:S01]  /*38aa0*/  PRMT R126, R75, 0x5410, R76 ;  /* 0x000054104b7e7816 */ /* 0x000fe2000000004c */
[----:B------:R-:W-:Y:S06]  /*38ab0*/  BRA `(.L_x_10028) ;  /* 0x0000000000047947 */ /* 0x000fec0003800000 */
.L_x_10025:
[----:B------:R-:W-:-:S07]  /*38ac0*/  PRMT R126, R75, 0x5410, RZ ;  /* 0x000054104b7e7816 */ /* 0x000fce00000000ff */
.L_x_10028:
[----:B------:R-:W-:Y:S05]  /*38ad0*/  BSYNC.RECONVERGENT B3 ;  /* 0x0000000000037941 */ /* 0x000fea0003800200 */
.L_x_10024:
[----:B------:R-:W-:Y:S02]  /*38ae0*/  MOV R76, R78 ;  /* 0x0000004e004c7202 */ /* 0x000fe40000000f00 */
[----:B------:R-:W-:-:S05]  /*38af0*/  MOV R77, R126 ;  /* 0x0000007e004d7202 */ /* 0x000fca0000000f00 */
[----:B------:R2:W-:Y:S01]  /*38b00*/  STG.E.64 desc[UR4][R124.64+0x1000], R76 ;  /* 0x0010004c7c007986 */ /* 0x0005e2000c101b04 */
[----:B------:R-:W-:Y:S05]  /*38b10*/  BRA `(.L_x_10029) ;  /* 0x0000000000107947 */ /* 0x000fea0003800000 */
.L_x_10011:
[----:B------:R-:W2:Y:S02]  /*38b20*/  LDCU UR6, c[0x0][0x39c] ;  /* 0x00007380ff0677ac */ /* 0x000ea40008000800 */
[----:B--2---:R-:W-:-:S13]  /*38b30*/  ISETP.GE.AND P0, PT, R78, UR6, PT ;  /* 0x000000064e007c0c */ /* 0x004fda000bf06270 */
[----:B------:R-:W-:Y:S05]  /*38b40*/  @P0 EXIT ;  /* 0x000000000000094d */ /* 0x000fea0003800000 */
[----:B------:R2:W-:Y:S02]  /*38b50*/  STG.E.64 desc[UR4][R124.64+0x1000], RZ ;  /* 0x001000ff7c007986 */ /* 0x0005e4000c101b04 */
.L_x_10029:
[----:B------:R-:W-:Y:S05]  /*38b60*/  BSYNC.RECONVERGENT B2 ;  /* 0x0000000000027941 */ /* 0x000fea0003800200 */
.L_x_10010:
        /* <DEDUP_REMOVED lines=19> */
.L_x_10033:
[----:B------:R-:W-:Y:S05]  /*38ca0*/  BSYNC.RECONVERGENT B3 ;  /* 0x0000000000037941 */ /* 0x000fea0003800200 */
.L_x_10032:
        /* <DEDUP_REMOVED lines=19> */
.L_x_10037:
[----:B------:R-:W-:Y:S05]  /*38de0*/  BSYNC.RECONVERGENT B4 ;  /* 0x0000000000047941 */ /* 0x000fea0003800200 */
.L_x_10036:
[----:B------:R-:W-:-:S04]  /*38df0*/  F2FP.F16.F32.PACK_AB R76, RZ, R76 ;  /* 0x0000004cff4c723e */ /* 0x000fc800000000ff */
[----:B------:R-:W-:Y:S01]  /*38e00*/  PRMT R75, R75, 0x5410, R76 ;  /* 0x000054104b4b7816 */ /* 0x000fe2000000004c */
[----:B------:R-:W-:Y:S06]  /*38e10*/  BRA `(.L_x_10038) ;  /* 0x0000000000047947 */ /* 0x000fec0003800000 */
.L_x_10035:
[----:B------:R-:W-:-:S07]  /*38e20*/  PRMT R75, R75, 0x5410, RZ ;  /* 0x000054104b4b7816 */ /* 0x000fce00000000ff */
.L_x_10038:
[----:B------:R-:W-:Y:S05]  /*38e30*/  BSYNC.RECONVERGENT B3 ;  /* 0x0000000000037941 */ /* 0x000fea0003800200 */
.L_x_10034:
        /* <DEDUP_REMOVED lines=18> */
.L_x_10042:
[----:B------:R-:W-:Y:S05]  /*38f60*/  BSYNC.RECONVERGENT B4 ;  /* 0x0000000000047941 */ /* 0x000fea0003800200 */
.L_x_10041:
[----:B------:R-:W-:Y:S01]  /*38f70*/  F2FP.F16.F32.PACK_AB R72, RZ, R72 ;  /* 0x00000048ff48723e */ /* 0x000fe200000000ff */
[----:B------:R-:W-:Y:S06]  /*38f80*/  BRA `(.L_x_10043) ;  /* 0x0000000000047947 */ /* 0x000fec0003800000 */
.L_x_10040:
[----:B------:R-:W-:-:S07]  /*38f90*/  PRMT R72, RZ, 0x7610, R72 ;  /* 0x00007610ff487816 */ /* 0x000fce0000000048 */
.L_x_10043:
[----:B------:R-:W-:Y:S05]  /*38fa0*/  BSYNC.RECONVERGENT B3 ;  /* 0x0000000000037941 */ /* 0x000fea0003800200 */
.L_x_10039:
        /* <DEDUP_REMOVED lines=18> */
.L_x_10047:
[----:B------:R-:W-:Y:S05]  /*390d0*/  BSYNC.RECONVERGENT B4 ;  /* 0x0000000000047941 */ /* 0x000fea0003800200 */
.L_x_10046:
[----:B------:R-:W-:-:S04]  /*390e0*/  F2FP.F16.F32.PACK_AB R73, RZ, R73 ;  /* 0x00000049ff49723e */ /* 0x000fc800000000ff */
[----:B------:R-:W-:Y:S01]  /*390f0*/  PRMT R126, R72, 0x5410, R73 ;  /* 0x00005410487e7816 */ /* 0x000fe20000000049 */
[----:B------:R-:W-:Y:S06]  /*39100*/  BRA `(.L_x_10048) ;  /* 0x0000000000047947 */ /* 0x000fec0003800000 */
.L_x_10045:
[----:B------:R-:W-:-:S07]  /*39110*/  PRMT R126, R72, 0x5410, RZ ;  /* 0x00005410487e7816 */ /* 0x000fce00000000ff */
.L_x_10048:
[----:B------:R-:W-:Y:S05]  /*39120*/  BSYNC.RECONVERGENT B3 ;  /* 0x0000000000037941 */ /* 0x000fea0003800200 */
.L_x_10044:
[----:B------:R-:W-:Y:S01]  /*39130*/  MOV R72, R75 ;  /* 0x0000004b00487202 */ /* 0x000fe20000000f00 */
[----:B------:R-:W-:-:S05]  /*39140*/  IMAD.MOV.U32 R73, RZ, RZ, R126 ;  /* 0x000000ffff497224 */ /* 0x000fca00078e007e */
[----:B------:R2:W-:Y:S01]  /*39150*/  STG.E.64 desc[UR4][R124.64+0x1100], R72 ;  /* 0x001100487c007986 */ /* 0x0005e2000c101b04 */
[----:B------:R-:W-:Y:S05]  /*39160*/  BRA `(.L_x_10049) ;  /* 0x0000000000107947 */ /* 0x000fea0003800000 */
.L_x_10031:
[----:B------:R-:W5:Y:S02]  /*39170*/  LDCU UR6, c[0x0][0x39c] ;  /* 0x00007380ff0677ac */ /* 0x000f640008000800 */
[----:B-----5:R-:W-:-:S13]  /*39180*/  ISETP.GE.AND P0, PT, R75, UR6, PT ;  /* 0x000000064b007c0c */ /* 0x020fda000bf06270 */
[----:B------:R-:W-:Y:S05]  /*39190*/  @P0 EXIT ;  /* 0x000000000000094d */ /* 0x000fea0003800000 */
[----:B------:R0:W-:Y:S02]  /*391a0*/  STG.E.64 desc[UR4][R124.64+0x1100], RZ ;  /* 0x001100ff7c007986 */ /* 0x0001e4000c101b04 */
.L_x_10049:
[----:B------:R-:W-:Y:S05]  /*391b0*/  BSYNC.RECONVERGENT B2 ;  /* 0x0000000000027941 */ /* 0x000fea0003800200 */
.L_x_10030:
        /* <DEDUP_REMOVED lines=19> */
.L_x_10053:
[----:B------:R-:W-:Y:S05]  /*392f0*/  BSYNC.RECONVERGENT B3 ;  /* 0x0000000000037941 */ /* 0x000fea0003800200 */
.L_x_10052:
        /* <DEDUP_REMOVED lines=19> */
.L_x_10057:
[----:B------:R-:W-:Y:S05]  /*39430*/  BSYNC.RECONVERGENT B4 ;  /* 0x0000000000047941 */ /* 0x000fea0003800200 */
.L_x_10056:
[----:B------:R-:W-:-:S04]  /*39440*/  F2FP.F16.F32.PACK_AB R73, RZ, R73 ;  /* 0x00000049ff49723e */ /* 0x000fc800000000ff */
[----:B------:R-:W-:Y:S01]  /*39450*/  PRMT R72, R72, 0x5410, R73 ;  /* 0x0000541048487816 */ /* 0x000fe20000000049 */
[----:B------:R-:W-:Y:S06]  /*39460*/  BRA `(.L_x_10058) ;  /* 0x0000000000047947 */ /* 0x000fec0003800000 */
.L_x_10055:
[----:B------:R-:W-:-:S07]  /*39470*/  PRMT R72, R72, 0x5410, RZ ;  /* 0x0000541048487816 */ /* 0x000fce00000000ff */
.L_x_10058:
[----:B------:R-:W-:Y:S05]  /*39480*/  BSYNC.RECONVERGENT B3 ;  /* 0x0000000000037941 */ /* 0x000fea0003800200 */
.L_x_10054:
        /* <DEDUP_REMOVED lines=18> */
.L_x_10062:
[----:B------:R-:W-:Y:S05]  /*395b0*/  BSYNC.RECONVERGENT B4 ;  /* 0x0000000000047941 */ /* 0x000fea0003800200 */
.L_x_10061:
[----:B------:R-:W-:Y:S01]  /*395c0*/  F2FP.F16.F32.PACK_AB R69, RZ, R69 ;  /* 0x00000045ff45723e */ /* 0x000fe200000000ff */
[----:B------:R-:W-:Y:S06]  /*395d0*/  BRA `(.L_x_10063) ;  /* 0x0000000000047947 */ /* 0x000fec0003800000 */
.L_x_10060:
[----:B------:R-:W-:-:S07]  /*395e0*/  PRMT R69, RZ, 0x7610, R69 ;  /* 0x00007610ff457816 */ /* 0x000fce0000000045 */
.L_x_10063:
[----:B------:R-:W-:Y:S05]  /*395f0*/  BSYNC.RECONVERGENT B3 ;  /* 0x0000000000037941 */ /* 0x000fea0003800200 */
.L_x_10059:
        /* <DEDUP_REMOVED lines=18> */
.L_x_10067:
[----:B------:R-:W-:Y:S05]  /*39720*/  BSYNC.RECONVERGENT B4 ;  /* 0x0000000000047941 */ /* 0x000fea0003800200 */
.L_x_10066:
[----:B------:R-:W-:-:S04]  /*39730*/  F2FP.F16.F32.PACK_AB R70, RZ, R70 ;  /* 0x00000046ff46723e */ /* 0x000fc800000000ff */
[----:B------:R-:W-:Y:S01]  /*39740*/  PRMT R126, R69, 0x5410, R70 ;  /* 0x00005410457e7816 */ /* 0x000fe20000000046 */
[----:B------:R-:W-:Y:S06]  /*39750*/  BRA `(.L_x_10068) ;  /* 0x0000000000047947 */ /* 0x000fec0003800000 */
.L_x_10065:
[----:B------:R-:W-:-:S07]  /*39760*/  PRMT R126, R69, 0x5410, RZ ;  /* 0x00005410457e7816 */ /* 0x000fce00000000ff */
.L_x_10068:
[----:B------:R-:W-:Y:S05]  /*39770*/  BSYNC.RECONVERGENT B3 ;  /* 0x0000000000037941 */ /* 0x000fea0003800200 */
.L_x_10064:
[----:B------:R-:W-:Y:S02]  /*39780*/  MOV R70, R72 ;  /* 0x0000004800467202 */ /* 0x000fe40000000f00 */
[----:B------:R-:W-:-:S05]  /*39790*/  MOV R71, R126 ;  /* 0x0000007e00477202 */ /* 0x000fca0000000f00 */
[----:B------:R2:W-:Y:S01]  /*397a0*/  STG.E.64 desc[UR4][R124.64+0x1200], R70 ;  /* 0x001200467c007986 */ /* 0x0005e2000c101b04 */
[----:B------:R-:W-:Y:S05]  /*397b0*/  BRA `(.L_x_10069) ;  /* 0x0000000000107947 */ /* 0x000fea0003800000 */
.L_x_10051:
[----:B------:R-:W2:Y:S02]  /*397c0*/  LDCU UR6, c[0x0][0x39c] ;  /* 0x00007380ff0677ac */ /* 0x000ea40008000800 */
[----:B--2---:R-:W-:-:S13]  /*397d0*/  ISETP.GE.AND P0, PT, R72, UR6, PT ;  /* 0x0000000648007c0c */ /* 0x004fda000bf06270 */
[----:B------:R-:W-:Y:S05]  /*397e0*/  @P0 EXIT ;  /* 0x000000000000094d */ /* 0x000fea0003800000 */
[----:B------:R2:W-:Y:S02]  /*397f0*/  STG.E.64 desc[UR4][R124.64+0x1200], RZ ;  /* 0x001200ff7c007986 */ /* 0x0005e4000c101b04 */
.L_x_10069:
[----:B------:R-:W-:Y:S05]  /*39800*/  BSYNC.RECONVERGENT B2 ;  /* 0x0000000000027941 */ /* 0x000fea0003800200 */
.L_x_10050:
        /* <DEDUP_REMOVED lines=19> */
.L_x_10073:
[----:B------:R-:W-:Y:S05]  /*39940*/  BSYNC.RECONVERGENT B3 ;  /* 0x0000000000037941 */ /* 0x000fea0003800200 */
.L_x_10072:
        /* <DEDUP_REMOVED lines=19> */
.L_x_10077:
[----:B------:R-:W-:Y:S05]  /*39a80*/  BSYNC.RECONVERGENT B4 ;  /* 0x0000000000047941 */ /* 0x000fea0003800200 */
.L_x_10076:
[----:B------:R-:W-:-:S04]  /*39a90*/  F2FP.F16.F32.PACK_AB R70, RZ, R70 ;  /* 0x00000046ff46723e */ /* 0x000fc800000000ff */
[----:B------:R-:W-:Y:S01]  /*39aa0*/  PRMT R69, R69, 0x5410, R70 ;  /* 0x0000541045457816 */ /* 0x000fe20000000046 */
[----:B------:R-:W-:Y:S06]  /*39ab0*/  BRA `(.L_x_10078) ;  /* 0x0000000000047947 */ /* 0x000fec0003800000 */
.L_x_10075:
[----:B------:R-:W-:-:S07]  /*39ac0*/  PRMT R69, R69, 0x5410, RZ ;  /* 0x0000541045457816 */ /* 0x000fce00000000ff */
.L_x_10078:
[----:B------:R-:W-:Y:S05]  /*39ad0*/  BSYNC.RECONVERGENT B3 ;  /* 0x0000000000037941 */ /* 0x000fea0003800200 */
.L_x_10074:
        /* <DEDUP_REMOVED lines=18> */
.L_x_10082:
[----:B------:R-:W-:Y:S05]  /*39c00*/  BSYNC.RECONVERGENT B4 ;  /* 0x0000000000047941 */ /* 0x000fea0003800200 */
.L_x_10081:
[----:B------:R-:W-:Y:S01]  /*39c10*/  F2FP.F16.F32.PACK_AB R66, RZ, R66 ;  /* 0x00000042ff42723e */ /* 0x000fe200000000ff */
[----:B------:R-:W-:Y:S06]  /*39c20*/  BRA `(.L_x_10083) ;  /* 0x0000000000047947 */ /* 0x000fec0003800000 */
.L_x_10080:
[----:B------:R-:W-:-:S07]  /*39c30*/  PRMT R66, RZ, 0x7610, R66 ;  /* 0x00007610ff427816 */ /* 0x000fce0000000042 */
.L_x_10083:
[----:B------:R-:W-:Y:S05]  /*39c40*/  BSYNC.RECONVERGENT B3 ;  /* 0x0000000000037941 */ /* 0x000fea0003800200 */
.L_x_10079:
        /* <DEDUP_REMOVED lines=18> */
.L_x_10087:
[----:B------:R-:W-:Y:S05]  /*39d70*/  BSYNC.RECONVERGENT B4 ;  /* 0x0000000000047941 */ /* 0x000fea0003800200 */
.L_x_10086:
[----:B------:R-:W-:-:S04]  /*39d80*/  F2FP.F16.F32.PACK_AB R67, RZ, R67 ;  /* 0x00000043ff43723e */ /* 0x000fc800000000ff */
[----:B------:R-:W-:Y:S01]  /*39d90*/  PRMT R126, R66, 0x5410, R67 ;  /* 0x00005410427e7816 */ /* 0x000fe20000000043 */
[----:B------:R-:W-:Y:S06]  /*39da0*/  BRA `(.L_x_10088) ;  /* 0x0000000000047947 */ /* 0x000fec0003800000 */
.L_x_10085:
[----:B------:R-:W-:-:S07]  /*39db0*/  PRMT R126, R66, 0x5410, RZ ;  /* 0x00005410427e7816 */ /* 0x000fce00000000ff */
.L_x_10088:
[----:B------:R-:W-:Y:S05]  /*39dc0*/  BSYNC.RECONVERGENT B3 ;  /* 0x0000000000037941 */ /* 0x000fea0003800200 */
.L_x_10084:
[----:B------:R-:W-:Y:S02]  /*39dd0*/  MOV R66, R69 ;  /* 0x0000004500427202 */ /* 0x000fe40000000f00 */
[----:B------:R-:W-:-:S05]  /*39de0*/  MOV R67, R126 ;  /* 0x0000007e00437202 */ /* 0x000fca0000000f00 */
[----:B------:R2:W-:Y:S01]  /*39df0*/  STG.E.64 desc[UR4][R124.64+0x1300], R66 ;  /* 0x001300427c007986 */ /* 0x0005e2000c101b04 */
[----:B------:R-:W-:Y:S05]  /*39e00*/  BRA `(.L_x_10089) ;  /* 0x0000000000107947 */ /* 0x000fea0003800000 */
.L_x_10071:
[----:B------:R-:W5:Y:S02]  /*39e10*/  LDCU UR6, c[0x0][0x39c] ;  /* 0x00007380ff0677ac */ /* 0x000f640008000800 */
[----:B-----5:R-:W-:-:S13]  /*39e20*/  ISETP.GE.AND P0, PT, R69, UR6, PT ;  /* 0x0000000645007c0c */ /* 0x020fda000bf06270 */
[----:B------:R-:W-:Y:S05]  /*39e30*/  @P0 EXIT ;  /* 0x000000000000094d */ /* 0x000fea0003800000 */
[----:B------:R0:W-:Y:S02]  /*39e40*/  STG.E.64 desc[UR4][R124.64+0x1300], RZ ;  /* 0x001300ff7c007986 */ /* 0x0001e4000c101b04 */
.L_x_10089:
[----:B------:R-:W-:Y:S05]  /*39e50*/  BSYNC.RECONVERGENT B2 ;  /* 0x0000000000027941 */ /* 0x000fea0003800200 */
.L_x_10070:
        /* <DEDUP_REMOVED lines=19> */
.L_x_10093:
[----:B------:R-:W-:Y:S05]  /*39f90*/  BSYNC.RECONVERGENT B3 ;  /* 0x0000000000037941 */ /* 0x000fea0003800200 */
.L_x_10092:
        /* <DEDUP_REMOVED lines=19> */
.L_x_10097:
[----:B------:R-:W-:Y:S05]  /*3a0d0*/  BSYNC.RECONVERGENT B4 ;  /* 0x0000000000047941 */ /* 0x000fea0003800200 */
.L_x_10096:
[----:B------:R-:W-:-:S04]  /*3a0e0*/  F2FP.F16.F32.PACK_AB R67, RZ, R67 ;  /* 0x00000043ff43723e */ /* 0x000fc800000000ff */
[----:B------:R-:W-:Y:S01]  /*3a0f0*/  PRMT R66, R66, 0x5410, R67 ;  /* 0x0000541042427816 */ /* 0x000fe20000000043 */
[----:B------:R-:W-:Y:S06]  /*3a100*/  BRA `(.L_x_10098) ;  /* 0x0000000000047947 */ /* 0x000fec0003800000 */
.L_x_10095:
[----:B------:R-:W-:-:S07]  /*3a110*/  PRMT R66, R66, 0x5410, RZ ;  /* 0x0000541042427816 */ /* 0x000fce00000000ff */
.L_x_10098:
[----:B------:R-:W-:Y:S05]  /*3a120*/  BSYNC.RECONVERGENT B3 ;  /* 0x0000000000037941 */ /* 0x000fea0003800200 */
.L_x_10094:
        /* <DEDUP_REMOVED lines=18> */
.L_x_10102:
[----:B------:R-:W-:Y:S05]  /*3a250*/  BSYNC.RECONVERGENT B4 ;  /* 0x0000000000047941 */ /* 0x000fea0003800200 */
.L_x_10101:
[----:B------:R-:W-:Y:S01]  /*3a260*/  F2FP.F16.F32.PACK_AB R63, RZ, R63 ;  /* 0x0000003fff3f723e */ /* 0x000fe200000000ff */
[----:B------:R-:W-:Y:S06]  /*3a270*/  BRA `(.L_x_10103) ;  /* 0x0000000000047947 */ /* 0x000fec0003800000 */
.L_x_10100:
[----:B------:R-:W-:-:S07]  /*3a280*/  PRMT R63, RZ, 0x7610, R63 ;  /* 0x00007610ff3f7816 */ /* 0x000fce000000003f */
.L_x_10103:
[----:B------:R-:W-:Y:S05]  /*3a290*/  BSYNC.RECONVERGENT B3 ;  /* 0x0000000000037941 */ /* 0x000fea0003800200 */
.L_x_10099:
        /* <DEDUP_REMOVED lines=18> */
.L_x_10107:
[----:B------:R-:W-:Y:S05]  /*3a3c0*/  BSYNC.RECONVERGENT B4 ;  /* 0x0000000000047941 */ /* 0x000fea0003800200 */
.L_x_10106:
[----:B------:R-:W-:-:S04]  /*3a3d0*/  F2FP.F16.F32.PACK_AB R64, RZ, R64 ;  /* 0x00000040ff40723e */ /* 0x000fc800000000ff */
[----:B------:R-:W-:Y:S01]  /*3a3e0*/  PRMT R126, R63, 0x5410, R64 ;  /* 0x000054103f7e7816 */ /* 0x000fe20000000040 */
[----:B------:R-:W-:Y:S06]  /*3a3f0*/  BRA `(.L_x_10108) ;  /* 0x0000000000047947 */ /* 0x000fec0003800000 */
.L_x_10105:
[----:B------:R-:W-:-:S07]  /*3a400*/  PRMT R126, R63, 0x5410, RZ ;  /* 0x000054103f7e7816 */ /* 0x000fce00000000ff */
.L_x_10108:
[----:B------:R-:W-:Y:S05]  /*3a410*/  BSYNC.RECONVERGENT B3 ;  /* 0x0000000000037941 */ /* 0x000fea0003800200 */
.L_x_10104:
[----:B------:R-:W-:Y:S02]  /*3a420*/  MOV R64, R66 ;  /* 0x0000004200407202 */ /* 0x000fe40000000f00 */
[----:B------:R-:W-:-:S05]  /*3a430*/  MOV R65, R126 ;  /* 0x0000007e00417202 */ /* 0x000fca0000000f00 */
[----:B------:R2:W-:Y:S01]  /*3a440*/  STG.E.64 desc[UR4][R124.64+0x1400], R64 ;  /* 0x001400407c007986 */ /* 0x0005e2000c101b04 */
[----:B------:R-:W-:Y:S05]  /*3a450*/  BRA `(.L_x_10109) ;  /* 0x0000000000107947 */ /* 0x000fea0003800000 */
.L_x_10091:
[----:B------:R-:W2:Y:S02]  /*3a460*/  LDCU UR6, c[0x0][0x39c] ;  /* 0x00007380ff0677ac */ /* 0x000ea40008000800 */
[----:B--2---:R-:W-:-:S13]  /*3a470*/  ISETP.GE.AND P0, PT, R66, UR6, PT ;  /* 0x0000000642007c0c */ /* 0x004fda000bf06270 */
[----:B------:R-:W-:Y:S05]  /*3a480*/  @P0 EXIT ;  /* 0x000000000000094d */ /* 0x000fea0003800000 */
[----:B------:R2:W-:Y:S02]  /*3a490*/  STG.E.64 desc[UR4][R124.64+0x1400], RZ ;  /* 0x001400ff7c007986 */ /* 0x0005e4000c101b04 */
.L_x_10109:
[----:B------:R-:W-:Y:S05]  /*3a4a0*/  BSYNC.RECONVERGENT B2 ;  /* 0x0000000000027941 */ /* 0x000fea0003800200 */
.L_x_10090:
        /* <DEDUP_REMOVED lines=19> */
.L_x_10113:
[----:B------:R-:W-:Y:S05]  /*3a5e0*/  BSYNC.RECONVERGENT B3 ;  /* 0x0000000000037941 */ /* 0x000fea0003800200 */
.L_x_10112:
        /* <DEDUP_REMOVED lines=19> */
.L_x_10117:
[----:B------:R-:W-:Y:S05]  /*3a720*/  BSYNC.RECONVERGENT B4 ;  /* 0x0000000000047941 */ /* 0x000fea0003800200 */
.L_x_10116:
[----:B------:R-:W-:-:S04]  /*3a730*/  F2FP.F16.F32.PACK_AB R64, RZ, R64 ;  /* 0x00000040ff40723e */ /* 0x000fc800000000ff */
[----:B------:R-:W-:Y:S01]  /*3a740*/  PRMT R63, R63, 0x5410, R64 ;  /* 0x000054103f3f7816 */ /* 0x000fe20000000040 */
[----:B------:R-:W-:Y:S06]  /*3a750*/  BRA `(.L_x_10118) ;  /* 0x0000000000047947 */ /* 0x000fec0003800000 */
.L_x_10115:
[----:B------:R-:W-:-:S07]  /*3a760*/  PRMT R63, R63, 0x5410, RZ ;  /* 0x000054103f3f7816 */ /* 0x000fce00000000ff */
.L_x_10118:
[----:B------:R-:W-:Y:S05]  /*3a770*/  BSYNC.RECONVERGENT B3 ;  /* 0x0000000000037941 */ /* 0x000fea0003800200 */
.L_x_10114:
        /* <DEDUP_REMOVED lines=18> */
.L_x_10122:
[----:B------:R-:W-:Y:S05]  /*3a8a0*/  BSYNC.RECONVERGENT B4 ;  /* 0x0000000000047941 */ /* 0x000fea0003800200 */
.L_x_10121:
[----:B------:R-:W-:Y:S01]  /*3a8b0*/  F2FP.F16.F32.PACK_AB R60, RZ, R60 ;  /* 0x0000003cff3c723e */ /* 0x000fe200000000ff */
[----:B------:R-:W-:Y:S06]  /*3a8c0*/  BRA `(.L_x_10123) ;  /* 0x0000000000047947 */ /* 0x000fec0003800000 */
.L_x_10120:
[----:B------:R-:W-:-:S07]  /*3a8d0*/  PRMT R60, RZ, 0x7610, R60 ;  /* 0x00007610ff3c7816 */ /* 0x000fce000000003c */
.L_x_10123:
[----:B------:R-:W-:Y:S05]  /*3a8e0*/  BSYNC.RECONVERGENT B3 ;  /* 0x0000000000037941 */ /* 0x000fea0003800200 */
.L_x_10119:
        /* <DEDUP_REMOVED lines=18> */
.L_x_10127:
[----:B------:R-:W-:Y:S05]  /*3aa10*/  BSYNC.RECONVERGENT B4 ;  /* 0x0000000000047941 */ /* 0x000fea0003800200 */
.L_x_10126:
[----:B------:R-:W-:-:S04]  /*3aa20*/  F2FP.F16.F32.PACK_AB R61, RZ, R61 ;  /* 0x0000003dff3d723e */ /* 0x000fc800000000ff */
[----:B------:R-:W-:Y:S01]  /*3aa30*/  PRMT R126, R60, 0x5410, R61 ;  /* 0x000054103c7e7816 */ /* 0x000fe2000000003d */
[----:B------:R-:W-:Y:S06]  /*3aa40*/  BRA `(.L_x_10128) ;  /* 0x0000000000047947 */ /* 0x000fec0003800000 */
.L_x_10125:
[----:B------:R-:W-:-:S07]  /*3aa50*/  PRMT R126, R60, 0x5410, RZ ;  /* 0x000054103c7e7816 */ /* 0x000fce00000000ff */
.L_x_10128:
[----:B------:R-:W-:Y:S05]  /*3aa60*/  BSYNC.RECONVERGENT B3 ;  /* 0x0000000000037941 */ /* 0x000fea0003800200 */
.L_x_10124:
[----:B------:R-:W-:Y:S02]  /*3aa70*/  MOV R60, R63 ;  /* 0x0000003f003c7202 */ /* 0x000fe40000000f00 */
[----:B------:R-:W-:-:S05]  /*3aa80*/  MOV R61, R126 ;  /* 0x0000007e003d7202 */ /* 0x000fca0000000f00 */
[----:B------:R2:W-:Y:S01]  /*3aa90*/  STG.E.64 desc[UR4][R124.64+0x1500], R60 ;  /* 0x0015003c7c007986 */ /* 0x0005e2000c101b04 */
[----:B------:R-:W-:Y:S05]  /*3aaa0*/  BRA `(.L_x_10129) ;  /* 0x0000000000107947 */ /* 0x000fea0003800000 */
.L_x_10111:
[----:B------:R-:W5:Y:S02]  /*3aab0*/  LDCU UR6, c[0x0][0x39c] ;  /* 0x00007380ff0677ac */ /* 0x000f640008000800 */
[----:B-----5:R-:W-:-:S13]  /*3aac0*/  ISETP.GE.AND P0, PT, R63, UR6, PT ;  /* 0x000000063f007c0c */ /* 0x020fda000bf06270 */
[----:B------:R-:W-:Y:S05]  /*3aad0*/  @P0 EXIT ;  /* 0x000000000000094d */ /* 0x000fea0003800000 */
[----:B------:R0:W-:Y:S02]  /*3aae0*/  STG.E.64 desc[UR4][R124.64+0x1500], RZ ;  /* 0x001500ff7c007986 */ /* 0x0001e4000c101b04 */
.L_x_10129:
[----:B------:R-:W-:Y:S05]  /*3aaf0*/  BSYNC.RECONVERGENT B2 ;  /* 0x0000000000027941 */ /* 0x000fea0003800200 */
.L_x_10110:
        /* <DEDUP_REMOVED lines=19> */
.L_x_10133:
[----:B------:R-:W-:Y:S05]  /*3ac30*/  BSYNC.RECONVERGENT B3 ;  /* 0x0000000000037941 */ /* 0x000fea0003800200 */
.L_x_10132:
        /* <DEDUP_REMOVED lines=19> */
.L_x_10137:
[----:B------:R-:W-:Y:S05]  /*3ad70*/  BSYNC.RECONVERGENT B4 ;  /* 0x0000000000047941 */ /* 0x000fea0003800200 */
.L_x_10136:
[----:B------:R-:W-:-:S04]  /*3ad80*/  F2FP.F16.F32.PACK_AB R61, RZ, R61 ;  /* 0x0000003dff3d723e */ /* 0x000fc800000000ff */
[----:B------:R-:W-:Y:S01]  /*3ad90*/  PRMT R60, R60, 0x5410, R61 ;  /* 0x000054103c3c7816 */ /* 0x000fe2000000003d */
[----:B------:R-:W-:Y:S06]  /*3ada0*/  BRA `(.L_x_10138) ;  /* 0x0000000000047947 */ /* 0x000fec0003800000 */
.L_x_10135:
[----:B------:R-:W-:-:S07]  /*3adb0*/  PRMT R60, R60, 0x5410, RZ ;  /* 0x000054103c3c7816 */ /* 0x000fce00000000ff */
.L_x_10138:
[----:B------:R-:W-:Y:S05]  /*3adc0*/  BSYNC.RECONVERGENT B3 ;  /* 0x0000000000037941 */ /* 0x000fea0003800200 */
.L_x_10134:
        /* <DEDUP_REMOVED lines=18> */
.L_x_10142:
[----:B------:R-:W-:Y:S05]  /*3aef0*/  BSYNC.RECONVERGENT B4 ;  /* 0x0000000000047941 */ /* 0x000fea0003800200 */
.L_x_10141:
[----:B------:R-:W-:Y:S01]  /*3af00*/  F2FP.F16.F32.PACK_AB R57, RZ, R57 ;  /* 0x00000039ff39723e */ /* 0x000fe200000000ff */
[----:B------:R-:W-:Y:S06]  /*3af10*/  BRA `(.L_x_10143) ;  /* 0x0000000000047947 */ /* 0x000fec0003800000 */
.L_x_10140:
[----:B------:R-:W-:-:S07]  /*3af20*/  PRMT R57, RZ, 0x7610, R57 ;  /* 0x00007610ff397816 */ /* 0x000fce0000000039 */
.L_x_10143:
[----:B------:R-:W-:Y:S05]  /*3af30*/  BSYNC.RECONVERGENT B3 ;  /* 0x0000000000037941 */ /* 0x000fea0003800200 */
.L_x_10139:
        /* <DEDUP_REMOVED lines=18> */
.L_x_10147:
[----:B------:R-:W-:Y:S05]  /*3b060*/  BSYNC.RECONVERGENT B4 ;  /* 0x0000000000047941 */ /* 0x000fea0003800200 */
.L_x_10146:
[----:B------:R-:W-:-:S04]  /*3b070*/  F2FP.F16.F32.PACK_AB R58, RZ, R58 ;  /* 0x0000003aff3a723e */ /* 0x000fc800000000ff */
[----:B------:R-:W-:Y:S01]  /*3b080*/  PRMT R126, R57, 0x5410, R58 ;  /* 0x00005410397e7816 */ /* 0x000fe2000000003a */
[----:B------:R-:W-:Y:S06]  /*3b090*/  BRA `(.L_x_10148) ;  /* 0x0000000000047947 */ /* 0x000fec0003800000 */
.L_x_10145:
[----:B------:R-:W-:-:S07]  /*3b0a0*/  PRMT R126, R57, 0x5410, RZ ;  /* 0x00005410397e7816 */ /* 0x000fce00000000ff */
.L_x_10148:
[----:B------:R-:W-:Y:S05]  /*3b0b0*/  BSYNC.RECONVERGENT B3 ;  /* 0x0000000000037941 */ /* 0x000fea0003800200 */
.L_x_10144:
[----:B------:R-:W-:Y:S01]  /*3b0c0*/  MOV R58, R60 ;  /* 0x0000003c003a7202 */ /* 0x000fe20000000f00 */
[----:B------:R-:W-:-:S05]  /*3b0d0*/  IMAD.MOV.U32 R59, RZ, RZ, R126 ;  /* 0x000000ffff3b7224 */ /* 0x000fca00078e007e */
[----:B------:R2:W-:Y:S01]  /*3b0e0*/  STG.E.64 desc[UR4][R124.64+0x1600], R58 ;  /* 0x0016003a7c007986 */ /* 0x0005e2000c101b04 */
[----:B------:R-:W-:Y:S05]  /*3b0f0*/  BRA `(.L_x_10149) ;  /* 0x0000000000107947 */ /* 0x000fea0003800000 */
.L_x_10131:
[----:B------:R-:W2:Y:S02]  /*3b100*/  LDCU UR6, c[0x0][0x39c] ;  /* 0x00007380ff0677ac */ /* 0x000ea40008000800 */
[----:B--2---:R-:W-:-:S13]  /*3b110*/  ISETP.GE.AND P0, PT, R60, UR6, PT ;  /* 0x000000063c007c0c */ /* 0x004fda000bf06270 */
[----:B------:R-:W-:Y:S05]  /*3b120*/  @P0 EXIT ;  /* 0x000000000000094d */ /* 0x000fea0003800000 */
[----:B------:R2:W-:Y:S02]  /*3b130*/  STG.E.64 desc[UR4][R124.64+0x1600], RZ ;  /* 0x001600ff7c007986 */ /* 0x0005e4000c101b04 */
.L_x_10149:
[----:B------:R-:W-:Y:S05]  /*3b140*/  BSYNC.RECONVERGENT B2 ;  /* 0x0000000000027941 */ /* 0x000fea0003800200 */
.L_x_10130:
        /* <DEDUP_REMOVED lines=19> */
.L_x_10153:
[----:B------:R-:W-:Y:S05]  /*3b280*/  BSYNC.RECONVERGENT B3 ;  /* 0x0000000000037941 */ /* 0x000fea0003800200 */
.L_x_10152:
        /* <DEDUP_REMOVED lines=19> */
.L_x_10157:
[----:B------:R-:W-:Y:S05]  /*3b3c0*/  BSYNC.RECONVERGENT B4 ;  /* 0x0000000000047941 */ /* 0x000fea0003800200 */
.L_x_10156:
[----:B------:R-:W-:-:S04]  /*3b3d0*/  F2FP.F16.F32.PACK_AB R58, RZ, R58 ;  /* 0x0000003aff3a723e */ /* 0x000fc800000000ff */
[----:B------:R-:W-:Y:S01]  /*3b3e0*/  PRMT R57, R57, 0x5410, R58 ;  /* 0x0000541039397816 */ /* 0x000fe2000000003a */
[----:B------:R-:W-:Y:S06]  /*3b3f0*/  BRA `(.L_x_10158) ;  /* 0x0000000000047947 */ /* 0x000fec0003800000 */
.L_x_10155:
[----:B------:R-:W-:-:S07]  /*3b400*/  PRMT R57, R57, 0x5410, RZ ;  /* 0x0000541039397816 */ /* 0x000fce00000000ff */
.L_x_10158:
[----:B------:R-:W-:Y:S05]  /*3b410*/  BSYNC.RECONVERGENT B3 ;  /* 0x0000000000037941 */ /* 0x000fea0003800200 */
.L_x_10154:
        /* <DEDUP_REMOVED lines=18> */
.L_x_10162:
[----:B------:R-:W-:Y:S05]  /*3b540*/  BSYNC.RECONVERGENT B4 ;  /* 0x0000000000047941 */ /* 0x000fea0003800200 */
.L_x_10161:
[----:B------:R-:W-:Y:S01]  /*3b550*/  F2FP.F16.F32.PACK_AB R54, RZ, R54 ;  /* 0x00000036ff36723e */ /* 0x000fe200000000ff */
[----:B------:R-:W-:Y:S06]  /*3b560*/  BRA `(.L_x_10163) ;  /* 0x0000000000047947 */ /* 0x000fec0003800000 */
.L_x_10160:
[----:B------:R-:W-:-:S07]  /*3b570*/  PRMT R54, RZ, 0x7610, R54 ;  /* 0x00007610ff367816 */ /* 0x000fce0000000036 */
.L_x_10163:
[----:B------:R-:W-:Y:S05]  /*3b580*/  BSYNC.RECONVERGENT B3 ;  /* 0x0000000000037941 */ /* 0x000fea0003800200 */
.L_x_10159:
        /* <DEDUP_REMOVED lines=18> */
.L_x_10167:
[----:B------:R-:W-:Y:S05]  /*3b6b0*/  BSYNC.RECONVERGENT B4 ;  /* 0x0000000000047941 */ /* 0x000fea0003800200 */
.L_x_10166:
[----:B------:R-:W-:-:S04]  /*3b6c0*/  F2FP.F16.F32.PACK_AB R55, RZ, R55 ;  /* 0x00000037ff37723e */ /* 0x000fc800000000ff */
[----:B------:R-:W-:Y:S01]  /*3b6d0*/  PRMT R126, R54, 0x5410, R55 ;  /* 0x00005410367e7816 */ /* 0x000fe20000000037 */
[----:B------:R-:W-:Y:S06]  /*3b6e0*/  BRA `(.L_x_10168) ;  /* 0x0000000000047947 */ /* 0x000fec0003800000 */
.L_x_10165:
[----:B------:R-:W-:-:S07]  /*3b6f0*/  PRMT R126, R54, 0x5410, RZ ;  /* 0x00005410367e7816 */ /* 0x000fce00000000ff */
.L_x_10168:
[----:B------:R-:W-:Y:S05]  /*3b700*/  BSYNC.RECONVERGENT B3 ;  /* 0x0000000000037941 */ /* 0x000fea0003800200 */
.L_x_10164:
[----:B------:R-:W-:Y:S02]  /*3b710*/  MOV R54, R57 ;  /* 0x0000003900367202 */ /* 0x000fe40000000f00 */
[----:B------:R-:W-:-:S05]  /*3b720*/  MOV R55, R126 ;  /* 0x0000007e00377202 */ /* 0x000fca0000000f00 */
[----:B------:R2:W-:Y:S01]  /*3b730*/  STG.E.64 desc[UR4][R124.64+0x1700], R54 ;  /* 0x001700367c007986 */ /* 0x0005e2000c101b04 */
[----:B------:R-:W-:Y:S05]  /*3b740*/  BRA `(.L_x_10169) ;  /* 0x0000000000107947 */ /* 0x000fea0003800000 */
.L_x_10151:
[----:B------:R-:W5:Y:S02]  /*3b750*/  LDCU UR6, c[0x0][0x39c] ;  /* 0x00007380ff0677ac */ /* 0x000f640008000800 */
[----:B-----5:R-:W-:-:S13]  /*3b760*/  ISETP.GE.AND P0, PT, R57, UR6, PT ;  /* 0x0000000639007c0c */ /* 0x020fda000bf06270 */
[----:B------:R-:W-:Y:S05]  /*3b770*/  @P0 EXIT ;  /* 0x000000000000094d */ /* 0x000fea0003800000 */
[----:B------:R0:W-:Y:S02]  /*3b780*/  STG.E.64 desc[UR4][R124.64+0x1700], RZ ;  /* 0x001700ff7c007986 */ /* 0x0001e4000c101b04 */
.L_x_10169:
[----:B------:R-:W-:Y:S05]  /*3b790*/  BSYNC.RECONVERGENT B2 ;  /* 0x0000000000027941 */ /* 0x000fea0003800200 */
.L_x_10150:
        /* <DEDUP_REMOVED lines=19> */
.L_x_10173:
[----:B------:R-:W-:Y:S05]  /*3b8d0*/  BSYNC.RECONVERGENT B3 ;  /* 0x0000000000037941 */ /* 0x000fea0003800200 */
.L_x_10172:
        /* <DEDUP_REMOVED lines=19> */
.L_x_10177:
[----:B------:R-:W-:Y:S05]  /*3ba10*/  BSYNC.RECONVERGENT B4 ;  /* 0x0000000000047941 */ /* 0x000fea0003800200 */
.L_x_10176:
[----:B------:R-:W-:-:S04]  /*3ba20*/  F2FP.F16.F32.PACK_AB R55, RZ, R55 ;  /* 0x00000037ff37723e */ /* 0x000fc800000000ff */
[----:B------:R-:W-:Y:S01]  /*3ba30*/  PRMT R54, R54, 0x5410, R55 ;  /* 0x0000541036367816 */ /* 0x000fe20000000037 */
[----:B------:R-:W-:Y:S06]  /*3ba40*/  BRA `(.L_x_10178) ;  /* 0x0000000000047947 */ /* 0x000fec0003800000 */
.L_x_10175:
[----:B------:R-:W-:-:S07]  /*3ba50*/  PRMT R54, R54, 0x5410, RZ ;  /* 0x0000541036367816 */ /* 0x000fce00000000ff */
.L_x_10178:
[----:B------:R-:W-:Y:S05]  /*3ba60*/  BSYNC.RECONVERGENT B3 ;  /* 0x0000000000037941 */ /* 0x000fea0003800200 */
.L_x_10174:
        /* <DEDUP_REMOVED lines=18> */
.L_x_10182:
[----:B------:R-:W-:Y:S05]  /*3bb90*/  BSYNC.RECONVERGENT B4 ;  /* 0x0000000000047941 */ /* 0x000fea0003800200 */
.L_x_10181:
[----:B------:R-:W-:Y:S01]  /*3bba0*/  F2FP.F16.F32.PACK_AB R51, RZ, R51 ;  /* 0x00000033ff33723e */ /* 0x000fe200000000ff */
[----:B------:R-:W-:Y:S06]  /*3bbb0*/  BRA `(.L_x_10183) ;  /* 0x0000000000047947 */ /* 0x000fec0003800000 */
.L_x_10180:
[----:B------:R-:W-:-:S07]  /*3bbc0*/  PRMT R51, RZ, 0x7610, R51 ;  /* 0x00007610ff337816 */ /* 0x000fce0000000033 */
.L_x_10183:
[----:B------:R-:W-:Y:S05]  /*3bbd0*/  BSYNC.RECONVERGENT B3 ;  /* 0x0000000000037941 */ /* 0x000fea0003800200 */
.L_x_10179:
        /* <DEDUP_REMOVED lines=18> */
.L_x_10187:
[----:B------:R-:W-:Y:S05]  /*3bd00*/  BSYNC.RECONVERGENT B4 ;  /* 0x0000000000047941 */ /* 0x000fea0003800200 */
.L_x_10186:
[----:B------:R-:W-:-:S04]  /*3bd10*/  F2FP.F16.F32.PACK_AB R52, RZ, R52 ;  /* 0x00000034ff34723e */ /* 0x000fc800000000ff */
[----:B------:R-:W-:Y:S01]  /*3bd20*/  PRMT R126, R51, 0x5410, R52 ;  /* 0x00005410337e7816 */ /* 0x000fe20000000034 */
[----:B------:R-:W-:Y:S06]  /*3bd30*/  BRA `(.L_x_10188) ;  /* 0x0000000000047947 */ /* 0x000fec0003800000 */
.L_x_10185:
[----:B------:R-:W-:-:S07]  /*3bd40*/  PRMT R126, R51, 0x5410, RZ ;  /* 0x00005410337e7816 */ /* 0x000fce00000000ff */
.L_x_10188:
[----:B------:R-:W-:Y:S05]  /*3bd50*/  BSYNC.RECONVERGENT B3 ;  /* 0x0000000000037941 */ /* 0x000fea0003800200 */
.L_x_10184:
[----:B------:R-:W-:Y:S02]  /*3bd60*/  MOV R52, R54 ;  /* 0x0000003600347202 */ /* 0x000fe40000000f00 */
[----:B------:R-:W-:-:S05]  /*3bd70*/  MOV R53, R126 ;  /* 0x0000007e00357202 */ /* 0x000fca0000000f00 */
[----:B------:R2:W-:Y:S01]  /*3bd80*/  STG.E.64 desc[UR4][R124.64+0x1800], R52 ;  /* 0x001800347c007986 */ /* 0x0005e2000c101b04 */
[----:B------:R-:W-:Y:S05]  /*3bd90*/  BRA `(.L_x_10189) ;  /* 0x0000000000107947 */ /* 0x000fea0003800000 */
.L_x_10171:
[----:B------:R-:W2:Y:S02]  /*3bda0*/  LDCU UR6, c[0x0][0x39c] ;  /* 0x00007380ff0677ac */ /* 0x000ea40008000800 */
[----:B--2---:R-:W-:-:S13]  /*3bdb0*/  ISETP.GE.AND P0, PT, R54, UR6, PT ;  /* 0x0000000636007c0c */ /* 0x004fda000bf06270 */
[----:B------:R-:W-:Y:S05]  /*3bdc0*/  @P0 EXIT ;  /* 0x000000000000094d */ /* 0x000fea0003800000 */
[----:B------:R2:W-:Y:S02]  /*3bdd0*/  STG.E.64 desc[UR4][R124.64+0x1800], RZ ;  /* 0x001800ff7c007986 */ /* 0x0005e4000c101b04 */
.L_x_10189:
[----:B------:R-:W-:Y:S05]  /*3bde0*/  BSYNC.RECONVERGENT B2 ;  /* 0x0000000000027941 */ /* 0x000fea0003800200 */
.L_x_10170:
        /* <DEDUP_REMOVED lines=19> */
.L_x_10193:
[----:B------:R-:W-:Y:S05]  /*3bf20*/  BSYNC.RECONVERGENT B3 ;  /* 0x0000000000037941 */ /* 0x000fea0003800200 */
.L_x_10192:
        /* <DEDUP_REMOVED lines=19> */
.L_x_10197:
[----:B------:R-:W-:Y:S05]  /*3c060*/  BSYNC.RECONVERGENT B4 ;  /* 0x0000000000047941 */ /* 0x000fea0003800200 */
.L_x_10196:
[----:B------:R-:W-:-:S04]  /*3c070*/  F2FP.F16.F32.PACK_AB R52, RZ, R52 ;  /* 0x00000034ff34723e */ /* 0x000fc800000000ff */
[----:B------:R-:W-:Y:S01]  /*3c080*/  PRMT R51, R51, 0x5410, R52 ;  /* 0x0000541033337816 */ /* 0x000fe20000000034 */
[----:B------:R-:W-:Y:S06]  /*3c090*/  BRA `(.L_x_10198) ;  /* 0x0000000000047947 */ /* 0x000fec0003800000 */
.L_x_10195:
[----:B------:R-:W-:-:S07]  /*3c0a0*/  PRMT R51, R51, 0x5410, RZ ;  /* 0x0000541033337816 */ /* 0x000fce00000000ff */
.L_x_10198:
[----:B------:R-:W-:Y:S05]  /*3c0b0*/  BSYNC.RECONVERGENT B3 ;  /* 0x0000000000037941 */ /* 0x000fea0003800200 */
.L_x_10194:
        /* <DEDUP_REMOVED lines=18> */
.L_x_10202:
[----:B------:R-:W-:Y:S05]  /*3c1e0*/  BSYNC.RECONVERGENT B4 ;  /* 0x0000000000047941 */ /* 0x000fea0003800200 */
.L_x_10201:
[----:B------:R-:W-:Y:S01]  /*3c1f0*/  F2FP.F16.F32.PACK_AB R48, RZ, R48 ;  /* 0x00000030ff30723e */ /* 0x000fe200000000ff */
[----:B------:R-:W-:Y:S06]  /*3c200*/  BRA `(.L_x_10203) ;  /* 0x0000000000047947 */ /* 0x000fec0003800000 */
.L_x_10200:
[----:B------:R-:W-:-:S07]  /*3c210*/  PRMT R48, RZ, 0x7610, R48 ;  /* 0x00007610ff307816 */ /* 0x000fce0000000030 */
.L_x_10203:
[----:B------:R-:W-:Y:S05]  /*3c220*/  BSYNC.RECONVERGENT B3 ;  /* 0x0000000000037941 */ /* 0x000fea0003800200 */
.L_x_10199:
        /* <DEDUP_REMOVED lines=18> */
.L_x_10207:
[----:B------:R-:W-:Y:S05]  /*3c350*/  BSYNC.RECONVERGENT B4 ;  /* 0x0000000000047941 */ /* 0x000fea0003800200 */
.L_x_10206:
[----:B------:R-:W-:-:S04]  /*3c360*/  F2FP.F16.F32.PACK_AB R49, RZ, R49 ;  /* 0x00000031ff31723e */ /* 0x000fc800000000ff */
[----:B------:R-:W-:Y:S01]  /*3c370*/  PRMT R126, R48, 0x5410, R49 ;  /* 0x00005410307e7816 */ /* 0x000fe20000000031 */
[----:B------:R-:W-:Y:S06]  /*3c380*/  BRA `(.L_x_10208) ;  /* 0x0000000000047947 */ /* 0x000fec0003800000 */
.L_x_10205:
[----:B------:R-:W-:-:S07]  /*3c390*/  PRMT R126, R48, 0x5410, RZ ;  /* 0x00005410307e7816 */ /* 0x000fce00000000ff */
.L_x_10208:
[----:B------:R-:W-:Y:S05]  /*3c3a0*/  BSYNC.RECONVERGENT B3 ;  /* 0x0000000000037941 */ /* 0x000fea0003800200 */
.L_x_10204:
[----:B------:R-:W-:Y:S02]  /*3c3b0*/  MOV R48, R51 ;  /* 0x0000003300307202 */ /* 0x000fe40000000f00 */
[----:B------:R-:W-:-:S05]  /*3c3c0*/  MOV R49, R126 ;  /* 0x0000007e00317202 */ /* 0x000fca0000000f00 */
[----:B------:R2:W-:Y:S01]  /*3c3d0*/  STG.E.64 desc[UR4][R124.64+0x1900], R48 ;  /* 0x001900307c007986 */ /* 0x0005e2000c101b04 */
[----:B------:R-:W-:Y:S05]  /*3c3e0*/  BRA `(.L_x_10209) ;  /* 0x0000000000107947 */ /* 0x000fea0003800000 */
.L_x_10191:
[----:B------:R-:W5:Y:S02]  /*3c3f0*/  LDCU UR6, c[0x0][0x39c] ;  /* 0x00007380ff0677ac */ /* 0x000f640008000800 */
[----:B-----5:R-:W-:-:S13]  /*3c400*/  ISETP.GE.AND P0, PT, R51, UR6, PT ;  /* 0x0000000633007c0c */ /* 0x020fda000bf06270 */
[----:B------:R-:W-:Y:S05]  /*3c410*/  @P0 EXIT ;  /* 0x000000000000094d */ /* 0x000fea0003800000 */
[----:B------:R0:W-:Y:S02]  /*3c420*/  STG.E.64 desc[UR4][R124.64+0x1900], RZ ;  /* 0x001900ff7c007986 */ /* 0x0001e4000c101b04 */
.L_x_10209:
[----:B------:R-:W-:Y:S05]  /*3c430*/  BSYNC.RECONVERGENT B2 ;  /* 0x0000000000027941 */ /* 0x000fea0003800200 */
.L_x_10190:
        /* <DEDUP_REMOVED lines=19> */
.L_x_10213:
[----:B------:R-:W-:Y:S05]  /*3c570*/  BSYNC.RECONVERGENT B3 ;  /* 0x0000000000037941 */ /* 0x000fea0003800200 */
.L_x_10212:
        /* <DEDUP_REMOVED lines=19> */
.L_x_10217:
[----:B------:R-:W-:Y:S05]  /*3c6b0*/  BSYNC.RECONVERGENT B4 ;  /* 0x0000000000047941 */ /* 0x000fea0003800200 */
.L_x_10216:
[----:B------:R-:W-:-:S04]  /*3c6c0*/  F2FP.F16.F32.PACK_AB R49, RZ, R49 ;  /* 0x00000031ff31723e */ /* 0x000fc800000000ff */
[----:B------:R-:W-:Y:S01]  /*3c6d0*/  PRMT R48, R48, 0x5410, R49 ;  /* 0x0000541030307816 */ /* 0x000fe20000000031 */
[----:B------:R-:W-:Y:S06]  /*3c6e0*/  BRA `(.L_x_10218) ;  /* 0x0000000000047947 */ /* 0x000fec0003800000 */
.L_x_10215:
[----:B------:R-:W-:-:S07]  /*3c6f0*/  PRMT R48, R48, 0x5410, RZ ;  /* 0x0000541030307816 */ /* 0x000fce00000000ff */
.L_x_10218:
[----:B------:R-:W-:Y:S05]  /*3c700*/  BSYNC.RECONVERGENT B3 ;  /* 0x0000000000037941 */ /* 0x000fea0003800200 */
.L_x_10214:
        /* <DEDUP_REMOVED lines=18> */
.L_x_10222:
[----:B------:R-:W-:Y:S05]  /*3c830*/  BSYNC.RECONVERGENT B4 ;  /* 0x0000000000047941 */ /* 0x000fea0003800200 */
.L_x_10221:
[----:B------:R-:W-:Y:S01]  /*3c840*/  F2FP.F16.F32.PACK_AB R45, RZ, R45 ;  /* 0x0000002dff2d723e */ /* 0x000fe200000000ff */
[----:B------:R-:W-:Y:S06]  /*3c850*/  BRA `(.L_x_10223) ;  /* 0x0000000000047947 */ /* 0x000fec0003800000 */
.L_x_10220:
[----:B------:R-:W-:-:S07]  /*3c860*/  PRMT R45, RZ, 0x7610, R45 ;  /* 0x00007610ff2d7816 */ /* 0x000fce000000002d */
.L_x_10223:
[----:B------:R-:W-:Y:S05]  /*3c870*/  BSYNC.RECONVERGENT B3 ;  /* 0x0000000000037941 */ /* 0x000fea0003800200 */
.L_x_10219:
        /* <DEDUP_REMOVED lines=18> */
.L_x_10227:
[----:B------:R-:W-:Y:S05]  /*3c9a0*/  BSYNC.RECONVERGENT B4 ;  /* 0x0000000000047941 */ /* 0x000fea0003800200 */
.L_x_10226:
[----:B------:R-:W-:-:S04]  /*3c9b0*/  F2FP.F16.F32.PACK_AB R46, RZ, R46 ;  /* 0x0000002eff2e723e */ /* 0x000fc800000000ff */
[----:B------:R-:W-:Y:S01]  /*3c9c0*/  PRMT R126, R45, 0x5410, R46 ;  /* 0x000054102d7e7816 */ /* 0x000fe2000000002e */
[----:B------:R-:W-:Y:S06]  /*3c9d0*/  BRA `(.L_x_10228) ;  /* 0x0000000000047947 */ /* 0x000fec0003800000 */
.L_x_10225:
[----:B------:R-:W-:-:S07]  /*3c9e0*/  PRMT R126, R45, 0x5410, RZ ;  /* 0x000054102d7e7816 */ /* 0x000fce00000000ff */
.L_x_10228:
[----:B------:R-:W-:Y:S05]  /*3c9f0*/  BSYNC.RECONVERGENT B3 ;  /* 0x0000000000037941 */ /* 0x000fea0003800200 */
.L_x_10224:
[----:B------:R-:W-:Y:S02]  /*3ca00*/  MOV R46, R48 ;  /* 0x00000030002e7202 */ /* 0x000fe40000000f00 */
[----:B------:R-:W-:-:S05]  /*3ca10*/  MOV R47, R126 ;  /* 0x0000007e002f7202 */ /* 0x000fca0000000f00 */
[----:B------:R2:W-:Y:S01]  /*3ca20*/  STG.E.64 desc[UR4][R124.64+0x1a00], R46 ;  /* 0x001a002e7c007986 */ /* 0x0005e2000c101b04 */
[----:B------:R-:W-:Y:S05]  /*3ca30*/  BRA `(.L_x_10229) ;  /* 0x0000000000107947 */ /* 0x000fea0003800000 */
.L_x_10211:
[----:B------:R-:W2:Y:S02]  /*3ca40*/  LDCU UR6, c[0x0][0x39c] ;  /* 0x00007380ff0677ac */ /* 0x000ea40008000800 */
[----:B--2---:R-:W-:-:S13]  /*3ca50*/  ISETP.GE.AND P0, PT, R48, UR6, PT ;  /* 0x0000000630007c0c */ /* 0x004fda000bf06270 */
[----:B------:R-:W-:Y:S05]  /*3ca60*/  @P0 EXIT ;  /* 0x000000000000094d */ /* 0x000fea0003800000 */
[----:B------:R2:W-:Y:S02]  /*3ca70*/  STG.E.64 desc[UR4][R124.64+0x1a00], RZ ;  /* 0x001a00ff7c007986 */ /* 0x0005e4000c101b04 */
.L_x_10229:
[----:B------:R-:W-:Y:S05]  /*3ca80*/  BSYNC.RECONVERGENT B2 ;  /* 0x0000000000027941 */ /* 0x000fea0003800200 */
.L_x_10210:
        /* <DEDUP_REMOVED lines=19> */
.L_x_10233:
[----:B------:R-:W-:Y:S05]  /*3cbc0*/  BSYNC.RECONVERGENT B3 ;  /* 0x0000000000037941 */ /* 0x000fea0003800200 */
.L_x_10232:
        /* <DEDUP_REMOVED lines=19> */
.L_x_10237:
[----:B------:R-:W-:Y:S05]  /*3cd00*/  BSYNC.RECONVERGENT B4 ;  /* 0x0000000000047941 */ /* 0x000fea0003800200 */
.L_x_10236:
[----:B------:R-:W-:-:S04]  /*3cd10*/  F2FP.F16.F32.PACK_AB R46, RZ, R46 ;  /* 0x0000002eff2e723e */ /* 0x000fc800000000ff */
[----:B------:R-:W-:Y:S01]  /*3cd20*/  PRMT R45, R45, 0x5410, R46 ;  /* 0x000054102d2d7816 */ /* 0x000fe2000000002e */
[----:B------:R-:W-:Y:S06]  /*3cd30*/  BRA `(.L_x_10238) ;  /* 0x0000000000047947 */ /* 0x000fec0003800000 */
.L_x_10235:
[----:B------:R-:W-:-:S07]  /*3cd40*/  PRMT R45, R45, 0x5410, RZ ;  /* 0x000054102d2d7816 */ /* 0x000fce00000000ff */
.L_x_10238:
[----:B------:R-:W-:Y:S05]  /*3cd50*/  BSYNC.RECONVERGENT B3 ;  /* 0x0000000000037941 */ /* 0x000fea0003800200 */
.L_x_10234:
        /* <DEDUP_REMOVED lines=18> */
.L_x_10242:
[----:B------:R-:W-:Y:S05]  /*3ce80*/  BSYNC.RECONVERGENT B4 ;  /* 0x0000000000047941 */ /* 0x000fea0003800200 */
.L_x_10241:
[----:B------:R-:W-:Y:S01]  /*3ce90*/  F2FP.F16.F32.PACK_AB R42, RZ, R42 ;  /* 0x0000002aff2a723e */ /* 0x000fe200000000ff */
[----:B------:R-:W-:Y:S06]  /*3cea0*/  BRA `(.L_x_10243) ;  /* 0x0000000000047947 */ /* 0x000fec0003800000 */
.L_x_10240:
[----:B------:R-:W-:-:S07]  /*3ceb0*/  PRMT R42, RZ, 0x7610, R42 ;  /* 0x00007610ff2a7816 */ /* 0x000fce000000002a */
.L_x_10243:
[----:B------:R-:W-:Y:S05]  /*3cec0*/  BSYNC.RECONVERGENT B3 ;  /* 0x0000000000037941 */ /* 0x000fea0003800200 */
.L_x_10239:
        /* <DEDUP_REMOVED lines=18> */
.L_x_10247:
[----:B------:R-:W-:Y:S05]  /*3cff0*/  BSYNC.RECONVERGENT B4 ;  /* 0x0000000000047941 */ /* 0x000fea0003800200 */
.L_x_10246:
[----:B------:R-:W-:-:S04]  /*3d000*/  F2FP.F16.F32.PACK_AB R43, RZ, R43 ;  /* 0x0000002bff2b723e */ /* 0x000fc800000000ff */
[----:B------:R-:W-:Y:S01]  /*3d010*/  PRMT R126, R42, 0x5410, R43 ;  /* 0x000054102a7e7816 */ /* 0x000fe2000000002b */
[----:B------:R-:W-:Y:S06]  /*3d020*/  BRA `(.L_x_10248) ;  /* 0x0000000000047947 */ /* 0x000fec0003800000 */
.L_x_10245:
[----:B------:R-:W-:-:S07]  /*3d030*/  PRMT R126, R42, 0x5410, RZ ;  /* 0x000054102a7e7816 */ /* 0x000fce00000000ff */
.L_x_10248:
[----:B------:R-:W-:Y:S05]  /*3d040*/  BSYNC.RECONVERGENT B3 ;  /* 0x0000000000037941 */ /* 0x000fea0003800200 */
.L_x_10244:
[----:B------:R-:W-:Y:S01]  /*3d050*/  MOV R42, R45 ;  /* 0x0000002d002a7202 */ /* 0x000fe20000000f00 */
[----:B------:R-:W-:-:S05]  /*3d060*/  IMAD.MOV.U32 R43, RZ, RZ, R126 ;  /* 0x000000ffff2b7224 */ /* 0x000fca00078e007e */
[----:B------:R2:W-:Y:S01]  /*3d070*/  STG.E.64 desc[UR4][R124.64+0x1b00], R42 ;  /* 0x001b002a7c007986 */ /* 0x0005e2000c101b04 */
[----:B------:R-:W-:Y:S05]  /*3d080*/  BRA `(.L_x_10249) ;  /* 0x0000000000107947 */ /* 0x000fea0003800000 */
.L_x_10231:
[----:B------:R-:W5:Y:S02]  /*3d090*/  LDCU UR6, c[0x0][0x39c] ;  /* 0x00007380ff0677ac */ /* 0x000f640008000800 */
[----:B-----5:R-:W-:-:S13]  /*3d0a0*/  ISETP.GE.AND P0, PT, R45, UR6, PT ;  /* 0x000000062d007c0c */ /* 0x020fda000bf06270 */
[----:B------:R-:W-:Y:S05]  /*3d0b0*/  @P0 EXIT ;  /* 0x000000000000094d */ /* 0x000fea0003800000 */
[----:B------:R0:W-:Y:S02]  /*3d0c0*/  STG.E.64 desc[UR4][R124.64+0x1b00], RZ ;  /* 0x001b00ff7c007986 */ /* 0x0001e4000c101b04 */
.L_x_10249:
[----:B------:R-:W-:Y:S05]  /*3d0d0*/  BSYNC.RECONVERGENT B2 ;  /* 0x0000000000027941 */ /* 0x000fea0003800200 */
.L_x_10230:
        /* <DEDUP_REMOVED lines=19> */
.L_x_10253:
[----:B------:R-:W-:Y:S05]  /*3d210*/  BSYNC.RECONVERGENT B3 ;  /* 0x0000000000037941 */ /* 0x000fea0003800200 */
.L_x_10252:
        /* <DEDUP_REMOVED lines=19> */
.L_x_10257:
[----:B------:R-:W-:Y:S05]  /*3d350*/  BSYNC.RECONVERGENT B4 ;  /* 0x0000000000047941 */ /* 0x000fea0003800200 */
.L_x_10256:
[----:B------:R-:W-:-:S04]  /*3d360*/  F2FP.F16.F32.PACK_AB R43, RZ, R43 ;  /* 0x0000002bff2b723e */ /* 0x000fc800000000ff */
[----:B------:R-:W-:Y:S01]  /*3d370*/  PRMT R42, R42, 0x5410, R43 ;  /* 0x000054102a2a7816 */ /* 0x000fe2000000002b */
[----:B------:R-:W-:Y:S06]  /*3d380*/  BRA `(.L_x_10258) ;  /* 0x0000000000047947 */ /* 0x000fec0003800000 */
.L_x_10255:
[----:B------:R-:W-:-:S07]  /*3d390*/  PRMT R42, R42, 0x5410, RZ ;  /* 0x000054102a2a7816 */ /* 0x000fce00000000ff */
.L_x_10258:
[----:B------:R-:W-:Y:S05]  /*3d3a0*/  BSYNC.RECONVERGENT B3 ;  /* 0x0000000000037941 */ /* 0x000fea0003800200 */
.L_x_10254:
        /* <DEDUP_REMOVED lines=18> */
.L_x_10262:
[----:B------:R-:W-:Y:S05]  /*3d4d0*/  BSYNC.RECONVERGENT B4 ;  /* 0x0000000000047941 */ /* 0x000fea0003800200 */
.L_x_10261:
[----:B------:R-:W-:Y:S01]  /*3d4e0*/  F2FP.F16.F32.PACK_AB R39, RZ, R39 ;  /* 0x00000027ff27723e */ /* 0x000fe200000000ff */
[----:B------:R-:W-:Y:S06]  /*3d4f0*/  BRA `(.L_x_10263) ;  /* 0x0000000000047947 */ /* 0x000fec0003800000 */
.L_x_10260:
[----:B------:R-:W-:-:S07]  /*3d500*/  PRMT R39, RZ, 0x7610, R39 ;  /* 0x00007610ff277816 */ /* 0x000fce0000000027 */
.L_x_10263:
[----:B------:R-:W-:Y:S05]  /*3d510*/  BSYNC.RECONVERGENT B3 ;  /* 0x0000000000037941 */ /* 0x000fea0003800200 */
.L_x_10259:
        /* <DEDUP_REMOVED lines=18> */
.L_x_10267:
[----:B------:R-:W-:Y:S05]  /*3d640*/  BSYNC.RECONVERGENT B4 ;  /* 0x0000000000047941 */ /* 0x000fea0003800200 */
.L_x_10266:
[----:B------:R-:W-:-:S04]  /*3d650*/  F2FP.F16.F32.PACK_AB R40, RZ, R40 ;  /* 0x00000028ff28723e */ /* 0x000fc800000000ff */
[----:B------:R-:W-:Y:S01]  /*3d660*/  PRMT R126, R39, 0x5410, R40 ;  /* 0x00005410277e7816 */ /* 0x000fe20000000028 */
[----:B------:R-:W-:Y:S06]  /*3d670*/  BRA `(.L_x_10268) ;  /* 0x0000000000047947 */ /* 0x000fec0003800000 */
.L_x_10265:
[----:B------:R-:W-:-:S07]  /*3d680*/  PRMT R126, R39, 0x5410, RZ ;  /* 0x00005410277e7816 */ /* 0x000fce00000000ff */
.L_x_10268:
[----:B------:R-:W-:Y:S05]  /*3d690*/  BSYNC.RECONVERGENT B3 ;  /* 0x0000000000037941 */ /* 0x000fea0003800200 */
.L_x_10264:
[----:B------:R-:W-:Y:S02]  /*3d6a0*/  MOV R40, R42 ;  /* 0x0000002a00287202 */ /* 0x000fe40000000f00 */
[----:B------:R-:W-:-:S05]  /*3d6b0*/  MOV R41, R126 ;  /* 0x0000007e00297202 */ /* 0x000fca0000000f00 */
[----:B------:R2:W-:Y:S01]  /*3d6c0*/  STG.E.64 desc[UR4][R124.64+0x1c00], R40 ;  /* 0x001c00287c007986 */ /* 0x0005e2000c101b04 */
[----:B------:R-:W-:Y:S05]  /*3d6d0*/  BRA `(.L_x_10269) ;  /* 0x0000000000107947 */ /* 0x000fea0003800000 */
.L_x_10251:
[----:B------:R-:W2:Y:S02]  /*3d6e0*/  LDCU UR6, c[0x0][0x39c] ;  /* 0x00007380ff0677ac */ /* 0x000ea40008000800 */
[----:B--2---:R-:W-:-:S13]  /*3d6f0*/  ISETP.GE.AND P0, PT, R42, UR6, PT ;  /* 0x000000062a007c0c */ /* 0x004fda000bf06270 */
[----:B------:R-:W-:Y:S05]  /*3d700*/  @P0 EXIT ;  /* 0x000000000000094d */ /* 0x000fea0003800000 */
[----:B------:R2:W-:Y:S02]  /*3d710*/  STG.E.64 desc[UR4][R124.64+0x1c00], RZ ;  /* 0x001c00ff7c007986 */ /* 0x0005e4000c101b04 */
.L_x_10269:
[----:B------:R-:W-:Y:S05]  /*3d720*/  BSYNC.RECONVERGENT B2 ;  /* 0x0000000000027941 */ /* 0x000fea0003800200 */
.L_x_10250:
        /* <DEDUP_REMOVED lines=19> */
.L_x_10273:
[----:B------:R-:W-:Y:S05]  /*3d860*/  BSYNC.RECONVERGENT B3 ;  /* 0x0000000000037941 */ /* 0x000fea0003800200 */
.L_x_10272:
        /* <DEDUP_REMOVED lines=19> */
.L_x_10277:
[----:B------:R-:W-:Y:S05]  /*3d9a0*/  BSYNC.RECONVERGENT B4 ;  /* 0x0000000000047941 */ /* 0x000fea0003800200 */
.L_x_10276:
[----:B------:R-:W-:-:S04]  /*3d9b0*/  F2FP.F16.F32.PACK_AB R40, RZ, R40 ;  /* 0x00000028ff28723e */ /* 0x000fc800000000ff */
[----:B------:R-:W-:Y:S01]  /*3d9c0*/  PRMT R39, R39, 0x5410, R40 ;  /* 0x0000541027277816 */ /* 0x000fe20000000028 */
[----:B------:R-:W-:Y:S06]  /*3d9d0*/  BRA `(.L_x_10278) ;  /* 0x0000000000047947 */ /* 0x000fec0003800000 */
.L_x_10275:
[----:B------:R-:W-:-:S07]  /*3d9e0*/  PRMT R39, R39, 0x5410, RZ ;  /* 0x0000541027277816 */ /* 0x000fce00000000ff */
.L_x_10278:
[----:B------:R-:W-:Y:S05]  /*3d9f0*/  BSYNC.RECONVERGENT B3 ;  /* 0x0000000000037941 */ /* 0x000fea0003800200 */
.L_x_10274:
        /* <DEDUP_REMOVED lines=18> */
.L_x_10282:
[----:B------:R-:W-:Y:S05]  /*3db20*/  BSYNC.RECONVERGENT B4 ;  /* 0x0000000000047941 */ /* 0x000fea0003800200 */
.L_x_10281:
[----:B------:R-:W-:Y:S01]  /*3db30*/  F2FP.F16.F32.PACK_AB R36, RZ, R36 ;  /* 0x00000024ff24723e */ /* 0x000fe200000000ff */
[----:B------:R-:W-:Y:S06]  /*3db40*/  BRA `(.L_x_10283) ;  /* 0x0000000000047947 */ /* 0x000fec0003800000 */
.L_x_10280:
[----:B------:R-:W-:-:S07]  /*3db50*/  PRMT R36, RZ, 0x7610, R36 ;  /* 0x00007610ff247816 */ /* 0x000fce0000000024 */
.L_x_10283:
[----:B------:R-:W-:Y:S05]  /*3db60*/  BSYNC.RECONVERGENT B3 ;  /* 0x0000000000037941 */ /* 0x000fea0003800200 */
.L_x_10279:
        /* <DEDUP_REMOVED lines=18> */
.L_x_10287:
[----:B------:R-:W-:Y:S05]  /*3dc90*/  BSYNC.RECONVERGENT B4 ;  /* 0x0000000000047941 */ /* 0x000fea0003800200 */
.L_x_10286:
[----:B------:R-:W-:-:S04]  /*3dca0*/  F2FP.F16.F32.PACK_AB R37, RZ, R37 ;  /* 0x00000025ff25723e */ /* 0x000fc800000000ff */
[----:B------:R-:W-:Y:S01]  /*3dcb0*/  PRMT R126, R36, 0x5410, R37 ;  /* 0x00005410247e7816 */ /* 0x000fe20000000025 */
[----:B------:R-:W-:Y:S06]  /*3dcc0*/  BRA `(.L_x_10288) ;  /* 0x0000000000047947 */ /* 0x000fec0003800000 */
.L_x_10285:
[----:B------:R-:W-:-:S07]  /*3dcd0*/  PRMT R126, R36, 0x5410, RZ ;  /* 0x00005410247e7816 */ /* 0x000fce00000000ff */
.L_x_10288:
[----:B------:R-:W-:Y:S05]  /*3dce0*/  BSYNC.RECONVERGENT B3 ;  /* 0x0000000000037941 */ /* 0x000fea0003800200 */
.L_x_10284:
[----:B------:R-:W-:Y:S02]  /*3dcf0*/  MOV R36, R39 ;  /* 0x0000002700247202 */ /* 0x000fe40000000f00 */
[----:B------:R-:W-:-:S05]  /*3dd00*/  MOV R37, R126 ;  /* 0x0000007e00257202 */ /* 0x000fca0000000f00 */
[----:B------:R2:W-:Y:S01]  /*3dd10*/  STG.E.64 desc[UR4][R124.64+0x1d00], R36 ;  /* 0x001d00247c007986 */ /* 0x0005e2000c101b04 */
[----:B------:R-:W-:Y:S05]  /*3dd20*/  BRA `(.L_x_10289) ;  /* 0x0000000000107947 */ /* 0x000fea0003800000 */
.L_x_10271:
[----:B------:R-:W5:Y:S02]  /*3dd30*/  LDCU UR6, c[0x0][0x39c] ;  /* 0x00007380ff0677ac */ /* 0x000f640008000800 */
[----:B-----5:R-:W-:-:S13]  /*3dd40*/  ISETP.GE.AND P0, PT, R39, UR6, PT ;  /* 0x0000000627007c0c */ /* 0x020fda000bf06270 */
[----:B------:R-:W-:Y:S05]  /*3dd50*/  @P0 EXIT ;  /* 0x000000000000094d */ /* 0x000fea0003800000 */
[----:B------:R0:W-:Y:S02]  /*3dd60*/  STG.E.64 desc[UR4][R124.64+0x1d00], RZ ;  /* 0x001d00ff7c007986 */ /* 0x0001e4000c101b04 */
.L_x_10289:
[----:B------:R-:W-:Y:S05]  /*3dd70*/  BSYNC.RECONVERGENT B2 ;  /* 0x0000000000027941 */ /* 0x000fea0003800200 */
.L_x_10270:
        /* <DEDUP_REMOVED lines=19> */
.L_x_10293:
[----:B------:R-:W-:Y:S05]  /*3deb0*/  BSYNC.RECONVERGENT B3 ;  /* 0x0000000000037941 */ /* 0x000fea0003800200 */
.L_x_10292:
        /* <DEDUP_REMOVED lines=19> */
.L_x_10297:
[----:B------:R-:W-:Y:S05]  /*3dff0*/  BSYNC.RECONVERGENT B4 ;  /* 0x0000000000047941 */ /* 0x000fea0003800200 */
.L_x_10296:
[----:B------:R-:W-:-:S04]  /*3e000*/  F2FP.F16.F32.PACK_AB R37, RZ, R37 ;  /* 0x00000025ff25723e */ /* 0x000fc800000000ff */
[----:B------:R-:W-:Y:S01]  /*3e010*/  PRMT R36, R36, 0x5410, R37 ;  /* 0x0000541024247816 */ /* 0x000fe20000000025 */
[----:B------:R-:W-:Y:S06]  /*3e020*/  BRA `(.L_x_10298) ;  /* 0x0000000000047947 */ /* 0x000fec0003800000 */
.L_x_10295:
[----:B------:R-:W-:-:S07]  /*3e030*/  PRMT R36, R36, 0x5410, RZ ;  /* 0x0000541024247816 */ /* 0x000fce00000000ff */
.L_x_10298:
[----:B------:R-:W-:Y:S05]  /*3e040*/  BSYNC.RECONVERGENT B3 ;  /* 0x0000000000037941 */ /* 0x000fea0003800200 */
.L_x_10294:
        /* <DEDUP_REMOVED lines=18> */
.L_x_10302:
[----:B------:R-:W-:Y:S05]  /*3e170*/  BSYNC.RECONVERGENT B4 ;  /* 0x0000000000047941 */ /* 0x000fea0003800200 */
.L_x_10301:
[----:B------:R-:W-:Y:S01]  /*3e180*/  F2FP.F16.F32.PACK_AB R33, RZ, R33 ;  /* 0x00000021ff21723e */ /* 0x000fe200000000ff */
[----:B------:R-:W-:Y:S06]  /*3e190*/  BRA `(.L_x_10303) ;  /* 0x0000000000047947 */ /* 0x000fec0003800000 */
.L_x_10300:
[----:B------:R-:W-:-:S07]  /*3e1a0*/  PRMT R33, RZ, 0x7610, R33 ;  /* 0x00007610ff217816 */ /* 0x000fce0000000021 */
.L_x_10303:
[----:B------:R-:W-:Y:S05]  /*3e1b0*/  BSYNC.RECONVERGENT B3 ;  /* 0x0000000000037941 */ /* 0x000fea0003800200 */
.L_x_10299:
        /* <DEDUP_REMOVED lines=18> */
.L_x_10307:
[----:B------:R-:W-:Y:S05]  /*3e2e0*/  BSYNC.RECONVERGENT B4 ;  /* 0x0000000000047941 */ /* 0x000fea0003800200 */
.L_x_10306:
[----:B------:R-:W-:-:S04]  /*3e2f0*/  F2FP.F16.F32.PACK_AB R34, RZ, R34 ;  /* 0x00000022ff22723e */ /* 0x000fc800000000ff */
[----:B------:R-:W-:Y:S01]  /*3e300*/  PRMT R126, R33, 0x5410, R34 ;  /* 0x00005410217e7816 */ /* 0x000fe20000000022 */
[----:B------:R-:W-:Y:S06]  /*3e310*/  BRA `(.L_x_10308) ;  /* 0x0000000000047947 */ /* 0x000fec0003800000 */
.L_x_10305:
[----:B------:R-:W-:-:S07]  /*3e320*/  PRMT R126, R33, 0x5410, RZ ;  /* 0x00005410217e7816 */ /* 0x000fce00000000ff */
.L_x_10308:
[----:B------:R-:W-:Y:S05]  /*3e330*/  BSYNC.RECONVERGENT B3 ;  /* 0x0000000000037941 */ /* 0x000fea0003800200 */
.L_x_10304:
[----:B------:R-:W-:Y:S02]  /*3e340*/  MOV R34, R36 ;  /* 0x0000002400227202 */ /* 0x000fe40000000f00 */
[----:B------:R-:W-:-:S05]  /*3e350*/  MOV R35, R126 ;  /* 0x0000007e00237202 */ /* 0x000fca0000000f00 */
[----:B------:R2:W-:Y:S01]  /*3e360*/  STG.E.64 desc[UR4][R124.64+0x1e00], R34 ;  /* 0x001e00227c007986 */ /* 0x0005e2000c101b04 */
[----:B------:R-:W-:Y:S05]  /*3e370*/  BRA `(.L_x_10309) ;  /* 0x0000000000107947 */ /* 0x000fea0003800000 */
.L_x_10291:
[----:B------:R-:W2:Y:S02]  /*3e380*/  LDCU UR6, c[0x0][0x39c] ;  /* 0x00007380ff0677ac */ /* 0x000ea40008000800 */
[----:B--2---:R-:W-:-:S13]  /*3e390*/  ISETP.GE.AND P0, PT, R36, UR6, PT ;  /* 0x0000000624007c0c */ /* 0x004fda000bf06270 */
[----:B------:R-:W-:Y:S05]  /*3e3a0*/  @P0 EXIT ;  /* 0x000000000000094d */ /* 0x000fea0003800000 */
[----:B------:R2:W-:Y:S02]  /*3e3b0*/  STG.E.64 desc[UR4][R124.64+0x1e00], RZ ;  /* 0x001e00ff7c007986 */ /* 0x0005e4000c101b04 */
.L_x_10309:
[----:B------:R-:W-:Y:S05]  /*3e3c0*/  BSYNC.RECONVERGENT B2 ;  /* 0x0000000000027941 */ /* 0x000fea0003800200 */
.L_x_10290:
        /* <DEDUP_REMOVED lines=19> */
.L_x_10313:
[----:B------:R-:W-:Y:S05]  /*3e500*/  BSYNC.RECONVERGENT B3 ;  /* 0x0000000000037941 */ /* 0x000fea0003800200 */
.L_x_10312:
        /* <DEDUP_REMOVED lines=19> */
.L_x_10317:
[----:B------:R-:W-:Y:S05]  /*3e640*/  BSYNC.RECONVERGENT B4 ;  /* 0x0000000000047941 */ /* 0x000fea0003800200 */
.L_x_10316:
[----:B------:R-:W-:-:S04]  /*3e650*/  F2FP.F16.F32.PACK_AB R34, RZ, R34 ;  /* 0x00000022ff22723e */ /* 0x000fc800000000ff */
[----:B------:R-:W-:Y:S01]  /*3e660*/  PRMT R33, R33, 0x5410, R34 ;  /* 0x0000541021217816 */ /* 0x000fe20000000022 */
[----:B------:R-:W-:Y:S06]  /*3e670*/  BRA `(.L_x_10318) ;  /* 0x0000000000047947 */ /* 0x000fec0003800000 */
.L_x_10315:
[----:B------:R-:W-:-:S07]  /*3e680*/  PRMT R33, R33, 0x5410, RZ ;  /* 0x0000541021217816 */ /* 0x000fce00000000ff */
.L_x_10318:
[----:B------:R-:W-:Y:S05]  /*3e690*/  BSYNC.RECONVERGENT B3 ;  /* 0x0000000000037941 */ /* 0x000fea0003800200 */
.L_x_10314:
        /* <DEDUP_REMOVED lines=18> */
.L_x_10322:
[----:B------:R-:W-:Y:S05]  /*3e7c0*/  BSYNC.RECONVERGENT B4 ;  /* 0x0000000000047941 */ /* 0x000fea0003800200 */
.L_x_10321:
[----:B------:R-:W-:Y:S01]  /*3e7d0*/  F2FP.F16.F32.PACK_AB R30, RZ, R30 ;  /* 0x0000001eff1e723e */ /* 0x000fe200000000ff */
[----:B------:R-:W-:Y:S06]  /*3e7e0*/  BRA `(.L_x_10323) ;  /* 0x0000000000047947 */ /* 0x000fec0003800000 */
.L_x_10320:
[----:B------:R-:W-:-:S07]  /*3e7f0*/  PRMT R30, RZ, 0x7610, R30 ;  /* 0x00007610ff1e7816 */ /* 0x000fce000000001e */
.L_x_10323:
[----:B------:R-:W-:Y:S05]  /*3e800*/  BSYNC.RECONVERGENT B3 ;  /* 0x0000000000037941 */ /* 0x000fea0003800200 */
.L_x_10319:
        /* <DEDUP_REMOVED lines=18> */
.L_x_10327:
[----:B------:R-:W-:Y:S05]  /*3e930*/  BSYNC.RECONVERGENT B4 ;  /* 0x0000000000047941 */ /* 0x000fea0003800200 */
.L_x_10326:
[----:B------:R-:W-:-:S04]  /*3e940*/  F2FP.F16.F32.PACK_AB R31, RZ, R31 ;  /* 0x0000001fff1f723e */ /* 0x000fc800000000ff */
[----:B------:R-:W-:Y:S01]  /*3e950*/  PRMT R126, R30, 0x5410, R31 ;  /* 0x000054101e7e7816 */ /* 0x000fe2000000001f */
[----:B------:R-:W-:Y:S06]  /*3e960*/  BRA `(.L_x_10328) ;  /* 0x0000000000047947 */ /* 0x000fec0003800000 */
.L_x_10325:
[----:B------:R-:W-:-:S07]  /*3e970*/  PRMT R126, R30, 0x5410, RZ ;  /* 0x000054101e7e7816 */ /* 0x000fce00000000ff */
.L_x_10328:
[----:B------:R-:W-:Y:S05]  /*3e980*/  BSYNC.RECONVERGENT B3 ;  /* 0x0000000000037941 */ /* 0x000fea0003800200 */
.L_x_10324:
[----:B------:R-:W-:Y:S02]  /*3e990*/  MOV R30, R33 ;  /* 0x00000021001e7202 */ /* 0x000fe40000000f00 */
[----:B------:R-:W-:-:S05]  /*3e9a0*/  MOV R31, R126 ;  /* 0x0000007e001f7202 */ /* 0x000fca0000000f00 */
[----:B------:R2:W-:Y:S01]  /*3e9b0*/  STG.E.64 desc[UR4][R124.64+0x1f00], R30 ;  /* 0x001f001e7c007986 */ /* 0x0005e2000c101b04 */
[----:B------:R-:W-:Y:S05]  /*3e9c0*/  BRA `(.L_x_10329) ;  /* 0x0000000000107947 */ /* 0x000fea0003800000 */
.L_x_10311:
[----:B------:R-:W5:Y:S02]  /*3e9d0*/  LDCU UR6, c[0x0][0x39c] ;  /* 0x00007380ff0677ac */ /* 0x000f640008000800 */
[----:B-----5:R-:W-:-:S13]  /*3e9e0*/  ISETP.GE.AND P0, PT, R33, UR6, PT ;  /* 0x0000000621007c0c */ /* 0x020fda000bf06270 */
[----:B------:R-:W-:Y:S05]  /*3e9f0*/  @P0 EXIT ;  /* 0x000000000000094d */ /* 0x000fea0003800000 */
[----:B------:R0:W-:Y:S02]  /*3ea00*/  STG.E.64 desc[UR4][R124.64+0x1f00], RZ ;  /* 0x001f00ff7c007986 */ /* 0x0001e4000c101b04 */
.L_x_10329:
[----:B------:R-:W-:Y:S05]  /*3ea10*/  BSYNC.RECONVERGENT B2 ;  /* 0x0000000000027941 */ /* 0x000fea0003800200 */
.L_x_10310:
        /* <DEDUP_REMOVED lines=21> */
.L_x_10333:
[----:B------:R-:W-:Y:S05]  /*3eb70*/  BSYNC.RECONVERGENT B3 ;  /* 0x0000000000037941 */ /* 0x000fea0003800200 */
.L_x_10332:
[----:B------:R-:W2:Y:S01]  /*3eb80*/  S2R R31, SR_TID.X ;  /* 0x00000000001f7919 */ /* 0x000ea20000002100 */
[----:B------:R-:W5:Y:S01]  /*3eb90*/  S2UR UR6, SR_CTAID.X ;  /* 0x00000000000679c3 */ /* 0x000f620000002500 */
[----:B------:R-:W-:Y:S01]  /*3eba0*/  BSSY.RECONVERGENT B3, `(.L_x_10334) ;  /* 0x0000018000037945 */ /* 0x000fe20003800200 */
[----:B------:R-:W-:Y:S01]  /*3ebb0*/  F2FP.F16.F32.PACK_AB R30, RZ, R30 ;  /* 0x0000001eff1e723e */ /* 0x000fe200000000ff */
        /* <DEDUP_REMOVED lines=17> */
.L_x_10337:
[----:B------:R-:W-:Y:S05]  /*3ecd0*/  BSYNC.RECONVERGENT B4 ;  /* 0x0000000000047941 */ /* 0x000fea0003800200 */
.L_x_10336:
[----:B------:R-:W-:-:S04]  /*3ece0*/  F2FP.F16.F32.PACK_AB R31, RZ, R31 ;  /* 0x0000001fff1f723e */ /* 0x000fc800000000ff */
[----:B------:R-:W-:Y:S01]  /*3ecf0*/  PRMT R27, R30, 0x5410, R31 ;  /* 0x000054101e1b7816 */ /* 0x000fe2000000001f */
[----:B------:R-:W-:Y:S06]  /*3ed00*/  BRA `(.L_x_10338) ;  /* 0x0000000000047947 */ /* 0x000fec0003800000 */
.L_x_10335:
[----:B------:R-:W-:-:S07]  /*3ed10*/  PRMT R27, R30, 0x5410, RZ ;  /* 0x000054101e1b7816 */ /* 0x000fce00000000ff */
.L_x_10338:
[----:B------:R-:W-:Y:S05]  /*3ed20*/  BSYNC.RECONVERGENT B3 ;  /* 0x0000000000037941 */ /* 0x000fea0003800200 */
.L_x_10334:
        /* <DEDUP_REMOVED lines=20> */
.L_x_10342:
[----:B------:R-:W-:Y:S05]  /*3ee70*/  BSYNC.RECONVERGENT B4 ;  /* 0x0000000000047941 */ /* 0x000fea0003800200 */
.L_x_10341:
[----:B------:R-:W-:Y:S01]  /*3ee80*/  F2FP.F16.F32.PACK_AB R28, RZ, R30 ;  /* 0x0000001eff1c723e */ /* 0x000fe200000000ff */
[----:B------:R-:W-:Y:S06]  /*3ee90*/  BRA `(.L_x_10343) ;  /* 0x0000000000047947 */ /* 0x000fec0003800000 */
.L_x_10340:
[----:B------:R-:W-:-:S07]  /*3eea0*/  PRMT R28, RZ, 0x7610, R28 ;  /* 0x00007610ff1c7816 */ /* 0x000fce000000001c */
.L_x_10343:
[----:B------:R-:W-:Y:S05]  /*3eeb0*/  BSYNC.RECONVERGENT B3 ;  /* 0x0000000000037941 */ /* 0x000fea0003800200 */
.L_x_10339:
        /* <DEDUP_REMOVED lines=20> */
.L_x_10347:
[----:B------:R-:W-:Y:S05]  /*3f000*/  BSYNC.RECONVERGENT B4 ;  /* 0x0000000000047941 */ /* 0x000fea0003800200 */
.L_x_10346:
[----:B------:R-:W-:-:S04]  /*3f010*/  F2FP.F16.F32.PACK_AB R31, RZ, R31 ;  /* 0x0000001fff1f723e */ /* 0x000fc800000000ff */
[----:B------:R-:W-:Y:S01]  /*3f020*/  PRMT R126, R28, 0x5410, R31 ;  /* 0x000054101c7e7816 */ /* 0x000fe2000000001f */
[----:B------:R-:W-:Y:S06]  /*3f030*/  BRA `(.L_x_10348) ;  /* 0x0000000000047947 */ /* 0x000fec0003800000 */
.L_x_10345:
[----:B------:R-:W-:-:S07]  /*3f040*/  PRMT R126, R28, 0x5410, RZ ;  /* 0x000054101c7e7816 */ /* 0x000fce00000000ff */
.L_x_10348:
[----:B------:R-:W-:Y:S05]  /*3f050*/  BSYNC.RECONVERGENT B3 ;  /* 0x0000000000037941 */ /* 0x000fea0003800200 */
.L_x_10344:
[----:B------:R-:W-:Y:S01]  /*3f060*/  MOV R28, R27 ;  /* 0x0000001b001c7202 */ /* 0x000fe20000000f00 */
[----:B------:R-:W-:-:S05]  /*3f070*/  IMAD.MOV.U32 R29, RZ, RZ, R126 ;  /* 0x000000ffff1d7224 */ /* 0x000fca00078e007e */
[----:B------:R2:W-:Y:S01]  /*3f080*/  STG.E.64 desc[UR4][R124.64+0x2000], R28 ;  /* 0x0020001c7c007986 */ /* 0x0005e2000c101b04 */
[----:B------:R-:W-:Y:S05]  /*3f090*/  BRA `(.L_x_10349) ;  /* 0x0000000000107947 */ /* 0x000fea0003800000 */
.L_x_10331:
[----:B------:R-:W2:Y:S02]  /*3f0a0*/  LDCU UR6, c[0x0][0x39c] ;  /* 0x00007380ff0677ac */ /* 0x000ea40008000800 */
[----:B--2---:R-:W-:-:S13]  /*3f0b0*/  ISETP.GE.AND P0, PT, R31, UR6, PT ;  /* 0x000000061f007c0c */ /* 0x004fda000bf06270 */
[----:B------:R-:W-:Y:S05]  /*3f0c0*/  @P0 EXIT ;  /* 0x000000000000094d */ /* 0x000fea0003800000 */
[----:B------:R2:W-:Y:S02]  /*3f0d0*/  STG.E.64 desc[UR4][R124.64+0x2000], RZ ;  /* 0x002000ff7c007986 */ /* 0x0005e4000c101b04 */
.L_x_10349:
[----:B------:R-:W-:Y:S05]  /*3f0e0*/  BSYNC.RECONVERGENT B2 ;  /* 0x0000000000027941 */ /* 0x000fea0003800200 */
.L_x_10330:
        /* <DEDUP_REMOVED lines=19> */
.L_x_10353:
[----:B------:R-:W-:Y:S05]  /*3f220*/  BSYNC.RECONVERGENT B3 ;  /* 0x0000000000037941 */ /* 0x000fea0003800200 */
.L_x_10352:
        /* <DEDUP_REMOVED lines=19> */
.L_x_10357:
[----:B------:R-:W-:Y:S05]  /*3f360*/  BSYNC.RECONVERGENT B4 ;  /* 0x0000000000047941 */ /* 0x000fea0003800200 */
.L_x_10356:
[----:B------:R-:W-:-:S04]  /*3f370*/  F2FP.F16.F32.PACK_AB R28, RZ, R28 ;  /* 0x0000001cff1c723e */ /* 0x000fc800000000ff */
[----:B------:R-:W-:Y:S01]  /*3f380*/  PRMT R27, R27, 0x5410, R28 ;  /* 0x000054101b1b7816 */ /* 0x000fe2000000001c */
[----:B------:R-:W-:Y:S06]  /*3f390*/  BRA `(.L_x_10358) ;  /* 0x0000000000047947 */ /* 0x000fec0003800000 */
.L_x_10355:
[----:B------:R-:W-:-:S07]  /*3f3a0*/  PRMT R27, R27, 0x5410, RZ ;  /* 0x000054101b1b7816 */ /* 0x000fce00000000ff */
.L_x_10358:
[----:B------:R-:W-:Y:S05]  /*3f3b0*/  BSYNC.RECONVERGENT B3 ;  /* 0x0000000000037941 */ /* 0x000fea0003800200 */
.L_x_10354:
        /* <DEDUP_REMOVED lines=18> */
.L_x_10362:
[----:B------:R-:W-:Y:S05]  /*3f4e0*/  BSYNC.RECONVERGENT B4 ;  /* 0x0000000000047941 */ /* 0x000fea0003800200 */
.L_x_10361:
[----:B------:R-:W-:Y:S01]  /*3f4f0*/  F2FP.F16.F32.PACK_AB R24, RZ, R24 ;  /* 0x00000018ff18723e */ /* 0x000fe200000000ff */
[----:B------:R-:W-:Y:S06]  /*3f500*/  BRA `(.L_x_10363) ;  /* 0x0000000000047947 */ /* 0x000fec0003800000 */
.L_x_10360:
[----:B------:R-:W-:-:S07]  /*3f510*/  PRMT R24, RZ, 0x7610, R24 ;  /* 0x00007610ff187816 */ /* 0x000fce0000000018 */
.L_x_10363:
[----:B------:R-:W-:Y:S05]  /*3f520*/  BSYNC.RECONVERGENT B3 ;  /* 0x0000000000037941 */ /* 0x000fea0003800200 */
.L_x_10359:
        /* <DEDUP_REMOVED lines=18> */
.L_x_10367:
[----:B------:R-:W-:Y:S05]  /*3f650*/  BSYNC.RECONVERGENT B4 ;  /* 0x0000000000047941 */ /* 0x000fea0003800200 */
.L_x_10366:
[----:B------:R-:W-:-:S04]  /*3f660*/  F2FP.F16.F32.PACK_AB R25, RZ, R25 ;  /* 0x00000019ff19723e */ /* 0x000fc800000000ff */
[----:B------:R-:W-:Y:S01]  /*3f670*/  PRMT R126, R24, 0x5410, R25 ;  /* 0x00005410187e7816 */ /* 0x000fe20000000019 */
[----:B------:R-:W-:Y:S06]  /*3f680*/  BRA `(.L_x_10368) ;  /* 0x0000000000047947 */ /* 0x000fec0003800000 */
.L_x_10365:
[----:B------:R-:W-:-:S07]  /*3f690*/  PRMT R126, R24, 0x5410, RZ ;  /* 0x00005410187e7816 */ /* 0x000fce00000000ff */
.L_x_10368:
[----:B------:R-:W-:Y:S05]  /*3f6a0*/  BSYNC.RECONVERGENT B3 ;  /* 0x0000000000037941 */ /* 0x000fea0003800200 */
.L_x_10364:
[----:B------:R-:W-:Y:S02]  /*3f6b0*/  MOV R24, R27 ;  /* 0x0000001b00187202 */ /* 0x000fe40000000f00 */
[----:B------:R-:W-:-:S05]  /*3f6c0*/  MOV R25, R126 ;  /* 0x0000007e00197202 */ /* 0x000fca0000000f00 */
[----:B------:R2:W-:Y:S01]  /*3f6d0*/  STG.E.64 desc[UR4][R124.64+0x2100], R24 ;  /* 0x002100187c007986 */ /* 0x0005e2000c101b04 */
[----:B------:R-:W-:Y:S05]  /*3f6e0*/  BRA `(.L_x_10369) ;  /* 0x0000000000107947 */ /* 0x000fea0003800000 */
.L_x_10351:
[----:B------:R-:W5:Y:S02]  /*3f6f0*/  LDCU UR6, c[0x0][0x39c] ;  /* 0x00007380ff0677ac */ /* 0x000f640008000800 */
[----:B-----5:R-:W-:-:S13]  /*3f700*/  ISETP.GE.AND P0, PT, R27, UR6, PT ;  /* 0x000000061b007c0c */ /* 0x020fda000bf06270 */
[----:B------:R-:W-:Y:S05]  /*3f710*/  @P0 EXIT ;  /* 0x000000000000094d */ /* 0x000fea0003800000 */
[----:B------:R0:W-:Y:S02]  /*3f720*/  STG.E.64 desc[UR4][R124.64+0x2100], RZ ;  /* 0x002100ff7c007986 */ /* 0x0001e4000c101b04 */
.L_x_10369:
[----:B------:R-:W-:Y:S05]  /*3f730*/  BSYNC.RECONVERGENT B2 ;  /* 0x0000000000027941 */ /* 0x000fea0003800200 */
.L_x_10350:
        /* <DEDUP_REMOVED lines=19> */
.L_x_10373:
[----:B------:R-:W-:Y:S05]  /*3f870*/  BSYNC.RECONVERGENT B3 ;  /* 0x0000000000037941 */ /* 0x000fea0003800200 */
.L_x_10372:
        /* <DEDUP_REMOVED lines=19> */
.L_x_10377:
[----:B------:R-:W-:Y:S05]  /*3f9b0*/  BSYNC.RECONVERGENT B4 ;  /* 0x0000000000047941 */ /* 0x000fea0003800200 */
.L_x_10376:
[----:B------:R-:W-:-:S04]  /*3f9c0*/  F2FP.F16.F32.PACK_AB R25, RZ, R25 ;  /* 0x00000019ff19723e */ /* 0x000fc800000000ff */
[----:B------:R-:W-:Y:S01]  /*3f9d0*/  PRMT R24, R24, 0x5410, R25 ;  /* 0x0000541018187816 */ /* 0x000fe20000000019 */
[----:B------:R-:W-:Y:S06]  /*3f9e0*/  BRA `(.L_x_10378) ;  /* 0x0000000000047947 */ /* 0x000fec0003800000 */
.L_x_10375:
[----:B------:R-:W-:-:S07]  /*3f9f0*/  PRMT R24, R24, 0x5410, RZ ;  /* 0x0000541018187816 */ /* 0x000fce00000000ff */
.L_x_10378:
[----:B------:R-:W-:Y:S05]  /*3fa00*/  BSYNC.RECONVERGENT B3 ;  /* 0x0000000000037941 */ /* 0x000fea0003800200 */
.L_x_10374:
        /* <DEDUP_REMOVED lines=18> */
.L_x_10382:
[----:B------:R-:W-:Y:S05]  /*3fb30*/  BSYNC.RECONVERGENT B4 ;  /* 0x0000000000047941 */ /* 0x000fea0003800200 */
.L_x_10381:
[----:B------:R-:W-:Y:S01]  /*3fb40*/  F2FP.F16.F32.PACK_AB R21, RZ, R21 ;  /* 0x00000015ff15723e */ /* 0x000fe200000000ff */
[----:B------:R-:W-:Y:S06]  /*3fb50*/  BRA `(.L_x_10383) ;  /* 0x0000000000047947 */ /* 0x000fec0003800000 */
.L_x_10380:
[----:B------:R-:W-:-:S07]  /*3fb60*/  PRMT R21, RZ, 0x7610, R21 ;  /* 0x00007610ff157816 */ /* 0x000fce0000000015 */
.L_x_10383:
[----:B------:R-:W-:Y:S05]  /*3fb70*/  BSYNC.RECONVERGENT B3 ;  /* 0x0000000000037941 */ /* 0x000fea0003800200 */
.L_x_10379:
        /* <DEDUP_REMOVED lines=18> */
.L_x_10387:
[----:B------:R-:W-:Y:S05]  /*3fca0*/  BSYNC.RECONVERGENT B4 ;  /* 0x0000000000047941 */ /* 0x000fea0003800200 */
.L_x_10386:
[----:B------:R-:W-:-:S04]  /*3fcb0*/  F2FP.F16.F32.PACK_AB R22, RZ, R22 ;  /* 0x00000016ff16723e */ /* 0x000fc800000000ff */
[----:B------:R-:W-:Y:S01]  /*3fcc0*/  PRMT R126, R21, 0x5410, R22 ;  /* 0x00005410157e7816 */ /* 0x000fe20000000016 */
[----:B------:R-:W-:Y:S06]  /*3fcd0*/  BRA `(.L_x_10388) ;  /* 0x0000000000047947 */ /* 0x000fec0003800000 */
.L_x_10385:
[----:B------:R-:W-:-:S07]  /*3fce0*/  PRMT R126, R21, 0x5410, RZ ;  /* 0x00005410157e7816 */ /* 0x000fce00000000ff */
.L_x_10388:
[----:B------:R-:W-:Y:S05]  /*3fcf0*/  BSYNC.RECONVERGENT B3 ;  /* 0x0000000000037941 */ /* 0x000fea0003800200 */
.L_x_10384:
[----:B------:R-:W-:Y:S02]  /*3fd00*/  MOV R22, R24 ;  /* 0x0000001800167202 */ /* 0x000fe40000000f00 */
[----:B------:R-:W-:-:S05]  /*3fd10*/  MOV R23, R126 ;  /* 0x0000007e00177202 */ /* 0x000fca0000000f00 */
[----:B------:R2:W-:Y:S01]  /*3fd20*/  STG.E.64 desc[UR4][R124.64+0x2200], R22 ;  /* 0x002200167c007986 */ /* 0x0005e2000c101b04 */
[----:B------:R-:W-:Y:S05]  /*3fd30*/  BRA `(.L_x_10389) ;  /* 0x0000000000107947 */ /* 0x000fea0003800000 */
.L_x_10371:
[----:B------:R-:W2:Y:S02]  /*3fd40*/  LDCU UR6, c[0x0][0x39c] ;  /* 0x00007380ff0677ac */ /* 0x000ea40008000800 */
[----:B--2---:R-:W-:-:S13]  /*3fd50*/  ISETP.GE.AND P0, PT, R24, UR6, PT ;  /* 0x0000000618007c0c */ /* 0x004fda000bf06270 */
[----:B------:R-:W-:Y:S05]  /*3fd60*/  @P0 EXIT ;  /* 0x000000000000094d */ /* 0x000fea0003800000 */
[----:B------:R2:W-:Y:S02]  /*3fd70*/  STG.E.64 desc[UR4][R124.64+0x2200], RZ ;  /* 0x002200ff7c007986 */ /* 0x0005e4000c101b04 */
.L_x_10389:
[----:B------:R-:W-:Y:S05]  /*3fd80*/  BSYNC.RECONVERGENT B2 ;  /* 0x0000000000027941 */ /* 0x000fea0003800200 */
.L_x_10370:
        /* <DEDUP_REMOVED lines=19> */
.L_x_10393:
[----:B------:R-:W-:Y:S05]  /*3fec0*/  BSYNC.RECONVERGENT B3 ;  /* 0x0000000000037941 */ /* 0x000fea0003800200 */
.L_x_10392:
        /* <DEDUP_REMOVED lines=19> */
.L_x_10397:
[----:B------:R-:W-:Y:S05]  /*40000*/  BSYNC.RECONVERGENT B4 ;  /* 0x0000000000047941 */ /* 0x000fea0003800200 */
.L_x_10396:
[----:B------:R-:W-:-:S04]  /*40010*/  F2FP.F16.F32.PACK_AB R22, RZ, R22 ;  /* 0x00000016ff16723e */ /* 0x000fc800000000ff */
[----:B------:R-:W-:Y:S01]  /*40020*/  PRMT R21, R21, 0x5410, R22 ;  /* 0x0000541015157816 */ /* 0x000fe20000000016 */
[----:B------:R-:W-:Y:S06]  /*40030*/  BRA `(.L_x_10398) ;  /* 0x0000000000047947 */ /* 0x000fec0003800000 */
.L_x_10395:
[----:B------:R-:W-:-:S07]  /*40040*/  PRMT R21, R21, 0x5410, RZ ;  /* 0x0000541015157816 */ /* 0x000fce00000000ff */
.L_x_10398:
[----:B------:R-:W-:Y:S05]  /*40050*/  BSYNC.RECONVERGENT B3 ;  /* 0x0000000000037941 */ /* 0x000fea0003800200 */
.L_x_10394:
        /* <DEDUP_REMOVED lines=18> */
.L_x_10402:
[----:B------:R-:W-:Y:S05]  /*40180*/  BSYNC.RECONVERGENT B4 ;  /* 0x0000000000047941 */ /* 0x000fea0003800200 */
.L_x_10401:
[----:B------:R-:W-:Y:S01]  /*40190*/  F2FP.F16.F32.PACK_AB R18, RZ, R18 ;  /* 0x00000012ff12723e */ /* 0x000fe200000000ff */
[----:B------:R-:W-:Y:S06]  /*401a0*/  BRA `(.L_x_10403) ;  /* 0x0000000000047947 */ /* 0x000fec0003800000 */
.L_x_10400:
[----:B------:R-:W-:-:S07]  /*401b0*/  PRMT R18, RZ, 0x7610, R18 ;  /* 0x00007610ff127816 */ /* 0x000fce0000000012 */
.L_x_10403:
[----:B------:R-:W-:Y:S05]  /*401c0*/  BSYNC.RECONVERGENT B3 ;  /* 0x0000000000037941 */ /* 0x000fea0003800200 */
.L_x_10399:
        /* <DEDUP_REMOVED lines=18> */
.L_x_10407:
[----:B------:R-:W-:Y:S05]  /*402f0*/  BSYNC.RECONVERGENT B4 ;  /* 0x0000000000047941 */ /* 0x000fea0003800200 */
.L_x_10406:
[----:B------:R-:W-:-:S04]  /*40300*/  F2FP.F16.F32.PACK_AB R19, RZ, R19 ;  /* 0x00000013ff13723e */ /* 0x000fc800000000ff */
[----:B------:R-:W-:Y:S01]  /*40310*/  PRMT R126, R18, 0x5410, R19 ;  /* 0x00005410127e7816 */ /* 0x000fe20000000013 */
[----:B------:R-:W-:Y:S06]  /*40320*/  BRA `(.L_x_10408) ;  /* 0x0000000000047947 */ /* 0x000fec0003800000 */
.L_x_10405:
[----:B------:R-:W-:-:S07]  /*40330*/  PRMT R126, R18, 0x5410, RZ ;  /* 0x00005410127e7816 */ /* 0x000fce00000000ff */
.L_x_10408:
[----:B------:R-:W-:Y:S05]  /*40340*/  BSYNC.RECONVERGENT B3 ;  /* 0x0000000000037941 */ /* 0x000fea0003800200 */
.L_x_10404:
[----:B------:R-:W-:Y:S02]  /*40350*/  MOV R18, R21 ;  /* 0x0000001500127202 */ /* 0x000fe40000000f00 */
[----:B------:R-:W-:-:S05]  /*40360*/  MOV R19, R126 ;  /* 0x0000007e00137202 */ /* 0x000fca0000000f00 */
[----:B------:R2:W-:Y:S01]  /*40370*/  STG.E.64 desc[UR4][R124.64+0x2300], R18 ;  /* 0x002300127c007986 */ /* 0x0005e2000c101b04 */
[----:B------:R-:W-:Y:S05]  /*40380*/  BRA `(.L_x_10409) ;  /* 0x0000000000107947 */ /* 0x000fea0003800000 */
.L_x_10391:
[----:B------:R-:W5:Y:S02]  /*40390*/  LDCU UR6, c[0x0][0x39c] ;  /* 0x00007380ff0677ac */ /* 0x000f640008000800 */
[----:B-----5:R-:W-:-:S13]  /*403a0*/  ISETP.GE.AND P0, PT, R21, UR6, PT ;  /* 0x0000000615007c0c */ /* 0x020fda000bf06270 */
[----:B------:R-:W-:Y:S05]  /*403b0*/  @P0 EXIT ;  /* 0x000000000000094d */ /* 0x000fea0003800000 */
[----:B------:R0:W-:Y:S02]  /*403c0*/  STG.E.64 desc[UR4][R124.64+0x2300], RZ ;  /* 0x002300ff7c007986 */ /* 0x0001e4000c101b04 */
.L_x_10409:
[----:B------:R-:W-:Y:S05]  /*403d0*/  BSYNC.RECONVERGENT B2 ;  /* 0x0000000000027941 */ /* 0x000fea0003800200 */
.L_x_10390:
        /* <DEDUP_REMOVED lines=19> */
.L_x_10413:
[----:B------:R-:W-:Y:S05]  /*40510*/  BSYNC.RECONVERGENT B3 ;  /* 0x0000000000037941 */ /* 0x000fea0003800200 */
.L_x_10412:
        /* <DEDUP_REMOVED lines=19> */
.L_x_10417:
[----:B------:R-:W-:Y:S05]  /*40650*/  BSYNC.RECONVERGENT B4 ;  /* 0x0000000000047941 */ /* 0x000fea0003800200 */
.L_x_10416:
[----:B------:R-:W-:-:S04]  /*40660*/  F2FP.F16.F32.PACK_AB R19, RZ, R19 ;  /* 0x00000013ff13723e */ /* 0x000fc800000000ff */
[----:B------:R-:W-:Y:S01]  /*40670*/  PRMT R18, R18, 0x5410, R19 ;  /* 0x0000541012127816 */ /* 0x000fe20000000013 */
[----:B------:R-:W-:Y:S06]  /*40680*/  BRA `(.L_x_10418) ;  /* 0x0000000000047947 */ /* 0x000fec0003800000 */
.L_x_10415:
[----:B------:R-:W-:-:S07]  /*40690*/  PRMT R18, R18, 0x5410, RZ ;  /* 0x0000541012127816 */ /* 0x000fce00000000ff */
.L_x_10418:
[----:B------:R-:W-:Y:S05]  /*406a0*/  BSYNC.RECONVERGENT B3 ;  /* 0x0000000000037941 */ /* 0x000fea0003800200 */
.L_x_10414:
        /* <DEDUP_REMOVED lines=18> */
.L_x_10422:
[----:B------:R-:W-:Y:S05]  /*407d0*/  BSYNC.RECONVERGENT B4 ;  /* 0x0000000000047941 */ /* 0x000fea0003800200 */
.L_x_10421:
[----:B------:R-:W-:Y:S01]  /*407e0*/  F2FP.F16.F32.PACK_AB R15, RZ, R15 ;  /* 0x0000000fff0f723e */ /* 0x000fe200000000ff */
[----:B------:R-:W-:Y:S06]  /*407f0*/  BRA `(.L_x_10423) ;  /* 0x0000000000047947 */ /* 0x000fec0003800000 */
.L_x_10420:
[----:B------:R-:W-:-:S07]  /*40800*/  PRMT R15, RZ, 0x7610, R15 ;  /* 0x00007610ff0f7816 */ /* 0x000fce000000000f */
.L_x_10423:
[----:B------:R-:W-:Y:S05]  /*40810*/  BSYNC.RECONVERGENT B3 ;  /* 0x0000000000037941 */ /* 0x000fea0003800200 */
.L_x_10419:
        /* <DEDUP_REMOVED lines=18> */
.L_x_10427:
[----:B------:R-:W-:Y:S05]  /*40940*/  BSYNC.RECONVERGENT B4 ;  /* 0x0000000000047941 */ /* 0x000fea0003800200 */
.L_x_10426:
[----:B------:R-:W-:-:S04]  /*40950*/  F2FP.F16.F32.PACK_AB R16, RZ, R16 ;  /* 0x00000010ff10723e */ /* 0x000fc800000000ff */
[----:B------:R-:W-:Y:S01]  /*40960*/  PRMT R126, R15, 0x5410, R16 ;  /* 0x000054100f7e7816 */ /* 0x000fe20000000010 */
[----:B------:R-:W-:Y:S06]  /*40970*/  BRA `(.L_x_10428) ;  /* 0x0000000000047947 */ /* 0x000fec0003800000 */
.L_x_10425:
[----:B------:R-:W-:-:S07]  /*40980*/  PRMT R126, R15, 0x5410, RZ ;  /* 0x000054100f7e7816 */ /* 0x000fce00000000ff */
.L_x_10428:
[----:B------:R-:W-:Y:S05]  /*40990*/  BSYNC.RECONVERGENT B3 ;  /* 0x0000000000037941 */ /* 0x000fea0003800200 */
.L_x_10424:
[----:B------:R-:W-:Y:S02]  /*409a0*/  MOV R16, R18 ;  /* 0x0000001200107202 */ /* 0x000fe40000000f00 */
[----:B------:R-:W-:-:S05]  /*409b0*/  MOV R17, R126 ;  /* 0x0000007e00117202 */ /* 0x000fca0000000f00 */
[----:B------:R2:W-:Y:S01]  /*409c0*/  STG.E.64 desc[UR4][R124.64+0x2400], R16 ;  /* 0x002400107c007986 */ /* 0x0005e2000c101b04 */
[----:B------:R-:W-:Y:S05]  /*409d0*/  BRA `(.L_x_10429) ;  /* 0x0000000000107947 */ /* 0x000fea0003800000 */
.L_x_10411:
[----:B------:R-:W2:Y:S02]  /*409e0*/  LDCU UR6, c[0x0][0x39c] ;  /* 0x00007380ff0677ac */ /* 0x000ea40008000800 */
[----:B--2---:R-:W-:-:S13]  /*409f0*/  ISETP.GE.AND P0, PT, R18, UR6, PT ;  /* 0x0000000612007c0c */ /* 0x004fda000bf06270 */
[----:B------:R-:W-:Y:S05]  /*40a00*/  @P0 EXIT ;  /* 0x000000000000094d */ /* 0x000fea0003800000 */
[----:B------:R2:W-:Y:S02]  /*40a10*/  STG.E.64 desc[UR4][R124.64+0x2400], RZ ;  /* 0x002400ff7c007986 */ /* 0x0005e4000c101b04 */
.L_x_10429:
[----:B------:R-:W-:Y:S05]  /*40a20*/  BSYNC.RECONVERGENT B2 ;  /* 0x0000000000027941 */ /* 0x000fea0003800200 */
.L_x_10410:
        /* <DEDUP_REMOVED lines=19> */
.L_x_10433:
[----:B------:R-:W-:Y:S05]  /*40b60*/  BSYNC.RECONVERGENT B3 ;  /* 0x0000000000037941 */ /* 0x000fea0003800200 */
.L_x_10432:
[----:B------:R-:W2:Y:S01]  /*40b70*/  S2UR UR6, SR_CTAID.X ;  /* 0x00000000000679c3 */ /* 0x000ea20000002500 */
[----:B------:R-:W-:Y:S01]  /*40b80*/  VIADD R16, R30, 0x1281 ;  /* 0x000012811e107836 */ /* 0x000fe20000000000 */
[----:B------:R-:W-:Y:S01]  /*40b90*/  BSSY.RECONVERGENT B3, `(.L_x_10434) ;  /* 0x0000017000037945 */ /* 0x000fe20003800200 */
[----:B------:R-:W-:-:S03]  /*40ba0*/  F2FP.F16.F32.PACK_AB R15, RZ, R15 ;  /* 0x0000000fff0f723e */ /* 0x000fc600000000ff */
        /* <DEDUP_REMOVED lines=16> */
.L_x_10437:
[----:B------:R-:W-:Y:S05]  /*40cb0*/  BSYNC.RECONVERGENT B4 ;  /* 0x0000000000047941 */ /* 0x000fea0003800200 */
.L_x_10436:
[----:B------:R-:W-:-:S04]  /*40cc0*/  F2FP.F16.F32.PACK_AB R16, RZ, R16 ;  /* 0x00000010ff10723e */ /* 0x000fc800000000ff */
[----:B------:R-:W-:Y:S01]  /*40cd0*/  PRMT R15, R15, 0x5410, R16 ;  /* 0x000054100f0f7816 */ /* 0x000fe20000000010 */
[----:B------:R-:W-:Y:S06]  /*40ce0*/  BRA `(.L_x_10438) ;  /* 0x0000000000047947 */ /* 0x000fec0003800000 */
.L_x_10435:
[----:B------:R-:W-:-:S07]  /*40cf0*/  PRMT R15, R15, 0x5410, RZ ;  /* 0x000054100f0f7816 */ /* 0x000fce00000000ff */
.L_x_10438:
[----:B------:R-:W-:Y:S05]  /*40d00*/  BSYNC.RECONVERGENT B3 ;  /* 0x0000000000037941 */ /* 0x000fea0003800200 */
.L_x_10434:
        /* <DEDUP_REMOVED lines=19> */
.L_x_10442:
[----:B------:R-:W-:Y:S05]  /*40e40*/  BSYNC.RECONVERGENT B4 ;  /* 0x0000000000047941 */ /* 0x000fea0003800200 */
.L_x_10441:
[----:B------:R-:W-:Y:S01]  /*40e50*/  F2FP.F16.F32.PACK_AB R16, RZ, R16 ;  /* 0x00000010ff10723e */ /* 0x000fe200000000ff */
[----:B------:R-:W-:Y:S06]  /*40e60*/  BRA `(.L_x_10443) ;  /* 0x0000000000047947 */ /* 0x000fec0003800000 */
.L_x_10440:
[----:B------:R-:W-:-:S07]  /*40e70*/  PRMT R16, RZ, 0x7610, R16 ;  /* 0x00007610ff107816 */ /* 0x000fce0000000010 */
.L_x_10443:
[----:B------:R-:W-:Y:S05]  /*40e80*/  BSYNC.RECONVERGENT B3 ;  /* 0x0000000000037941 */ /* 0x000fea0003800200 */
.L_x_10439:
        /* <DEDUP_REMOVED lines=19> */
.L_x_10447:
[----:B------:R-:W-:Y:S05]  /*40fc0*/  BSYNC.RECONVERGENT B4 ;  /* 0x0000000000047941 */ /* 0x000fea0003800200 */
.L_x_10446:
[----:B------:R-:W-:-:S04]  /*40fd0*/  F2FP.F16.F32.PACK_AB R17, RZ, R17 ;  /* 0x00000011ff11723e */ /* 0x000fc800000000ff */
[----:B------:R-:W-:Y:S01]  /*40fe0*/  PRMT R126, R16, 0x5410, R17 ;  /* 0x00005410107e7816 */ /* 0x000fe20000000011 */
[----:B------:R-:W-:Y:S06]  /*40ff0*/  BRA `(.L_x_10448) ;  /* 0x0000000000047947 */ /* 0x000fec0003800000 */
.L_x_10445:
[----:B------:R-:W-:-:S07]  /*41000*/  PRMT R126, R16, 0x5410, RZ ;  /* 0x00005410107e7816 */ /* 0x000fce00000000ff */
.L_x_10448:
[----:B------:R-:W-:Y:S05]  /*41010*/  BSYNC.RECONVERGENT B3 ;  /* 0x0000000000037941 */ /* 0x000fea0003800200 */
.L_x_10444:
[----:B------:R-:W-:Y:S01]  /*41020*/  MOV R16, R15 ;  /* 0x0000000f00107202 */ /* 0x000fe20000000f00 */
[----:B------:R-:W-:-:S05]  /*41030*/  IMAD.MOV.U32 R17, RZ, RZ, R126 ;  /* 0x000000ffff117224 */ /* 0x000fca00078e007e */
[----:B------:R2:W-:Y:S01]  /*41040*/  STG.E.64 desc[UR4][R124.64+0x2500], R16 ;  /* 0x002500107c007986 */ /* 0x0005e2000c101b04 */
[----:B------:R-:W-:Y:S05]  /*41050*/  BRA `(.L_x_10449) ;  /* 0x0000000000107947 */ /* 0x000fea0003800000 */
.L_x_10431:
[----:B------:R-:W5:Y:S02]  /*41060*/  LDCU UR6, c[0x0][0x39c] ;  /* 0x00007380ff0677ac */ /* 0x000f640008000800 */
[----:B-----5:R-:W-:-:S13]  /*41070*/  ISETP.GE.AND P0, PT, R15, UR6, PT ;  /* 0x000000060f007c0c */ /* 0x020fda000bf06270 */
[----:B------:R-:W-:Y:S05]  /*41080*/  @P0 EXIT ;  /* 0x000000000000094d */ /* 0x000fea0003800000 */
[----:B------:R0:W-:Y:S02]  /*41090*/  STG.E.64 desc[UR4][R124.64+0x2500], RZ ;  /* 0x002500ff7c007986 */ /* 0x0001e4000c101b04 */
.L_x_10449:
[----:B------:R-:W-:Y:S05]  /*410a0*/  BSYNC.RECONVERGENT B2 ;  /* 0x0000000000027941 */ /* 0x000fea0003800200 */
.L_x_10430:
        /* <DEDUP_REMOVED lines=19> */
.L_x_10453:
[----:B------:R-:W-:Y:S05]  /*411e0*/  BSYNC.RECONVERGENT B3 ;  /* 0x0000000000037941 */ /* 0x000fea0003800200 */
.L_x_10452:
[----:B------:R-:W2:Y:S01]  /*411f0*/  S2UR UR6, SR_CTAID.X ;  /* 0x00000000000679c3 */ /* 0x000ea20000002500 */
[----:B------:R-:W-:Y:S01]  /*41200*/  IADD3 R16, PT, PT, R30, 0x1301, RZ ;  /* 0x000013011e107810 */ /* 0x000fe20007ffe0ff */
[----:B------:R-:W-:Y:S01]  /*41210*/  BSSY.RECONVERGENT B3, `(.L_x_10454) ;  /* 0x0000017000037945 */ /* 0x000fe20003800200 */
[----:B------:R-:W-:Y:S02]  /*41220*/  F2FP.F16.F32.PACK_AB R15, RZ, R15 ;  /* 0x0000000fff0f723e */ /* 0x000fe400000000ff */
        /* <DEDUP_REMOVED lines=16> */
.L_x_10457:
[----:B------:R-:W-:Y:S05]  /*41330*/  BSYNC.RECONVERGENT B4 ;  /* 0x0000000000047941 */ /* 0x000fea0003800200 */
.L_x_10456:
[----:B------:R-:W-:-:S04]  /*41340*/  F2FP.F16.F32.PACK_AB R16, RZ, R16 ;  /* 0x00000010ff10723e */ /* 0x000fc800000000ff */
[----:B------:R-:W-:Y:S01]  /*41350*/  PRMT R15, R15, 0x5410, R16 ;  /* 0x000054100f0f7816 */ /* 0x000fe20000000010 */
[----:B------:R-:W-:Y:S06]  /*41360*/  BRA `(.L_x_10458) ;  /* 0x0000000000047947 */ /* 0x000fec0003800000 */
.L_x_10455:
[----:B------:R-:W-:-:S07]  /*41370*/  PRMT R15, R15, 0x5410, RZ ;  /* 0x000054100f0f7816 */ /* 0x000fce00000000ff */
.L_x_10458:
[----:B------:R-:W-:Y:S05]  /*41380*/  BSYNC.RECONVERGENT B3 ;  /* 0x0000000000037941 */ /* 0x000fea0003800200 */
.L_x_10454:
        /* <DEDUP_REMOVED lines=19> */
.L_x_10462:
[----:B------:R-:W-:Y:S05]  /*414c0*/  BSYNC.RECONVERGENT B4 ;  /* 0x0000000000047941 */ /* 0x000fea0003800200 */
.L_x_10461:
[----:B------:R-:W-:Y:S01]  /*414d0*/  F2FP.F16.F32.PACK_AB R16, RZ, R16 ;  /* 0x00000010ff10723e */ /* 0x000fe200000000ff */
[----:B------:R-:W-:Y:S06]  /*414e0*/  BRA `(.L_x_10463) ;  /* 0x0000000000047947 */ /* 0x000fec0003800000 */
.L_x_10460:
[----:B------:R-:W-:-:S07]  /*414f0*/  PRMT R16, RZ, 0x7610, R16 ;  /* 0x00007610ff107816 */ /* 0x000fce0000000010 */
.L_x_10463:
[----:B------:R-:W-:Y:S05]  /*41500*/  BSYNC.RECONVERGENT B3 ;  /* 0x0000000000037941 */ /* 0x000fea0003800200 */
.L_x_10459:
        /* <DEDUP_REMOVED lines=19> */
.L_x_10467:
[----:B------:R-:W-:Y:S05]  /*41640*/  BSYNC.RECONVERGENT B4 ;  /* 0x0000000000047941 */ /* 0x000fea0003800200 */
.L_x_10466:
[----:B------:R-:W-:-:S04]  /*41650*/  F2FP.F16.F32.PACK_AB R17, RZ, R17 ;  /* 0x00000011ff11723e */ /* 0x000fc800000000ff */
[----:B------:R-:W-:Y:S01]  /*41660*/  PRMT R126, R16, 0x5410, R17 ;  /* 0x00005410107e7816 */ /* 0x000fe20000000011 */
[----:B------:R-:W-:Y:S06]  /*41670*/  BRA `(.L_x_10468) ;  /* 0x0000000000047947 */ /* 0x000fec0003800000 */
.L_x_10465:
[----:B------:R-:W-:-:S07]  /*41680*/  PRMT R126, R16, 0x5410, RZ ;  /* 0x00005410107e7816 */ /* 0x000fce00000000ff */
.L_x_10468:
[----:B------:R-:W-:Y:S05]  /*41690*/  BSYNC.RECONVERGENT B3 ;  /* 0x0000000000037941 */ /* 0x000fea0003800200 */
.L_x_10464:
[----:B------:R-:W-:Y:S02]  /*416a0*/  MOV R16, R15 ;  /* 0x0000000f00107202 */ /* 0x000fe40000000f00 */
[----:B------:R-:W-:-:S05]  /*416b0*/  MOV R17, R126 ;  /* 0x0000007e00117202 */ /* 0x000fca0000000f00 */
[----:B------:R2:W-:Y:S01]  /*416c0*/  STG.E.64 desc[UR4][R124.64+0x2600], R16 ;  /* 0x002600107c007986 */ /* 0x0005e2000c101b04 */
[----:B------:R-:W-:Y:S05]  /*416d0*/  BRA `(.L_x_10469) ;  /* 0x0000000000107947 */ /* 0x000fea0003800000 */
.L_x_10451:
[----:B------:R-:W5:Y:S02]  /*416e0*/  LDCU UR6, c[0x0][0x39c] ;  /* 0x00007380ff0677ac */ /* 0x000f640008000800 */
[----:B-----5:R-:W-:-:S13]  /*416f0*/  ISETP.GE.AND P0, PT, R15, UR6, PT ;  /* 0x000000060f007c0c */ /* 0x020fda000bf06270 */
[----:B------:R-:W-:Y:S05]  /*41700*/  @P0 EXIT ;  /* 0x000000000000094d */ /* 0x000fea0003800000 */
[----:B------:R0:W-:Y:S02]  /*41710*/  STG.E.64 desc[UR4][R124.64+0x2600], RZ ;  /* 0x002600ff7c007986 */ /* 0x0001e4000c101b04 */
.L_x_10469:
[----:B------:R-:W-:Y:S05]  /*41720*/  BSYNC.RECONVERGENT B2 ;  /* 0x0000000000027941 */ /* 0x000fea0003800200 */
.L_x_10450:
        /* <DEDUP_REMOVED lines=19> */
.L_x_10473:
[----:B------:R-:W-:Y:S05]  /*41860*/  BSYNC.RECONVERGENT B3 ;  /* 0x0000000000037941 */ /* 0x000fea0003800200 */
.L_x_10472:
        /* <DEDUP_REMOVED lines=19> */
[----:B------:R-:W-:-:S07]  /*419a0*/  IMAD.MOV.U32 R16, RZ, RZ, R134 ;  /* 0x000000ffff107224 */ /* 0x000fce00078e0086 */
.L_x_10477:
[----:B------:R-:W-:Y:S05]  /*419b0*/  BSYNC.RECONVERGENT B4 ;  /* 0x0000000000047941 */ /* 0x000fea0003800200 */
.L_x_10476:
[----:B------:R-:W-:-:S04]  /*419c0*/  F2FP.F16.F32.PACK_AB R16, RZ, R16 ;  /* 0x00000010ff10723e */ /* 0x000fc800000000ff */
[----:B------:R-:W-:Y:S01]  /*419d0*/  PRMT R15, R15, 0x5410, R16 ;  /* 0x000054100f0f7816 */ /* 0x000fe20000000010 */
[----:B------:R-:W-:Y:S06]  /*419e0*/  BRA `(.L_x_10478) ;  /* 0x0000000000047947 */ /* 0x000fec0003800000 */
.L_x_10475:
[----:B------:R-:W-:-:S07]  /*419f0*/  PRMT R15, R15, 0x5410, RZ ;  /* 0x000054100f0f7816 */ /* 0x000fce00000000ff */
.L_x_10478:
[----:B------:R-:W-:Y:S05]  /*41a00*/  BSYNC.RECONVERGENT B3 ;  /* 0x0000000000037941 */ /* 0x000fea0003800200 */
.L_x_10474:
        /* <DEDUP_REMOVED lines=19> */
.L_x_10482:
[----:B------:R-:W-:Y:S05]  /*41b40*/  BSYNC.RECONVERGENT B4 ;  /* 0x0000000000047941 */ /* 0x000fea0003800200 */
.L_x_10481:
[----:B------:R-:W-:Y:S01]  /*41b50*/  F2FP.F16.F32.PACK_AB R16, RZ, R16 ;  /* 0x00000010ff10723e */ /* 0x000fe200000000ff */
[----:B------:R-:W-:Y:S06]  /*41b60*/  BRA `(.L_x_10483) ;  /* 0x0000000000047947 */ /* 0x000fec0003800000 */
.L_x_10480:
[----:B------:R-:W-:-:S07]  /*41b70*/  PRMT R16, RZ, 0x7610, R16 ;  /* 0x00007610ff107816 */ /* 0x000fce0000000010 */
.L_x_10483:
[----:B------:R-:W-:Y:S05]  /*41b80*/  BSYNC.RECONVERGENT B3 ;  /* 0x0000000000037941 */ /* 0x000fea0003800200 */
.L_x_10479:
        /* <DEDUP_REMOVED lines=19> */
.L_x_10487:
[----:B------:R-:W-:Y:S05]  /*41cc0*/  BSYNC.RECONVERGENT B4 ;  /* 0x0000000000047941 */ /* 0x000fea0003800200 */
.L_x_10486:
[----:B------:R-:W-:-:S04]  /*41cd0*/  F2FP.F16.F32.PACK_AB R17, RZ, R17 ;  /* 0x00000011ff11723e */ /* 0x000fc800000000ff */
[----:B------:R-:W-:Y:S01]  /*41ce0*/  PRMT R126, R16, 0x5410, R17 ;  /* 0x00005410107e7816 */ /* 0x000fe20000000011 */
[----:B------:R-:W-:Y:S06]  /*41cf0*/  BRA `(.L_x_10488) ;  /* 0x0000000000047947 */ /* 0x000fec0003800000 */
.L_x_10485:
[----:B------:R-:W-:-:S07]  /*41d00*/  PRMT R126, R16, 0x5410, RZ ;  /* 0x00005410107e7816 */ /* 0x000fce00000000ff */
.L_x_10488:
[----:B------:R-:W-:Y:S05]  /*41d10*/  BSYNC.RECONVERGENT B3 ;  /* 0x0000000000037941 */ /* 0x000fea0003800200 */
.L_x_10484:
[----:B------:R-:W-:Y:S02]  /*41d20*/  MOV R16, R15 ;  /* 0x0000000f00107202 */ /* 0x000fe40000000f00 */
[----:B------:R-:W-:-:S05]  /*41d30*/  MOV R17, R126 ;  /* 0x0000007e00117202 */ /* 0x000fca0000000f00 */
[----:B------:R2:W-:Y:S01]  /*41d40*/  STG.E.64 desc[UR4][R124.64+0x2700], R16 ;  /* 0x002700107c007986 */ /* 0x0005e2000c101b04 */
[----:B------:R-:W-:Y:S05]  /*41d50*/  BRA `(.L_x_10489) ;  /* 0x0000000000107947 */ /* 0x000fea0003800000 */
.L_x_10471:
[----:B------:R-:W5:Y:S02]  /*41d60*/  LDCU UR6, c[0x0][0x39c] ;  /* 0x00007380ff0677ac */ /* 0x000f640008000800 */
[----:B-----5:R-:W-:-:S13]  /*41d70*/  ISETP.GE.AND P0, PT, R15, UR6, PT ;  /* 0x000000060f007c0c */ /* 0x020fda000bf06270 */
[----:B------:R-:W-:Y:S05]  /*41d80*/  @P0 EXIT ;  /* 0x000000000000094d */ /* 0x000fea0003800000 */
[----:B------:R0:W-:Y:S02]  /*41d90*/  STG.E.64 desc[UR4][R124.64+0x2700], RZ ;  /* 0x002700ff7c007986 */ /* 0x0001e4000c101b04 */
.L_x_10489:
[----:B------:R-:W-:Y:S05]  /*41da0*/  BSYNC.RECONVERGENT B2 ;  /* 0x0000000000027941 */ /* 0x000fea0003800200 */
.L_x_10470:
        /* <DEDUP_REMOVED lines=19> */
.L_x_10493:
[----:B------:R-:W-:Y:S05]  /*41ee0*/  BSYNC.RECONVERGENT B3 ;  /* 0x0000000000037941 */ /* 0x000fea0003800200 */
.L_x_10492:
        /* <DEDUP_REMOVED lines=20> */
.L_x_10497:
[----:B------:R-:W-:Y:S05]  /*42030*/  BSYNC.RECONVERGENT B4 ;  /* 0x0000000000047941 */ /* 0x000fea0003800200 */
.L_x_10496:
[----:B------:R-:W-:-:S04]  /*42040*/  F2FP.F16.F32.PACK_AB R16, RZ, R16 ;  /* 0x00000010ff10723e */ /* 0x000fc800000000ff */
[----:B------:R-:W-:Y:S01]  /*42050*/  PRMT R15, R15, 0x5410, R16 ;  /* 0x000054100f0f7816 */ /* 0x000fe20000000010 */
[----:B------:R-:W-:Y:S06]  /*42060*/  BRA `(.L_x_10498) ;  /* 0x0000000000047947 */ /* 0x000fec0003800000 */
.L_x_10495:
[----:B------:R-:W-:-:S07]  /*42070*/  PRMT R15, R15, 0x5410, RZ ;  /* 0x000054100f0f7816 */ /* 0x000fce00000000ff */
.L_x_10498:
[----:B------:R-:W-:Y:S05]  /*42080*/  BSYNC.RECONVERGENT B3 ;  /* 0x0000000000037941 */ /* 0x000fea0003800200 */
.L_x_10494:
        /* <DEDUP_REMOVED lines=19> */
.L_x_10502:
[----:B------:R-:W-:Y:S05]  /*421c0*/  BSYNC.RECONVERGENT B4 ;  /* 0x0000000000047941 */ /* 0x000fea0003800200 */
.L_x_10501:
[----:B------:R-:W-:Y:S01]  /*421d0*/  F2FP.F16.F32.PACK_AB R16, RZ, R16 ;  /* 0x00000010ff10723e */ /* 0x000fe200000000ff */
[----:B------:R-:W-:Y:S06]  /*421e0*/  BRA `(.L_x_10503) ;  /* 0x0000000000047947 */ /* 0x000fec0003800000 */
.L_x_10500:
[----:B------:R-:W-:-:S07]  /*421f0*/  PRMT R16, RZ, 0x7610, R16 ;  /* 0x00007610ff107816 */ /* 0x000fce0000000010 */
.L_x_10503:
[----:B------:R-:W-:Y:S05]  /*42200*/  BSYNC.RECONVERGENT B3 ;  /* 0x0000000000037941 */ /* 0x000fea0003800200 */
.L_x_10499:
        /* <DEDUP_REMOVED lines=19> */
.L_x_10507:
[----:B------:R-:W-:Y:S05]  /*42340*/  BSYNC.RECONVERGENT B4 ;  /* 0x0000000000047941 */ /* 0x000fea0003800200 */
.L_x_10506:
[----:B------:R-:W-:-:S04]  /*42350*/  F2FP.F16.F32.PACK_AB R17, RZ, R17 ;  /* 0x00000011ff11723e */ /* 0x000fc800000000ff */
[----:B------:R-:W-:Y:S01]  /*42360*/  PRMT R126, R16, 0x5410, R17 ;  /* 0x00005410107e7816 */ /* 0x000fe20000000011 */
[----:B------:R-:W-:Y:S06]  /*42370*/  BRA `(.L_x_10508) ;  /* 0x0000000000047947 */ /* 0x000fec0003800000 */
.L_x_10505:
[----:B------:R-:W-:-:S07]  /*42380*/  PRMT R126, R16, 0x5410, RZ ;  /* 0x00005410107e7816 */ /* 0x000fce00000000ff */
.L_x_10508:
[----:B------:R-:W-:Y:S05]  /*42390*/  BSYNC.RECONVERGENT B3 ;  /* 0x0000000000037941 */ /* 0x000fea0003800200 */
.L_x_10504:
[----:B------:R-:W-:Y:S02]  /*423a0*/  MOV R16, R15 ;  /* 0x0000000f00107202 */ /* 0x000fe40000000f00 */
[----:B------:R-:W-:-:S05]  /*423b0*/  MOV R17, R126 ;  /* 0x0000007e00117202 */ /* 0x000fca0000000f00 */
[----:B------:R2:W-:Y:S01]  /*423c0*/  STG.E.64 desc[UR4][R124.64+0x2800], R16 ;  /* 0x002800107c007986 */ /* 0x0005e2000c101b04 */
[----:B------:R-:W-:Y:S05]  /*423d0*/  BRA `(.L_x_10509) ;  /* 0x0000000000107947 */ /* 0x000fea0003800000 */
.L_x_10491:
[----:B------:R-:W5:Y:S02]  /*423e0*/  LDCU UR6, c[0x0][0x39c] ;  /* 0x00007380ff0677ac */ /* 0x000f640008000800 */
[----:B-----5:R-:W-:-:S13]  /*423f0*/  ISETP.GE.AND P0, PT, R15, UR6, PT ;  /* 0x000000060f007c0c */ /* 0x020fda000bf06270 */
[----:B------:R-:W-:Y:S05]  /*42400*/  @P0 EXIT ;  /* 0x000000000000094d */ /* 0x000fea0003800000 */
[----:B------:R0:W-:Y:S02]  /*42410*/  STG.E.64 desc[UR4][R124.64+0x2800], RZ ;  /* 0x002800ff7c007986 */ /* 0x0001e4000c101b04 */
.L_x_10509:
[----:B------:R-:W-:Y:S05]  /*42420*/  BSYNC.RECONVERGENT B2 ;  /* 0x0000000000027941 */ /* 0x000fea0003800200 */
.L_x_10490:
        /* <DEDUP_REMOVED lines=19> */
.L_x_10513:
[----:B------:R-:W-:Y:S05]  /*42560*/  BSYNC.RECONVERGENT B3 ;  /* 0x0000000000037941 */ /* 0x000fea0003800200 */
.L_x_10512:
        /* <DEDUP_REMOVED lines=20> */
.L_x_10517:
[----:B------:R-:W-:Y:S05]  /*426b0*/  BSYNC.RECONVERGENT B4 ;  /* 0x0000000000047941 */ /* 0x000fea0003800200 */
.L_x_10516:
[----:B------:R-:W-:-:S04]  /*426c0*/  F2FP.F16.F32.PACK_AB R16, RZ, R16 ;  /* 0x00000010ff10723e */ /* 0x000fc800000000ff */
[----:B------:R-:W-:Y:S01]  /*426d0*/  PRMT R15, R15, 0x5410, R16 ;  /* 0x000054100f0f7816 */ /* 0x000fe20000000010 */
[----:B------:R-:W-:Y:S06]  /*426e0*/  BRA `(.L_x_10518) ;  /* 0x0000000000047947 */ /* 0x000fec0003800000 */
.L_x_10515:
[----:B------:R-:W-:-:S07]  /*426f0*/  PRMT R15, R15, 0x5410, RZ ;  /* 0x000054100f0f7816 */ /* 0x000fce00000000ff */
.L_x_10518:
[----:B------:R-:W-:Y:S05]  /*42700*/  BSYNC.RECONVERGENT B3 ;  /* 0x0000000000037941 */ /* 0x000fea0003800200 */
.L_x_10514:
        /* <DEDUP_REMOVED lines=19> */
.L_x_10522:
[----:B------:R-:W-:Y:S05]  /*42840*/  BSYNC.RECONVERGENT B4 ;  /* 0x0000000000047941 */ /* 0x000fea0003800200 */
.L_x_10521:
[----:B------:R-:W-:Y:S01]  /*42850*/  F2FP.F16.F32.PACK_AB R16, RZ, R16 ;  /* 0x00000010ff10723e */ /* 0x000fe200000000ff */
[----:B------:R-:W-:Y:S06]  /*42860*/  BRA `(.L_x_10523) ;  /* 0x0000000000047947 */ /* 0x000fec0003800000 */
.L_x_10520:
[----:B------:R-:W-:-:S07]  /*42870*/  PRMT R16, RZ, 0x7610, R16 ;  /* 0x00007610ff107816 */ /* 0x000fce0000000010 */
.L_x_10523:
[----:B------:R-:W-:Y:S05]  /*42880*/  BSYNC.RECONVERGENT B3 ;  /* 0x0000000000037941 */ /* 0x000fea0003800200 */
.L_x_10519:
        /* <DEDUP_REMOVED lines=19> */
.L_x_10527:
[----:B------:R-:W-:Y:S05]  /*429c0*/  BSYNC.RECONVERGENT B4 ;  /* 0x0000000000047941 */ /* 0x000fea0003800200 */
.L_x_10526:
[----:B------:R-:W-:-:S04]  /*429d0*/  F2FP.F16.F32.PACK_AB R17, RZ, R17 ;  /* 0x00000011ff11723e */ /* 0x000fc800000000ff */
[----:B------:R-:W-:Y:S01]  /*429e0*/  PRMT R126, R16, 0x5410, R17 ;  /* 0x00005410107e7816 */ /* 0x000fe20000000011 */
[----:B------:R-:W-:Y:S06]  /*429f0*/  BRA `(.L_x_10528) ;  /* 0x0000000000047947 */ /* 0x000fec0003800000 */
.L_x_10525:
[----:B------:R-:W-:-:S07]  /*42a00*/  PRMT R126, R16, 0x5410, RZ ;  /* 0x00005410107e7816 */ /* 0x000fce00000000ff */
.L_x_10528:
[----:B------:R-:W-:Y:S05]  /*42a10*/  BSYNC.RECONVERGENT B3 ;  /* 0x0000000000037941 */ /* 0x000fea0003800200 */
.L_x_10524:
[----:B------:R-:W-:Y:S02]  /*42a20*/  MOV R16, R15 ;  /* 0x0000000f00107202 */ /* 0x000fe40000000f00 */
[----:B------:R-:W-:-:S05]  /*42a30*/  MOV R17, R126 ;  /* 0x0000007e00117202 */ /* 0x000fca0000000f00 */
[----:B------:R2:W-:Y:S01]  /*42a40*/  STG.E.64 desc[UR4][R124.64+0x2900], R16 ;  /* 0x002900107c007986 */ /* 0x0005e2000c101b04 */
[----:B------:R-:W-:Y:S05]  /*42a50*/  BRA `(.L_x_10529) ;  /* 0x0000000000107947 */ /* 0x000fea0003800000 */
.L_x_10511:
[----:B------:R-:W5:Y:S02]  /*42a60*/  LDCU UR6, c[0x0][0x39c] ;  /* 0x00007380ff0677ac */ /* 0x000f640008000800 */
[----:B-----5:R-:W-:-:S13]  /*42a70*/  ISETP.GE.AND P0, PT, R15, UR6, PT ;  /* 0x000000060f007c0c */ /* 0x020fda000bf06270 */
[----:B------:R-:W-:Y:S05]  /*42a80*/  @P0 EXIT ;  /* 0x000000000000094d */ /* 0x000fea0003800000 */
[----:B------:R0:W-:Y:S02]  /*42a90*/  STG.E.64 desc[UR4][R124.64+0x2900], RZ ;  /* 0x002900ff7c007986 */ /* 0x0001e4000c101b04 */
.L_x_10529:
[----:B------:R-:W-:Y:S05]  /*42aa0*/  BSYNC.RECONVERGENT B2 ;  /* 0x0000000000027941 */ /* 0x000fea0003800200 */
.L_x_10510:
        /* <DEDUP_REMOVED lines=19> */
.L_x_10533:
[----:B------:R-:W-:Y:S05]  /*42be0*/  BSYNC.RECONVERGENT B3 ;  /* 0x0000000000037941 */ /* 0x000fea0003800200 */
.L_x_10532:
        /* <DEDUP_REMOVED lines=20> */
.L_x_10537:
[----:B------:R-:W-:Y:S05]  /*42d30*/  BSYNC.RECONVERGENT B4 ;  /* 0x0000000000047941 */ /* 0x000fea0003800200 */
.L_x_10536:
[----:B------:R-:W-:-:S04]  /*42d40*/  F2FP.F16.F32.PACK_AB R16, RZ, R16 ;  /* 0x00000010ff10723e */ /* 0x000fc800000000ff */
[----:B------:R-:W-:Y:S01]  /*42d50*/  PRMT R15, R15, 0x5410, R16 ;  /* 0x000054100f0f7816 */ /* 0x000fe20000000010 */
[----:B------:R-:W-:Y:S06]  /*42d60*/  BRA `(.L_x_10538) ;  /* 0x0000000000047947 */ /* 0x000fec0003800000 */
.L_x_10535:
[----:B------:R-:W-:-:S07]  /*42d70*/  PRMT R15, R15, 0x5410, RZ ;  /* 0x000054100f0f7816 */ /* 0x000fce00000000ff */
.L_x_10538:
[----:B------:R-:W-:Y:S05]  /*42d80*/  BSYNC.RECONVERGENT B3 ;  /* 0x0000000000037941 */ /* 0x000fea0003800200 */
.L_x_10534:
        /* <DEDUP_REMOVED lines=19> */
.L_x_10542:
[----:B------:R-:W-:Y:S05]  /*42ec0*/  BSYNC.RECONVERGENT B4 ;  /* 0x0000000000047941 */ /* 0x000fea0003800200 */
.L_x_10541:
[----:B------:R-:W-:Y:S01]  /*42ed0*/  F2FP.F16.F32.PACK_AB R16, RZ, R16 ;  /* 0x00000010ff10723e */ /* 0x000fe200000000ff */
[----:B------:R-:W-:Y:S06]  /*42ee0*/  BRA `(.L_x_10543) ;  /* 0x0000000000047947 */ /* 0x000fec0003800000 */
.L_x_10540:
[----:B------:R-:W-:-:S07]  /*42ef0*/  PRMT R16, RZ, 0x7610, R16 ;  /* 0x00007610ff107816 */ /* 0x000fce0000000010 */
.L_x_10543:
[----:B------:R-:W-:Y:S05]  /*42f00*/  BSYNC.RECONVERGENT B3 ;  /* 0x0000000000037941 */ /* 0x000fea0003800200 */
.L_x_10539:
        /* <DEDUP_REMOVED lines=19> */
.L_x_10547:
[----:B------:R-:W-:Y:S05]  /*43040*/  BSYNC.RECONVERGENT B4 ;  /* 0x0000000000047941 */ /* 0x000fea0003800200 */
.L_x_10546:
[----:B------:R-:W-:-:S04]  /*43050*/  F2FP.F16.F32.PACK_AB R17, RZ, R17 ;  /* 0x00000011ff11723e */ /* 0x000fc800000000ff */
[----:B------:R-:W-:Y:S01]  /*43060*/  PRMT R126, R16, 0x5410, R17 ;  /* 0x00005410107e7816 */ /* 0x000fe20000000011 */
[----:B------:R-:W-:Y:S06]  /*43070*/  BRA `(.L_x_10548) ;  /* 0x0000000000047947 */ /* 0x000fec0003800000 */
.L_x_10545:
[----:B------:R-:W-:-:S07]  /*43080*/  PRMT R126, R16, 0x5410, RZ ;  /* 0x00005410107e7816 */ /* 0x000fce00000000ff */
.L_x_10548:
[----:B------:R-:W-:Y:S05]  /*43090*/  BSYNC.RECONVERGENT B3 ;  /* 0x0000000000037941 */ /* 0x000fea0003800200 */
.L_x_10544:
[----:B------:R-:W-:Y:S01]  /*430a0*/  MOV R16, R15 ;  /* 0x0000000f00107202 */ /* 0x000fe20000000f00 */
[----:B------:R-:W-:-:S05]  /*430b0*/  IMAD.MOV.U32 R17, RZ, RZ, R126 ;  /* 0x000000ffff117224 */ /* 0x000fca00078e007e */
[----:B------:R2:W-:Y:S01]  /*430c0*/  STG.E.64 desc[UR4][R124.64+0x2a00], R16 ;  /* 0x002a00107c007986 */ /* 0x0005e2000c101b04 */
[----:B------:R-:W-:Y:S05]  /*430d0*/  BRA `(.L_x_10549) ;  /* 0x0000000000107947 */ /* 0x000fea0003800000 */
.L_x_10531:
[----:B------:R-:W5:Y:S02]  /*430e0*/  LDCU UR6, c[0x0][0x39c] ;  /* 0x00007380ff0677ac */ /* 0x000f640008000800 */
[----:B-----5:R-:W-:-:S13]  /*430f0*/  ISETP.GE.AND P0, PT, R15, UR6, PT ;  /* 0x000000060f007c0c */ /* 0x020fda000bf06270 */
[----:B------:R-:W-:Y:S05]  /*43100*/  @P0 EXIT ;  /* 0x000000000000094d */ /* 0x000fea0003800000 */
[----:B------:R0:W-:Y:S02]  /*43110*/  STG.E.64 desc[UR4][R124.64+0x2a00], RZ ;  /* 0x002a00ff7c007986 */ /* 0x0001e4000c101b04 */
.L_x_10549:
[----:B------:R-:W-:Y:S05]  /*43120*/  BSYNC.RECONVERGENT B2 ;  /* 0x0000000000027941 */ /* 0x000fea0003800200 */
.L_x_10530:
        /* <DEDUP_REMOVED lines=19> */
.L_x_10553:
[----:B------:R-:W-:Y:S05]  /*43260*/  BSYNC.RECONVERGENT B3 ;  /* 0x0000000000037941 */ /* 0x000fea0003800200 */
.L_x_10552:
        /* <DEDUP_REMOVED lines=20> */
.L_x_10557:
[----:B------:R-:W-:Y:S05]  /*433b0*/  BSYNC.RECONVERGENT B4 ;  /* 0x0000000000047941 */ /* 0x000fea0003800200 */
.L_x_10556:
[----:B------:R-:W-:-:S04]  /*433c0*/  F2FP.F16.F32.PACK_AB R16, RZ, R16 ;  /* 0x00000010ff10723e */ /* 0x000fc800000000ff */
[----:B------:R-:W-:Y:S01]  /*433d0*/  PRMT R15, R15, 0x5410, R16 ;  /* 0x000054100f0f7816 */ /* 0x000fe20000000010 */
[----:B------:R-:W-:Y:S06]  /*433e0*/  BRA `(.L_x_10558) ;  /* 0x0000000000047947 */ /* 0x000fec0003800000 */
.L_x_10555:
[----:B------:R-:W-:-:S07]  /*433f0*/  PRMT R15, R15, 0x5410, RZ ;  /* 0x000054100f0f7816 */ /* 0x000fce00000000ff */
.L_x_10558:
[----:B------:R-:W-:Y:S05]  /*43400*/  BSYNC.RECONVERGENT B3 ;  /* 0x0000000000037941 */ /* 0x000fea0003800200 */
.L_x_10554:
        /* <DEDUP_REMOVED lines=19> */
.L_x_10562:
[----:B------:R-:W-:Y:S05]  /*43540*/  BSYNC.RECONVERGENT B4 ;  /* 0x0000000000047941 */ /* 0x000fea0003800200 */
.L_x_10561:
[----:B------:R-:W-:Y:S01]  /*43550*/  F2FP.F16.F32.PACK_AB R16, RZ, R16 ;  /* 0x00000010ff10723e */ /* 0x000fe200000000ff */
[----:B------:R-:W-:Y:S06]  /*43560*/  BRA `(.L_x_10563) ;  /* 0x0000000000047947 */ /* 0x000fec0003800000 */
.L_x_10560:
[----:B------:R-:W-:-:S07]  /*43570*/  PRMT R16, RZ, 0x7610, R16 ;  /* 0x00007610ff107816 */ /* 0x000fce0000000010 */
.L_x_10563:
[----:B------:R-:W-:Y:S05]  /*43580*/  BSYNC.RECONVERGENT B3 ;  /* 0x0000000000037941 */ /* 0x000fea0003800200 */
.L_x_10559:
        /* <DEDUP_REMOVED lines=19> */
.L_x_10567:
[----:B------:R-:W-:Y:S05]  /*436c0*/  BSYNC.RECONVERGENT B4 ;  /* 0x0000000000047941 */ /* 0x000fea0003800200 */
.L_x_10566:
[----:B------:R-:W-:-:S04]  /*436d0*/  F2FP.F16.F32.PACK_AB R17, RZ, R17 ;  /* 0x00000011ff11723e */ /* 0x000fc800000000ff */
[----:B------:R-:W-:Y:S01]  /*436e0*/  PRMT R126, R16, 0x5410, R17 ;  /* 0x00005410107e7816 */ /* 0x000fe20000000011 */
[----:B------:R-:W-:Y:S06]  /*436f0*/  BRA `(.L_x_10568) ;  /* 0x0000000000047947 */ /* 0x000fec0003800000 */
.L_x_10565:
[----:B------:R-:W-:-:S07]  /*43700*/  PRMT R126, R16, 0x5410, RZ ;  /* 0x00005410107e7816 */ /* 0x000fce00000000ff */
.L_x_10568:
[----:B------:R-:W-:Y:S05]  /*43710*/  BSYNC.RECONVERGENT B3 ;  /* 0x0000000000037941 */ /* 0x000fea0003800200 */
.L_x_10564:
[----:B------:R-:W-:Y:S02]  /*43720*/  MOV R16, R15 ;  /* 0x0000000f00107202 */ /* 0x000fe40000000f00 */
[----:B------:R-:W-:-:S05]  /*43730*/  MOV R17, R126 ;  /* 0x0000007e00117202 */ /* 0x000fca0000000f00 */
[----:B------:R2:W-:Y:S01]  /*43740*/  STG.E.64 desc[UR4][R124.64+0x2b00], R16 ;  /* 0x002b00107c007986 */ /* 0x0005e2000c101b04 */
[----:B------:R-:W-:Y:S05]  /*43750*/  BRA `(.L_x_10569) ;  /* 0x0000000000107947 */ /* 0x000fea0003800000 */
.L_x_10551:
[----:B------:R-:W5:Y:S02]  /*43760*/  LDCU UR6, c[0x0][0x39c] ;  /* 0x00007380ff0677ac */ /* 0x000f640008000800 */
[----:B-----5:R-:W-:-:S13]  /*43770*/  ISETP.GE.AND P0, PT, R15, UR6, PT ;  /* 0x000000060f007c0c */ /* 0x020fda000bf06270 */
[----:B------:R-:W-:Y:S05]  /*43780*/  @P0 EXIT ;  /* 0x000000000000094d */ /* 0x000fea0003800000 */
[----:B------:R0:W-:Y:S02]  /*43790*/  STG.E.64 desc[UR4][R124.64+0x2b00], RZ ;  /* 0x002b00ff7c007986 */ /* 0x0001e4000c101b04 */
.L_x_10569:
[----:B------:R-:W-:Y:S05]  /*437a0*/  BSYNC.RECONVERGENT B2 ;  /* 0x0000000000027941 */ /* 0x000fea0003800200 */
.L_x_10550:
        /* <DEDUP_REMOVED lines=19> */
.L_x_10573:
[----:B------:R-:W-:Y:S05]  /*438e0*/  BSYNC.RECONVERGENT B3 ;  /* 0x0000000000037941 */ /* 0x000fea0003800200 */
.L_x_10572:
        /* <DEDUP_REMOVED lines=20> */
.L_x_10577:
[----:B------:R-:W-:Y:S05]  /*43a30*/  BSYNC.RECONVERGENT B4 ;  /* 0x0000000000047941 */ /* 0x000fea0003800200 */
.L_x_10576:
[----:B------:R-:W-:-:S04]  /*43a40*/  F2FP.F16.F32.PACK_AB R16, RZ, R16 ;  /* 0x00000010ff10723e */ /* 0x000fc800000000ff */
[----:B------:R-:W-:Y:S01]  /*43a50*/  PRMT R15, R15, 0x5410, R16 ;  /* 0x000054100f0f7816 */ /* 0x000fe20000000010 */
[----:B------:R-:W-:Y:S06]  /*43a60*/  BRA `(.L_x_10578) ;  /* 0x0000000000047947 */ /* 0x000fec0003800000 */
.L_x_10575:
[----:B------:R-:W-:-:S07]  /*43a70*/  PRMT R15, R15, 0x5410, RZ ;  /* 0x000054100f0f7816 */ /* 0x000fce00000000ff */
.L_x_10578:
[----:B------:R-:W-:Y:S05]  /*43a80*/  BSYNC.RECONVERGENT B3 ;  /* 0x0000000000037941 */ /* 0x000fea0003800200 */
.L_x_10574:
        /* <DEDUP_REMOVED lines=19> */
.L_x_10582:
[----:B------:R-:W-:Y:S05]  /*43bc0*/  BSYNC.RECONVERGENT B4 ;  /* 0x0000000000047941 */ /* 0x000fea0003800200 */
.L_x_10581:
[----:B------:R-:W-:Y:S01]  /*43bd0*/  F2FP.F16.F32.PACK_AB R16, RZ, R16 ;  /* 0x00000010ff10723e */ /* 0x000fe200000000ff */
[----:B------:R-:W-:Y:S06]  /*43be0*/  BRA `(.L_x_10583) ;  /* 0x0000000000047947 */ /* 0x000fec0003800000 */
.L_x_10580:
[----:B------:R-:W-:-:S07]  /*43bf0*/  PRMT R16, RZ, 0x7610, R16 ;  /* 0x00007610ff107816 */ /* 0x000fce0000000010 */
.L_x_10583:
[----:B------:R-:W-:Y:S05]  /*43c00*/  BSYNC.RECONVERGENT B3 ;  /* 0x0000000000037941 */ /* 0x000fea0003800200 */
.L_x_10579:
        /* <DEDUP_REMOVED lines=19> */
.L_x_10587:
[----:B------:R-:W-:Y:S05]  /*43d40*/  BSYNC.RECONVERGENT B4 ;  /* 0x0000000000047941 */ /* 0x000fea0003800200 */
.L_x_10586:
[----:B------:R-:W-:-:S04]  /*43d50*/  F2FP.F16.F32.PACK_AB R17, RZ, R17 ;  /* 0x00000011ff11723e */ /* 0x000fc800000000ff */
[----:B------:R-:W-:Y:S01]  /*43d60*/  PRMT R126, R16, 0x5410, R17 ;  /* 0x00005410107e7816 */ /* 0x000fe20000000011 */
[----:B------:R-:W-:Y:S06]  /*43d70*/  BRA `(.L_x_10588) ;  /* 0x0000000000047947 */ /* 0x000fec0003800000 */
.L_x_10585:
[----:B------:R-:W-:-:S07]  /*43d80*/  PRMT R126, R16, 0x5410, RZ ;  /* 0x00005410107e7816 */ /* 0x000fce00000000ff */
.L_x_10588:
[----:B------:R-:W-:Y:S05]  /*43d90*/  BSYNC.RECONVERGENT B3 ;  /* 0x0000000000037941 */ /* 0x000fea0003800200 */
.L_x_10584:
[----:B------:R-:W-:Y:S02]  /*43da0*/  MOV R16, R15 ;  /* 0x0000000f00107202 */ /* 0x000fe40000000f00 */
[----:B------:R-:W-:-:S05]  /*43db0*/  MOV R17, R126 ;  /* 0x0000007e00117202 */ /* 0x000fca0000000f00 */
[----:B------:R2:W-:Y:S01]  /*43dc0*/  STG.E.64 desc[UR4][R124.64+0x2c00], R16 ;  /* 0x002c00107c007986 */ /* 0x0005e2000c101b04 */
[----:B------:R-:W-:Y:S05]  /*43dd0*/  BRA `(.L_x_10589) ;  /* 0x0000000000107947 */ /* 0x000fea0003800000 */
.L_x_10571:
[----:B------:R-:W5:Y:S02]  /*43de0*/  LDCU UR6, c[0x0][0x39c] ;  /* 0x00007380ff0677ac */ /* 0x000f640008000800 */
[----:B-----5:R-:W-:-:S13]  /*43df0*/  ISETP.GE.AND P0, PT, R15, UR6, PT ;  /* 0x000000060f007c0c */ /* 0x020fda000bf06270 */
[----:B------:R-:W-:Y:S05]  /*43e00*/  @P0 EXIT ;  /* 0x000000000000094d */ /* 0x000fea0003800000 */
[----:B------:R0:W-:Y:S02]  /*43e10*/  STG.E.64 desc[UR4][R124.64+0x2c00], RZ ;  /* 0x002c00ff7c007986 */ /* 0x0001e4000c101b04 */
.L_x_10589:
[----:B------:R-:W-:Y:S05]  /*43e20*/  BSYNC.RECONVERGENT B2 ;  /* 0x0000000000027941 */ /* 0x000fea0003800200 */
.L_x_10570:
        /* <DEDUP_REMOVED lines=19> */
.L_x_10593:
[----:B------:R-:W-:Y:S05]  /*43f60*/  BSYNC.RECONVERGENT B3 ;  /* 0x0000000000037941 */ /* 0x000fea0003800200 */
.L_x_10592:
        /* <DEDUP_REMOVED lines=20> */
.L_x_10597:
[----:B------:R-:W-:Y:S05]  /*440b0*/  BSYNC.RECONVERGENT B4 ;  /* 0x0000000000047941 */ /* 0x000fea0003800200 */
.L_x_10596:
[----:B------:R-:W-:-:S04]  /*440c0*/  F2FP.F16.F32.PACK_AB R16, RZ, R16 ;  /* 0x00000010ff10723e */ /* 0x000fc800000000ff */
[----:B------:R-:W-:Y:S01]  /*440d0*/  PRMT R15, R15, 0x5410, R16 ;  /* 0x000054100f0f7816 */ /* 0x000fe20000000010 */
[----:B------:R-:W-:Y:S06]  /*440e0*/  BRA `(.L_x_10598) ;  /* 0x0000000000047947 */ /* 0x000fec0003800000 */
.L_x_10595:
[----:B------:R-:W-:-:S07]  /*440f0*/  PRMT R15, R15, 0x5410, RZ ;  /* 0x000054100f0f7816 */ /* 0x000fce00000000ff */
.L_x_10598:
[----:B------:R-:W-:Y:S05]  /*44100*/  BSYNC.RECONVERGENT B3 ;  /* 0x0000000000037941 */ /* 0x000fea0003800200 */
.L_x_10594:
        /* <DEDUP_REMOVED lines=19> */
.L_x_10602:
[----:B------:R-:W-:Y:S05]  /*44240*/  BSYNC.RECONVERGENT B4 ;  /* 0x0000000000047941 */ /* 0x000fea0003800200 */
.L_x_10601:
[----:B------:R-:W-:Y:S01]  /*44250*/  F2FP.F16.F32.PACK_AB R16, RZ, R16 ;  /* 0x00000010ff10723e */ /* 0x000fe200000000ff */
[----:B------:R-:W-:Y:S06]  /*44260*/  BRA `(.L_x_10603) ;  /* 0x0000000000047947 */ /* 0x000fec0003800000 */
.L_x_10600:
[----:B------:R-:W-:-:S07]  /*44270*/  PRMT R16, RZ, 0x7610, R16 ;  /* 0x00007610ff107816 */ /* 0x000fce0000000010 */
.L_x_10603:
[----:B------:R-:W-:Y:S05]  /*44280*/  BSYNC.RECONVERGENT B3 ;  /* 0x0000000000037941 */ /* 0x000fea0003800200 */
.L_x_10599:
        /* <DEDUP_REMOVED lines=19> */
.L_x_10607:
[----:B------:R-:W-:Y:S05]  /*443c0*/  BSYNC.RECONVERGENT B4 ;  /* 0x0000000000047941 */ /* 0x000fea0003800200 */
.L_x_10606:
[----:B------:R-:W-:-:S04]  /*443d0*/  F2FP.F16.F32.PACK_AB R17, RZ, R17 ;  /* 0x00000011ff11723e */ /* 0x000fc800000000ff */
[----:B------:R-:W-:Y:S01]  /*443e0*/  PRMT R126, R16, 0x5410, R17 ;  /* 0x00005410107e7816 */ /* 0x000fe20000000011 */
[----:B------:R-:W-:Y:S06]  /*443f0*/  BRA `(.L_x_10608) ;  /* 0x0000000000047947 */ /* 0x000fec0003800000 */
.L_x_10605:
[----:B------:R-:W-:-:S07]  /*44400*/  PRMT R126, R16, 0x5410, RZ ;  /* 0x00005410107e7816 */ /* 0x000fce00000000ff */
.L_x_10608:
[----:B------:R-:W-:Y:S05]  /*44410*/  BSYNC.RECONVERGENT B3 ;  /* 0x0000000000037941 */ /* 0x000fea0003800200 */
.L_x_10604:
[----:B------:R-:W-:Y:S02]  /*44420*/  MOV R16, R15 ;  /* 0x0000000f00107202 */ /* 0x000fe40000000f00 */
[----:B------:R-:W-:-:S05]  /*44430*/  MOV R17, R126 ;  /* 0x0000007e00117202 */ /* 0x000fca0000000f00 */
[----:B------:R2:W-:Y:S01]  /*44440*/  STG.E.64 desc[UR4][R124.64+0x2d00], R16 ;  /* 0x002d00107c007986 */ /* 0x0005e2000c101b04 */
[----:B------:R-:W-:Y:S05]  /*44450*/  BRA `(.L_x_10609) ;  /* 0x0000000000107947 */ /* 0x000fea0003800000 */
.L_x_10591:
[----:B------:R-:W5:Y:S02]  /*44460*/  LDCU UR6, c[0x0][0x39c] ;  /* 0x00007380ff0677ac */ /* 0x000f640008000800 */
[----:B-----5:R-:W-:-:S13]  /*44470*/  ISETP.GE.AND P0, PT, R15, UR6, PT ;  /* 0x000000060f007c0c */ /* 0x020fda000bf06270 */
[----:B------:R-:W-:Y:S05]  /*44480*/  @P0 EXIT ;  /* 0x000000000000094d */ /* 0x000fea0003800000 */
[----:B------:R0:W-:Y:S02]  /*44490*/  STG.E.64 desc[UR4][R124.64+0x2d00], RZ ;  /* 0x002d00ff7c007986 */ /* 0x0001e4000c101b04 */
.L_x_10609:
[----:B------:R-:W-:Y:S05]  /*444a0*/  BSYNC.RECONVERGENT B2 ;  /* 0x0000000000027941 */ /* 0x000fea0003800200 */
.L_x_10590:
        /* <DEDUP_REMOVED lines=19> */
.L_x_10613:
[----:B------:R-:W-:Y:S05]  /*445e0*/  BSYNC.RECONVERGENT B3 ;  /* 0x0000000000037941 */ /* 0x000fea0003800200 */
.L_x_10612:
        /* <DEDUP_REMOVED lines=20> */
.L_x_10617:
[----:B------:R-:W-:Y:S05]  /*44730*/  BSYNC.RECONVERGENT B4 ;  /* 0x0000000000047941 */ /* 0x000fea0003800200 */
.L_x_10616:
[----:B------:R-:W-:-:S04]  /*44740*/  F2FP.F16.F32.PACK_AB R16, RZ, R16 ;  /* 0x00000010ff10723e */ /* 0x000fc800000000ff */
[----:B------:R-:W-:Y:S01]  /*44750*/  PRMT R15, R15, 0x5410, R16 ;  /* 0x000054100f0f7816 */ /* 0x000fe20000000010 */
[----:B------:R-:W-:Y:S06]  /*44760*/  BRA `(.L_x_10618) ;  /* 0x0000000000047947 */ /* 0x000fec0003800000 */
.L_x_10615:
[----:B------:R-:W-:-:S07]  /*44770*/  PRMT R15, R15, 0x5410, RZ ;  /* 0x000054100f0f7816 */ /* 0x000fce00000000ff */
.L_x_10618:
[----:B------:R-:W-:Y:S05]  /*44780*/  BSYNC.RECONVERGENT B3 ;  /* 0x0000000000037941 */ /* 0x000fea0003800200 */
.L_x_10614:
        /* <DEDUP_REMOVED lines=19> */
.L_x_10622:
[----:B------:R-:W-:Y:S05]  /*448c0*/  BSYNC.RECONVERGENT B4 ;  /* 0x0000000000047941 */ /* 0x000fea0003800200 */
.L_x_10621:
[----:B------:R-:W-:Y:S01]  /*448d0*/  F2FP.F16.F32.PACK_AB R16, RZ, R16 ;  /* 0x00000010ff10723e */ /* 0x000fe200000000ff */
[----:B------:R-:W-:Y:S06]  /*448e0*/  BRA `(.L_x_10623) ;  /* 0x0000000000047947 */ /* 0x000fec0003800000 */
.L_x_10620:
[----:B------:R-:W-:-:S07]  /*448f0*/  PRMT R16, RZ, 0x7610, R16 ;  /* 0x00007610ff107816 */ /* 0x000fce0000000010 */
.L_x_10623:
[----:B------:R-:W-:Y:S05]  /*44900*/  BSYNC.RECONVERGENT B3 ;  /* 0x0000000000037941 */ /* 0x000fea0003800200 */
.L_x_10619:
        /* <DEDUP_REMOVED lines=19> */
.L_x_10627:
[----:B------:R-:W-:Y:S05]  /*44a40*/  BSYNC.RECONVERGENT B4 ;  /* 0x0000000000047941 */ /* 0x000fea0003800200 */
.L_x_10626:
[----:B------:R-:W-:-:S04]  /*44a50*/  F2FP.F16.F32.PACK_AB R17, RZ, R17 ;  /* 0x00000011ff11723e */ /* 0x000fc800000000ff */
[----:B------:R-:W-:Y:S01]  /*44a60*/  PRMT R126, R16, 0x5410, R17 ;  /* 0x00005410107e7816 */ /* 0x000fe20000000011 */
[----:B------:R-:W-:Y:S06]  /*44a70*/  BRA `(.L_x_10628) ;  /* 0x0000000000047947 */ /* 0x000fec0003800000 */
.L_x_10625:
[----:B------:R-:W-:-:S07]  /*44a80*/  PRMT R126, R16, 0x5410, RZ ;  /* 0x00005410107e7816 */ /* 0x000fce00000000ff */
.L_x_10628:
[----:B------:R-:W-:Y:S05]  /*44a90*/  BSYNC.RECONVERGENT B3 ;  /* 0x0000000000037941 */ /* 0x000fea0003800200 */
.L_x_10624:
[----:B------:R-:W-:Y:S02]  /*44aa0*/  MOV R16, R15 ;  /* 0x0000000f00107202 */ /* 0x000fe40000000f00 */
[----:B------:R-:W-:-:S05]  /*44ab0*/  MOV R17, R126 ;  /* 0x0000007e00117202 */ /* 0x000fca0000000f00 */
[----:B------:R2:W-:Y:S01]  /*44ac0*/  STG.E.64 desc[UR4][R124.64+0x2e00], R16 ;  /* 0x002e00107c007986 */ /* 0x0005e2000c101b04 */
[----:B------:R-:W-:Y:S05]  /*44ad0*/  BRA `(.L_x_10629) ;  /* 0x0000000000107947 */ /* 0x000fea0003800000 */
.L_x_10611:
[----:B------:R-:W5:Y:S02]  /*44ae0*/  LDCU UR6, c[0x0][0x39c] ;  /* 0x00007380ff0677ac */ /* 0x000f640008000800 */
[----:B-----5:R-:W-:-:S13]  /*44af0*/  ISETP.GE.AND P0, PT, R15, UR6, PT ;  /* 0x000000060f007c0c */ /* 0x020fda000bf06270 */
[----:B------:R-:W-:Y:S05]  /*44b00*/  @P0 EXIT ;  /* 0x000000000000094d */ /* 0x000fea0003800000 */
[----:B------:R0:W-:Y:S02]  /*44b10*/  STG.E.64 desc[UR4][R124.64+0x2e00], RZ ;  /* 0x002e00ff7c007986 */ /* 0x0001e4000c101b04 */
.L_x_10629:
[----:B------:R-:W-:Y:S05]  /*44b20*/  BSYNC.RECONVERGENT B2 ;  /* 0x0000000000027941 */ /* 0x000fea0003800200 */
.L_x_10610:
        /* <DEDUP_REMOVED lines=19> */
.L_x_10633:
[----:B------:R-:W-:Y:S05]  /*44c60*/  BSYNC.RECONVERGENT B3 ;  /* 0x0000000000037941 */ /* 0x000fea0003800200 */
.L_x_10632:
        /* <DEDUP_REMOVED lines=20> */
.L_x_10637:
[----:B------:R-:W-:Y:S05]  /*44db0*/  BSYNC.RECONVERGENT B4 ;  /* 0x0000000000047941 */ /* 0x000fea0003800200 */
.L_x_10636:
[----:B------:R-:W-:-:S04]  /*44dc0*/  F2FP.F16.F32.PACK_AB R16, RZ, R16 ;  /* 0x00000010ff10723e */ /* 0x000fc800000000ff */
[----:B------:R-:W-:Y:S01]  /*44dd0*/  PRMT R15, R15, 0x5410, R16 ;  /* 0x000054100f0f7816 */ /* 0x000fe20000000010 */
[----:B------:R-:W-:Y:S06]  /*44de0*/  BRA `(.L_x_10638) ;  /* 0x0000000000047947 */ /* 0x000fec0003800000 */
.L_x_10635:
[----:B------:R-:W-:-:S07]  /*44df0*/  PRMT R15, R15, 0x5410, RZ ;  /* 0x000054100f0f7816 */ /* 0x000fce00000000ff */
.L_x_10638:
[----:B------:R-:W-:Y:S05]  /*44e00*/  BSYNC.RECONVERGENT B3 ;  /* 0x0000000000037941 */ /* 0x000fea0003800200 */
.L_x_10634:
        /* <DEDUP_REMOVED lines=19> */
.L_x_10642:
[----:B------:R-:W-:Y:S05]  /*44f40*/  BSYNC.RECONVERGENT B4 ;  /* 0x0000000000047941 */ /* 0x000fea0003800200 */
.L_x_10641:
[----:B------:R-:W-:Y:S01]  /*44f50*/  F2FP.F16.F32.PACK_AB R16, RZ, R16 ;  /* 0x00000010ff10723e */ /* 0x000fe200000000ff */
[----:B------:R-:W-:Y:S06]  /*44f60*/  BRA `(.L_x_10643) ;  /* 0x0000000000047947 */ /* 0x000fec0003800000 */
.L_x_10640:
[----:B------:R-:W-:-:S07]  /*44f70*/  PRMT R16, RZ, 0x7610, R16 ;  /* 0x00007610ff107816 */ /* 0x000fce0000000010 */
.L_x_10643:
[----:B------:R-:W-:Y:S05]  /*44f80*/  BSYNC.RECONVERGENT B3 ;  /* 0x0000000000037941 */ /* 0x000fea0003800200 */
.L_x_10639:
        /* <DEDUP_REMOVED lines=19> */
.L_x_10647:
[----:B------:R-:W-:Y:S05]  /*450c0*/  BSYNC.RECONVERGENT B4 ;  /* 0x0000000000047941 */ /* 0x000fea0003800200 */
.L_x_10646:
[----:B------:R-:W-:-:S04]  /*450d0*/  F2FP.F16.F32.PACK_AB R17, RZ, R17 ;  /* 0x00000011ff11723e */ /* 0x000fc800000000ff */
[----:B------:R-:W-:Y:S01]  /*450e0*/  PRMT R126, R16, 0x5410, R17 ;  /* 0x00005410107e7816 */ /* 0x000fe20000000011 */
[----:B------:R-:W-:Y:S06]  /*450f0*/  BRA `(.L_x_10648) ;  /* 0x0000000000047947 */ /* 0x000fec0003800000 */
.L_x_10645:
[----:B------:R-:W-:-:S07]  /*45100*/  PRMT R126, R16, 0x5410, RZ ;  /* 0x00005410107e7816 */ /* 0x000fce00000000ff */
.L_x_10648:
[----:B------:R-:W-:Y:S05]  /*45110*/  BSYNC.RECONVERGENT B3 ;  /* 0x0000000000037941 */ /* 0x000fea0003800200 */
.L_x_10644:
[----:B------:R-:W-:Y:S01]  /*45120*/  MOV R16, R15 ;  /* 0x0000000f00107202 */ /* 0x000fe20000000f00 */
[----:B------:R-:W-:-:S05]  /*45130*/  IMAD.MOV.U32 R17, RZ, RZ, R126 ;  /* 0x000000ffff117224 */ /* 0x000fca00078e007e */
[----:B------:R2:W-:Y:S01]  /*45140*/  STG.E.64 desc[UR4][R124.64+0x2f00], R16 ;  /* 0x002f00107c007986 */ /* 0x0005e2000c101b04 */
[----:B------:R-:W-:Y:S05]  /*45150*/  BRA `(.L_x_10649) ;  /* 0x0000000000107947 */ /* 0x000fea0003800000 */
.L_x_10631:
[----:B------:R-:W5:Y:S02]  /*45160*/  LDCU UR6, c[0x0][0x39c] ;  /* 0x00007380ff0677ac */ /* 0x000f640008000800 */
[----:B-----5:R-:W-:-:S13]  /*45170*/  ISETP.GE.AND P0, PT, R15, UR6, PT ;  /* 0x000000060f007c0c */ /* 0x020fda000bf06270 */
[----:B------:R-:W-:Y:S05]  /*45180*/  @P0 EXIT ;  /* 0x000000000000094d */ /* 0x000fea0003800000 */
[----:B------:R0:W-:Y:S02]  /*45190*/  STG.E.64 desc[UR4][R124.64+0x2f00], RZ ;  /* 0x002f00ff7c007986 */ /* 0x0001e4000c101b04 */
.L_x_10649:
[----:B------:R-:W-:Y:S05]  /*451a0*/  BSYNC.RECONVERGENT B2 ;  /* 0x0000000000027941 */ /* 0x000fea0003800200 */
.L_x_10630:
        /* <DEDUP_REMOVED lines=19> */
.L_x_10653:
[----:B------:R-:W-:Y:S05]  /*452e0*/  BSYNC.RECONVERGENT B3 ;  /* 0x0000000000037941 */ /* 0x000fea0003800200 */
.L_x_10652:
        /* <DEDUP_REMOVED lines=20> */
.L_x_10657:
[----:B------:R-:W-:Y:S05]  /*45430*/  BSYNC.RECONVERGENT B4 ;  /* 0x0000000000047941 */ /* 0x000fea0003800200 */
.L_x_10656:
[----:B------:R-:W-:-:S04]  /*45440*/  F2FP.F16.F32.PACK_AB R16, RZ, R16 ;  /* 0x00000010ff10723e */ /* 0x000fc800000000ff */
[----:B------:R-:W-:Y:S01]  /*45450*/  PRMT R15, R15, 0x5410, R16 ;  /* 0x000054100f0f7816 */ /* 0x000fe20000000010 */
[----:B------:R-:W-:Y:S06]  /*45460*/  BRA `(.L_x_10658) ;  /* 0x0000000000047947 */ /* 0x000fec0003800000 */
.L_x_10655:
[----:B------:R-:W-:-:S07]  /*45470*/  PRMT R15, R15, 0x5410, RZ ;  /* 0x000054100f0f7816 */ /* 0x000fce00000000ff */
.L_x_10658:
[----:B------:R-:W-:Y:S05]  /*45480*/  BSYNC.RECONVERGENT B3 ;  /* 0x0000000000037941 */ /* 0x000fea0003800200 */
.L_x_10654:
        /* <DEDUP_REMOVED lines=19> */
.L_x_10662:
[----:B------:R-:W-:Y:S05]  /*455c0*/  BSYNC.RECONVERGENT B4 ;  /* 0x0000000000047941 */ /* 0x000fea0003800200 */
.L_x_10661:
[----:B------:R-:W-:Y:S01]  /*455d0*/  F2FP.F16.F32.PACK_AB R16, RZ, R16 ;  /* 0x00000010ff10723e */ /* 0x000fe200000000ff */
[----:B------:R-:W-:Y:S06]  /*455e0*/  BRA `(.L_x_10663) ;  /* 0x0000000000047947 */ /* 0x000fec0003800000 */
.L_x_10660:
[----:B------:R-:W-:-:S07]  /*455f0*/  PRMT R16, RZ, 0x7610, R16 ;  /* 0x00007610ff107816 */ /* 0x000fce0000000010 */
.L_x_10663:
[----:B------:R-:W-:Y:S05]  /*45600*/  BSYNC.RECONVERGENT B3 ;  /* 0x0000000000037941 */ /* 0x000fea0003800200 */
.L_x_10659:
        /* <DEDUP_REMOVED lines=19> */
.L_x_10667:
[----:B------:R-:W-:Y:S05]  /*45740*/  BSYNC.RECONVERGENT B4 ;  /* 0x0000000000047941 */ /* 0x000fea0003800200 */
.L_x_10666:
[----:B------:R-:W-:-:S04]  /*45750*/  F2FP.F16.F32.PACK_AB R17, RZ, R17 ;  /* 0x00000011ff11723e */ /* 0x000fc800000000ff */
[----:B------:R-:W-:Y:S01]  /*45760*/  PRMT R126, R16, 0x5410, R17 ;  /* 0x00005410107e7816 */ /* 0x000fe20000000011 */
[----:B------:R-:W-:Y:S06]  /*45770*/  BRA `(.L_x_10668) ;  /* 0x0000000000047947 */ /* 0x000fec0003800000 */
.L_x_10665:
[----:B------:R-:W-:-:S07]  /*45780*/  PRMT R126, R16, 0x5410, RZ ;  /* 0x00005410107e7816 */ /* 0x000fce00000000ff */
.L_x_10668:
[----:B------:R-:W-:Y:S05]  /*45790*/  BSYNC.RECONVERGENT B3 ;  /* 0x0000000000037941 */ /* 0x000fea0003800200 */
.L_x_10664:
[----:B------:R-:W-:Y:S02]  /*457a0*/  MOV R16, R15 ;  /* 0x0000000f00107202 */ /* 0x000fe40000000f00 */
[----:B------:R-:W-:-:S05]  /*457b0*/  MOV R17, R126 ;  /* 0x0000007e00117202 */ /* 0x000fca0000000f00 */
[----:B------:R2:W-:Y:S01]  /*457c0*/  STG.E.64 desc[UR4][R124.64+0x3000], R16 ;  /* 0x003000107c007986 */ /* 0x0005e2000c101b04 */
[----:B------:R-:W-:Y:S05]  /*457d0*/  BRA `(.L_x_10669) ;  /* 0x0000000000107947 */ /* 0x000fea0003800000 */
.L_x_10651:
[----:B------:R-:W5:Y:S02]  /*457e0*/  LDCU UR6, c[0x0][0x39c] ;  /* 0x00007380ff0677ac */ /* 0x000f640008000800 */
[----:B-----5:R-:W-:-:S13]  /*457f0*/  ISETP.GE.AND P0, PT, R15, UR6, PT ;  /* 0x000000060f007c0c */ /* 0x020fda000bf06270 */
[----:B------:R-:W-:Y:S05]  /*45800*/  @P0 EXIT ;  /* 0x000000000000094d */ /* 0x000fea0003800000 */
[----:B------:R0:W-:Y:S02]  /*45810*/  STG.E.64 desc[UR4][R124.64+0x3000], RZ ;  /* 0x003000ff7c007986 */ /* 0x0001e4000c101b04 */
.L_x_10669:
[----:B------:R-:W-:Y:S05]  /*45820*/  BSYNC.RECONVERGENT B2 ;  /* 0x0000000000027941 */ /* 0x000fea0003800200 */
.L_x_10650:
        /* <DEDUP_REMOVED lines=19> */
.L_x_10673:
[----:B------:R-:W-:Y:S05]  /*45960*/  BSYNC.RECONVERGENT B3 ;  /* 0x0000000000037941 */ /* 0x000fea0003800200 */
.L_x_10672:
        /* <DEDUP_REMOVED lines=20> */
.L_x_10677:
[----:B------:R-:W-:Y:S05]  /*45ab0*/  BSYNC.RECONVERGENT B4 ;  /* 0x0000000000047941 */ /* 0x000fea0003800200 */
.L_x_10676:
[----:B------:R-:W-:-:S04]  /*45ac0*/  F2FP.F16.F32.PACK_AB R16, RZ, R16 ;  /* 0x00000010ff10723e */ /* 0x000fc800000000ff */
[----:B------:R-:W-:Y:S01]  /*45ad0*/  PRMT R15, R15, 0x5410, R16 ;  /* 0x000054100f0f7816 */ /* 0x000fe20000000010 */
[----:B------:R-:W-:Y:S06]  /*45ae0*/  BRA `(.L_x_10678) ;  /* 0x0000000000047947 */ /* 0x000fec0003800000 */
.L_x_10675:
[----:B------:R-:W-:-:S07]  /*45af0*/  PRMT R15, R15, 0x5410, RZ ;  /* 0x000054100f0f7816 */ /* 0x000fce00000000ff */
.L_x_10678:
[----:B------:R-:W-:Y:S05]  /*45b00*/  BSYNC.RECONVERGENT B3 ;  /* 0x0000000000037941 */ /* 0x000fea0003800200 */
.L_x_10674:
        /* <DEDUP_REMOVED lines=19> */
.L_x_10682:
[----:B------:R-:W-:Y:S05]  /*45c40*/  BSYNC.RECONVERGENT B4 ;  /* 0x0000000000047941 */ /* 0x000fea0003800200 */
.L_x_10681:
[----:B------:R-:W-:Y:S01]  /*45c50*/  F2FP.F16.F32.PACK_AB R16, RZ, R16 ;  /* 0x00000010ff10723e */ /* 0x000fe200000000ff */
[----:B------:R-:W-:Y:S06]  /*45c60*/  BRA `(.L_x_10683) ;  /* 0x0000000000047947 */ /* 0x000fec0003800000 */
.L_x_10680:
[----:B------:R-:W-:-:S07]  /*45c70*/  PRMT R16, RZ, 0x7610, R16 ;  /* 0x00007610ff107816 */ /* 0x000fce0000000010 */
.L_x_10683:
[----:B------:R-:W-:Y:S05]  /*45c80*/  BSYNC.RECONVERGENT B3 ;  /* 0x0000000000037941 */ /* 0x000fea0003800200 */
.L_x_10679:
        /* <DEDUP_REMOVED lines=19> */
.L_x_10687:
[----:B------:R-:W-:Y:S05]  /*45dc0*/  BSYNC.RECONVERGENT B4 ;  /* 0x0000000000047941 */ /* 0x000fea0003800200 */
.L_x_10686:
[----:B------:R-:W-:-:S04]  /*45dd0*/  F2FP.F16.F32.PACK_AB R17, RZ, R17 ;  /* 0x00000011ff11723e */ /* 0x000fc800000000ff */
[----:B------:R-:W-:Y:S01]  /*45de0*/  PRMT R126, R16, 0x5410, R17 ;  /* 0x00005410107e7816 */ /* 0x000fe20000000011 */
[----:B------:R-:W-:Y:S06]  /*45df0*/  BRA `(.L_x_10688) ;  /* 0x0000000000047947 */ /* 0x000fec0003800000 */
.L_x_10685:
[----:B------:R-:W-:-:S07]  /*45e00*/  PRMT R126, R16, 0x5410, RZ ;  /* 0x00005410107e7816 */ /* 0x000fce00000000ff */
.L_x_10688:
[----:B------:R-:W-:Y:S05]  /*45e10*/  BSYNC.RECONVERGENT B3 ;  /* 0x0000000000037941 */ /* 0x000fea0003800200 */
.L_x_10684:
[----:B------:R-:W-:Y:S02]  /*45e20*/  MOV R16, R15 ;  /* 0x0000000f00107202 */ /* 0x000fe40000000f00 */
[----:B------:R-:W-:-:S05]  /*45e30*/  MOV R17, R126 ;  /* 0x0000007e00117202 */ /* 0x000fca0000000f00 */
[----:B------:R2:W-:Y:S01]  /*45e40*/  STG.E.64 desc[UR4][R124.64+0x3100], R16 ;  /* 0x003100107c007986 */ /* 0x0005e2000c101b04 */
[----:B------:R-:W-:Y:S05]  /*45e50*/  BRA `(.L_x_10689) ;  /* 0x0000000000107947 */ /* 0x000fea0003800000 */
.L_x_10671:
[----:B------:R-:W5:Y:S02]  /*45e60*/  LDCU UR6, c[0x0][0x39c] ;  /* 0x00007380ff0677ac */ /* 0x000f640008000800 */
[----:B-----5:R-:W-:-:S13]  /*45e70*/  ISETP.GE.AND P0, PT, R15, UR6, PT ;  /* 0x000000060f007c0c */ /* 0x020fda000bf06270 */
[----:B------:R-:W-:Y:S05]  /*45e80*/  @P0 EXIT ;  /* 0x000000000000094d */ /* 0x000fea0003800000 */
[----:B------:R0:W-:Y:S02]  /*45e90*/  STG.E.64 desc[UR4][R124.64+0x3100], RZ ;  /* 0x003100ff7c007986 */ /* 0x0001e4000c101b04 */
.L_x_10689:
[----:B------:R-:W-:Y:S05]  /*45ea0*/  BSYNC.RECONVERGENT B2 ;  /* 0x0000000000027941 */ /* 0x000fea0003800200 */
.L_x_10670:
        /* <DEDUP_REMOVED lines=19> */
.L_x_10693:
[----:B------:R-:W-:Y:S05]  /*45fe0*/  BSYNC.RECONVERGENT B3 ;  /* 0x0000000000037941 */ /* 0x000fea0003800200 */
.L_x_10692:
        /* <DEDUP_REMOVED lines=20> */
.L_x_10697:
[----:B------:R-:W-:Y:S05]  /*46130*/  BSYNC.RECONVERGENT B4 ;  /* 0x0000000000047941 */ /* 0x000fea0003800200 */
.L_x_10696:
[----:B------:R-:W-:-:S04]  /*46140*/  F2FP.F16.F32.PACK_AB R16, RZ, R16 ;  /* 0x00000010ff10723e */ /* 0x000fc800000000ff */
[----:B------:R-:W-:Y:S01]  /*46150*/  PRMT R15, R15, 0x5410, R16 ;  /* 0x000054100f0f7816 */ /* 0x000fe20000000010 */
[----:B------:R-:W-:Y:S06]  /*46160*/  BRA `(.L_x_10698) ;  /* 0x0000000000047947 */ /* 0x000fec0003800000 */
.L_x_10695:
[----:B------:R-:W-:-:S07]  /*46170*/  PRMT R15, R15, 0x5410, RZ ;  /* 0x000054100f0f7816 */ /* 0x000fce00000000ff */
.L_x_10698:
[----:B------:R-:W-:Y:S05]  /*46180*/  BSYNC.RECONVERGENT B3 ;  /* 0x0000000000037941 */ /* 0x000fea0003800200 */
.L_x_10694:
        /* <DEDUP_REMOVED lines=19> */
.L_x_10702:
[----:B------:R-:W-:Y:S05]  /*462c0*/  BSYNC.RECONVERGENT B4 ;  /* 0x0000000000047941 */ /* 0x000fea0003800200 */
.L_x_10701:
[----:B------:R-:W-:Y:S01]  /*462d0*/  F2FP.F16.F32.PACK_AB R16, RZ, R16 ;  /* 0x00000010ff10723e */ /* 0x000fe200000000ff */
[----:B------:R-:W-:Y:S06]  /*462e0*/  BRA `(.L_x_10703) ;  /* 0x0000000000047947 */ /* 0x000fec0003800000 */
.L_x_10700:
[----:B------:R-:W-:-:S07]  /*462f0*/  PRMT R16, RZ, 0x7610, R16 ;  /* 0x00007610ff107816 */ /* 0x000fce0000000010 */
.L_x_10703:
[----:B------:R-:W-:Y:S05]  /*46300*/  BSYNC.RECONVERGENT B3 ;  /* 0x0000000000037941 */ /* 0x000fea0003800200 */
.L_x_10699:
        /* <DEDUP_REMOVED lines=19> */
.L_x_10707:
[----:B------:R-:W-:Y:S05]  /*46440*/  BSYNC.RECONVERGENT B4 ;  /* 0x0000000000047941 */ /* 0x000fea0003800200 */
.L_x_10706:
[----:B------:R-:W-:-:S04]  /*46450*/  F2FP.F16.F32.PACK_AB R17, RZ, R17 ;  /* 0x00000011ff11723e */ /* 0x000fc800000000ff */
[----:B------:R-:W-:Y:S01]  /*46460*/  PRMT R126, R16, 0x5410, R17 ;  /* 0x00005410107e7816 */ /* 0x000fe20000000011 */
[----:B------:R-:W-:Y:S06]  /*46470*/  BRA `(.L_x_10708) ;  /* 0x0000000000047947 */ /* 0x000fec0003800000 */
.L_x_10705:
[----:B------:R-:W-:-:S07]  /*46480*/  PRMT R126, R16, 0x5410, RZ ;  /* 0x00005410107e7816 */ /* 0x000fce00000000ff */
.L_x_10708:
[----:B------:R-:W-:Y:S05]  /*46490*/  BSYNC.RECONVERGENT B3 ;  /* 0x0000000000037941 */ /* 0x000fea0003800200 */
.L_x_10704:
[----:B------:R-:W-:Y:S02]  /*464a0*/  MOV R16, R15 ;  /* 0x0000000f00107202 */ /* 0x000fe40000000f00 */
[----:B------:R-:W-:-:S05]  /*464b0*/  MOV R17, R126 ;  /* 0x0000007e00117202 */ /* 0x000fca0000000f00 */
[----:B------:R2:W-:Y:S01]  /*464c0*/  STG.E.64 desc[UR4][R124.64+0x3200], R16 ;  /* 0x003200107c007986 */ /* 0x0005e2000c101b04 */
[----:B------:R-:W-:Y:S05]  /*464d0*/  BRA `(.L_x_10709) ;  /* 0x0000000000107947 */ /* 0x000fea0003800000 */
.L_x_10691:
[----:B------:R-:W5:Y:S02]  /*464e0*/  LDCU UR6, c[0x0][0x39c] ;  /* 0x00007380ff0677ac */ /* 0x000f640008000800 */
[----:B-----5:R-:W-:-:S13]  /*464f0*/  ISETP.GE.AND P0, PT, R15, UR6, PT ;  /* 0x000000060f007c0c */ /* 0x020fda000bf06270 */
[----:B------:R-:W-:Y:S05]  /*46500*/  @P0 EXIT ;  /* 0x000000000000094d */ /* 0x000fea0003800000 */
[----:B------:R0:W-:Y:S02]  /*46510*/  STG.E.64 desc[UR4][R124.64+0x3200], RZ ;  /* 0x003200ff7c007986 */ /* 0x0001e4000c101b04 */
.L_x_10709:
[----:B------:R-:W-:Y:S05]  /*46520*/  BSYNC.RECONVERGENT B2 ;  /* 0x0000000000027941 */ /* 0x000fea0003800200 */
.L_x_10690:
        /* <DEDUP_REMOVED lines=19> */
.L_x_10713:
[----:B------:R-:W-:Y:S05]  /*46660*/  BSYNC.RECONVERGENT B3 ;  /* 0x0000000000037941 */ /* 0x000fea0003800200 */
.L_x_10712:
        /* <DEDUP_REMOVED lines=20> */
.L_x_10717:
[----:B------:R-:W-:Y:S05]  /*467b0*/  BSYNC.RECONVERGENT B4 ;  /* 0x0000000000047941 */ /* 0x000fea0003800200 */
.L_x_10716:
[----:B------:R-:W-:-:S04]  /*467c0*/  F2FP.F16.F32.PACK_AB R16, RZ, R16 ;  /* 0x00000010ff10723e */ /* 0x000fc800000000ff */
[----:B------:R-:W-:Y:S01]  /*467d0*/  PRMT R15, R15, 0x5410, R16 ;  /* 0x000054100f0f7816 */ /* 0x000fe20000000010 */
[----:B------:R-:W-:Y:S06]  /*467e0*/  BRA `(.L_x_10718) ;  /* 0x0000000000047947 */ /* 0x000fec0003800000 */
.L_x_10715:
[----:B------:R-:W-:-:S07]  /*467f0*/  PRMT R15, R15, 0x5410, RZ ;  /* 0x000054100f0f7816 */ /* 0x000fce00000000ff */
.L_x_10718:
[----:B------:R-:W-:Y:S05]  /*46800*/  BSYNC.RECONVERGENT B3 ;  /* 0x0000000000037941 */ /* 0x000fea0003800200 */
.L_x_10714:
        /* <DEDUP_REMOVED lines=19> */
.L_x_10722:
[----:B------:R-:W-:Y:S05]  /*46940*/  BSYNC.RECONVERGENT B4 ;  /* 0x0000000000047941 */ /* 0x000fea0003800200 */
.L_x_10721:
[----:B------:R-:W-:Y:S01]  /*46950*/  F2FP.F16.F32.PACK_AB R16, RZ, R16 ;  /* 0x00000010ff10723e */ /* 0x000fe200000000ff */
[----:B------:R-:W-:Y:S06]  /*46960*/  BRA `(.L_x_10723) ;  /* 0x0000000000047947 */ /* 0x000fec0003800000 */
.L_x_10720:
[----:B------:R-:W-:-:S07]  /*46970*/  PRMT R16, RZ, 0x7610, R16 ;  /* 0x00007610ff107816 */ /* 0x000fce0000000010 */
.L_x_10723:
[----:B------:R-:W-:Y:S05]  /*46980*/  BSYNC.RECONVERGENT B3 ;  /* 0x0000000000037941 */ /* 0x000fea0003800200 */
.L_x_10719:
        /* <DEDUP_REMOVED lines=19> */
.L_x_10727:
[----:B------:R-:W-:Y:S05]  /*46ac0*/  BSYNC.RECONVERGENT B4 ;  /* 0x0000000000047941 */ /* 0x000fea0003800200 */
.L_x_10726:
[----:B------:R-:W-:-:S04]  /*46ad0*/  F2FP.F16.F32.PACK_AB R17, RZ, R17 ;  /* 0x00000011ff11723e */ /* 0x000fc800000000ff */
[----:B------:R-:W-:Y:S01]  /*46ae0*/  PRMT R126, R16, 0x5410, R17 ;  /* 0x00005410107e7816 */ /* 0x000fe20000000011 */
[----:B------:R-:W-:Y:S06]  /*46af0*/  BRA `(.L_x_10728) ;  /* 0x0000000000047947 */ /* 0x000fec0003800000 */
.L_x_10725:
[----:B------:R-:W-:-:S07]  /*46b00*/  PRMT R126, R16, 0x5410, RZ ;  /* 0x00005410107e7816 */ /* 0x000fce00000000ff */
.L_x_10728:
[----:B------:R-:W-:Y:S05]  /*46b10*/  BSYNC.RECONVERGENT B3 ;  /* 0x0000000000037941 */ /* 0x000fea0003800200 */
.L_x_10724:
[----:B------:R-:W-:Y:S02]  /*46b20*/  MOV R16, R15 ;  /* 0x0000000f00107202 */ /* 0x000fe40000000f00 */
[----:B------:R-:W-:-:S05]  /*46b30*/  MOV R17, R126 ;  /* 0x0000007e00117202 */ /* 0x000fca0000000f00 */
[----:B------:R2:W-:Y:S01]  /*46b40*/  STG.E.64 desc[UR4][R124.64+0x3300], R16 ;  /* 0x003300107c007986 */ /* 0x0005e2000c101b04 */
[----:B------:R-:W-:Y:S05]  /*46b50*/  BRA `(.L_x_10729) ;  /* 0x0000000000107947 */ /* 0x000fea0003800000 */
.L_x_10711:
[----:B------:R-:W5:Y:S02]  /*46b60*/  LDCU UR6, c[0x0][0x39c] ;  /* 0x00007380ff0677ac */ /* 0x000f640008000800 */
[----:B-----5:R-:W-:-:S13]  /*46b70*/  ISETP.GE.AND P0, PT, R15, UR6, PT ;  /* 0x000000060f007c0c */ /* 0x020fda000bf06270 */
[----:B------:R-:W-:Y:S05]  /*46b80*/  @P0 EXIT ;  /* 0x000000000000094d */ /* 0x000fea0003800000 */
[----:B------:R0:W-:Y:S02]  /*46b90*/  STG.E.64 desc[UR4][R124.64+0x3300], RZ ;  /* 0x003300ff7c007986 */ /* 0x0001e4000c101b04 */
.L_x_10729:
[----:B------:R-:W-:Y:S05]  /*46ba0*/  BSYNC.RECONVERGENT B2 ;  /* 0x0000000000027941 */ /* 0x000fea0003800200 */
.L_x_10710:
        /* <DEDUP_REMOVED lines=19> */
.L_x_10733:
[----:B------:R-:W-:Y:S05]  /*46ce0*/  BSYNC.RECONVERGENT B3 ;  /* 0x0000000000037941 */ /* 0x000fea0003800200 */
.L_x_10732:
        /* <DEDUP_REMOVED lines=20> */
.L_x_10737:
[----:B------:R-:W-:Y:S05]  /*46e30*/  BSYNC.RECONVERGENT B4 ;  /* 0x0000000000047941 */ /* 0x000fea0003800200 */
.L_x_10736:
[----:B------:R-:W-:-:S04]  /*46e40*/  F2FP.F16.F32.PACK_AB R16, RZ, R16 ;  /* 0x00000010ff10723e */ /* 0x000fc800000000ff */
[----:B------:R-:W-:Y:S01]  /*46e50*/  PRMT R15, R15, 0x5410, R16 ;  /* 0x000054100f0f7816 */ /* 0x000fe20000000010 */
[----:B------:R-:W-:Y:S06]  /*46e60*/  BRA `(.L_x_10738) ;  /* 0x0000000000047947 */ /* 0x000fec0003800000 */
.L_x_10735:
[----:B------:R-:W-:-:S07]  /*46e70*/  PRMT R15, R15, 0x5410, RZ ;  /* 0x000054100f0f7816 */ /* 0x000fce00000000ff */
.L_x_10738:
[----:B------:R-:W-:Y:S05]  /*46e80*/  BSYNC.RECONVERGENT B3 ;  /* 0x0000000000037941 */ /* 0x000fea0003800200 */
.L_x_10734:
        /* <DEDUP_REMOVED lines=19> */
.L_x_10742:
[----:B------:R-:W-:Y:S05]  /*46fc0*/  BSYNC.RECONVERGENT B4 ;  /* 0x0000000000047941 */ /* 0x000fea0003800200 */
.L_x_10741:
[----:B------:R-:W-:Y:S01]  /*46fd0*/  F2FP.F16.F32.PACK_AB R16, RZ, R16 ;  /* 0x00000010ff10723e */ /* 0x000fe200000000ff */
[----:B------:R-:W-:Y:S06]  /*46fe0*/  BRA `(.L_x_10743) ;  /* 0x0000000000047947 */ /* 0x000fec0003800000 */
.L_x_10740:
[----:B------:R-:W-:-:S07]  /*46ff0*/  PRMT R16, RZ, 0x7610, R16 ;  /* 0x00007610ff107816 */ /* 0x000fce0000000010 */
.L_x_10743:
[----:B------:R-:W-:Y:S05]  /*47000*/  BSYNC.RECONVERGENT B3 ;  /* 0x0000000000037941 */ /* 0x000fea0003800200 */
.L_x_10739:
        /* <DEDUP_REMOVED lines=19> */
.L_x_10747:
[----:B------:R-:W-:Y:S05]  /*47140*/  BSYNC.RECONVERGENT B4 ;  /* 0x0000000000047941 */ /* 0x000fea0003800200 */
.L_x_10746:
[----:B------:R-:W-:-:S04]  /*47150*/  F2FP.F16.F32.PACK_AB R17, RZ, R17 ;  /* 0x00000011ff11723e */ /* 0x000fc800000000ff */
[----:B------:R-:W-:Y:S01]  /*47160*/  PRMT R126, R16, 0x5410, R17 ;  /* 0x00005410107e7816 */ /* 0x000fe20000000011 */
[----:B------:R-:W-:Y:S06]  /*47170*/  BRA `(.L_x_10748) ;  /* 0x0000000000047947 */ /* 0x000fec0003800000 */
.L_x_10745:
[----:B------:R-:W-:-:S07]  /*47180*/  PRMT R126, R16, 0x5410, RZ ;  /* 0x00005410107e7816 */ /* 0x000fce00000000ff */
.L_x_10748:
[----:B------:R-:W-:Y:S05]  /*47190*/  BSYNC.RECONVERGENT B3 ;  /* 0x0000000000037941 */ /* 0x000fea0003800200 */
.L_x_10744:
[----:B------:R-:W-:Y:S01]  /*471a0*/  MOV R16, R15 ;  /* 0x0000000f00107202 */ /* 0x000fe20000000f00 */
[----:B------:R-:W-:-:S05]  /*471b0*/  IMAD.MOV.U32 R17, RZ, RZ, R126 ;  /* 0x000000ffff117224 */ /* 0x000fca00078e007e */
[----:B------:R2:W-:Y:S01]  /*471c0*/  STG.E.64 desc[UR4][R124.64+0x3400], R16 ;  /* 0x003400107c007986 */ /* 0x0005e2000c101b04 */
[----:B------:R-:W-:Y:S05]  /*471d0*/  BRA `(.L_x_10749) ;  /* 0x0000000000107947 */ /* 0x000fea0003800000 */
.L_x_10731:
[----:B------:R-:W5:Y:S02]  /*471e0*/  LDCU UR6, c[0x0][0x39c] ;  /* 0x00007380ff0677ac */ /* 0x000f640008000800 */
[----:B-----5:R-:W-:-:S13]  /*471f0*/  ISETP.GE.AND P0, PT, R15, UR6, PT ;  /* 0x000000060f007c0c */ /* 0x020fda000bf06270 */
[----:B------:R-:W-:Y:S05]  /*47200*/  @P0 EXIT ;  /* 0x000000000000094d */ /* 0x000fea0003800000 */
[----:B------:R0:W-:Y:S02]  /*47210*/  STG.E.64 desc[UR4][R124.64+0x3400], RZ ;  /* 0x003400ff7c007986 */ /* 0x0001e4000c101b04 */
.L_x_10749:
[----:B------:R-:W-:Y:S05]  /*47220*/  BSYNC.RECONVERGENT B2 ;  /* 0x0000000000027941 */ /* 0x000fea0003800200 */
.L_x_10730:
        /* <DEDUP_REMOVED lines=19> */
.L_x_10753:
[----:B------:R-:W-:Y:S05]  /*47360*/  BSYNC.RECONVERGENT B3 ;  /* 0x0000000000037941 */ /* 0x000fea0003800200 */
.L_x_10752:
        /* <DEDUP_REMOVED lines=20> */
.L_x_10757:
[----:B------:R-:W-:Y:S05]  /*474b0*/  BSYNC.RECONVERGENT B4 ;  /* 0x0000000000047941 */ /* 0x000fea0003800200 */
.L_x_10756:
[----:B------:R-:W-:-:S04]  /*474c0*/  F2FP.F16.F32.PACK_AB R16, RZ, R16 ;  /* 0x00000010ff10723e */ /* 0x000fc800000000ff */
[----:B------:R-:W-:Y:S01]  /*474d0*/  PRMT R15, R15, 0x5410, R16 ;  /* 0x000054100f0f7816 */ /* 0x000fe20000000010 */
[----:B------:R-:W-:Y:S06]  /*474e0*/  BRA `(.L_x_10758) ;  /* 0x0000000000047947 */ /* 0x000fec0003800000 */
.L_x_10755:
[----:B------:R-:W-:-:S07]  /*474f0*/  PRMT R15, R15, 0x5410, RZ ;  /* 0x000054100f0f7816 */ /* 0x000fce00000000ff */
.L_x_10758:
[----:B------:R-:W-:Y:S05]  /*47500*/  BSYNC.RECONVERGENT B3 ;  /* 0x0000000000037941 */ /* 0x000fea0003800200 */
.L_x_10754:
        /* <DEDUP_REMOVED lines=19> */
.L_x_10762:
[----:B------:R-:W-:Y:S05]  /*47640*/  BSYNC.RECONVERGENT B4 ;  /* 0x0000000000047941 */ /* 0x000fea0003800200 */
.L_x_10761:
[----:B------:R-:W-:Y:S01]  /*47650*/  F2FP.F16.F32.PACK_AB R16, RZ, R16 ;  /* 0x00000010ff10723e */ /* 0x000fe200000000ff */
[----:B------:R-:W-:Y:S06]  /*47660*/  BRA `(.L_x_10763) ;  /* 0x0000000000047947 */ /* 0x000fec0003800000 */
.L_x_10760:
[----:B------:R-:W-:-:S07]  /*47670*/  PRMT R16, RZ, 0x7610, R16 ;  /* 0x00007610ff107816 */ /* 0x000fce0000000010 */
.L_x_10763:
[----:B------:R-:W-:Y:S05]  /*47680*/  BSYNC.RECONVERGENT B3 ;  /* 0x0000000000037941 */ /* 0x000fea0003800200 */
.L_x_10759:
        /* <DEDUP_REMOVED lines=19> */
.L_x_10767:
[----:B------:R-:W-:Y:S05]  /*477c0*/  BSYNC.RECONVERGENT B4 ;  /* 0x0000000000047941 */ /* 0x000fea0003800200 */
.L_x_10766:
[----:B------:R-:W-:-:S04]  /*477d0*/  F2FP.F16.F32.PACK_AB R17, RZ, R17 ;  /* 0x00000011ff11723e */ /* 0x000fc800000000ff */
[----:B------:R-:W-:Y:S01]  /*477e0*/  PRMT R126, R16, 0x5410, R17 ;  /* 0x00005410107e7816 */ /* 0x000fe20000000011 */
[----:B------:R-:W-:Y:S06]  /*477f0*/  BRA `(.L_x_10768) ;  /* 0x0000000000047947 */ /* 0x000fec0003800000 */
.L_x_10765:
[----:B------:R-:W-:-:S07]  /*47800*/  PRMT R126, R16, 0x5410, RZ ;  /* 0x00005410107e7816 */ /* 0x000fce00000000ff */
.L_x_10768:
[----:B------:R-:W-:Y:S05]  /*47810*/  BSYNC.RECONVERGENT B3 ;  /* 0x0000000000037941 */ /* 0x000fea0003800200 */
.L_x_10764:
[----:B------:R-:W-:Y:S02]  /*47820*/  MOV R16, R15 ;  /* 0x0000000f00107202 */ /* 0x000fe40000000f00 */
[----:B------:R-:W-:-:S05]  /*47830*/  MOV R17, R126 ;  /* 0x0000007e00117202 */ /* 0x000fca0000000f00 */
[----:B------:R2:W-:Y:S01]  /*47840*/  STG.E.64 desc[UR4][R124.64+0x3500], R16 ;  /* 0x003500107c007986 */ /* 0x0005e2000c101b04 */
[----:B------:R-:W-:Y:S05]  /*47850*/  BRA `(.L_x_10769) ;  /* 0x0000000000107947 */ /* 0x000fea0003800000 */
.L_x_10751:
[----:B------:R-:W5:Y:S02]  /*47860*/  LDCU UR6, c[0x0][0x39c] ;  /* 0x00007380ff0677ac */ /* 0x000f640008000800 */
[----:B-----5:R-:W-:-:S13]  /*47870*/  ISETP.GE.AND P0, PT, R15, UR6, PT ;  /* 0x000000060f007c0c */ /* 0x020fda000bf06270 */
[----:B------:R-:W-:Y:S05]  /*47880*/  @P0 EXIT ;  /* 0x000000000000094d */ /* 0x000fea0003800000 */
[----:B------:R0:W-:Y:S02]  /*47890*/  STG.E.64 desc[UR4][R124.64+0x3500], RZ ;  /* 0x003500ff7c007986 */ /* 0x0001e4000c101b04 */
.L_x_10769:
[----:B------:R-:W-:Y:S05]  /*478a0*/  BSYNC.RECONVERGENT B2 ;  /* 0x0000000000027941 */ /* 0x000fea0003800200 */
.L_x_10750:
        /* <DEDUP_REMOVED lines=19> */
.L_x_10773:
[----:B------:R-:W-:Y:S05]  /*479e0*/  BSYNC.RECONVERGENT B3 ;  /* 0x0000000000037941 */ /* 0x000fea0003800200 */
.L_x_10772:
        /* <DEDUP_REMOVED lines=19> */
.L_x_10777:
[----:B------:R-:W-:Y:S05]  /*47b20*/  BSYNC.RECONVERGENT B4 ;  /* 0x0000000000047941 */ /* 0x000fea0003800200 */
.L_x_10776:
[----:B------:R-:W-:-:S04]  /*47b30*/  F2FP.F16.F32.PACK_AB R16, RZ, R16 ;  /* 0x00000010ff10723e */ /* 0x000fc800000000ff */
[----:B------:R-:W-:Y:S01]  /*47b40*/  PRMT R15, R15, 0x5410, R16 ;  /* 0x000054100f0f7816 */ /* 0x000fe20000000010 */
[----:B------:R-:W-:Y:S06]  /*47b50*/  BRA `(.L_x_10778) ;  /* 0x0000000000047947 */ /* 0x000fec0003800000 */
.L_x_10775:
[----:B------:R-:W-:-:S07]  /*47b60*/  PRMT R15, R15, 0x5410, RZ ;  /* 0x000054100f0f7816 */ /* 0x000fce00000000ff */
.L_x_10778:
[----:B------:R-:W-:Y:S05]  /*47b70*/  BSYNC.RECONVERGENT B3 ;  /* 0x0000000000037941 */ /* 0x000fea0003800200 */
.L_x_10774:
        /* <DEDUP_REMOVED lines=19> */
.L_x_10782:
[----:B------:R-:W-:Y:S05]  /*47cb0*/  BSYNC.RECONVERGENT B4 ;  /* 0x0000000000047941 */ /* 0x000fea0003800200 */
.L_x_10781:
[----:B------:R-:W-:Y:S01]  /*47cc0*/  F2FP.F16.F32.PACK_AB R14, RZ, R14 ;  /* 0x0000000eff0e723e */ /* 0x000fe200000000ff */
[----:B------:R-:W-:Y:S06]  /*47cd0*/  BRA `(.L_x_10783) ;  /* 0x0000000000047947 */ /* 0x000fec0003800000 */
.L_x_10780:
[----:B------:R-:W-:-:S07]  /*47ce0*/  PRMT R14, RZ, 0x7610, R14 ;  /* 0x00007610ff0e7816 */ /* 0x000fce000000000e */
.L_x_10783:
[----:B------:R-:W-:Y:S05]  /*47cf0*/  BSYNC.RECONVERGENT B3 ;  /* 0x0000000000037941 */ /* 0x000fea0003800200 */
.L_x_10779:
        /* <DEDUP_REMOVED lines=19> */
.L_x_10787:
[----:B------:R-:W-:Y:S05]  /*47e30*/  BSYNC.RECONVERGENT B4 ;  /* 0x0000000000047941 */ /* 0x000fea0003800200 */
.L_x_10786:
[----:B------:R-:W-:-:S04]  /*47e40*/  F2FP.F16.F32.PACK_AB R16, RZ, R16 ;  /* 0x00000010ff10723e */ /* 0x000fc800000000ff */
[----:B------:R-:W-:Y:S01]  /*47e50*/  PRMT R126, R14, 0x5410, R16 ;  /* 0x000054100e7e7816 */ /* 0x000fe20000000010 */
[----:B------:R-:W-:Y:S06]  /*47e60*/  BRA `(.L_x_10788) ;  /* 0x0000000000047947 */ /* 0x000fec0003800000 */
.L_x_10785:
[----:B------:R-:W-:-:S07]  /*47e70*/  PRMT R126, R14, 0x5410, RZ ;  /* 0x000054100e7e7816 */ /* 0x000fce00000000ff */
.L_x_10788:
[----:B------:R-:W-:Y:S05]  /*47e80*/  BSYNC.RECONVERGENT B3 ;  /* 0x0000000000037941 */ /* 0x000fea0003800200 */
.L_x_10784:
[----:B------:R-:W-:Y:S02]  /*47e90*/  MOV R14, R15 ;  /* 0x0000000f000e7202 */ /* 0x000fe40000000f00 */
[----:B------:R-:W-:-:S05]  /*47ea0*/  MOV R15, R126 ;  /* 0x0000007e000f7202 */ /* 0x000fca0000000f00 */
[----:B------:R2:W-:Y:S01]  /*47eb0*/  STG.E.64 desc[UR4][R124.64+0x3600], R14 ;  /* 0x0036000e7c007986 */ /* 0x0005e2000c101b04 */
[----:B------:R-:W-:Y:S05]  /*47ec0*/  BRA `(.L_x_10789) ;  /* 0x0000000000107947 */ /* 0x000fea0003800000 */
.L_x_10771:
[----:B------:R-:W5:Y:S02]  /*47ed0*/  LDCU UR6, c[0x0][0x39c] ;  /* 0x00007380ff0677ac */ /* 0x000f640008000800 */
[----:B-----5:R-:W-:-:S13]  /*47ee0*/  ISETP.GE.AND P0, PT, R15, UR6, PT ;  /* 0x000000060f007c0c */ /* 0x020fda000bf06270 */
[----:B------:R-:W-:Y:S05]  /*47ef0*/  @P0 EXIT ;  /* 0x000000000000094d */ /* 0x000fea0003800000 */
[----:B------:R0:W-:Y:S02]  /*47f00*/  STG.E.64 desc[UR4][R124.64+0x3600], RZ ;  /* 0x003600ff7c007986 */ /* 0x0001e4000c101b04 */
.L_x_10789:
[----:B------:R-:W-:Y:S05]  /*47f10*/  BSYNC.RECONVERGENT B2 ;  /* 0x0000000000027941 */ /* 0x000fea0003800200 */
.L_x_10770:
        /* <DEDUP_REMOVED lines=19> */
.L_x_10793:
[----:B------:R-:W-:Y:S05]  /*48050*/  BSYNC.RECONVERGENT B3 ;  /* 0x0000000000037941 */ /* 0x000fea0003800200 */
.L_x_10792:
        /* <DEDUP_REMOVED lines=20> */
.L_x_10797:
[----:B------:R-:W-:Y:S05]  /*481a0*/  BSYNC.RECONVERGENT B4 ;  /* 0x0000000000047941 */ /* 0x000fea0003800200 */
.L_x_10796:
[----:B------:R-:W-:-:S04]  /*481b0*/  F2FP.F16.F32.PACK_AB R15, RZ, R15 ;  /* 0x0000000fff0f723e */ /* 0x000fc800000000ff */
[----:B------:R-:W-:Y:S01]  /*481c0*/  PRMT R14, R14, 0x5410, R15 ;  /* 0x000054100e0e7816 */ /* 0x000fe2000000000f */
[----:B------:R-:W-:Y:S06]  /*481d0*/  BRA `(.L_x_10798) ;  /* 0x0000000000047947 */ /* 0x000fec0003800000 */
.L_x_10795:
[----:B------:R-:W-:-:S07]  /*481e0*/  PRMT R14, R14, 0x5410, RZ ;  /* 0x000054100e0e7816 */ /* 0x000fce00000000ff */
.L_x_10798:
[----:B------:R-:W-:Y:S05]  /*481f0*/  BSYNC.RECONVERGENT B3 ;  /* 0x0000000000037941 */ /* 0x000fea0003800200 */
.L_x_10794:
        /* <DEDUP_REMOVED lines=19> */
.L_x_10802:
[----:B------:R-:W-:Y:S05]  /*48330*/  BSYNC.RECONVERGENT B4 ;  /* 0x0000000000047941 */ /* 0x000fea0003800200 */
.L_x_10801:
[----:B------:R-:W-:Y:S01]  /*48340*/  F2FP.F16.F32.PACK_AB R15, RZ, R15 ;  /* 0x0000000fff0f723e */ /* 0x000fe200000000ff */
[----:B------:R-:W-:Y:S06]  /*48350*/  BRA `(.L_x_10803) ;  /* 0x0000000000047947 */ /* 0x000fec0003800000 */
.L_x_10800:
[----:B------:R-:W-:-:S07]  /*48360*/  PRMT R15, RZ, 0x7610, R15 ;  /* 0x00007610ff0f7816 */ /* 0x000fce000000000f */
.L_x_10803:
[----:B------:R-:W-:Y:S05]  /*48370*/  BSYNC.RECONVERGENT B3 ;  /* 0x0000000000037941 */ /* 0x000fea0003800200 */
.L_x_10799:
        /* <DEDUP_REMOVED lines=18> */
.L_x_10807:
[----:B------:R-:W-:Y:S05]  /*484a0*/  BSYNC.RECONVERGENT B4 ;  /* 0x0000000000047941 */ /* 0x000fea0003800200 */
.L_x_10806:
[----:B------:R-:W-:-:S04]  /*484b0*/  F2FP.F16.F32.PACK_AB R16, RZ, R16 ;  /* 0x00000010ff10723e */ /* 0x000fc800000000ff */
[----:B------:R-:W-:Y:S01]  /*484c0*/  PRMT R126, R15, 0x5410, R16 ;  /* 0x000054100f7e7816 */ /* 0x000fe20000000010 */
[----:B------:R-:W-:Y:S06]  /*484d0*/  BRA `(.L_x_10808) ;  /* 0x0000000000047947 */ /* 0x000fec0003800000 */
.L_x_10805:
[----:B------:R-:W-:-:S07]  /*484e0*/  PRMT R126, R15, 0x5410, RZ ;  /* 0x000054100f7e7816 */ /* 0x000fce00000000ff */
.L_x_10808:
[----:B------:R-:W-:Y:S05]  /*484f0*/  BSYNC.RECONVERGENT B3 ;  /* 0x0000000000037941 */ /* 0x000fea0003800200 */
.L_x_10804:
[----:B------:R-:W-:-:S05]  /*48500*/  MOV R15, R126 ;  /* 0x0000007e000f7202 */ /* 0x000fca0000000f00 */
[----:B------:R2:W-:Y:S01]  /*48510*/  STG.E.64 desc[UR4][R124.64+0x3700], R14 ;  /* 0x0037000e7c007986 */ /* 0x0005e2000c101b04 */
[----:B------:R-:W-:Y:S05]  /*48520*/  BRA `(.L_x_10809) ;  /* 0x0000000000107947 */ /* 0x000fea0003800000 */
.L_x_10791:
[----:B------:R-:W2:Y:S02]  /*48530*/  LDCU UR6, c[0x0][0x39c] ;  /* 0x00007380ff0677ac */ /* 0x000ea40008000800 */
[----:B--2---:R-:W-:-:S13]  /*48540*/  ISETP.GE.AND P0, PT, R14, UR6, PT ;  /* 0x000000060e007c0c */ /* 0x004fda000bf06270 */
[----:B------:R-:W-:Y:S05]  /*48550*/  @P0 EXIT ;  /* 0x000000000000094d */ /* 0x000fea0003800000 */
[----:B------:R2:W-:Y:S02]  /*48560*/  STG.E.64 desc[UR4][R124.64+0x3700], RZ ;  /* 0x003700ff7c007986 */ /* 0x0005e4000c101b04 */
.L_x_10809:
[----:B------:R-:W-:Y:S05]  /*48570*/  BSYNC.RECONVERGENT B2 ;  /* 0x0000000000027941 */ /* 0x000fea0003800200 */
.L_x_10790:
        /* <DEDUP_REMOVED lines=19> */
.L_x_10813:
[----:B------:R-:W-:Y:S05]  /*486b0*/  BSYNC.RECONVERGENT B3 ;  /* 0x0000000000037941 */ /* 0x000fea0003800200 */
.L_x_10812:
        /* <DEDUP_REMOVED lines=20> */
.L_x_10817:
[----:B------:R-:W-:Y:S05]  /*48800*/  BSYNC.RECONVERGENT B4 ;  /* 0x0000000000047941 */ /* 0x000fea0003800200 */
.L_x_10816:
[----:B------:R-:W-:-:S04]  /*48810*/  F2FP.F16.F32.PACK_AB R14, RZ, R14 ;  /* 0x0000000eff0e723e */ /* 0x000fc800000000ff */
[----:B------:R-:W-:Y:S01]  /*48820*/  PRMT R13, R13, 0x5410, R14 ;  /* 0x000054100d0d7816 */ /* 0x000fe2000000000e */
[----:B------:R-:W-:Y:S06]  /*48830*/  BRA `(.L_x_10818) ;  /* 0x0000000000047947 */ /* 0x000fec0003800000 */
.L_x_10815:
[----:B------:R-:W-:-:S07]  /*48840*/  PRMT R13, R13, 0x5410, RZ ;  /* 0x000054100d0d7816 */ /* 0x000fce00000000ff */
.L_x_10818:
[----:B------:R-:W-:Y:S05]  /*48850*/  BSYNC.RECONVERGENT B3 ;  /* 0x0000000000037941 */ /* 0x000fea0003800200 */
.L_x_10814:
        /* <DEDUP_REMOVED lines=19> */
.L_x_10822:
[----:B------:R-:W-:Y:S05]  /*48990*/  BSYNC.RECONVERGENT B4 ;  /* 0x0000000000047941 */ /* 0x000fea0003800200 */
.L_x_10821:
[----:B------:R-:W-:Y:S01]  /*489a0*/  F2FP.F16.F32.PACK_AB R14, RZ, R14 ;  /* 0x0000000eff0e723e */ /* 0x000fe200000000ff */
[----:B------:R-:W-:Y:S06]  /*489b0*/  BRA `(.L_x_10823) ;  /* 0x0000000000047947 */ /* 0x000fec0003800000 */
.L_x_10820:
[----:B------:R-:W-:-:S07]  /*489c0*/  PRMT R14, RZ, 0x7610, R14 ;  /* 0x00007610ff0e7816 */ /* 0x000fce000000000e */
.L_x_10823:
[----:B------:R-:W-:Y:S05]  /*489d0*/  BSYNC.RECONVERGENT B3 ;  /* 0x0000000000037941 */ /* 0x000fea0003800200 */
.L_x_10819:
        /* <DEDUP_REMOVED lines=18> */
.L_x_10827:
[----:B------:R-:W-:Y:S05]  /*48b00*/  BSYNC.RECONVERGENT B4 ;  /* 0x0000000000047941 */ /* 0x000fea0003800200 */
.L_x_10826:
[----:B------:R-:W-:-:S04]  /*48b10*/  F2FP.F16.F32.PACK_AB R15, RZ, R15 ;  /* 0x0000000fff0f723e */ /* 0x000fc800000000ff */
[----:B------:R-:W-:Y:S01]  /*48b20*/  PRMT R126, R14, 0x5410, R15 ;  /* 0x000054100e7e7816 */ /* 0x000fe2000000000f */
[----:B------:R-:W-:Y:S06]  /*48b30*/  BRA `(.L_x_10828) ;  /* 0x0000000000047947 */ /* 0x000fec0003800000 */
.L_x_10825:
[----:B------:R-:W-:-:S07]  /*48b40*/  PRMT R126, R14, 0x5410, RZ ;  /* 0x000054100e7e7816 */ /* 0x000fce00000000ff */
.L_x_10828:
[----:B------:R-:W-:Y:S05]  /*48b50*/  BSYNC.RECONVERGENT B3 ;  /* 0x0000000000037941 */ /* 0x000fea0003800200 */
.L_x_10824:
[----:B------:R-:W-:Y:S02]  /*48b60*/  MOV R12, R13 ;  /* 0x0000000d000c7202 */ /* 0x000fe40000000f00 */
[----:B------:R-:W-:-:S05]  /*48b70*/  MOV R13, R126 ;  /* 0x0000007e000d7202 */ /* 0x000fca0000000f00 */
[----:B------:R2:W-:Y:S01]  /*48b80*/  STG.E.64 desc[UR4][R124.64+0x3800], R12 ;  /* 0x0038000c7c007986 */ /* 0x0005e2000c101b04 */
[----:B------:R-:W-:Y:S05]  /*48b90*/  BRA `(.L_x_10829) ;  /* 0x0000000000107947 */ /* 0x000fea0003800000 */
.L_x_10811:
[----:B------:R-:W5:Y:S02]  /*48ba0*/  LDCU UR6, c[0x0][0x39c] ;  /* 0x00007380ff0677ac */ /* 0x000f640008000800 */
[----:B-----5:R-:W-:-:S13]  /*48bb0*/  ISETP.GE.AND P0, PT, R13, UR6, PT ;  /* 0x000000060d007c0c */ /* 0x020fda000bf06270 */
[----:B------:R-:W-:Y:S05]  /*48bc0*/  @P0 EXIT ;  /* 0x000000000000094d */ /* 0x000fea0003800000 */
[----:B------:R0:W-:Y:S02]  /*48bd0*/  STG.E.64 desc[UR4][R124.64+0x3800], RZ ;  /* 0x003800ff7c007986 */ /* 0x0001e4000c101b04 */
.L_x_10829:
[----:B------:R-:W-:Y:S05]  /*48be0*/  BSYNC.RECONVERGENT B2 ;  /* 0x0000000000027941 */ /* 0x000fea0003800200 */
.L_x_10810:
        /* <DEDUP_REMOVED lines=19> */
.L_x_10833:
[----:B------:R-:W-:Y:S05]  /*48d20*/  BSYNC.RECONVERGENT B3 ;  /* 0x0000000000037941 */ /* 0x000fea0003800200 */
.L_x_10832:
        /* <DEDUP_REMOVED lines=20> */
.L_x_10837:
[----:B------:R-:W-:Y:S05]  /*48e70*/  BSYNC.RECONVERGENT B4 ;  /* 0x0000000000047941 */ /* 0x000fea0003800200 */
.L_x_10836:
[----:B------:R-:W-:-:S04]  /*48e80*/  F2FP.F16.F32.PACK_AB R13, RZ, R13 ;  /* 0x0000000dff0d723e */ /* 0x000fc800000000ff */
[----:B------:R-:W-:Y:S01]  /*48e90*/  PRMT R12, R12, 0x5410, R13 ;  /* 0x000054100c0c7816 */ /* 0x000fe2000000000d */
[----:B------:R-:W-:Y:S06]  /*48ea0*/  BRA `(.L_x_10838) ;  /* 0x0000000000047947 */ /* 0x000fec0003800000 */
.L_x_10835:
[----:B------:R-:W-:-:S07]  /*48eb0*/  PRMT R12, R12, 0x5410, RZ ;  /* 0x000054100c0c7816 */ /* 0x000fce00000000ff */
.L_x_10838:
[----:B------:R-:W-:Y:S05]  /*48ec0*/  BSYNC.RECONVERGENT B3 ;  /* 0x0000000000037941 */ /* 0x000fea0003800200 */
.L_x_10834:
        /* <DEDUP_REMOVED lines=19> */
.L_x_10842:
[----:B------:R-:W-:Y:S05]  /*49000*/  BSYNC.RECONVERGENT B4 ;  /* 0x0000000000047941 */ /* 0x000fea0003800200 */
.L_x_10841:
[----:B------:R-:W-:Y:S01]  /*49010*/  F2FP.F16.F32.PACK_AB R13, RZ, R13 ;  /* 0x0000000dff0d723e */ /* 0x000fe200000000ff */
[----:B------:R-:W-:Y:S06]  /*49020*/  BRA `(.L_x_10843) ;  /* 0x0000000000047947 */ /* 0x000fec0003800000 */
.L_x_10840:
[----:B------:R-:W-:-:S07]  /*49030*/  PRMT R13, RZ, 0x7610, R13 ;  /* 0x00007610ff0d7816 */ /* 0x000fce000000000d */
.L_x_10843:
[----:B------:R-:W-:Y:S05]  /*49040*/  BSYNC.RECONVERGENT B3 ;  /* 0x0000000000037941 */ /* 0x000fea0003800200 */
.L_x_10839:
        /* <DEDUP_REMOVED lines=18> */
.L_x_10847:
[----:B------:R-:W-:Y:S05]  /*49170*/  BSYNC.RECONVERGENT B4 ;  /* 0x0000000000047941 */ /* 0x000fea0003800200 */
.L_x_10846:
[----:B------:R-:W-:-:S04]  /*49180*/  F2FP.F16.F32.PACK_AB R14, RZ, R14 ;  /* 0x0000000eff0e723e */ /* 0x000fc800000000ff */
[----:B------:R-:W-:Y:S01]  /*49190*/  PRMT R126, R13, 0x5410, R14 ;  /* 0x000054100d7e7816 */ /* 0x000fe2000000000e */
[----:B------:R-:W-:Y:S06]  /*491a0*/  BRA `(.L_x_10848) ;  /* 0x0000000000047947 */ /* 0x000fec0003800000 */
.L_x_10845:
[----:B------:R-:W-:-:S07]  /*491b0*/  PRMT R126, R13, 0x5410, RZ ;  /* 0x000054100d7e7816 */ /* 0x000fce00000000ff */
.L_x_10848:
[----:B------:R-:W-:Y:S05]  /*491c0*/  BSYNC.RECONVERGENT B3 ;  /* 0x0000000000037941 */ /* 0x000fea0003800200 */
.L_x_10844:
[----:B------:R-:W-:-:S05]  /*491d0*/  MOV R13, R126 ;  /* 0x0000007e000d7202 */ /* 0x000fca0000000f00 */
[----:B------:R2:W-:Y:S01]  /*491e0*/  STG.E.64 desc[UR4][R124.64+0x3900], R12 ;  /* 0x0039000c7c007986 */ /* 0x0005e2000c101b04 */
[----:B------:R-:W-:Y:S05]  /*491f0*/  BRA `(.L_x_10849) ;  /* 0x0000000000107947 */ /* 0x000fea0003800000 */
.L_x_10831:
[----:B------:R-:W2:Y:S02]  /*49200*/  LDCU UR6, c[0x0][0x39c] ;  /* 0x00007380ff0677ac */ /* 0x000ea40008000800 */
[----:B--2---:R-:W-:-:S13]  /*49210*/  ISETP.GE.AND P0, PT, R12, UR6, PT ;  /* 0x000000060c007c0c */ /* 0x004fda000bf06270 */
[----:B------:R-:W-:Y:S05]  /*49220*/  @P0 EXIT ;  /* 0x000000000000094d */ /* 0x000fea0003800000 */
[----:B------:R2:W-:Y:S02]  /*49230*/  STG.E.64 desc[UR4][R124.64+0x3900], RZ ;  /* 0x003900ff7c007986 */ /* 0x0005e4000c101b04 */
.L_x_10849:
[----:B------:R-:W-:Y:S05]  /*49240*/  BSYNC.RECONVERGENT B2 ;  /* 0x0000000000027941 */ /* 0x000fea0003800200 */
.L_x_10830:
        /* <DEDUP_REMOVED lines=19> */
.L_x_10853:
[----:B------:R-:W-:Y:S05]  /*49380*/  BSYNC.RECONVERGENT B3 ;  /* 0x0000000000037941 */ /* 0x000fea0003800200 */
.L_x_10852:
        /* <DEDUP_REMOVED lines=20> */
.L_x_10857:
[----:B------:R-:W-:Y:S05]  /*494d0*/  BSYNC.RECONVERGENT B4 ;  /* 0x0000000000047941 */ /* 0x000fea0003800200 */
.L_x_10856:
[----:B------:R-:W-:-:S04]  /*494e0*/  F2FP.F16.F32.PACK_AB R12, RZ, R12 ;  /* 0x0000000cff0c723e */ /* 0x000fc800000000ff */
[----:B------:R-:W-:Y:S01]  /*494f0*/  PRMT R11, R11, 0x5410, R12 ;  /* 0x000054100b0b7816 */ /* 0x000fe2000000000c */
[----:B------:R-:W-:Y:S06]  /*49500*/  BRA `(.L_x_10858) ;  /* 0x0000000000047947 */ /* 0x000fec0003800000 */
.L_x_10855:
[----:B------:R-:W-:-:S07]  /*49510*/  PRMT R11, R11, 0x5410, RZ ;  /* 0x000054100b0b7816 */ /* 0x000fce00000000ff */
.L_x_10858:
[----:B------:R-:W-:Y:S05]  /*49520*/  BSYNC.RECONVERGENT B3 ;  /* 0x0000000000037941 */ /* 0x000fea0003800200 */
.L_x_10854:
        /* <DEDUP_REMOVED lines=19> */
.L_x_10862:
[----:B------:R-:W-:Y:S05]  /*49660*/  BSYNC.RECONVERGENT B4 ;  /* 0x0000000000047941 */ /* 0x000fea0003800200 */
.L_x_10861:
[----:B------:R-:W-:Y:S01]  /*49670*/  F2FP.F16.F32.PACK_AB R12, RZ, R12 ;  /* 0x0000000cff0c723e */ /* 0x000fe200000000ff */
[----:B------:R-:W-:Y:S06]  /*49680*/  BRA `(.L_x_10863) ;  /* 0x0000000000047947 */ /* 0x000fec0003800000 */
.L_x_10860:
[----:B------:R-:W-:-:S07]  /*49690*/  PRMT R12, RZ, 0x7610, R12 ;  /* 0x00007610ff0c7816 */ /* 0x000fce000000000c */
.L_x_10863:
[----:B------:R-:W-:Y:S05]  /*496a0*/  BSYNC.RECONVERGENT B3 ;  /* 0x0000000000037941 */ /* 0x000fea0003800200 */
.L_x_10859:
        /* <DEDUP_REMOVED lines=18> */
.L_x_10867:
[----:B------:R-:W-:Y:S05]  /*497d0*/  BSYNC.RECONVERGENT B4 ;  /* 0x0000000000047941 */ /* 0x000fea0003800200 */
.L_x_10866:
[----:B------:R-:W-:-:S04]  /*497e0*/  F2FP.F16.F32.PACK_AB R13, RZ, R13 ;  /* 0x0000000dff0d723e */ /* 0x000fc800000000ff */
[----:B------:R-:W-:Y:S01]  /*497f0*/  PRMT R126, R12, 0x5410, R13 ;  /* 0x000054100c7e7816 */ /* 0x000fe2000000000d */
[----:B------:R-:W-:Y:S06]  /*49800*/  BRA `(.L_x_10868) ;  /* 0x0000000000047947 */ /* 0x000fec0003800000 */
.L_x_10865:
[----:B------:R-:W-:-:S07]  /*49810*/  PRMT R126, R12, 0x5410, RZ ;  /* 0x000054100c7e7816 */ /* 0x000fce00000000ff */
.L_x_10868:
[----:B------:R-:W-:Y:S05]  /*49820*/  BSYNC.RECONVERGENT B3 ;  /* 0x0000000000037941 */ /* 0x000fea0003800200 */
.L_x_10864:
[----:B------:R-:W-:Y:S02]  /*49830*/  MOV R10, R11 ;  /* 0x0000000b000a7202 */ /* 0x000fe40000000f00 */
[----:B------:R-:W-:-:S05]  /*49840*/  MOV R11, R126 ;  /* 0x0000007e000b7202 */ /* 0x000fca0000000f00 */
[----:B------:R2:W-:Y:S01]  /*49850*/  STG.E.64 desc[UR4][R124.64+0x3a00], R10 ;  /* 0x003a000a7c007986 */ /* 0x0005e2000c101b04 */
[----:B------:R-:W-:Y:S05]  /*49860*/  BRA `(.L_x_10869) ;  /* 0x0000000000107947 */ /* 0x000fea0003800000 */
.L_x_10851:
[----:B------:R-:W5:Y:S02]  /*49870*/  LDCU UR6, c[0x0][0x39c] ;  /* 0x00007380ff0677ac */ /* 0x000f640008000800 */
[----:B-----5:R-:W-:-:S13]  /*49880*/  ISETP.GE.AND P0, PT, R11, UR6, PT ;  /* 0x000000060b007c0c */ /* 0x020fda000bf06270 */
[----:B------:R-:W-:Y:S05]  /*49890*/  @P0 EXIT ;  /* 0x000000000000094d */ /* 0x000fea0003800000 */
[----:B------:R0:W-:Y:S02]  /*498a0*/  STG.E.64 desc[UR4][R124.64+0x3a00], RZ ;  /* 0x003a00ff7c007986 */ /* 0x0001e4000c101b04 */
.L_x_10869:
[----:B------:R-:W-:Y:S05]  /*498b0*/  BSYNC.RECONVERGENT B2 ;  /* 0x0000000000027941 */ /* 0x000fea0003800200 */
.L_x_10850:
        /* <DEDUP_REMOVED lines=19> */
.L_x_10873:
[----:B------:R-:W-:Y:S05]  /*499f0*/  BSYNC.RECONVERGENT B3 ;  /* 0x0000000000037941 */ /* 0x000fea0003800200 */
.L_x_10872:
        /* <DEDUP_REMOVED lines=20> */
.L_x_10877:
[----:B------:R-:W-:Y:S05]  /*49b40*/  BSYNC.RECONVERGENT B4 ;  /* 0x0000000000047941 */ /* 0x000fea0003800200 */
.L_x_10876:
[----:B------:R-:W-:-:S04]  /*49b50*/  F2FP.F16.F32.PACK_AB R11, RZ, R11 ;  /* 0x0000000bff0b723e */ /* 0x000fc800000000ff */
[----:B------:R-:W-:Y:S01]  /*49b60*/  PRMT R10, R10, 0x5410, R11 ;  /* 0x000054100a0a7816 */ /* 0x000fe2000000000b */
[----:B------:R-:W-:Y:S06]  /*49b70*/  BRA `(.L_x_10878) ;  /* 0x0000000000047947 */ /* 0x000fec0003800000 */
.L_x_10875:
[----:B------:R-:W-:-:S07]  /*49b80*/  PRMT R10, R10, 0x5410, RZ ;  /* 0x000054100a0a7816 */ /* 0x000fce00000000ff */
.L_x_10878:
[----:B------:R-:W-:Y:S05]  /*49b90*/  BSYNC.RECONVERGENT B3 ;  /* 0x0000000000037941 */ /* 0x000fea0003800200 */
.L_x_10874:
        /* <DEDUP_REMOVED lines=19> */
.L_x_10882:
[----:B------:R-:W-:Y:S05]  /*49cd0*/  BSYNC.RECONVERGENT B4 ;  /* 0x0000000000047941 */ /* 0x000fea0003800200 */
.L_x_10881:
[----:B------:R-:W-:Y:S01]  /*49ce0*/  F2FP.F16.F32.PACK_AB R11, RZ, R11 ;  /* 0x0000000bff0b723e */ /* 0x000fe200000000ff */
[----:B------:R-:W-:Y:S06]  /*49cf0*/  BRA `(.L_x_10883) ;  /* 0x0000000000047947 */ /* 0x000fec0003800000 */
.L_x_10880:
[----:B------:R-:W-:-:S07]  /*49d00*/  PRMT R11, RZ, 0x7610, R11 ;  /* 0x00007610ff0b7816 */ /* 0x000fce000000000b */
.L_x_10883:
[----:B------:R-:W-:Y:S05]  /*49d10*/  BSYNC.RECONVERGENT B3 ;  /* 0x0000000000037941 */ /* 0x000fea0003800200 */
.L_x_10879:
        /* <DEDUP_REMOVED lines=18> */
.L_x_10887:
[----:B------:R-:W-:Y:S05]  /*49e40*/  BSYNC.RECONVERGENT B4 ;  /* 0x0000000000047941 */ /* 0x000fea0003800200 */
.L_x_10886:
[----:B------:R-:W-:-:S04]  /*49e50*/  F2FP.F16.F32.PACK_AB R12, RZ, R12 ;  /* 0x0000000cff0c723e */ /* 0x000fc800000000ff */
[----:B------:R-:W-:Y:S01]  /*49e60*/  PRMT R126, R11, 0x5410, R12 ;  /* 0x000054100b7e7816 */ /* 0x000fe2000000000c */
[----:B------:R-:W-:Y:S06]  /*49e70*/  BRA `(.L_x_10888) ;  /* 0x0000000000047947 */ /* 0x000fec0003800000 */
.L_x_10885:
[----:B------:R-:W-:-:S07]  /*49e80*/  PRMT R126, R11, 0x5410, RZ ;  /* 0x000054100b7e7816 */ /* 0x000fce00000000ff */
.L_x_10888:
[----:B------:R-:W-:Y:S05]  /*49e90*/  BSYNC.RECONVERGENT B3 ;  /* 0x0000000000037941 */ /* 0x000fea0003800200 */
.L_x_10884:
[----:B------:R-:W-:-:S05]  /*49ea0*/  MOV R11, R126 ;  /* 0x0000007e000b7202 */ /* 0x000fca0000000f00 */
[----:B------:R2:W-:Y:S01]  /*49eb0*/  STG.E.64 desc[UR4][R124.64+0x3b00], R10 ;  /* 0x003b000a7c007986 */ /* 0x0005e2000c101b04 */
[----:B------:R-:W-:Y:S05]  /*49ec0*/  BRA `(.L_x_10889) ;  /* 0x0000000000107947 */ /* 0x000fea0003800000 */
.L_x_10871:
[----:B------:R-:W2:Y:S02]  /*49ed0*/  LDCU UR6, c[0x0][0x39c] ;  /* 0x00007380ff0677ac */ /* 0x000ea40008000800 */
[----:B--2---:R-:W-:-:S13]  /*49ee0*/  ISETP.GE.AND P0, PT, R10, UR6, PT ;  /* 0x000000060a007c0c */ /* 0x004fda000bf06270 */
[----:B------:R-:W-:Y:S05]  /*49ef0*/  @P0 EXIT ;  /* 0x000000000000094d */ /* 0x000fea0003800000 */
[----:B------:R2:W-:Y:S02]  /*49f00*/  STG.E.64 desc[UR4][R124.64+0x3b00], RZ ;  /* 0x003b00ff7c007986 */ /* 0x0005e4000c101b04 */
.L_x_10889:
[----:B------:R-:W-:Y:S05]  /*49f10*/  BSYNC.RECONVERGENT B2 ;  /* 0x0000000000027941 */ /* 0x000fea0003800200 */
.L_x_10870:
        /* <DEDUP_REMOVED lines=19> */
.L_x_10893:
[----:B------:R-:W-:Y:S05]  /*4a050*/  BSYNC.RECONVERGENT B3 ;  /* 0x0000000000037941 */ /* 0x000fea0003800200 */
.L_x_10892:
        /* <DEDUP_REMOVED lines=20> */
.L_x_10897:
[----:B------:R-:W-:Y:S05]  /*4a1a0*/  BSYNC.RECONVERGENT B4 ;  /* 0x0000000000047941 */ /* 0x000fea0003800200 */
.L_x_10896:
[----:B------:R-:W-:-:S04]  /*4a1b0*/  F2FP.F16.F32.PACK_AB R10, RZ, R10 ;  /* 0x0000000aff0a723e */ /* 0x000fc800000000ff */
[----:B------:R-:W-:Y:S01]  /*4a1c0*/  PRMT R9, R9, 0x5410, R10 ;  /* 0x0000541009097816 */ /* 0x000fe2000000000a */
[----:B------:R-:W-:Y:S06]  /*4a1d0*/  BRA `(.L_x_10898) ;  /* 0x0000000000047947 */ /* 0x000fec0003800000 */
.L_x_10895:
[----:B------:R-:W-:-:S07]  /*4a1e0*/  PRMT R9, R9, 0x5410, RZ ;  /* 0x0000541009097816 */ /* 0x000fce00000000ff */
.L_x_10898:
[----:B------:R-:W-:Y:S05]  /*4a1f0*/  BSYNC.RECONVERGENT B3 ;  /* 0x0000000000037941 */ /* 0x000fea0003800200 */
.L_x_10894:
        /* <DEDUP_REMOVED lines=19> */
.L_x_10902:
[----:B------:R-:W-:Y:S05]  /*4a330*/  BSYNC.RECONVERGENT B4 ;  /* 0x0000000000047941 */ /* 0x000fea0003800200 */
.L_x_10901:
[----:B------:R-:W-:Y:S01]  /*4a340*/  F2FP.F16.F32.PACK_AB R10, RZ, R10 ;  /* 0x0000000aff0a723e */ /* 0x000fe200000000ff */
[----:B------:R-:W-:Y:S06]  /*4a350*/  BRA `(.L_x_10903) ;  /* 0x0000000000047947 */ /* 0x000fec0003800000 */
.L_x_10900:
[----:B------:R-:W-:-:S07]  /*4a360*/  PRMT R10, RZ, 0x7610, R10 ;  /* 0x00007610ff0a7816 */ /* 0x000fce000000000a */
.L_x_10903:
[----:B------:R-:W-:Y:S05]  /*4a370*/  BSYNC.RECONVERGENT B3 ;  /* 0x0000000000037941 */ /* 0x000fea0003800200 */
.L_x_10899:
        /* <DEDUP_REMOVED lines=18> */
.L_x_10907:
[----:B------:R-:W-:Y:S05]  /*4a4a0*/  BSYNC.RECONVERGENT B4 ;  /* 0x0000000000047941 */ /* 0x000fea0003800200 */
.L_x_10906:
[----:B------:R-:W-:-:S04]  /*4a4b0*/  F2FP.F16.F32.PACK_AB R11, RZ, R11 ;  /* 0x0000000bff0b723e */ /* 0x000fc800000000ff */
[----:B------:R-:W-:Y:S01]  /*4a4c0*/  PRMT R126, R10, 0x5410, R11 ;  /* 0x000054100a7e7816 */ /* 0x000fe2000000000b */
[----:B------:R-:W-:Y:S06]  /*4a4d0*/  BRA `(.L_x_10908) ;  /* 0x0000000000047947 */ /* 0x000fec0003800000 */
.L_x_10905:
[----:B------:R-:W-:-:S07]  /*4a4e0*/  PRMT R126, R10, 0x5410, RZ ;  /* 0x000054100a7e7816 */ /* 0x000fce00000000ff */
.L_x_10908:
[----:B------:R-:W-:Y:S05]  /*4a4f0*/  BSYNC.RECONVERGENT B3 ;  /* 0x0000000000037941 */ /* 0x000fea0003800200 */
.L_x_10904:
[----:B------:R-:W-:Y:S02]  /*4a500*/  MOV R8, R9 ;  /* 0x0000000900087202 */ /* 0x000fe40000000f00 */
[----:B------:R-:W-:-:S05]  /*4a510*/  MOV R9, R126 ;  /* 0x0000007e00097202 */ /* 0x000fca0000000f00 */
[----:B------:R2:W-:Y:S01]  /*4a520*/  STG.E.64 desc[UR4][R124.64+0x3c00], R8 ;  /* 0x003c00087c007986 */ /* 0x0005e2000c101b04 */
[----:B------:R-:W-:Y:S05]  /*4a530*/  BRA `(.L_x_10909) ;  /* 0x0000000000107947 */ /* 0x000fea0003800000 */
.L_x_10891:
[----:B------:R-:W5:Y:S02]  /*4a540*/  LDCU UR6, c[0x0][0x39c] ;  /* 0x00007380ff0677ac */ /* 0x000f640008000800 */
[----:B-----5:R-:W-:-:S13]  /*4a550*/  ISETP.GE.AND P0, PT, R9, UR6, PT ;  /* 0x0000000609007c0c */ /* 0x020fda000bf06270 */
[----:B------:R-:W-:Y:S05]  /*4a560*/  @P0 EXIT ;  /* 0x000000000000094d */ /* 0x000fea0003800000 */
[----:B------:R0:W-:Y:S02]  /*4a570*/  STG.E.64 desc[UR4][R124.64+0x3c00], RZ ;  /* 0x003c00ff7c007986 */ /* 0x0001e4000c101b04 */
.L_x_10909:
[----:B------:R-:W-:Y:S05]  /*4a580*/  BSYNC.RECONVERGENT B2 ;  /* 0x0000000000027941 */ /* 0x000fea0003800200 */
.L_x_10890:
        /* <DEDUP_REMOVED lines=19> */
.L_x_10913:
[----:B------:R-:W-:Y:S05]  /*4a6c0*/  BSYNC.RECONVERGENT B3 ;  /* 0x0000000000037941 */ /* 0x000fea0003800200 */
.L_x_10912:
        /* <DEDUP_REMOVED lines=20> */
.L_x_10917:
[----:B------:R-:W-:Y:S05]  /*4a810*/  BSYNC.RECONVERGENT B4 ;  /* 0x0000000000047941 */ /* 0x000fea0003800200 */
.L_x_10916:
[----:B------:R-:W-:-:S04]  /*4a820*/  F2FP.F16.F32.PACK_AB R9, RZ, R9 ;  /* 0x00000009ff09723e */ /* 0x000fc800000000ff */
[----:B------:R-:W-:Y:S01]  /*4a830*/  PRMT R8, R8, 0x5410, R9 ;  /* 0x0000541008087816 */ /* 0x000fe20000000009 */
[----:B------:R-:W-:Y:S06]  /*4a840*/  BRA `(.L_x_10918) ;  /* 0x0000000000047947 */ /* 0x000fec0003800000 */
.L_x_10915:
[----:B------:R-:W-:-:S07]  /*4a850*/  PRMT R8, R8, 0x5410, RZ ;  /* 0x0000541008087816 */ /* 0x000fce00000000ff */
.L_x_10918:
[----:B------:R-:W-:Y:S05]  /*4a860*/  BSYNC.RECONVERGENT B3 ;  /* 0x0000000000037941 */ /* 0x000fea0003800200 */
.L_x_10914:
        /* <DEDUP_REMOVED lines=19> */
.L_x_10922:
[----:B------:R-:W-:Y:S05]  /*4a9a0*/  BSYNC.RECONVERGENT B4 ;  /* 0x0000000000047941 */ /* 0x000fea0003800200 */
.L_x_10921:
[----:B------:R-:W-:Y:S01]  /*4a9b0*/  F2FP.F16.F32.PACK_AB R9, RZ, R9 ;  /* 0x00000009ff09723e */ /* 0x000fe200000000ff */
[----:B------:R-:W-:Y:S06]  /*4a9c0*/  BRA `(.L_x_10923) ;  /* 0x0000000000047947 */ /* 0x000fec0003800000 */
.L_x_10920:
[----:B------:R-:W-:-:S07]  /*4a9d0*/  PRMT R9, RZ, 0x7610, R9 ;  /* 0x00007610ff097816 */ /* 0x000fce0000000009 */
.L_x_10923:
[----:B------:R-:W-:Y:S05]  /*4a9e0*/  BSYNC.RECONVERGENT B3 ;  /* 0x0000000000037941 */ /* 0x000fea0003800200 */
.L_x_10919:
        /* <DEDUP_REMOVED lines=19> */
.L_x_10927:
[----:B------:R-:W-:Y:S05]  /*4ab20*/  BSYNC.RECONVERGENT B4 ;  /* 0x0000000000047941 */ /* 0x000fea0003800200 */
.L_x_10926:
[----:B------:R-:W-:-:S04]  /*4ab30*/  F2FP.F16.F32.PACK_AB R10, RZ, R10 ;  /* 0x0000000aff0a723e */ /* 0x000fc800000000ff */
[----:B------:R-:W-:Y:S01]  /*4ab40*/  PRMT R126, R9, 0x5410, R10 ;  /* 0x00005410097e7816 */ /* 0x000fe2000000000a */
[----:B------:R-:W-:Y:S06]  /*4ab50*/  BRA `(.L_x_10928) ;  /* 0x0000000000047947 */ /* 0x000fec0003800000 */
.L_x_10925:
[----:B------:R-:W-:-:S07]  /*4ab60*/  PRMT R126, R9, 0x5410, RZ ;  /* 0x00005410097e7816 */ /* 0x000fce00000000ff */
.L_x_10928:
[----:B------:R-:W-:Y:S05]  /*4ab70*/  BSYNC.RECONVERGENT B3 ;  /* 0x0000000000037941 */ /* 0x000fea0003800200 */
.L_x_10924:
[----:B------:R-:W-:-:S05]  /*4ab80*/  MOV R9, R126 ;  /* 0x0000007e00097202 */ /* 0x000fca0000000f00 */
[----:B------:R2:W-:Y:S01]  /*4ab90*/  STG.E.64 desc[UR4][R124.64+0x3d00], R8 ;  /* 0x003d00087c007986 */ /* 0x0005e2000c101b04 */
[----:B------:R-:W-:Y:S05]  /*4aba0*/  BRA `(.L_x_10929) ;  /* 0x0000000000107947 */ /* 0x000fea0003800000 */
.L_x_10911:
[----:B------:R-:W2:Y:S02]  /*4abb0*/  LDCU UR6, c[0x0][0x39c] ;  /* 0x00007380ff0677ac */ /* 0x000ea40008000800 */
[----:B--2---:R-:W-:-:S13]  /*4abc0*/  ISETP.GE.AND P0, PT, R8, UR6, PT ;  /* 0x0000000608007c0c */ /* 0x004fda000bf06270 */
[----:B------:R-:W-:Y:S05]  /*4abd0*/  @P0 EXIT ;  /* 0x000000000000094d */ /* 0x000fea0003800000 */
[----:B------:R2:W-:Y:S02]  /*4abe0*/  STG.E.64 desc[UR4][R124.64+0x3d00], RZ ;  /* 0x003d00ff7c007986 */ /* 0x0005e4000c101b04 */
.L_x_10929:
[----:B------:R-:W-:Y:S05]  /*4abf0*/  BSYNC.RECONVERGENT B2 ;  /* 0x0000000000027941 */ /* 0x000fea0003800200 */
.L_x_10910:
        /* <DEDUP_REMOVED lines=19> */
.L_x_10933:
[----:B------:R-:W-:Y:S05]  /*4ad30*/  BSYNC.RECONVERGENT B3 ;  /* 0x0000000000037941 */ /* 0x000fea0003800200 */
.L_x_10932:
        /* <DEDUP_REMOVED lines=20> */
.L_x_10937:
[----:B------:R-:W-:Y:S05]  /*4ae80*/  BSYNC.RECONVERGENT B4 ;  /* 0x0000000000047941 */ /* 0x000fea0003800200 */
.L_x_10936:
[----:B------:R-:W-:-:S04]  /*4ae90*/  F2FP.F16.F32.PACK_AB R9, RZ, R9 ;  /* 0x00000009ff09723e */ /* 0x000fc800000000ff */
[----:B------:R-:W-:Y:S01]  /*4aea0*/  PRMT R8, R8, 0x5410, R9 ;  /* 0x0000541008087816 */ /* 0x000fe20000000009 */
[----:B------:R-:W-:Y:S06]  /*4aeb0*/  BRA `(.L_x_10938) ;  /* 0x0000000000047947 */ /* 0x000fec0003800000 */
.L_x_10935:
[----:B------:R-:W-:-:S07]  /*4aec0*/  PRMT R8, R8, 0x5410, RZ ;  /* 0x0000541008087816 */ /* 0x000fce00000000ff */
.L_x_10938:
[----:B------:R-:W-:Y:S05]  /*4aed0*/  BSYNC.RECONVERGENT B3 ;  /* 0x0000000000037941 */ /* 0x000fea0003800200 */
.L_x_10934:
        /* <DEDUP_REMOVED lines=19> */
.L_x_10942:
[----:B------:R-:W-:Y:S05]  /*4b010*/  BSYNC.RECONVERGENT B4 ;  /* 0x0000000000047941 */ /* 0x000fea0003800200 */
.L_x_10941:
[----:B------:R-:W-:Y:S01]  /*4b020*/  F2FP.F16.F32.PACK_AB R9, RZ, R9 ;  /* 0x00000009ff09723e */ /* 0x000fe200000000ff */
[----:B------:R-:W-:Y:S06]  /*4b030*/  BRA `(.L_x_10943) ;  /* 0x0000000000047947 */ /* 0x000fec0003800000 */
.L_x_10940:
[----:B------:R-:W-:-:S07]  /*4b040*/  PRMT R9, RZ, 0x7610, R9 ;  /* 0x00007610ff097816 */ /* 0x000fce0000000009 */
.L_x_10943:
[----:B------:R-:W-:Y:S05]  /*4b050*/  BSYNC.RECONVERGENT B3 ;  /* 0x0000000000037941 */ /* 0x000fea0003800200 */
.L_x_10939:
        /* <DEDUP_REMOVED lines=19> */
.L_x_10947:
[----:B------:R-:W-:Y:S05]  /*4b190*/  BSYNC.RECONVERGENT B4 ;  /* 0x0000000000047941 */ /* 0x000fea0003800200 */
.L_x_10946:
[----:B------:R-:W-:-:S04]  /*4b1a0*/  F2FP.F16.F32.PACK_AB R10, RZ, R10 ;  /* 0x0000000aff0a723e */ /* 0x000fc800000000ff */
[----:B------:R-:W-:Y:S01]  /*4b1b0*/  PRMT R126, R9, 0x5410, R10 ;  /* 0x00005410097e7816 */ /* 0x000fe2000000000a */
[----:B------:R-:W-:Y:S06]  /*4b1c0*/  BRA `(.L_x_10948) ;  /* 0x0000000000047947 */ /* 0x000fec0003800000 */
.L_x_10945:
[----:B------:R-:W-:-:S07]  /*4b1d0*/  PRMT R126, R9, 0x5410, RZ ;  /* 0x00005410097e7816 */ /* 0x000fce00000000ff */
.L_x_10948:
[----:B------:R-:W-:Y:S05]  /*4b1e0*/  BSYNC.RECONVERGENT B3 ;  /* 0x0000000000037941 */ /* 0x000fea0003800200 */
.L_x_10944:
[----:B------:R-:W-:-:S05]  /*4b1f0*/  MOV R9, R126 ;  /* 0x0000007e00097202 */ /* 0x000fca0000000f00 */
[----:B------:R2:W-:Y:S01]  /*4b200*/  STG.E.64 desc[UR4][R124.64+0x3e00], R8 ;  /* 0x003e00087c007986 */ /* 0x0005e2000c101b04 */
[----:B------:R-:W-:Y:S05]  /*4b210*/  BRA `(.L_x_10949) ;  /* 0x0000000000107947 */ /* 0x000fea0003800000 */
.L_x_10931:
[----:B------:R-:W2:Y:S02]  /*4b220*/  LDCU UR6, c[0x0][0x39c] ;  /* 0x00007380ff0677ac */ /* 0x000ea40008000800 */
[----:B--2---:R-:W-:-:S13]  /*4b230*/  ISETP.GE.AND P0, PT, R8, UR6, PT ;  /* 0x0000000608007c0c */ /* 0x004fda000bf06270 */
[----:B------:R-:W-:Y:S05]  /*4b240*/  @P0 EXIT ;  /* 0x000000000000094d */ /* 0x000fea0003800000 */
[----:B------:R2:W-:Y:S02]  /*4b250*/  STG.E.64 desc[UR4][R124.64+0x3e00], RZ ;  /* 0x003e00ff7c007986 */ /* 0x0005e4000c101b04 */
.L_x_10949:
[----:B------:R-:W-:Y:S05]  /*4b260*/  BSYNC.RECONVERGENT B2 ;  /* 0x0000000000027941 */ /* 0x000fea0003800200 */
.L_x_10930:
        /* <DEDUP_REMOVED lines=19> */
.L_x_10953:
[----:B------:R-:W-:Y:S05]  /*4b3a0*/  BSYNC.RECONVERGENT B3 ;  /* 0x0000000000037941 */ /* 0x000fea0003800200 */
.L_x_10952:
        /* <DEDUP_REMOVED lines=20> */
.L_x_10957:
[----:B------:R-:W-:Y:S05]  /*4b4f0*/  BSYNC.RECONVERGENT B4 ;  /* 0x0000000000047941 */ /* 0x000fea0003800200 */
.L_x_10956:
[----:B------:R-:W-:-:S04]  /*4b500*/  F2FP.F16.F32.PACK_AB R9, RZ, R9 ;  /* 0x00000009ff09723e */ /* 0x000fc800000000ff */
[----:B------:R-:W-:Y:S01]  /*4b510*/  PRMT R8, R8, 0x5410, R9 ;  /* 0x0000541008087816 */ /* 0x000fe20000000009 */
[----:B------:R-:W-:Y:S06]  /*4b520*/  BRA `(.L_x_10958) ;  /* 0x0000000000047947 */ /* 0x000fec0003800000 */
.L_x_10955:
[----:B------:R-:W-:-:S07]  /*4b530*/  PRMT R8, R8, 0x5410, RZ ;  /* 0x0000541008087816 */ /* 0x000fce00000000ff */
.L_x_10958:
[----:B------:R-:W-:Y:S05]  /*4b540*/  BSYNC.RECONVERGENT B3 ;  /* 0x0000000000037941 */ /* 0x000fea0003800200 */
.L_x_10954:
        /* <DEDUP_REMOVED lines=19> */
.L_x_10962:
[----:B------:R-:W-:Y:S05]  /*4b680*/  BSYNC.RECONVERGENT B4 ;  /* 0x0000000000047941 */ /* 0x000fea0003800200 */
.L_x_10961:
[----:B------:R-:W-:Y:S01]  /*4b690*/  F2FP.F16.F32.PACK_AB R9, RZ, R9 ;  /* 0x00000009ff09723e */ /* 0x000fe200000000ff */
[----:B------:R-:W-:Y:S06]  /*4b6a0*/  BRA `(.L_x_10963) ;  /* 0x0000000000047947 */ /* 0x000fec0003800000 */
.L_x_10960:
[----:B------:R-:W-:-:S07]  /*4b6b0*/  PRMT R9, RZ, 0x7610, R9 ;  /* 0x00007610ff097816 */ /* 0x000fce0000000009 */
.L_x_10963:
[----:B------:R-:W-:Y:S05]  /*4b6c0*/  BSYNC.RECONVERGENT B3 ;  /* 0x0000000000037941 */ /* 0x000fea0003800200 */
.L_x_10959:
        /* <DEDUP_REMOVED lines=19> */
.L_x_10967:
[----:B------:R-:W-:Y:S05]  /*4b800*/  BSYNC.RECONVERGENT B4 ;  /* 0x0000000000047941 */ /* 0x000fea0003800200 */
.L_x_10966:
[----:B------:R-:W-:-:S04]  /*4b810*/  F2FP.F16.F32.PACK_AB R10, RZ, R10 ;  /* 0x0000000aff0a723e */ /* 0x000fc800000000ff */
[----:B------:R-:W-:Y:S01]  /*4b820*/  PRMT R126, R9, 0x5410, R10 ;  /* 0x00005410097e7816 */ /* 0x000fe2000000000a */
[----:B------:R-:W-:Y:S06]  /*4b830*/  BRA `(.L_x_10968) ;  /* 0x0000000000047947 */ /* 0x000fec0003800000 */
.L_x_10965:
[----:B------:R-:W-:-:S07]  /*4b840*/  PRMT R126, R9, 0x5410, RZ ;  /* 0x00005410097e7816 */ /* 0x000fce00000000ff */
.L_x_10968:
[----:B------:R-:W-:Y:S05]  /*4b850*/  BSYNC.RECONVERGENT B3 ;  /* 0x0000000000037941 */ /* 0x000fea0003800200 */
.L_x_10964:
[----:B------:R-:W-:-:S05]  /*4b860*/  MOV R9, R126 ;  /* 0x0000007e00097202 */ /* 0x000fca0000000f00 */
[----:B------:R2:W-:Y:S01]  /*4b870*/  STG.E.64 desc[UR4][R124.64+0x3f00], R8 ;  /* 0x003f00087c007986 */ /* 0x0005e2000c101b04 */
[----:B------:R-:W-:Y:S05]  /*4b880*/  BRA `(.L_x_10969) ;  /* 0x0000000000107947 */ /* 0x000fea0003800000 */
.L_x_10951:
[----:B------:R-:W2:Y:S02]  /*4b890*/  LDCU UR6, c[0x0][0x39c] ;  /* 0x00007380ff0677ac */ /* 0x000ea40008000800 */
[----:B--2---:R-:W-:-:S13]  /*4b8a0*/  ISETP.GE.AND P0, PT, R8, UR6, PT ;  /* 0x0000000608007c0c */ /* 0x004fda000bf06270 */
[----:B------:R-:W-:Y:S05]  /*4b8b0*/  @P0 EXIT ;  /* 0x000000000000094d */ /* 0x000fea0003800000 */
[----:B------:R2:W-:Y:S02]  /*4b8c0*/  STG.E.64 desc[UR4][R124.64+0x3f00], RZ ;  /* 0x003f00ff7c007986 */ /* 0x0005e4000c101b04 */
.L_x_10969:
[----:B------:R-:W-:Y:S05]  /*4b8d0*/  BSYNC.RECONVERGENT B2 ;  /* 0x0000000000027941 */ /* 0x000fea0003800200 */
.L_x_10950:
        /* <DEDUP_REMOVED lines=19> */
[----:B-1-34-:R-:W-:Y:S05]  /*4ba10*/  CALL.REL.NOINC `($__internal_15_$__cuda_sm3x_div_rn_noftz_f32_slowpath) ;  /* 0x0000017400e47944 */ /* 0x01afea0003c00000 */
[----:B------:R-:W-:-:S07]  /*4ba20*/  MOV R8, R134 ;  /* 0x0000008600087202 */ /* 0x000fce0000000f00 */
.L_x_10973:
[----:B------:R-:W-:Y:S05]  /*4ba30*/  BSYNC.RECONVERGENT B3 ;  /* 0x0000000000037941 */ /* 0x000fea0003800200 */
.L_x_10972:
[----:B------:R-:W0:Y:S01]  /*4ba40*/  S2R R9, SR_TID.X ;  /* 0x0000000000097919 */ /* 0x000e220000002100 */
[----:B------:R-:W2:Y:S01]  /*4ba50*/  S2UR UR6, SR_CTAID.X ;  /* 0x00000000000679c3 */ /* 0x000ea20000002500 */
[----:B------:R-:W-:Y:S01]  /*4ba60*/  BSSY.RECONVERGENT B3, `(.L_x_10974) ;  /* 0x0000019000037945 */ /* 0x000fe20003800200 */
[----:B------:R-:W-:Y:S02]  /*4ba70*/  F2FP.F16.F32.PACK_AB R8, RZ, R8 ;  /* 0x00000008ff08723e */ /* 0x000fe400000000ff */
        /* <DEDUP_REMOVED lines=16> */
[----:B-1-34-:R-:W-:Y:S05]  /*4bb80*/  CALL.REL.NOINC `($__internal_15_$__cuda_sm3x_div_rn_noftz_f32_slowpath) ;  /* 0x0000017400887944 */ /* 0x01afea0003c00000 */
[----:B------:R-:W-:-:S07]  /*4bb90*/  MOV R9, R134 ;  /* 0x0000008600097202 */ /* 0x000fce0000000f00 */
.L_x_10977:
[----:B------:R-:W-:Y:S05]  /*4bba0*/  BSYNC.RECONVERGENT B4 ;  /* 0x0000000000047941 */ /* 0x000fea0003800200 */
.L_x_10976:
[----:B------:R-:W-:-:S04]  /*4bbb0*/  F2FP.F16.F32.PACK_AB R9, RZ, R9 ;  /* 0x00000009ff09723e */ /* 0x000fc800000000ff */
[----:B------:R-:W-:Y:S01]  /*4bbc0*/  PRMT R8, R8, 0x5410, R9 ;  /* 0x0000541008087816 */ /* 0x000fe20000000009 */
[----:B------:R-:W-:Y:S06]  /*4bbd0*/  BRA `(.L_x_10978) ;  /* 0x0000000000047947 */ /* 0x000fec0003800000 */
.L_x_10975:
[----:B------:R-:W-:-:S07]  /*4bbe0*/  PRMT R8, R8, 0x5410, RZ ;  /* 0x0000541008087816 */ /* 0x000fce00000000ff */
.L_x_10978:
[----:B------:R-:W-:Y:S05]  /*4bbf0*/  BSYNC.RECONVERGENT B3 ;  /* 0x0000000000037941 */ /* 0x000fea0003800200 */
.L_x_10974:
        /* <DEDUP_REMOVED lines=21> */
.L_x_10982:
[----:B------:R-:W-:Y:S05]  /*4bd50*/  BSYNC.RECONVERGENT B4 ;  /* 0x0000000000047941 */ /* 0x000fea0003800200 */
.L_x_10981:
[----:B------:R-:W-:Y:S01]  /*4bd60*/  F2FP.F16.F32.PACK_AB R9, RZ, R9 ;  /* 0x00000009ff09723e */ /* 0x000fe200000000ff */
[----:B------:R-:W-:Y:S06]  /*4bd70*/  BRA `(.L_x_10983) ;  /* 0x0000000000047947 */ /* 0x000fec0003800000 */
.L_x_10980:
[----:B------:R-:W-:-:S07]  /*4bd80*/  PRMT R9, RZ, 0x7610, R9 ;  /* 0x00007610ff097816 */ /* 0x000fce0000000009 */
.L_x_10983:
[----:B------:R-:W-:Y:S05]  /*4bd90*/  BSYNC.RECONVERGENT B3 ;  /* 0x0000000000037941 */ /* 0x000fea0003800200 */
.L_x_10979:
        /* <DEDUP_REMOVED lines=20> */
[----:B------:R-:W-:-:S07]  /*4bee0*/  IMAD.MOV.U32 R11, RZ, RZ, R134 ;  /* 0x000000ffff0b7224 */ /* 0x000fce00078e0086 */
.L_x_10987:
[----:B------:R-:W-:Y:S05]  /*4bef0*/  BSYNC.RECONVERGENT B4 ;  /* 0x0000000000047941 */ /* 0x000fea0003800200 */
.L_x_10986:
[----:B------:R-:W-:-:S04]  /*4bf00*/  F2FP.F16.F32.PACK_AB R11, RZ, R11 ;  /* 0x0000000bff0b723e */ /* 0x000fc800000000ff */
[----:B------:R-:W-:Y:S01]  /*4bf10*/  PRMT R126, R9, 0x5410, R11 ;  /* 0x00005410097e7816 */ /* 0x000fe2000000000b */
[----:B------:R-:W-:Y:S06]  /*4bf20*/  BRA `(.L_x_10988) ;  /* 0x0000000000047947 */ /* 0x000fec0003800000 */
.L_x_10985:
[----:B------:R-:W-:-:S07]  /*4bf30*/  PRMT R126, R9, 0x5410, RZ ;  /* 0x00005410097e7816 */ /* 0x000fce00000000ff */
.L_x_10988:
[----:B------:R-:W-:Y:S05]  /*4bf40*/  BSYNC.RECONVERGENT B3 ;  /* 0x0000000000037941 */ /* 0x000fea0003800200 */
.L_x_10984:
[----:B------:R-:W-:-:S05]  /*4bf50*/  MOV R9, R126 ;  /* 0x0000007e00097202 */ /* 0x000fca0000000f00 */
[----:B------:R0:W-:Y:S01]  /*4bf60*/  STG.E.64 desc[UR4][R124.64+0x4000], R8 ;  /* 0x004000087c007986 */ /* 0x0001e2000c101b04 */
[----:B------:R-:W-:Y:S05]  /*4bf70*/  BRA `(.L_x_10989) ;  /* 0x0000000000107947 */ /* 0x000fea0003800000 */
.L_x_10971:
[----:B------:R-:W0:Y:S02]  /*4bf80*/  LDCU UR6, c[0x0][0x39c] ;  /* 0x00007380ff0677ac */ /* 0x000e240008000800 */
[----:B0-----:R-:W-:-:S13]  /*4bf90*/  ISETP.GE.AND P0, PT, R8, UR6, PT ;  /* 0x0000000608007c0c */ /* 0x001fda000bf06270 */
[----:B------:R-:W-:Y:S05]  /*4bfa0*/  @P0 EXIT ;  /* 0x000000000000094d */ /* 0x000fea0003800000 */
[----:B------:R2:W-:Y:S02]  /*4bfb0*/  STG.E.64 desc[UR4][R124.64+0x4000], RZ ;  /* 0x004000ff7c007986 */ /* 0x0005e4000c101b04 */
.L_x_10989:
[----:B------:R-:W-:Y:S05]  /*4bfc0*/  BSYNC.RECONVERGENT B2 ;  /* 0x0000000000027941 */ /* 0x000fea0003800200 */
.L_x_10970:
        /* <DEDUP_REMOVED lines=17> */
[----:B-1234-:R-:W-:Y:S05]  /*4c0e0*/  CALL.REL.NOINC `($__internal_15_$__cuda_sm3x_div_rn_noftz_f32_slowpath) ;  /* 0x0000017000307944 */ /* 0x01efea0003c00000 */
[----:B------:R-:W-:-:S07]  /*4c0f0*/  MOV R8, R134 ;  /* 0x0000008600087202 */ /* 0x000fce0000000f00 */
.L_x_10993:
[----:B------:R-:W-:Y:S05]  /*4c100*/  BSYNC.RECONVERGENT B3 ;  /* 0x0000000000037941 */ /* 0x000fea0003800200 */
.L_x_10992:
[----:B------:R-:W0:Y:S01]  /*4c110*/  S2UR UR6, SR_CTAID.X ;  /* 0x00000000000679c3 */ /* 0x000e220000002500 */
[----:B------:R-:W-:Y:S01]  /*4c120*/  IADD3 R9, PT, PT, R10, 0x2081, RZ ;  /* 0x000020810a097810 */ /* 0x000fe20007ffe0ff */
[----:B------:R-:W-:Y:S01]  /*4c130*/  BSSY.RECONVERGENT B3, `(.L_x_10994) ;  /* 0x0000017000037945 */ /* 0x000fe20003800200 */
[----:B------:R-:W-:Y:S02]  /*4c140*/  F2FP.F16.F32.PACK_AB R8, RZ, R8 ;  /* 0x00000008ff08723e */ /* 0x000fe400000000ff */
        /* <DEDUP_REMOVED lines=16> */
.L_x_10997:
[----:B------:R-:W-:Y:S05]  /*4c250*/  BSYNC.RECONVERGENT B4 ;  /* 0x0000000000047941 */ /* 0x000fea0003800200 */
.L_x_10996:
[----:B------:R-:W-:-:S04]  /*4c260*/  F2FP.F16.F32.PACK_AB R9, RZ, R9 ;  /* 0x00000009ff09723e */ /* 0x000fc800000000ff */
[----:B------:R-:W-:Y:S01]  /*4c270*/  PRMT R8, R8, 0x5410, R9 ;  /* 0x0000541008087816 */ /* 0x000fe20000000009 */
[----:B------:R-:W-:Y:S06]  /*4c280*/  BRA `(.L_x_10998) ;  /* 0x0000000000047947 */ /* 0x000fec0003800000 */
.L_x_10995:
[----:B------:R-:W-:-:S07]  /*4c290*/  PRMT R8, R8, 0x5410, RZ ;  /* 0x0000541008087816 */ /* 0x000fce00000000ff */
.L_x_10998:
[----:B------:R-:W-:Y:S05]  /*4c2a0*/  BSYNC.RECONVERGENT B3 ;  /* 0x0000000000037941 */ /* 0x000fea0003800200 */
.L_x_10994:
        /* <DEDUP_REMOVED lines=18> */
[----:B------:R-:W-:-:S07]  /*4c3d0*/  IMAD.MOV.U32 R9, RZ, RZ, R134 ;  /* 0x000000ffff097224 */ /* 0x000fce00078e0086 */
.L_x_11002:
[----:B------:R-:W-:Y:S05]  /*4c3e0*/  BSYNC.RECONVERGENT B4 ;  /* 0x0000000000047941 */ /* 0x000fea0003800200 */
.L_x_11001:
[----:B------:R-:W-:Y:S01]  /*4c3f0*/  F2FP.F16.F32.PACK_AB R9, RZ, R9 ;  /* 0x00000009ff09723e */ /* 0x000fe200000000ff */
[----:B------:R-:W-:Y:S06]  /*4c400*/  BRA `(.L_x_11003) ;  /* 0x0000000000047947 */ /* 0x000fec0003800000 */
.L_x_11000:
[----:B------:R-:W-:-:S07]  /*4c410*/  PRMT R9, RZ, 0x7610, R9 ;  /* 0x00007610ff097816 */ /* 0x000fce0000000009 */
.L_x_11003:
[----:B------:R-:W-:Y:S05]  /*4c420*/  BSYNC.RECONVERGENT B3 ;  /* 0x0000000000037941 */ /* 0x000fea0003800200 */
.L_x_10999:
        /* <DEDUP_REMOVED lines=19> */
.L_x_11007:
[----:B------:R-:W-:Y:S05]  /*4c560*/  BSYNC.RECONVERGENT B4 ;  /* 0x0000000000047941 */ /* 0x000fea0003800200 */
.L_x_11006:
[----:B------:R-:W-:-:S04]  /*4c570*/  F2FP.F16.F32.PACK_AB R10, RZ, R10 ;  /* 0x0000000aff0a723e */ /* 0x000fc800000000ff */
[----:B------:R-:W-:Y:S01]  /*4c580*/  PRMT R126, R9, 0x5410, R10 ;  /* 0x00005410097e7816 */ /* 0x000fe2000000000a */
[----:B------:R-:W-:Y:S06]  /*4c590*/  BRA `(.L_x_11008) ;  /* 0x0000000000047947 */ /* 0x000fec0003800000 */
.L_x_11005:
[----:B------:R-:W-:-:S07]  /*4c5a0*/  PRMT R126, R9, 0x5410, RZ ;  /* 0x00005410097e7816 */ /* 0x000fce00000000ff */
.L_x_11008:
[----:B------:R-:W-:Y:S05]  /*4c5b0*/  BSYNC.RECONVERGENT B3 ;  /* 0x0000000000037941 */ /* 0x000fea0003800200 */
.L_x_11004:
[----:B------:R-:W-:-:S05]  /*4c5c0*/  MOV R9, R126 ;  /* 0x0000007e00097202 */ /* 0x000fca0000000f00 */
[----:B------:R0:W-:Y:S01]  /*4c5d0*/  STG.E.64 desc[UR4][R124.64+0x4100], R8 ;  /* 0x004100087c007986 */ /* 0x0001e2000c101b04 */
[----:B------:R-:W-:Y:S05]  /*4c5e0*/  BRA `(.L_x_11009) ;  /* 0x0000000000107947 */ /* 0x000fea0003800000 */
.L_x_10991:
[----:B------:R-:W0:Y:S02]  /*4c5f0*/  LDCU UR6, c[0x0][0x39c] ;  /* 0x00007380ff0677ac */ /* 0x000e240008000800 */
[----:B0-----:R-:W-:-:S13]  /*4c600*/  ISETP.GE.AND P0, PT, R8, UR6, PT ;  /* 0x0000000608007c0c */ /* 0x001fda000bf06270 */
[----:B------:R-:W-:Y:S05]  /*4c610*/  @P0 EXIT ;  /* 0x000000000000094d */ /* 0x000fea0003800000 */
[----:B------:R0:W-:Y:S02]  /*4c620*/  STG.E.64 desc[UR4][R124.64+0x4100], RZ ;  /* 0x004100ff7c007986 */ /* 0x0001e4000c101b04 */
.L_x_11009:
[----:B------:R-:W-:Y:S05]  /*4c630*/  BSYNC.RECONVERGENT B2 ;  /* 0x0000000000027941 */ /* 0x000fea0003800200 */
.L_x_10990:
[----:B------:R-:W5:Y:S01]  /*4c640*/  S2R R10, SR_TID.X ;  /* 0x00000000000a7919 */ /* 0x000f620000002100 */
[----:B------:R-:W1:Y:S01]  /*4c650*/  S2UR UR6, SR_CTAID.X ;  /* 0x00000000000679c3 */ /* 0x000e620000002500 */
[----:B------:R-:W-:Y:S01]  /*4c660*/  BSSY.RECONVERGENT B2, `(.L_x_11010) ;  /* 0x0000061000027945 */ /* 0x000fe20003800200 */
[----:B-----5:R-:W-:-:S04]  /*4c670*/  SHF.L.U32 R10, R10, 0x2, RZ ;  /* 0x000000020a0a7819 */ /* 0x020fc800000006ff */
[----:B0-----:R-:W-:-:S04]  /*4c680*/  IADD3 R8, PT, PT, R10, 0x2100, RZ ;  /* 0x000021000a087810 */ /* 0x001fc80007ffe0ff */
        /* <DEDUP_REMOVED lines=14> */
[----:B--234-:R-:W-:Y:S05]  /*4c770*/  CALL.REL.NOINC `($__internal_15_$__cuda_sm3x_div_rn_noftz_f32_slowpath) ;  /* 0x00000168008c7944 */ /* 0x01cfea0003c00000 */
[----:B------:R-:W-:-:S07]  /*4c780*/  MOV R8, R134 ;  /* 0x0000008600087202 */ /* 0x000fce0000000f00 */
.L_x_11013:
[----:B------:R-:W-:Y:S05]  /*4c790*/  BSYNC.RECONVERGENT B3 ;  /* 0x0000000000037941 */ /* 0x000fea0003800200 */
.L_x_11012:
[----:B------:R-:W-:Y:S01]  /*4c7a0*/  IADD3 R9, PT, PT, R10, 0x2101, RZ ;  /* 0x000021010a097810 */ /* 0x000fe20007ffe0ff */
[----:B------:R-:W-:Y:S01]  /*4c7b0*/  BSSY.RECONVERGENT B3, `(.L_x_11014) ;  /* 0x0000017000037945 */ /* 0x000fe20003800200 */
[----:B------:R-:W-:Y:S02]  /*4c7c0*/  F2FP.F16.F32.PACK_AB R8, RZ, R8 ;  /* 0x00000008ff08723e */ /* 0x000fe400000000ff */
        /* <DEDUP_REMOVED lines=14> */
[----:B--234-:R-:W-:Y:S05]  /*4c8b0*/  CALL.REL.NOINC `($__internal_15_$__cuda_sm3x_div_rn_noftz_f32_slowpath) ;  /* 0x00000168003c7944 */ /* 0x01cfea0003c00000 */
[----:B------:R-:W-:-:S07]  /*4c8c0*/  MOV R9, R134 ;  /* 0x0000008600097202 */ /* 0x000fce0000000f00 */
.L_x_11017:
[----:B------:R-:W-:Y:S05]  /*4c8d0*/  BSYNC.RECONVERGENT B4 ;  /* 0x0000000000047941 */ /* 0x000fea0003800200 */
.L_x_11016:
[----:B------:R-:W-:-:S04]  /*4c8e0*/  F2FP.F16.F32.PACK_AB R9, RZ, R9 ;  /* 0x00000009ff09723e */ /* 0x000fc800000000ff */
[----:B------:R-:W-:Y:S01]  /*4c8f0*/  PRMT R8, R8, 0x5410, R9 ;  /* 0x0000541008087816 */ /* 0x000fe20000000009 */
[----:B------:R-:W-:Y:S06]  /*4c900*/  BRA `(.L_x_11018) ;  /* 0x0000000000047947 */ /* 0x000fec0003800000 */
.L_x_11015:
[----:B------:R-:W-:-:S07]  /*4c910*/  PRMT R8, R8, 0x5410, RZ ;  /* 0x0000541008087816 */ /* 0x000fce00000000ff */
.L_x_11018:
[----:B------:R-:W-:Y:S05]  /*4c920*/  BSYNC.RECONVERGENT B3 ;  /* 0x0000000000037941 */ /* 0x000fea0003800200 */
.L_x_11014:
        /* <DEDUP_REMOVED lines=17> */
.L_x_11022:
[----:B------:R-:W-:Y:S05]  /*4ca40*/  BSYNC.RECONVERGENT B4 ;  /* 0x0000000000047941 */ /* 0x000fea0003800200 */
.L_x_11021:
[----:B------:R-:W-:Y:S01]  /*4ca50*/  F2FP.F16.F32.PACK_AB R9, RZ, R134 ;  /* 0x00000086ff09723e */ /* 0x000fe200000000ff */
[----:B------:R-:W-:Y:S06]  /*4ca60*/  BRA `(.L_x_11023) ;  /* 0x0000000000047947 */ /* 0x000fec0003800000 */
.L_x_11020:
[----:B------:R-:W-:-:S07]  /*4ca70*/  PRMT R9, RZ, 0x7610, R9 ;  /* 0x00007610ff097816 */ /* 0x000fce0000000009 */
.L_x_11023:
[----:B------:R-:W-:Y:S05]  /*4ca80*/  BSYNC.RECONVERGENT B3 ;  /* 0x0000000000037941 */ /* 0x000fea0003800200 */
.L_x_11019:
        /* <DEDUP_REMOVED lines=17> */
.L_x_11027:
[----:B------:R-:W-:Y:S05]  /*4cba0*/  BSYNC.RECONVERGENT B4 ;  /* 0x0000000000047941 */ /* 0x000fea0003800200 */
.L_x_11026:
[----:B------:R-:W-:-:S04]  /*4cbb0*/  F2FP.F16.F32.PACK_AB R134, RZ, R134 ;  /* 0x00000086ff86723e */ /* 0x000fc800000000ff */
[----:B------:R-:W-:Y:S01]  /*4cbc0*/  PRMT R126, R9, 0x5410, R134 ;  /* 0x00005410097e7816 */ /* 0x000fe20000000086 */
[----:B------:R-:W-:Y:S06]  /*4cbd0*/  BRA `(.L_x_11028) ;  /* 0x0000000000047947 */ /* 0x000fec0003800000 */
.L_x_11025:
[----:B------:R-:W-:-:S07]  /*4cbe0*/  PRMT R126, R9, 0x5410, RZ ;  /* 0x00005410097e7816 */ /* 0x000fce00000000ff */
.L_x_11028:
[----:B------:R-:W-:Y:S05]  /*4cbf0*/  BSYNC.RECONVERGENT B3 ;  /* 0x0000000000037941 */ /* 0x000fea0003800200 */
.L_x_11024:
[----:B------:R-:W-:-:S05]  /*4cc00*/  MOV R9, R126 ;  /* 0x0000007e00097202 */ /* 0x000fca0000000f00 */
[----:B------:R0:W-:Y:S01]  /*4cc10*/  STG.E.64 desc[UR4][R124.64+0x4200], R8 ;  /* 0x004200087c007986 */ /* 0x0001e2000c101b04 */
[----:B------:R-:W-:Y:S05]  /*4cc20*/  BRA `(.L_x_11029) ;  /* 0x0000000000107947 */ /* 0x000fea0003800000 */
.L_x_11011:
[----:B------:R-:W0:Y:S02]  /*4cc30*/  LDCU UR7, c[0x0][0x39c] ;  /* 0x00007380ff0777ac */ /* 0x000e240008000800 */
[----:B0-----:R-:W-:-:S13]  /*4cc40*/  ISETP.GE.AND P0, PT, R8, UR7, PT ;  /* 0x0000000708007c0c */ /* 0x001fda000bf06270 */
[----:B------:R-:W-:Y:S05]  /*4cc50*/  @P0 EXIT ;  /* 0x000000000000094d */ /* 0x000fea0003800000 */
[----:B------:R1:W-:Y:S02]  /*4cc60*/  STG.E.64 desc[UR4][R124.64+0x4200], RZ ;  /* 0x004200ff7c007986 */ /* 0x0003e4000c101b04 */
.L_x_11029:
[----:B------:R-:W-:Y:S05]  /*4cc70*/  BSYNC.RECONVERGENT B2 ;  /* 0x0000000000027941 */ /* 0x000fea0003800200 */
.L_x_11010:
        /* <DEDUP_REMOVED lines=17> */
.L_x_11033:
[----:B------:R-:W-:Y:S05]  /*4cd90*/  BSYNC.RECONVERGENT B3 ;  /* 0x0000000000037941 */ /* 0x000fea0003800200 */
.L_x_11032:
[----:B------:R-:W-:Y:S01]  /*4cda0*/  IADD3 R8, PT, PT, R10, 0x2181, RZ ;  /* 0x000021810a087810 */ /* 0x000fe20007ffe0ff */
[----:B------:R-:W-:Y:S03]  /*4cdb0*/  BSSY.RECONVERGENT B3, `(.L_x_11034) ;  /* 0x0000016000037945 */ /* 0x000fe60003800200 */
[----:B------:R-:W-:Y:S02]  /*4cdc0*/  ISETP.GT.U32.AND P0, PT, R8, UR6, PT ;  /* 0x0000000608007c0c */ /* 0x000fe4000bf04070 */
[----:B------:R-:W-:-:S11]  /*4cdd0*/  F2FP.F16.F32.PACK_AB R8, RZ, R134 ;  /* 0x00000086ff08723e */ /* 0x000fd600000000ff */
        /* <DEDUP_REMOVED lines=13> */
[----:B-1234-:R-:W-:Y:S05]  /*4ceb0*/  CALL.REL.NOINC `($__internal_15_$__cuda_sm3x_div_rn_noftz_f32_slowpath) ;  /* 0x0000016000bc7944 */ /* 0x01efea0003c00000 */
.L_x_11037:
[----:B------:R-:W-:Y:S05]  /*4cec0*/  BSYNC.RECONVERGENT B4 ;  /* 0x0000000000047941 */ /* 0x000fea0003800200 */
.L_x_11036:
[----:B------:R-:W-:-:S04]  /*4ced0*/  F2FP.F16.F32.PACK_AB R134, RZ, R134 ;  /* 0x00000086ff86723e */ /* 0x000fc800000000ff */
[----:B------:R-:W-:Y:S01]  /*4cee0*/  PRMT R8, R8, 0x5410, R134 ;  /* 0x0000541008087816 */ /* 0x000fe20000000086 */
[----:B------:R-:W-:Y:S06]  /*4cef0*/  BRA `(.L_x_11038) ;  /* 0x0000000000047947 */ /* 0x000fec0003800000 */
.L_x_11035:
[----:B------:R-:W-:-:S07]  /*4cf00*/  PRMT R8, R8, 0x5410, RZ ;  /* 0x0000541008087816 */ /* 0x000fce00000000ff */
.L_x_11038:
[----:B------:R-:W-:Y:S05]  /*4cf10*/  BSYNC.RECONVERGENT B3 ;  /* 0x0000000000037941 */ /* 0x000fea0003800200 */
.L_x_11034:
        /* <DEDUP_REMOVED lines=17> */
.L_x_11042:
[----:B------:R-:W-:Y:S05]  /*4d030*/  BSYNC.RECONVERGENT B4 ;  /* 0x0000000000047941 */ /* 0x000fea0003800200 */
.L_x_11041:
[----:B------:R-:W-:Y:S01]  /*4d040*/  F2FP.F16.F32.PACK_AB R9, RZ, R134 ;  /* 0x00000086ff09723e */ /* 0x000fe200000000ff */
[----:B------:R-:W-:Y:S06]  /*4d050*/  BRA `(.L_x_11043) ;  /* 0x0000000000047947 */ /* 0x000fec0003800000 */
.L_x_11040:
[----:B------:R-:W-:-:S07]  /*4d060*/  PRMT R9, RZ, 0x7610, R9 ;  /* 0x00007610ff097816 */ /* 0x000fce0000000009 */
.L_x_11043:
[----:B------:R-:W-:Y:S05]  /*4d070*/  BSYNC.RECONVERGENT B3 ;  /* 0x0000000000037941 */ /* 0x000fea0003800200 */
.L_x_11039:
        /* <DEDUP_REMOVED lines=17> */
.L_x_11047:
[----:B------:R-:W-:Y:S05]  /*4d190*/  BSYNC.RECONVERGENT B4 ;  /* 0x0000000000047941 */ /* 0x000fea0003800200 */
.L_x_11046:
[----:B------:R-:W-:-:S04]  /*4d1a0*/  F2FP.F16.F32.PACK_AB R134, RZ, R134 ;  /* 0x00000086ff86723e */ /* 0x000fc800000000ff */
[----:B------:R-:W-:Y:S01]  /*4d1b0*/  PRMT R126, R9, 0x5410, R134 ;  /* 0x00005410097e7816 */ /* 0x000fe20000000086 */
[----:B------:R-:W-:Y:S06]  /*4d1c0*/  BRA `(.L_x_11048) ;  /* 0x0000000000047947 */ /* 0x000fec0003800000 */
.L_x_11045:
[----:B------:R-:W-:-:S07]  /*4d1d0*/  PRMT R126, R9, 0x5410, RZ ;  /* 0x00005410097e7816 */ /* 0x000fce00000000ff */
.L_x_11048:
[----:B------:R-:W-:Y:S05]  /*4d1e0*/  BSYNC.RECONVERGENT B3 ;  /* 0x0000000000037941 */ /* 0x000fea0003800200 */
.L_x_11044:
[----:B------:R-:W-:-:S05]  /*4d1f0*/  MOV R9, R126 ;  /* 0x0000007e00097202 */ /* 0x000fca0000000f00 */
[----:B------:R0:W-:Y:S01]  /*4d200*/  STG.E.64 desc[UR4][R124.64+0x4300], R8 ;  /* 0x004300087c007986 */ /* 0x0001e2000c101b04 */
[----:B------:R-:W-:Y:S05]  /*4d210*/  BRA `(.L_x_11049) ;  /* 0x0000000000107947 */ /* 0x000fea0003800000 */
.L_x_11031:
[----:B------:R-:W0:Y:S02]  /*4d220*/  LDCU UR7, c[0x0][0x39c] ;  /* 0x00007380ff0777ac */ /* 0x000e240008000800 */
[----:B0-----:R-:W-:-:S13]  /*4d230*/  ISETP.GE.AND P0, PT, R8, UR7, PT ;  /* 0x0000000708007c0c */ /* 0x001fda000bf06270 */
[----:B------:R-:W-:Y:S05]  /*4d240*/  @P0 EXIT ;  /* 0x000000000000094d */ /* 0x000fea0003800000 */
[----:B------:R0:W-:Y:S02]  /*4d250*/  STG.E.64 desc[UR4][R124.64+0x4300], RZ ;  /* 0x004300ff7c007986 */ /* 0x0001e4000c101b04 */
.L_x_11049:
[----:B------:R-:W-:Y:S05]  /*4d260*/  BSYNC.RECONVERGENT B2 ;  /* 0x0000000000027941 */ /* 0x000fea0003800200 */
.L_x_11030:
        /* <DEDUP_REMOVED lines=17> */
.L_x_11053:
[----:B------:R-:W-:Y:S05]  /*4d380*/  BSYNC.RECONVERGENT B3 ;  /* 0x0000000000037941 */ /* 0x000fea0003800200 */
.L_x_11052:
        /* <DEDUP_REMOVED lines=18> */
.L_x_11057:
[----:B------:R-:W-:Y:S05]  /*4d4b0*/  BSYNC.RECONVERGENT B4 ;  /* 0x0000000000047941 */ /* 0x000fea0003800200 */
.L_x_11056:
[----:B------:R-:W-:-:S04]  /*4d4c0*/  F2FP.F16.F32.PACK_AB R134, RZ, R134 ;  /* 0x00000086ff86723e */ /* 0x000fc800000000ff */
[----:B------:R-:W-:Y:S01]  /*4d4d0*/  PRMT R8, R8, 0x5410, R134 ;  /* 0x0000541008087816 */ /* 0x000fe20000000086 */
[----:B------:R-:W-:Y:S06]  /*4d4e0*/  BRA `(.L_x_11058) ;  /* 0x0000000000047947 */ /* 0x000fec0003800000 */
.L_x_11055:
[----:B------:R-:W-:-:S07]  /*4d4f0*/  PRMT R8, R8, 0x5410, RZ ;  /* 0x0000541008087816 */ /* 0x000fce00000000ff */
.L_x_11058:
[----:B------:R-:W-:Y:S05]  /*4d500*/  BSYNC.RECONVERGENT B3 ;  /* 0x0000000000037941 */ /* 0x000fea0003800200 */
.L_x_11054:
        /* <DEDUP_REMOVED lines=17> */
.L_x_11062:
[----:B------:R-:W-:Y:S05]  /*4d620*/  BSYNC.RECONVERGENT B4 ;  /* 0x0000000000047941 */ /* 0x000fea0003800200 */
.L_x_11061:
[----:B------:R-:W-:Y:S01]  /*4d630*/  F2FP.F16.F32.PACK_AB R9, RZ, R134 ;  /* 0x00000086ff09723e */ /* 0x000fe200000000ff */
[----:B------:R-:W-:Y:S06]  /*4d640*/  BRA `(.L_x_11063) ;  /* 0x0000000000047947 */ /* 0x000fec0003800000 */
.L_x_11060:
[----:B------:R-:W-:-:S07]  /*4d650*/  PRMT R9, RZ, 0x7610, R9 ;  /* 0x00007610ff097816 */ /* 0x000fce0000000009 */
.L_x_11063:
[----:B------:R-:W-:Y:S05]  /*4d660*/  BSYNC.RECONVERGENT B3 ;  /* 0x0000000000037941 */ /* 0x000fea0003800200 */
.L_x_11059:
        /* <DEDUP_REMOVED lines=17> */
.L_x_11067:
[----:B------:R-:W-:Y:S05]  /*4d780*/  BSYNC.RECONVERGENT B4 ;  /* 0x0000000000047941 */ /* 0x000fea0003800200 */
.L_x_11066:
[----:B------:R-:W-:-:S04]  /*4d790*/  F2FP.F16.F32.PACK_AB R134, RZ, R134 ;  /* 0x00000086ff86723e */ /* 0x000fc800000000ff */
[----:B------:R-:W-:Y:S01]  /*4d7a0*/  PRMT R126, R9, 0x5410, R134 ;  /* 0x00005410097e7816 */ /* 0x000fe20000000086 */
[----:B------:R-:W-:Y:S06]  /*4d7b0*/  BRA `(.L_x_11068) ;  /* 0x0000000000047947 */ /* 0x000fec0003800000 */
.L_x_11065:
[----:B------:R-:W-:-:S07]  /*4d7c0*/  PRMT R126, R9, 0x5410, RZ ;  /* 0x00005410097e7816 */ /* 0x000fce00000000ff */
.L_x_11068:
[----:B------:R-:W-:Y:S05]  /*4d7d0*/  BSYNC.RECONVERGENT B3 ;  /* 0x0000000000037941 */ /* 0x000fea0003800200 */
.L_x_11064:
[----:B------:R-:W-:-:S05]  /*4d7e0*/  MOV R9, R126 ;  /* 0x0000007e00097202 */ /* 0x000fca0000000f00 */
[----:B------:R0:W-:Y:S01]  /*4d7f0*/  STG.E.64 desc[UR4][R124.64+0x4400], R8 ;  /* 0x004400087c007986 */ /* 0x0001e2000c101b04 */
[----:B------:R-:W-:Y:S05]  /*4d800*/  BRA `(.L_x_11069) ;  /* 0x0000000000107947 */ /* 0x000fea0003800000 */
.L_x_11051:
[----:B------:R-:W0:Y:S02]  /*4d810*/  LDCU UR7, c[0x0][0x39c] ;  /* 0x00007380ff0777ac */ /* 0x000e240008000800 */
[----:B0-----:R-:W-:-:S13]  /*4d820*/  ISETP.GE.AND P0, PT, R8, UR7, PT ;  /* 0x0000000708007c0c */ /* 0x001fda000bf06270 */
[----:B------:R-:W-:Y:S05]  /*4d830*/  @P0 EXIT ;  /* 0x000000000000094d */ /* 0x000fea0003800000 */
[----:B------:R0:W-:Y:S02]  /*4d840*/  STG.E.64 desc[UR4][R124.64+0x4400], RZ ;  /* 0x004400ff7c007986 */ /* 0x0001e4000c101b04 */
.L_x_11069:
[----:B------:R-:W-:Y:S05]  /*4d850*/  BSYNC.RECONVERGENT B2 ;  /* 0x0000000000027941 */ /* 0x000fea0003800200 */
.L_x_11050:
        /* <DEDUP_REMOVED lines=17> */
.L_x_11073:
[----:B------:R-:W-:Y:S05]  /*4d970*/  BSYNC.RECONVERGENT B3 ;  /* 0x0000000000037941 */ /* 0x000fea0003800200 */
.L_x_11072:
        /* <DEDUP_REMOVED lines=18> */
.L_x_11077:
[----:B------:R-:W-:Y:S05]  /*4daa0*/  BSYNC.RECONVERGENT B4 ;  /* 0x0000000000047941 */ /* 0x000fea0003800200 */
.L_x_11076:
[----:B------:R-:W-:-:S04]  /*4dab0*/  F2FP.F16.F32.PACK_AB R134, RZ, R134 ;  /* 0x00000086ff86723e */ /* 0x000fc800000000ff */
[----:B------:R-:W-:Y:S01]  /*4dac0*/  PRMT R8, R8, 0x5410, R134 ;  /* 0x0000541008087816 */ /* 0x000fe20000000086 */
[----:B------:R-:W-:Y:S06]  /*4dad0*/  BRA `(.L_x_11078) ;  /* 0x0000000000047947 */ /* 0x000fec0003800000 */
.L_x_11075:
[----:B------:R-:W-:-:S07]  /*4dae0*/  PRMT R8, R8, 0x5410, RZ ;  /* 0x0000541008087816 */ /* 0x000fce00000000ff */
.L_x_11078:
[----:B------:R-:W-:Y:S05]  /*4daf0*/  BSYNC.RECONVERGENT B3 ;  /* 0x0000000000037941 */ /* 0x000fea0003800200 */
.L_x_11074:
        /* <DEDUP_REMOVED lines=17> */
.L_x_11082:
[----:B------:R-:W-:Y:S05]  /*4dc10*/  BSYNC.RECONVERGENT B4 ;  /* 0x0000000000047941 */ /* 0x000fea0003800200 */
.L_x_11081:
[----:B------:R-:W-:Y:S01]  /*4dc20*/  F2FP.F16.F32.PACK_AB R9, RZ, R134 ;  /* 0x00000086ff09723e */ /* 0x000fe200000000ff */
[----:B------:R-:W-:Y:S06]  /*4dc30*/  BRA `(.L_x_11083) ;  /* 0x0000000000047947 */ /* 0x000fec0003800000 */
.L_x_11080:
[----:B------:R-:W-:-:S07]  /*4dc40*/  PRMT R9, RZ, 0x7610, R9 ;  /* 0x00007610ff097816 */ /* 0x000fce0000000009 */
.L_x_11083:
[----:B------:R-:W-:Y:S05]  /*4dc50*/  BSYNC.RECONVERGENT B3 ;  /* 0x0000000000037941 */ /* 0x000fea0003800200 */
.L_x_11079:
        /* <DEDUP_REMOVED lines=17> */
.L_x_11087:
[----:B------:R-:W-:Y:S05]  /*4dd70*/  BSYNC.RECONVERGENT B4 ;  /* 0x0000000000047941 */ /* 0x000fea0003800200 */
.L_x_11086:
[----:B------:R-:W-:-:S04]  /*4dd80*/  F2FP.F16.F32.PACK_AB R134, RZ, R134 ;  /* 0x00000086ff86723e */ /* 0x000fc800000000ff */
[----:B------:R-:W-:Y:S01]  /*4dd90*/  PRMT R126, R9, 0x5410, R134 ;  /* 0x00005410097e7816 */ /* 0x000fe20000000086 */
[----:B------:R-:W-:Y:S06]  /*4dda0*/  BRA `(.L_x_11088) ;  /* 0x0000000000047947 */ /* 0x000fec0003800000 */
.L_x_11085:
[----:B------:R-:W-:-:S07]  /*4ddb0*/  PRMT R126, R9, 0x5410, RZ ;  /* 0x00005410097e7816 */ /* 0x000fce00000000ff */
.L_x_11088:
[----:B------:R-:W-:Y:S05]  /*4ddc0*/  BSYNC.RECONVERGENT B3 ;  /* 0x0000000000037941 */ /* 0x000fea0003800200 */
.L_x_11084:
[----:B------:R-:W-:-:S05]  /*4ddd0*/  MOV R9, R126 ;  /* 0x0000007e00097202 */ /* 0x000fca0000000f00 */
[----:B------:R0:W-:Y:S01]  /*4dde0*/  STG.E.64 desc[UR4][R124.64+0x4500], R8 ;  /* 0x004500087c007986 */ /* 0x0001e2000c101b04 */
[----:B------:R-:W-:Y:S05]  /*4ddf0*/  BRA `(.L_x_11089) ;  /* 0x0000000000107947 */ /* 0x000fea0003800000 */
.L_x_11071:
[----:B------:R-:W0:Y:S02]  /*4de00*/  LDCU UR7, c[0x0][0x39c] ;  /* 0x00007380ff0777ac */ /* 0x000e240008000800 */
[----:B0-----:R-:W-:-:S13]  /*4de10*/  ISETP.GE.AND P0, PT, R8, UR7, PT ;  /* 0x0000000708007c0c */ /* 0x001fda000bf06270 */
[----:B------:R-:W-:Y:S05]  /*4de20*/  @P0 EXIT ;  /* 0x000000000000094d */ /* 0x000fea0003800000 */
[----:B------:R0:W-:Y:S02]  /*4de30*/  STG.E.64 desc[UR4][R124.64+0x4500], RZ ;  /* 0x004500ff7c007986 */ /* 0x0001e4000c101b04 */
.L_x_11089:
[----:B------:R-:W-:Y:S05]  /*4de40*/  BSYNC.RECONVERGENT B2 ;  /* 0x0000000000027941 */ /* 0x000fea0003800200 */
.L_x_11070:
        /* <DEDUP_REMOVED lines=17> */
.L_x_11093:
[----:B------:R-:W-:Y:S05]  /*4df60*/  BSYNC.RECONVERGENT B3 ;  /* 0x0000000000037941 */ /* 0x000fea0003800200 */
.L_x_11092:
        /* <DEDUP_REMOVED lines=18> */
.L_x_11097:
[----:B------:R-:W-:Y:S05]  /*4e090*/  BSYNC.RECONVERGENT B4 ;  /* 0x0000000000047941 */ /* 0x000fea0003800200 */
.L_x_11096:
[----:B------:R-:W-:-:S04]  /*4e0a0*/  F2FP.F16.F32.PACK_AB R134, RZ, R134 ;  /* 0x00000086ff86723e */ /* 0x000fc800000000ff */
[----:B------:R-:W-:Y:S01]  /*4e0b0*/  PRMT R8, R8, 0x5410, R134 ;  /* 0x0000541008087816 */ /* 0x000fe20000000086 */
[----:B------:R-:W-:Y:S06]  /*4e0c0*/  BRA `(.L_x_11098) ;  /* 0x0000000000047947 */ /* 0x000fec0003800000 */
.L_x_11095:
[----:B------:R-:W-:-:S07]  /*4e0d0*/  PRMT R8, R8, 0x5410, RZ ;  /* 0x0000541008087816 */ /* 0x000fce00000000ff */
.L_x_11098:
[----:B------:R-:W-:Y:S05]  /*4e0e0*/  BSYNC.RECONVERGENT B3 ;  /* 0x0000000000037941 */ /* 0x000fea0003800200 */
.L_x_11094:
        /* <DEDUP_REMOVED lines=17> */
.L_x_11102:
[----:B------:R-:W-:Y:S05]  /*4e200*/  BSYNC.RECONVERGENT B4 ;  /* 0x0000000000047941 */ /* 0x000fea0003800200 */
.L_x_11101:
[----:B------:R-:W-:Y:S01]  /*4e210*/  F2FP.F16.F32.PACK_AB R9, RZ, R134 ;  /* 0x00000086ff09723e */ /* 0x000fe200000000ff */
[----:B------:R-:W-:Y:S06]  /*4e220*/  BRA `(.L_x_11103) ;  /* 0x0000000000047947 */ /* 0x000fec0003800000 */
.L_x_11100:
[----:B------:R-:W-:-:S07]  /*4e230*/  PRMT R9, RZ, 0x7610, R9 ;  /* 0x00007610ff097816 */ /* 0x000fce0000000009 */
.L_x_11103:
[----:B------:R-:W-:Y:S05]  /*4e240*/  BSYNC.RECONVERGENT B3 ;  /* 0x0000000000037941 */ /* 0x000fea0003800200 */
.L_x_11099:
        /* <DEDUP_REMOVED lines=17> */
.L_x_11107:
[----:B------:R-:W-:Y:S05]  /*4e360*/  BSYNC.RECONVERGENT B4 ;  /* 0x0000000000047941 */ /* 0x000fea0003800200 */
.L_x_11106:
[----:B------:R-:W-:-:S04]  /*4e370*/  F2FP.F16.F32.PACK_AB R134, RZ, R134 ;  /* 0x00000086ff86723e */ /* 0x000fc800000000ff */
[----:B------:R-:W-:Y:S01]  /*4e380*/  PRMT R126, R9, 0x5410, R134 ;  /* 0x00005410097e7816 */ /* 0x000fe20000000086 */
[----:B------:R-:W-:Y:S06]  /*4e390*/  BRA `(.L_x_11108) ;  /* 0x0000000000047947 */ /* 0x000fec0003800000 */
.L_x_11105:
[----:B------:R-:W-:-:S07]  /*4e3a0*/  PRMT R126, R9, 0x5410, RZ ;  /* 0x00005410097e7816 */ /* 0x000fce00000000ff */
.L_x_11108:
[----:B------:R-:W-:Y:S05]  /*4e3b0*/  BSYNC.RECONVERGENT B3 ;  /* 0x0000000000037941 */ /* 0x000fea0003800200 */
.L_x_11104:
[----:B------:R-:W-:-:S05]  /*4e3c0*/  MOV R9, R126 ;  /* 0x0000007e00097202 */ /* 0x000fca0000000f00 */
[----:B------:R0:W-:Y:S01]  /*4e3d0*/  STG.E.64 desc[UR4][R124.64+0x4600], R8 ;  /* 0x004600087c007986 */ /* 0x0001e2000c101b04 */
[----:B------:R-:W-:Y:S05]  /*4e3e0*/  BRA `(.L_x_11109) ;  /* 0x0000000000107947 */ /* 0x000fea0003800000 */
.L_x_11091:
[----:B------:R-:W0:Y:S02]  /*4e3f0*/  LDCU UR7, c[0x0][0x39c] ;  /* 0x00007380ff0777ac */ /* 0x000e240008000800 */
[----:B0-----:R-:W-:-:S13]  /*4e400*/  ISETP.GE.AND P0, PT, R8, UR7, PT ;  /* 0x0000000708007c0c */ /* 0x001fda000bf06270 */
[----:B------:R-:W-:Y:S05]  /*4e410*/  @P0 EXIT ;  /* 0x000000000000094d */ /* 0x000fea0003800000 */
[----:B------:R0:W-:Y:S02]  /*4e420*/  STG.E.64 desc[UR4][R124.64+0x4600], RZ ;  /* 0x004600ff7c007986 */ /* 0x0001e4000c101b04 */
.L_x_11109:
[----:B------:R-:W-:Y:S05]  /*4e430*/  BSYNC.RECONVERGENT B2 ;  /* 0x0000000000027941 */ /* 0x000fea0003800200 */
.L_x_11090:
        /* <DEDUP_REMOVED lines=17> */
.L_x_11113:
[----:B------:R-:W-:Y:S05]  /*4e550*/  BSYNC.RECONVERGENT B3 ;  /* 0x0000000000037941 */ /* 0x000fea0003800200 */
.L_x_11112:
        /* <DEDUP_REMOVED lines=18> */
.L_x_11117:
[----:B------:R-:W-:Y:S05]  /*4e680*/  BSYNC.RECONVERGENT B4 ;  /* 0x0000000000047941 */ /* 0x000fea0003800200 */
.L_x_11116:
[----:B------:R-:W-:-:S04]  /*4e690*/  F2FP.F16.F32.PACK_AB R134, RZ, R134 ;  /* 0x00000086ff86723e */ /* 0x000fc800000000ff */
[----:B------:R-:W-:Y:S01]  /*4e6a0*/  PRMT R8, R8, 0x5410, R134 ;  /* 0x0000541008087816 */ /* 0x000fe20000000086 */
[----:B------:R-:W-:Y:S06]  /*4e6b0*/  BRA `(.L_x_11118) ;  /* 0x0000000000047947 */ /* 0x000fec0003800000 */
.L_x_11115:
[----:B------:R-:W-:-:S07]  /*4e6c0*/  PRMT R8, R8, 0x5410, RZ ;  /* 0x0000541008087816 */ /* 0x000fce00000000ff */
.L_x_11118:
[----:B------:R-:W-:Y:S05]  /*4e6d0*/  BSYNC.RECONVERGENT B3 ;  /* 0x0000000000037941 */ /* 0x000fea0003800200 */
.L_x_11114:
        /* <DEDUP_REMOVED lines=17> */
.L_x_11122:
[----:B------:R-:W-:Y:S05]  /*4e7f0*/  BSYNC.RECONVERGENT B4 ;  /* 0x0000000000047941 */ /* 0x000fea0003800200 */
.L_x_11121:
[----:B------:R-:W-:Y:S01]  /*4e800*/  F2FP.F16.F32.PACK_AB R9, RZ, R134 ;  /* 0x00000086ff09723e */ /* 0x000fe200000000ff */
[----:B------:R-:W-:Y:S06]  /*4e810*/  BRA `(.L_x_11123) ;  /* 0x0000000000047947 */ /* 0x000fec0003800000 */
.L_x_11120:
[----:B------:R-:W-:-:S07]  /*4e820*/  PRMT R9, RZ, 0x7610, R9 ;  /* 0x00007610ff097816 */ /* 0x000fce0000000009 */
.L_x_11123:
[----:B------:R-:W-:Y:S05]  /*4e830*/  BSYNC.RECONVERGENT B3 ;  /* 0x0000000000037941 */ /* 0x000fea0003800200 */
.L_x_11119:
        /* <DEDUP_REMOVED lines=17> */
.L_x_11127:
[----:B------:R-:W-:Y:S05]  /*4e950*/  BSYNC.RECONVERGENT B4 ;  /* 0x0000000000047941 */ /* 0x000fea0003800200 */
.L_x_11126:
[----:B------:R-:W-:-:S04]  /*4e960*/  F2FP.F16.F32.PACK_AB R134, RZ, R134 ;  /* 0x00000086ff86723e */ /* 0x000fc800000000ff */
[----:B------:R-:W-:Y:S01]  /*4e970*/  PRMT R126, R9, 0x5410, R134 ;  /* 0x00005410097e7816 */ /* 0x000fe20000000086 */
[----:B------:R-:W-:Y:S06]  /*4e980*/  BRA `(.L_x_11128) ;  /* 0x0000000000047947 */ /* 0x000fec0003800000 */
.L_x_11125:
[----:B------:R-:W-:-:S07]  /*4e990*/  PRMT R126, R9, 0x5410, RZ ;  /* 0x00005410097e7816 */ /* 0x000fce00000000ff */
.L_x_11128:
[----:B------:R-:W-:Y:S05]  /*4e9a0*/  BSYNC.RECONVERGENT B3 ;  /* 0x0000000000037941 */ /* 0x000fea0003800200 */
.L_x_11124:
[----:B------:R-:W-:-:S05]  /*4e9b0*/  MOV R9, R126 ;  /* 0x0000007e00097202 */ /* 0x000fca0000000f00 */
[----:B------:R0:W-:Y:S01]  /*4e9c0*/  STG.E.64 desc[UR4][R124.64+0x4700], R8 ;  /* 0x004700087c007986 */ /* 0x0001e2000c101b04 */
[----:B------:R-:W-:Y:S05]  /*4e9d0*/  BRA `(.L_x_11129) ;  /* 0x0000000000107947 */ /* 0x000fea0003800000 */
.L_x_11111:
[----:B------:R-:W0:Y:S02]  /*4e9e0*/  LDCU UR7, c[0x0][0x39c] ;  /* 0x00007380ff0777ac */ /* 0x000e240008000800 */
[----:B0-----:R-:W-:-:S13]  /*4e9f0*/  ISETP.GE.AND P0, PT, R8, UR7, PT ;  /* 0x0000000708007c0c */ /* 0x001fda000bf06270 */
[----:B------:R-:W-:Y:S05]  /*4ea00*/  @P0 EXIT ;  /* 0x000000000000094d */ /* 0x000fea0003800000 */
[----:B------:R0:W-:Y:S02]  /*4ea10*/  STG.E.64 desc[UR4][R124.64+0x4700], RZ ;  /* 0x004700ff7c007986 */ /* 0x0001e4000c101b04 */
.L_x_11129:
[----:B------:R-:W-:Y:S05]  /*4ea20*/  BSYNC.RECONVERGENT B2 ;  /* 0x0000000000027941 */ /* 0x000fea0003800200 */
.L_x_11110:
        /* <DEDUP_REMOVED lines=17> */
.L_x_11133:
[----:B------:R-:W-:Y:S05]  /*4eb40*/  BSYNC.RECONVERGENT B3 ;  /* 0x0000000000037941 */ /* 0x000fea0003800200 */
.L_x_11132:
        /* <DEDUP_REMOVED lines=18> */
.L_x_11137:
[----:B------:R-:W-:Y:S05]  /*4ec70*/  BSYNC.RECONVERGENT B4 ;  /* 0x0000000000047941 */ /* 0x000fea0003800200 */
.L_x_11136:
[----:B------:R-:W-:-:S04]  /*4ec80*/  F2FP.F16.F32.PACK_AB R134, RZ, R134 ;  /* 0x00000086ff86723e */ /* 0x000fc800000000ff */
[----:B------:R-:W-:Y:S01]  /*4ec90*/  PRMT R8, R8, 0x5410, R134 ;  /* 0x0000541008087816 */ /* 0x000fe20000000086 */
[----:B------:R-:W-:Y:S06]  /*4eca0*/  BRA `(.L_x_11138) ;  /* 0x0000000000047947 */ /* 0x000fec0003800000 */
.L_x_11135:
[----:B------:R-:W-:-:S07]  /*4ecb0*/  PRMT R8, R8, 0x5410, RZ ;  /* 0x0000541008087816 */ /* 0x000fce00000000ff */
.L_x_11138:
[----:B------:R-:W-:Y:S05]  /*4ecc0*/  BSYNC.RECONVERGENT B3 ;  /* 0x0000000000037941 */ /* 0x000fea0003800200 */
.L_x_11134:
        /* <DEDUP_REMOVED lines=17> */
.L_x_11142:
[----:B------:R-:W-:Y:S05]  /*4ede0*/  BSYNC.RECONVERGENT B4 ;  /* 0x0000000000047941 */ /* 0x000fea0003800200 */
.L_x_11141:
[----:B------:R-:W-:Y:S01]  /*4edf0*/  F2FP.F16.F32.PACK_AB R9, RZ, R134 ;  /* 0x00000086ff09723e */ /* 0x000fe200000000ff */
[----:B------:R-:W-:Y:S06]  /*4ee00*/  BRA `(.L_x_11143) ;  /* 0x0000000000047947 */ /* 0x000fec0003800000 */
.L_x_11140:
[----:B------:R-:W-:-:S07]  /*4ee10*/  PRMT R9, RZ, 0x7610, R9 ;  /* 0x00007610ff097816 */ /* 0x000fce0000000009 */
.L_x_11143:
[----:B------:R-:W-:Y:S05]  /*4ee20*/  BSYNC.RECONVERGENT B3 ;  /* 0x0000000000037941 */ /* 0x000fea0003800200 */
.L_x_11139:
        /* <DEDUP_REMOVED lines=17> */
.L_x_11147:
[----:B------:R-:W-:Y:S05]  /*4ef40*/  BSYNC.RECONVERGENT B4 ;  /* 0x0000000000047941 */ /* 0x000fea0003800200 */
.L_x_11146:
[----:B------:R-:W-:-:S04]  /*4ef50*/  F2FP.F16.F32.PACK_AB R134, RZ, R134 ;  /* 0x00000086ff86723e */ /* 0x000fc800000000ff */
[----:B------:R-:W-:Y:S01]  /*4ef60*/  PRMT R126, R9, 0x5410, R134 ;  /* 0x00005410097e7816 */ /* 0x000fe20000000086 */
[----:B------:R-:W-:Y:S06]  /*4ef70*/  BRA `(.L_x_11148) ;  /* 0x0000000000047947 */ /* 0x000fec0003800000 */
.L_x_11145:
[----:B------:R-:W-:-:S07]  /*4ef80*/  PRMT R126, R9, 0x5410, RZ ;  /* 0x00005410097e7816 */ /* 0x000fce00000000ff */
.L_x_11148:
[----:B------:R-:W-:Y:S05]  /*4ef90*/  BSYNC.RECONVERGENT B3 ;  /* 0x0000000000037941 */ /* 0x000fea0003800200 */
.L_x_11144:
[----:B------:R-:W-:-:S05]  /*4efa0*/  IMAD.MOV.U32 R9, RZ, RZ, R126 ;  /* 0x000000ffff097224 */ /* 0x000fca00078e007e */
[----:B------:R0:W-:Y:S01]  /*4efb0*/  STG.E.64 desc[UR4][R124.64+0x4800], R8 ;  /* 0x004800087c007986 */ /* 0x0001e2000c101b04 */
[----:B------:R-:W-:Y:S05]  /*4efc0*/  BRA `(.L_x_11149) ;  /* 0x0000000000107947 */ /* 0x000fea0003800000 */
.L_x_11131:
[----:B------:R-:W0:Y:S02]  /*4efd0*/  LDCU UR7, c[0x0][0x39c] ;  /* 0x00007380ff0777ac */ /* 0x000e240008000800 */
[----:B0-----:R-:W-:-:S13]  /*4efe0*/  ISETP.GE.AND P0, PT, R8, UR7, PT ;  /* 0x0000000708007c0c */ /* 0x001fda000bf06270 */
[----:B------:R-:W-:Y:S05]  /*4eff0*/  @P0 EXIT ;  /* 0x000000000000094d */ /* 0x000fea0003800000 */
[----:B------:R0:W-:Y:S02]  /*4f000*/  STG.E.64 desc[UR4][R124.64+0x4800], RZ ;  /* 0x004800ff7c007986 */ /* 0x0001e4000c101b04 */
.L_x_11149:
[----:B------:R-:W-:Y:S05]  /*4f010*/  BSYNC.RECONVERGENT B2 ;  /* 0x0000000000027941 */ /* 0x000fea0003800200 */
.L_x_11130:
        /* <DEDUP_REMOVED lines=17> */
.L_x_11153:
[----:B------:R-:W-:Y:S05]  /*4f130*/  BSYNC.RECONVERGENT B3 ;  /* 0x0000000000037941 */ /* 0x000fea0003800200 */
.L_x_11152:
        /* <DEDUP_REMOVED lines=18> */
.L_x_11157:
[----:B------:R-:W-:Y:S05]  /*4f260*/  BSYNC.RECONVERGENT B4 ;  /* 0x0000000000047941 */ /* 0x000fea0003800200 */
.L_x_11156:
[----:B------:R-:W-:-:S04]  /*4f270*/  F2FP.F16.F32.PACK_AB R134, RZ, R134 ;  /* 0x00000086ff86723e */ /* 0x000fc800000000ff */
[----:B------:R-:W-:Y:S01]  /*4f280*/  PRMT R8, R8, 0x5410, R134 ;  /* 0x0000541008087816 */ /* 0x000fe20000000086 */
[----:B------:R-:W-:Y:S06]  /*4f290*/  BRA `(.L_x_11158) ;  /* 0x0000000000047947 */ /* 0x000fec0003800000 */
.L_x_11155:
[----:B------:R-:W-:-:S07]  /*4f2a0*/  PRMT R8, R8, 0x5410, RZ ;  /* 0x0000541008087816 */ /* 0x000fce00000000ff */
.L_x_11158:
[----:B------:R-:W-:Y:S05]  /*4f2b0*/  BSYNC.RECONVERGENT B3 ;  /* 0x0000000000037941 */ /* 0x000fea0003800200 */
.L_x_11154:
        /* <DEDUP_REMOVED lines=17> */
.L_x_11162:
[----:B------:R-:W-:Y:S05]  /*4f3d0*/  BSYNC.RECONVERGENT B4 ;  /* 0x0000000000047941 */ /* 0x000fea0003800200 */
.L_x_11161:
[----:B------:R-:W-:Y:S01]  /*4f3e0*/  F2FP.F16.F32.PACK_AB R9, RZ, R134 ;  /* 0x00000086ff09723e */ /* 0x000fe200000000ff */
[----:B------:R-:W-:Y:S06]  /*4f3f0*/  BRA `(.L_x_11163) ;  /* 0x0000000000047947 */ /* 0x000fec0003800000 */
.L_x_11160:
[----:B------:R-:W-:-:S07]  /*4f400*/  PRMT R9, RZ, 0x7610, R9 ;  /* 0x00007610ff097816 */ /* 0x000fce0000000009 */
.L_x_11163:
[----:B------:R-:W-:Y:S05]  /*4f410*/  BSYNC.RECONVERGENT B3 ;  /* 0x0000000000037941 */ /* 0x000fea0003800200 */
.L_x_11159:
        /* <DEDUP_REMOVED lines=17> */
.L_x_11167:
[----:B------:R-:W-:Y:S05]  /*4f530*/  BSYNC.RECONVERGENT B4 ;  /* 0x0000000000047941 */ /* 0x000fea0003800200 */
.L_x_11166:
[----:B------:R-:W-:-:S04]  /*4f540*/  F2FP.F16.F32.PACK_AB R134, RZ, R134 ;  /* 0x00000086ff86723e */ /* 0x000fc800000000ff */
[----:B------:R-:W-:Y:S01]  /*4f550*/  PRMT R126, R9, 0x5410, R134 ;  /* 0x00005410097e7816 */ /* 0x000fe20000000086 */
[----:B------:R-:W-:Y:S06]  /*4f560*/  BRA `(.L_x_11168) ;  /* 0x0000000000047947 */ /* 0x000fec0003800000 */
.L_x_11165:
[----:B------:R-:W-:-:S07]  /*4f570*/  PRMT R126, R9, 0x5410, RZ ;  /* 0x00005410097e7816 */ /* 0x000fce00000000ff */
.L_x_11168:
[----:B------:R-:W-:Y:S05]  /*4f580*/  BSYNC.RECONVERGENT B3 ;  /* 0x0000000000037941 */ /* 0x000fea0003800200 */
.L_x_11164:
[----:B------:R-:W-:-:S05]  /*4f590*/  MOV R9, R126 ;  /* 0x0000007e00097202 */ /* 0x000fca0000000f00 */
[----:B------:R0:W-:Y:S01]  /*4f5a0*/  STG.E.64 desc[UR4][R124.64+0x4900], R8 ;  /* 0x004900087c007986 */ /* 0x0001e2000c101b04 */
[----:B------:R-:W-:Y:S05]  /*4f5b0*/  BRA `(.L_x_11169) ;  /* 0x0000000000107947 */ /* 0x000fea0003800000 */
.L_x_11151:
[----:B------:R-:W0:Y:S02]  /*4f5c0*/  LDCU UR7, c[0x0][0x39c] ;  /* 0x00007380ff0777ac */ /* 0x000e240008000800 */
[----:B0-----:R-:W-:-:S13]  /*4f5d0*/  ISETP.GE.AND P0, PT, R8, UR7, PT ;  /* 0x0000000708007c0c */ /* 0x001fda000bf06270 */
[----:B------:R-:W-:Y:S05]  /*4f5e0*/  @P0 EXIT ;  /* 0x000000000000094d */ /* 0x000fea0003800000 */
[----:B------:R0:W-:Y:S02]  /*4f5f0*/  STG.E.64 desc[UR4][R124.64+0x4900], RZ ;  /* 0x004900ff7c007986 */ /* 0x0001e4000c101b04 */
.L_x_11169:
[----:B------:R-:W-:Y:S05]  /*4f600*/  BSYNC.RECONVERGENT B2 ;  /* 0x0000000000027941 */ /* 0x000fea0003800200 */
.L_x_11150:
        /* <DEDUP_REMOVED lines=17> */
.L_x_11173:
[----:B------:R-:W-:Y:S05]  /*4f720*/  BSYNC.RECONVERGENT B3 ;  /* 0x0000000000037941 */ /* 0x000fea0003800200 */
.L_x_11172:
        /* <DEDUP_REMOVED lines=18> */
.L_x_11177:
[----:B------:R-:W-:Y:S05]  /*4f850*/  BSYNC.RECONVERGENT B4 ;  /* 0x0000000000047941 */ /* 0x000fea0003800200 */
.L_x_11176:
[----:B------:R-:W-:-:S04]  /*4f860*/  F2FP.F16.F32.PACK_AB R134, RZ, R134 ;  /* 0x00000086ff86723e */ /* 0x000fc800000000ff */
[----:B------:R-:W-:Y:S01]  /*4f870*/  PRMT R8, R8, 0x5410, R134 ;  /* 0x0000541008087816 */ /* 0x000fe20000000086 */
[----:B------:R-:W-:Y:S06]  /*4f880*/  BRA `(.L_x_11178) ;  /* 0x0000000000047947 */ /* 0x000fec0003800000 */
.L_x_11175:
[----:B------:R-:W-:-:S07]  /*4f890*/  PRMT R8, R8, 0x5410, RZ ;  /* 0x0000541008087816 */ /* 0x000fce00000000ff */
.L_x_11178:
[----:B------:R-:W-:Y:S05]  /*4f8a0*/  BSYNC.RECONVERGENT B3 ;  /* 0x0000000000037941 */ /* 0x000fea0003800200 */
.L_x_11174:
        /* <DEDUP_REMOVED lines=17> */
.L_x_11182:
[----:B------:R-:W-:Y:S05]  /*4f9c0*/  BSYNC.RECONVERGENT B4 ;  /* 0x0000000000047941 */ /* 0x000fea0003800200 */
.L_x_11181:
[----:B------:R-:W-:Y:S01]  /*4f9d0*/  F2FP.F16.F32.PACK_AB R9, RZ, R134 ;  /* 0x00000086ff09723e */ /* 0x000fe200000000ff */
[----:B------:R-:W-:Y:S06]  /*4f9e0*/  BRA `(.L_x_11183) ;  /* 0x0000000000047947 */ /* 0x000fec0003800000 */
.L_x_11180:
[----:B------:R-:W-:-:S07]  /*4f9f0*/  PRMT R9, RZ, 0x7610, R9 ;  /* 0x00007610ff097816 */ /* 0x000fce0000000009 */
.L_x_11183:
[----:B------:R-:W-:Y:S05]  /*4fa00*/  BSYNC.RECONVERGENT B3 ;  /* 0x0000000000037941 */ /* 0x000fea0003800200 */
.L_x_11179:
        /* <DEDUP_REMOVED lines=17> */
.L_x_11187:
[----:B------:R-:W-:Y:S05]  /*4fb20*/  BSYNC.RECONVERGENT B4 ;  /* 0x0000000000047941 */ /* 0x000fea0003800200 */
.L_x_11186:
[----:B------:R-:W-:-:S04]  /*4fb30*/  F2FP.F16.F32.PACK_AB R134, RZ, R134 ;  /* 0x00000086ff86723e */ /* 0x000fc800000000ff */
[----:B------:R-:W-:Y:S01]  /*4fb40*/  PRMT R126, R9, 0x5410, R134 ;  /* 0x00005410097e7816 */ /* 0x000fe20000000086 */
[----:B------:R-:W-:Y:S06]  /*4fb50*/  BRA `(.L_x_11188) ;  /* 0x0000000000047947 */ /* 0x000fec0003800000 */
.L_x_11185:
[----:B------:R-:W-:-:S07]  /*4fb60*/  PRMT R126, R9, 0x5410, RZ ;  /* 0x00005410097e7816 */ /* 0x000fce00000000ff */
.L_x_11188:
[----:B------:R-:W-:Y:S05]  /*4fb70*/  BSYNC.RECONVERGENT B3 ;  /* 0x0000000000037941 */ /* 0x000fea0003800200 */
.L_x_11184:
[----:B------:R-:W-:-:S05]  /*4fb80*/  MOV R9, R126 ;  /* 0x0000007e00097202 */ /* 0x000fca0000000f00 */
[----:B------:R0:W-:Y:S01]  /*4fb90*/  STG.E.64 desc[UR4][R124.64+0x4a00], R8 ;  /* 0x004a00087c007986 */ /* 0x0001e2000c101b04 */
[----:B------:R-:W-:Y:S05]  /*4fba0*/  BRA `(.L_x_11189) ;  /* 0x0000000000107947 */ /* 0x000fea0003800000 */
.L_x_11171:
[----:B------:R-:W0:Y:S02]  /*4fbb0*/  LDCU UR7, c[0x0][0x39c] ;  /* 0x00007380ff0777ac */ /* 0x000e240008000800 */
[----:B0-----:R-:W-:-:S13]  /*4fbc0*/  ISETP.GE.AND P0, PT, R8, UR7, PT ;  /* 0x0000000708007c0c */ /* 0x001fda000bf06270 */
[----:B------:R-:W-:Y:S05]  /*4fbd0*/  @P0 EXIT ;  /* 0x000000000000094d */ /* 0x000fea0003800000 */
[----:B------:R0:W-:Y:S02]  /*4fbe0*/  STG.E.64 desc[UR4][R124.64+0x4a00], RZ ;  /* 0x004a00ff7c007986 */ /* 0x0001e4000c101b04 */
.L_x_11189:
[----:B------:R-:W-:Y:S05]  /*4fbf0*/  BSYNC.RECONVERGENT B2 ;  /* 0x0000000000027941 */ /* 0x000fea0003800200 */
.L_x_11170:
        /* <DEDUP_REMOVED lines=17> */
.L_x_11193:
[----:B------:R-:W-:Y:S05]  /*4fd10*/  BSYNC.RECONVERGENT B3 ;  /* 0x0000000000037941 */ /* 0x000fea0003800200 */
.L_x_11192:
        /* <DEDUP_REMOVED lines=18> */
.L_x_11197:
[----:B------:R-:W-:Y:S05]  /*4fe40*/  BSYNC.RECONVERGENT B4 ;  /* 0x0000000000047941 */ /* 0x000fea0003800200 */
.L_x_11196:
[----:B------:R-:W-:-:S04]  /*4fe50*/  F2FP.F16.F32.PACK_AB R134, RZ, R134 ;  /* 0x00000086ff86723e */ /* 0x000fc800000000ff */
[----:B------:R-:W-:Y:S01]  /*4fe60*/  PRMT R8, R8, 0x5410, R134 ;  /* 0x0000541008087816 */ /* 0x000fe20000000086 */
[----:B------:R-:W-:Y:S06]  /*4fe70*/  BRA `(.L_x_11198) ;  /* 0x0000000000047947 */ /* 0x000fec0003800000 */
.L_x_11195:
[----:B------:R-:W-:-:S07]  /*4fe80*/  PRMT R8, R8, 0x5410, RZ ;  /* 0x0000541008087816 */ /* 0x000fce00000000ff */
.L_x_11198:
[----:B------:R-:W-:Y:S05]  /*4fe90*/  BSYNC.RECONVERGENT B3 ;  /* 0x0000000000037941 */ /* 0x000fea0003800200 */
.L_x_11194:
        /* <DEDUP_REMOVED lines=17> */
.L_x_11202:
[----:B------:R-:W-:Y:S05]  /*4ffb0*/  BSYNC.RECONVERGENT B4 ;  /* 0x0000000000047941 */ /* 0x000fea0003800200 */
.L_x_11201:
[----:B------:R-:W-:Y:S01]  /*4ffc0*/  F2FP.F16.F32.PACK_AB R9, RZ, R134 ;  /* 0x00000086ff09723e */ /* 0x000fe200000000ff */
[----:B------:R-:W-:Y:S06]  /*4ffd0*/  BRA `(.L_x_11203) ;  /* 0x0000000000047947 */ /* 0x000fec0003800000 */
.L_x_11200:
[----:B------:R-:W-:-:S07]  /*4ffe0*/  PRMT R9, RZ, 0x7610, R9 ;  /* 0x00007610ff097816 */ /* 0x000fce0000000009 */
.L_x_11203:
[----:B------:R-:W-:Y:S05]  /*4fff0*/  BSYNC.RECONVERGENT B3 ;  /* 0x0000000000037941 */ /* 0x000fea0003800200 */
.L_x_11199:
        /* <DEDUP_REMOVED lines=17> */
.L_x_11207:
[----:B------:R-:W-:Y:S05]  /*50110*/  BSYNC.RECONVERGENT B4 ;  /* 0x0000000000047941 */ /* 0x000fea0003800200 */
.L_x_11206:
[----:B------:R-:W-:-:S04]  /*50120*/  F2FP.F16.F32.PACK_AB R134, RZ, R134 ;  /* 0x00000086ff86723e */ /* 0x000fc800000000ff */
[----:B------:R-:W-:Y:S01]  /*50130*/  PRMT R126, R9, 0x5410, R134 ;  /* 0x00005410097e7816 */ /* 0x000fe20000000086 */
[----:B------:R-:W-:Y:S06]  /*50140*/  BRA `(.L_x_11208) ;  /* 0x0000000000047947 */ /* 0x000fec0003800000 */
.L_x_11205:
[----:B------:R-:W-:-:S07]  /*50150*/  PRMT R126, R9, 0x5410, RZ ;  /* 0x00005410097e7816 */ /* 0x000fce00000000ff */
.L_x_11208:
[----:B------:R-:W-:Y:S05]  /*50160*/  BSYNC.RECONVERGENT B3 ;  /* 0x0000000000037941 */ /* 0x000fea0003800200 */
.L_x_11204:
[----:B------:R-:W-:-:S05]  /*50170*/  MOV R9, R126 ;  /* 0x0000007e00097202 */ /* 0x000fca0000000f00 */
[----:B------:R0:W-:Y:S01]  /*50180*/  STG.E.64 desc[UR4][R124.64+0x4b00], R8 ;  /* 0x004b00087c007986 */ /* 0x0001e2000c101b04 */
[----:B------:R-:W-:Y:S05]  /*50190*/  BRA `(.L_x_11209) ;  /* 0x0000000000107947 */ /* 0x000fea0003800000 */
.L_x_11191:
[----:B------:R-:W0:Y:S02]  /*501a0*/  LDCU UR7, c[0x0][0x39c] ;  /* 0x00007380ff0777ac */ /* 0x000e240008000800 */
[----:B0-----:R-:W-:-:S13]  /*501b0*/  ISETP.GE.AND P0, PT, R8, UR7, PT ;  /* 0x0000000708007c0c */ /* 0x001fda000bf06270 */
[----:B------:R-:W-:Y:S05]  /*501c0*/  @P0 EXIT ;  /* 0x000000000000094d */ /* 0x000fea0003800000 */
[----:B------:R0:W-:Y:S02]  /*501d0*/  STG.E.64 desc[UR4][R124.64+0x4b00], RZ ;  /* 0x004b00ff7c007986 */ /* 0x0001e4000c101b04 */
.L_x_11209:
[----:B------:R-:W-:Y:S05]  /*501e0*/  BSYNC.RECONVERGENT B2 ;  /* 0x0000000000027941 */ /* 0x000fea0003800200 */
.L_x_11190:
        /* <DEDUP_REMOVED lines=17> */
.L_x_11213:
[----:B------:R-:W-:Y:S05]  /*50300*/  BSYNC.RECONVERGENT B3 ;  /* 0x0000000000037941 */ /* 0x000fea0003800200 */
.L_x_11212:
[----:B------:R-:W-:Y:S01]  /*50310*/  VIADD R8, R10, 0x2601 ;  /* 0x000026010a087836 */ /* 0x000fe20000000000 */
[----:B------:R-:W-:Y:S04]  /*50320*/  BSSY.RECONVERGENT B3, `(.L_x_11214) ;  /* 0x0000016000037945 */ /* 0x000fe80003800200 */
        /* <DEDUP_REMOVED lines=16> */
.L_x_11217:
[----:B------:R-:W-:Y:S05]  /*50430*/  BSYNC.RECONVERGENT B4 ;  /* 0x0000000000047941 */ /* 0x000fea0003800200 */
.L_x_11216:
[----:B------:R-:W-:-:S04]  /*50440*/  F2FP.F16.F32.PACK_AB R134, RZ, R134 ;  /* 0x00000086ff86723e */ /* 0x000fc800000000ff */
[----:B------:R-:W-:Y:S01]  /*50450*/  PRMT R8, R8, 0x5410, R134 ;  /* 0x0000541008087816 */ /* 0x000fe20000000086 */
[----:B------:R-:W-:Y:S06]  /*50460*/  BRA `(.L_x_11218) ;  /* 0x0000000000047947 */ /* 0x000fec0003800000 */
.L_x_11215:
[----:B------:R-:W-:-:S07]  /*50470*/  PRMT R8, R8, 0x5410, RZ ;  /* 0x0000541008087816 */ /* 0x000fce00000000ff */
.L_x_11218:
[----:B------:R-:W-:Y:S05]  /*50480*/  BSYNC.RECONVERGENT B3 ;  /* 0x0000000000037941 */ /* 0x000fea0003800200 */
.L_x_11214:
        /* <DEDUP_REMOVED lines=17> */
.L_x_11222:
[----:B------:R-:W-:Y:S05]  /*505a0*/  BSYNC.RECONVERGENT B4 ;  /* 0x0000000000047941 */ /* 0x000fea0003800200 */
.L_x_11221:
[----:B------:R-:W-:Y:S01]  /*505b0*/  F2FP.F16.F32.PACK_AB R9, RZ, R134 ;  /* 0x00000086ff09723e */ /* 0x000fe200000000ff */
[----:B------:R-:W-:Y:S06]  /*505c0*/  BRA `(.L_x_11223) ;  /* 0x0000000000047947 */ /* 0x000fec0003800000 */
.L_x_11220:
[----:B------:R-:W-:-:S07]  /*505d0*/  PRMT R9, RZ, 0x7610, R9 ;  /* 0x00007610ff097816 */ /* 0x000fce0000000009 */
.L_x_11223:
[----:B------:R-:W-:Y:S05]  /*505e0*/  BSYNC.RECONVERGENT B3 ;  /* 0x0000000000037941 */ /* 0x000fea0003800200 */
.L_x_11219:
        /* <DEDUP_REMOVED lines=17> */
.L_x_11227:
[----:B------:R-:W-:Y:S05]  /*50700*/  BSYNC.RECONVERGENT B4 ;  /* 0x0000000000047941 */ /* 0x000fea0003800200 */
.L_x_11226:
[----:B------:R-:W-:-:S04]  /*50710*/  F2FP.F16.F32.PACK_AB R134, RZ, R134 ;  /* 0x00000086ff86723e */ /* 0x000fc800000000ff */
[----:B------:R-:W-:Y:S01]  /*50720*/  PRMT R126, R9, 0x5410, R134 ;  /* 0x00005410097e7816 */ /* 0x000fe20000000086 */
[----:B------:R-:W-:Y:S06]  /*50730*/  BRA `(.L_x_11228) ;  /* 0x0000000000047947 */ /* 0x000fec0003800000 */
.L_x_11225:
[----:B------:R-:W-:-:S07]  /*50740*/  PRMT R126, R9, 0x5410, RZ ;  /* 0x00005410097e7816 */ /* 0x000fce00000000ff */
.L_x_11228:
[----:B------:R-:W-:Y:S05]  /*50750*/  BSYNC.RECONVERGENT B3 ;  /* 0x0000000000037941 */ /* 0x000fea0003800200 */
.L_x_11224:
[----:B------:R-:W-:-:S05]  /*50760*/  MOV R9, R126 ;  /* 0x0000007e00097202 */ /* 0x000fca0000000f00 */
[----:B------:R0:W-:Y:S01]  /*50770*/  STG.E.64 desc[UR4][R124.64+0x4c00], R8 ;  /* 0x004c00087c007986 */ /* 0x0001e2000c101b04 */
[----:B------:R-:W-:Y:S05]  /*50780*/  BRA `(.L_x_11229) ;  /* 0x0000000000107947 */ /* 0x000fea0003800000 */
.L_x_11211:
[----:B------:R-:W0:Y:S02]  /*50790*/  LDCU UR7, c[0x0][0x39c] ;  /* 0x00007380ff0777ac */ /* 0x000e240008000800 */
[----:B0-----:R-:W-:-:S13]  /*507a0*/  ISETP.GE.AND P0, PT, R8, UR7, PT ;  /* 0x0000000708007c0c */ /* 0x001fda000bf06270 */
[----:B------:R-:W-:Y:S05]  /*507b0*/  @P0 EXIT ;  /* 0x000000000000094d */ /* 0x000fea0003800000 */
[----:B------:R0:W-:Y:S02]  /*507c0*/  STG.E.64 desc[UR4][R124.64+0x4c00], RZ ;  /* 0x004c00ff7c007986 */ /* 0x0001e4000c101b04 */
.L_x_11229:
[----:B------:R-:W-:Y:S05]  /*507d0*/  BSYNC.RECONVERGENT B2 ;  /* 0x0000000000027941 */ /* 0x000fea0003800200 */
.L_x_11210:
        /* <DEDUP_REMOVED lines=17> */
.L_x_11233:
[----:B------:R-:W-:Y:S05]  /*508f0*/  BSYNC.RECONVERGENT B3 ;  /* 0x0000000000037941 */ /* 0x000fea0003800200 */
.L_x_11232:
        /* <DEDUP_REMOVED lines=18> */
.L_x_11237:
[----:B------:R-:W-:Y:S05]  /*50a20*/  BSYNC.RECONVERGENT B4 ;  /* 0x0000000000047941 */ /* 0x000fea0003800200 */
.L_x_11236:
[----:B------:R-:W-:-:S04]  /*50a30*/  F2FP.F16.F32.PACK_AB R134, RZ, R134 ;  /* 0x00000086ff86723e */ /* 0x000fc800000000ff */
[----:B------:R-:W-:Y:S01]  /*50a40*/  PRMT R8, R8, 0x5410, R134 ;  /* 0x0000541008087816 */ /* 0x000fe20000000086 */
[----:B------:R-:W-:Y:S06]  /*50a50*/  BRA `(.L_x_11238) ;  /* 0x0000000000047947 */ /* 0x000fec0003800000 */
.L_x_11235:
[----:B------:R-:W-:-:S07]  /*50a60*/  PRMT R8, R8, 0x5410, RZ ;  /* 0x0000541008087816 */ /* 0x000fce00000000ff */
.L_x_11238:
[----:B------:R-:W-:Y:S05]  /*50a70*/  BSYNC.RECONVERGENT B3 ;  /* 0x0000000000037941 */ /* 0x000fea0003800200 */
.L_x_11234:
        /* <DEDUP_REMOVED lines=17> */
.L_x_11242:
[----:B------:R-:W-:Y:S05]  /*50b90*/  BSYNC.RECONVERGENT B4 ;  /* 0x0000000000047941 */ /* 0x000fea0003800200 */
.L_x_11241:
[----:B------:R-:W-:Y:S01]  /*50ba0*/  F2FP.F16.F32.PACK_AB R9, RZ, R134 ;  /* 0x00000086ff09723e */ /* 0x000fe200000000ff */
[----:B------:R-:W-:Y:S06]  /*50bb0*/  BRA `(.L_x_11243) ;  /* 0x0000000000047947 */ /* 0x000fec0003800000 */
.L_x_11240:
[----:B------:R-:W-:-:S07]  /*50bc0*/  PRMT R9, RZ, 0x7610, R9 ;  /* 0x00007610ff097816 */ /* 0x000fce0000000009 */
.L_x_11243:
[----:B------:R-:W-:Y:S05]  /*50bd0*/  BSYNC.RECONVERGENT B3 ;  /* 0x0000000000037941 */ /* 0x000fea0003800200 */
.L_x_11239:
        /* <DEDUP_REMOVED lines=17> */
.L_x_11247:
[----:B------:R-:W-:Y:S05]  /*50cf0*/  BSYNC.RECONVERGENT B4 ;  /* 0x0000000000047941 */ /* 0x000fea0003800200 */
.L_x_11246:
[----:B------:R-:W-:-:S04]  /*50d00*/  F2FP.F16.F32.PACK_AB R134, RZ, R134 ;  /* 0x00000086ff86723e */ /* 0x000fc800000000ff */
[----:B------:R-:W-:Y:S01]  /*50d10*/  PRMT R126, R9, 0x5410, R134 ;  /* 0x00005410097e7816 */ /* 0x000fe20000000086 */
[----:B------:R-:W-:Y:S06]  /*50d20*/  BRA `(.L_x_11248) ;  /* 0x0000000000047947 */ /* 0x000fec0003800000 */
.L_x_11245:
[----:B------:R-:W-:-:S07]  /*50d30*/  PRMT R126, R9, 0x5410, RZ ;  /* 0x00005410097e7816 */ /* 0x000fce00000000ff */
.L_x_11248:
[----:B------:R-:W-:Y:S05]  /*50d40*/  BSYNC.RECONVERGENT B3 ;  /* 0x0000000000037941 */ /* 0x000fea0003800200 */
.L_x_11244:
[----:B------:R-:W-:-:S05]  /*50d50*/  MOV R9, R126 ;  /* 0x0000007e00097202 */ /* 0x000fca0000000f00 */
[----:B------:R0:W-:Y:S01]  /*50d60*/  STG.E.64 desc[UR4][R124.64+0x4d00], R8 ;  /* 0x004d00087c007986 */ /* 0x0001e2000c101b04 */
[----:B------:R-:W-:Y:S05]  /*50d70*/  BRA `(.L_x_11249) ;  /* 0x0000000000107947 */ /* 0x000fea0003800000 */
.L_x_11231:
[----:B------:R-:W0:Y:S02]  /*50d80*/  LDCU UR7, c[0x0][0x39c] ;  /* 0x00007380ff0777ac */ /* 0x000e240008000800 */
[----:B0-----:R-:W-:-:S13]  /*50d90*/  ISETP.GE.AND P0, PT, R8, UR7, PT ;  /* 0x0000000708007c0c */ /* 0x001fda000bf06270 */
[----:B------:R-:W-:Y:S05]  /*50da0*/  @P0 EXIT ;  /* 0x000000000000094d */ /* 0x000fea0003800000 */
[----:B------:R0:W-:Y:S02]  /*50db0*/  STG.E.64 desc[UR4][R124.64+0x4d00], RZ ;  /* 0x004d00ff7c007986 */ /* 0x0001e4000c101b04 */
.L_x_11249:
[----:B------:R-:W-:Y:S05]  /*50dc0*/  BSYNC.RECONVERGENT B2 ;  /* 0x0000000000027941 */ /* 0x000fea0003800200 */
.L_x_11230:
        /* <DEDUP_REMOVED lines=17> */
.L_x_11253:
[----:B------:R-:W-:Y:S05]  /*50ee0*/  BSYNC.RECONVERGENT B3 ;  /* 0x0000000000037941 */ /* 0x000fea0003800200 */
.L_x_11252:
        /* <DEDUP_REMOVED lines=18> */
.L_x_11257:
[----:B------:R-:W-:Y:S05]  /*51010*/  BSYNC.RECONVERGENT B4 ;  /* 0x0000000000047941 */ /* 0x000fea0003800200 */
.L_x_11256:
[----:B------:R-:W-:-:S04]  /*51020*/  F2FP.F16.F32.PACK_AB R134, RZ, R134 ;  /* 0x00000086ff86723e */ /* 0x000fc800000000ff */
[----:B------:R-:W-:Y:S01]  /*51030*/  PRMT R8, R8, 0x5410, R134 ;  /* 0x0000541008087816 */ /* 0x000fe20000000086 */
[----:B------:R-:W-:Y:S06]  /*51040*/  BRA `(.L_x_11258) ;  /* 0x0000000000047947 */ /* 0x000fec0003800000 */
.L_x_11255:
[----:B------:R-:W-:-:S07]  /*51050*/  PRMT R8, R8, 0x5410, RZ ;  /* 0x0000541008087816 */ /* 0x000fce00000000ff */
.L_x_11258:
[----:B------:R-:W-:Y:S05]  /*51060*/  BSYNC.RECONVERGENT B3 ;  /* 0x0000000000037941 */ /* 0x000fea0003800200 */
.L_x_11254:
        /* <DEDUP_REMOVED lines=17> */
.L_x_11262:
[----:B------:R-:W-:Y:S05]  /*51180*/  BSYNC.RECONVERGENT B4 ;  /* 0x0000000000047941 */ /* 0x000fea0003800200 */
.L_x_11261:
[----:B------:R-:W-:Y:S01]  /*51190*/  F2FP.F16.F32.PACK_AB R9, RZ, R134 ;  /* 0x00000086ff09723e */ /* 0x000fe200000000ff */
[----:B------:R-:W-:Y:S06]  /*511a0*/  BRA `(.L_x_11263) ;  /* 0x0000000000047947 */ /* 0x000fec0003800000 */
.L_x_11260:
[----:B------:R-:W-:-:S07]  /*511b0*/  PRMT R9, RZ, 0x7610, R9 ;  /* 0x00007610ff097816 */ /* 0x000fce0000000009 */
.L_x_11263:
[----:B------:R-:W-:Y:S05]  /*511c0*/  BSYNC.RECONVERGENT B3 ;  /* 0x0000000000037941 */ /* 0x000fea0003800200 */
.L_x_11259:
        /* <DEDUP_REMOVED lines=17> */
.L_x_11267:
[----:B------:R-:W-:Y:S05]  /*512e0*/  BSYNC.RECONVERGENT B4 ;  /* 0x0000000000047941 */ /* 0x000fea0003800200 */
.L_x_11266:
[----:B------:R-:W-:-:S04]  /*512f0*/  F2FP.F16.F32.PACK_AB R134, RZ, R134 ;  /* 0x00000086ff86723e */ /* 0x000fc800000000ff */
[----:B------:R-:W-:Y:S01]  /*51300*/  PRMT R126, R9, 0x5410, R134 ;  /* 0x00005410097e7816 */ /* 0x000fe20000000086 */
[----:B------:R-:W-:Y:S06]  /*51310*/  BRA `(.L_x_11268) ;  /* 0x0000000000047947 */ /* 0x000fec0003800000 */
.L_x_11265:
[----:B------:R-:W-:-:S07]  /*51320*/  PRMT R126, R9, 0x5410, RZ ;  /* 0x00005410097e7816 */ /* 0x000fce00000000ff */
.L_x_11268:
[----:B------:R-:W-:Y:S05]  /*51330*/  BSYNC.RECONVERGENT B3 ;  /* 0x0000000000037941 */ /* 0x000fea0003800200 */
.L_x_11264:
[----:B------:R-:W-:-:S05]  /*51340*/  MOV R9, R126 ;  /* 0x0000007e00097202 */ /* 0x000fca0000000f00 */
[----:B------:R0:W-:Y:S01]  /*51350*/  STG.E.64 desc[UR4][R124.64+0x4e00], R8 ;  /* 0x004e00087c007986 */ /* 0x0001e2000c101b04 */
[----:B------:R-:W-:Y:S05]  /*51360*/  BRA `(.L_x_11269) ;  /* 0x0000000000107947 */ /* 0x000fea0003800000 */
.L_x_11251:
[----:B------:R-:W0:Y:S02]  /*51370*/  LDCU UR7, c[0x0][0x39c] ;  /* 0x00007380ff0777ac */ /* 0x000e240008000800 */
[----:B0-----:R-:W-:-:S13]  /*51380*/  ISETP.GE.AND P0, PT, R8, UR7, PT ;  /* 0x0000000708007c0c */ /* 0x001fda000bf06270 */
[----:B------:R-:W-:Y:S05]  /*51390*/  @P0 EXIT ;  /* 0x000000000000094d */ /* 0x000fea0003800000 */
[----:B------:R0:W-:Y:S02]  /*513a0*/  STG.E.64 desc[UR4][R124.64+0x4e00], RZ ;  /* 0x004e00ff7c007986 */ /* 0x0001e4000c101b04 */
.L_x_11269:
[----:B------:R-:W-:Y:S05]  /*513b0*/  BSYNC.RECONVERGENT B2 ;  /* 0x0000000000027941 */ /* 0x000fea0003800200 */
.L_x_11250:
        /* <DEDUP_REMOVED lines=17> */
.L_x_11273:
[----:B------:R-:W-:Y:S05]  /*514d0*/  BSYNC.RECONVERGENT B3 ;  /* 0x0000000000037941 */ /* 0x000fea0003800200 */
.L_x_11272:
        /* <DEDUP_REMOVED lines=18> */
.L_x_11277:
[----:B------:R-:W-:Y:S05]  /*51600*/  BSYNC.RECONVERGENT B4 ;  /* 0x0000000000047941 */ /* 0x000fea0003800200 */
.L_x_11276:
[----:B------:R-:W-:-:S04]  /*51610*/  F2FP.F16.F32.PACK_AB R134, RZ, R134 ;  /* 0x00000086ff86723e */ /* 0x000fc800000000ff */
[----:B------:R-:W-:Y:S01]  /*51620*/  PRMT R8, R8, 0x5410, R134 ;  /* 0x0000541008087816 */ /* 0x000fe20000000086 */
[----:B------:R-:W-:Y:S06]  /*51630*/  BRA `(.L_x_11278) ;  /* 0x0000000000047947 */ /* 0x000fec0003800000 */
.L_x_11275:
[----:B------:R-:W-:-:S07]  /*51640*/  PRMT R8, R8, 0x5410, RZ ;  /* 0x0000541008087816 */ /* 0x000fce00000000ff */
.L_x_11278:
[----:B------:R-:W-:Y:S05]  /*51650*/  BSYNC.RECONVERGENT B3 ;  /* 0x0000000000037941 */ /* 0x000fea0003800200 */
.L_x_11274:
        /* <DEDUP_REMOVED lines=17> */
.L_x_11282:
[----:B------:R-:W-:Y:S05]  /*51770*/  BSYNC.RECONVERGENT B4 ;  /* 0x0000000000047941 */ /* 0x000fea0003800200 */
.L_x_11281:
[----:B------:R-:W-:Y:S01]  /*51780*/  F2FP.F16.F32.PACK_AB R9, RZ, R134 ;  /* 0x00000086ff09723e */ /* 0x000fe200000000ff */
[----:B------:R-:W-:Y:S06]  /*51790*/  BRA `(.L_x_11283) ;  /* 0x0000000000047947 */ /* 0x000fec0003800000 */
.L_x_11280:
[----:B------:R-:W-:-:S07]  /*517a0*/  PRMT R9, RZ, 0x7610, R9 ;  /* 0x00007610ff097816 */ /* 0x000fce0000000009 */
.L_x_11283:
[----:B------:R-:W-:Y:S05]  /*517b0*/  BSYNC.RECONVERGENT B3 ;  /* 0x0000000000037941 */ /* 0x000fea0003800200 */
.L_x_11279:
        /* <DEDUP_REMOVED lines=17> */
.L_x_11287:
[----:B------:R-:W-:Y:S05]  /*518d0*/  BSYNC.RECONVERGENT B4 ;  /* 0x0000000000047941 */ /* 0x000fea0003800200 */
.L_x_11286:
[----:B------:R-:W-:-:S04]  /*518e0*/  F2FP.F16.F32.PACK_AB R134, RZ, R134 ;  /* 0x00000086ff86723e */ /* 0x000fc800000000ff */
[----:B------:R-:W-:Y:S01]  /*518f0*/  PRMT R126, R9, 0x5410, R134 ;  /* 0x00005410097e7816 */ /* 0x000fe20000000086 */
[----:B------:R-:W-:Y:S06]  /*51900*/  BRA `(.L_x_11288) ;  /* 0x0000000000047947 */ /* 0x000fec0003800000 */
.L_x_11285:
[----:B------:R-:W-:-:S07]  /*51910*/  PRMT R126, R9, 0x5410, RZ ;  /* 0x00005410097e7816 */ /* 0x000fce00000000ff */
.L_x_11288:
[----:B------:R-:W-:Y:S05]  /*51920*/  BSYNC.RECONVERGENT B3 ;  /* 0x0000000000037941 */ /* 0x000fea0003800200 */
.L_x_11284:
[----:B------:R-:W-:-:S05]  /*51930*/  MOV R9, R126 ;  /* 0x0000007e00097202 */ /* 0x000fca0000000f00 */
[----:B------:R0:W-:Y:S01]  /*51940*/  STG.E.64 desc[UR4][R124.64+0x4f00], R8 ;  /* 0x004f00087c007986 */ /* 0x0001e2000c101b04 */
[----:B------:R-:W-:Y:S05]  /*51950*/  BRA `(.L_x_11289) ;  /* 0x0000000000107947 */ /* 0x000fea0003800000 */
.L_x_11271:
[----:B------:R-:W0:Y:S02]  /*51960*/  LDCU UR7, c[0x0][0x39c] ;  /* 0x00007380ff0777ac */ /* 0x000e240008000800 */
[----:B0-----:R-:W-:-:S13]  /*51970*/  ISETP.GE.AND P0, PT, R8, UR7, PT ;  /* 0x0000000708007c0c */ /* 0x001fda000bf06270 */
[----:B------:R-:W-:Y:S05]  /*51980*/  @P0 EXIT ;  /* 0x000000000000094d */ /* 0x000fea0003800000 */
[----:B------:R0:W-:Y:S02]  /*51990*/  STG.E.64 desc[UR4][R124.64+0x4f00], RZ ;  /* 0x004f00ff7c007986 */ /* 0x0001e4000c101b04 */
.L_x_11289:
[----:B------:R-:W-:Y:S05]  /*519a0*/  BSYNC.RECONVERGENT B2 ;  /* 0x0000000000027941 */ /* 0x000fea0003800200 */
.L_x_11270:
        /* <DEDUP_REMOVED lines=17> */
.L_x_11293:
[----:B------:R-:W-:Y:S05]  /*51ac0*/  BSYNC.RECONVERGENT B3 ;  /* 0x0000000000037941 */ /* 0x000fea0003800200 */
.L_x_11292:
        /* <DEDUP_REMOVED lines=18> */
.L_x_11297:
[----:B------:R-:W-:Y:S05]  /*51bf0*/  BSYNC.RECONVERGENT B4 ;  /* 0x0000000000047941 */ /* 0x000fea0003800200 */
.L_x_11296:
[----:B------:R-:W-:-:S04]  /*51c00*/  F2FP.F16.F32.PACK_AB R134, RZ, R134 ;  /* 0x00000086ff86723e */ /* 0x000fc800000000ff */
[----:B------:R-:W-:Y:S01]  /*51c10*/  PRMT R9, R9, 0x5410, R134 ;  /* 0x0000541009097816 */ /* 0x000fe20000000086 */
[----:B------:R-:W-:Y:S06]  /*51c20*/  BRA `(.L_x_11298) ;  /* 0x0000000000047947 */ /* 0x000fec0003800000 */
.L_x_11295:
[----:B------:R-:W-:-:S07]  /*51c30*/  PRMT R9, R9, 0x5410, RZ ;  /* 0x0000541009097816 */ /* 0x000fce00000000ff */
.L_x_11298:
[----:B------:R-:W-:Y:S05]  /*51c40*/  BSYNC.RECONVERGENT B3 ;  /* 0x0000000000037941 */ /* 0x000fea0003800200 */
.L_x_11294:
        /* <DEDUP_REMOVED lines=17> */
.L_x_11302:
[----:B------:R-:W-:Y:S05]  /*51d60*/  BSYNC.RECONVERGENT B4 ;  /* 0x0000000000047941 */ /* 0x000fea0003800200 */
.L_x_11301:
[----:B------:R-:W-:Y:S01]  /*51d70*/  F2FP.F16.F32.PACK_AB R11, RZ, R134 ;  /* 0x00000086ff0b723e */ /* 0x000fe200000000ff */
[----:B------:R-:W-:Y:S06]  /*51d80*/  BRA `(.L_x_11303) ;  /* 0x0000000000047947 */ /* 0x000fec0003800000 */
.L_x_11300:
[----:B------:R-:W-:-:S07]  /*51d90*/  PRMT R11, RZ, 0x7610, R11 ;  /* 0x00007610ff0b7816 */ /* 0x000fce000000000b */
.L_x_11303:
[----:B------:R-:W-:Y:S05]  /*51da0*/  BSYNC.RECONVERGENT B3 ;  /* 0x0000000000037941 */ /* 0x000fea0003800200 */
.L_x_11299:
        /* <DEDUP_REMOVED lines=17> */
.L_x_11307:
[----:B------:R-:W-:Y:S05]  /*51ec0*/  BSYNC.RECONVERGENT B4 ;  /* 0x0000000000047941 */ /* 0x000fea0003800200 */
.L_x_11306:
[----:B------:R-:W-:-:S04]  /*51ed0*/  F2FP.F16.F32.PACK_AB R134, RZ, R134 ;  /* 0x00000086ff86723e */ /* 0x000fc800000000ff */
[----:B------:R-:W-:Y:S01]  /*51ee0*/  PRMT R126, R11, 0x5410, R134 ;  /* 0x000054100b7e7816 */ /* 0x000fe20000000086 */
[----:B------:R-:W-:Y:S06]  /*51ef0*/  BRA `(.L_x_11308) ;  /* 0x0000000000047947 */ /* 0x000fec0003800000 */
.L_x_11305:
[----:B------:R-:W-:-:S07]  /*51f00*/  PRMT R126, R11, 0x5410, RZ ;  /* 0x000054100b7e7816 */ /* 0x000fce00000000ff */
.L_x_11308:
[----:B------:R-:W-:Y:S05]  /*51f10*/  BSYNC.RECONVERGENT B3 ;  /* 0x0000000000037941 */ /* 0x000fea0003800200 */
.L_x_11304:
[----:B------:R-:W-:Y:S02]  /*51f20*/  MOV R8, R9 ;  /* 0x0000000900087202 */ /* 0x000fe40000000f00 */
[----:B------:R-:W-:-:S05]  /*51f30*/  MOV R9, R126 ;  /* 0x0000007e00097202 */ /* 0x000fca0000000f00 */
[----:B------:R0:W-:Y:S01]  /*51f40*/  STG.E.64 desc[UR4][R124.64+0x5000], R8 ;  /* 0x005000087c007986 */ /* 0x0001e2000c101b04 */
[----:B------:R-:W-:Y:S05]  /*51f50*/  BRA `(.L_x_11309) ;  /* 0x0000000000107947 */ /* 0x000fea0003800000 */
.L_x_11291:
[----:B------:R-:W0:Y:S02]  /*51f60*/  LDCU UR7, c[0x0][0x39c] ;  /* 0x00007380ff0777ac */ /* 0x000e240008000800 */
[----:B0-----:R-:W-:-:S13]  /*51f70*/  ISETP.GE.AND P0, PT, R8, UR7, PT ;  /* 0x0000000708007c0c */ /* 0x001fda000bf06270 */
[----:B------:R-:W-:Y:S05]  /*51f80*/  @P0 EXIT ;  /* 0x000000000000094d */ /* 0x000fea0003800000 */
[----:B------:R0:W-:Y:S02]  /*51f90*/  STG.E.64 desc[UR4][R124.64+0x5000], RZ ;  /* 0x005000ff7c007986 */ /* 0x0001e4000c101b04 */
.L_x_11309:
[----:B------:R-:W-:Y:S05]  /*51fa0*/  BSYNC.RECONVERGENT B2 ;  /* 0x0000000000027941 */ /* 0x000fea0003800200 */
.L_x_11290:
        /* <DEDUP_REMOVED lines=17> */
.L_x_11313:
[----:B------:R-:W-:Y:S05]  /*520c0*/  BSYNC.RECONVERGENT B3 ;  /* 0x0000000000037941 */ /* 0x000fea0003800200 */
.L_x_11312:
        /* <DEDUP_REMOVED lines=18> */
.L_x_11317:
[----:B------:R-:W-:Y:S05]  /*521f0*/  BSYNC.RECONVERGENT B4 ;  /* 0x0000000000047941 */ /* 0x000fea0003800200 */
.L_x_11316:
[----:B------:R-:W-:-:S04]  /*52200*/  F2FP.F16.F32.PACK_AB R134, RZ, R134 ;  /* 0x00000086ff86723e */ /* 0x000fc800000000ff */
[----:B------:R-:W-:Y:S01]  /*52210*/  PRMT R9, R9, 0x5410, R134 ;  /* 0x0000541009097816 */ /* 0x000fe20000000086 */
[----:B------:R-:W-:Y:S06]  /*52220*/  BRA `(.L_x_11318) ;  /* 0x0000000000047947 */ /* 0x000fec0003800000 */
.L_x_11315:
[----:B------:R-:W-:-:S07]  /*52230*/  PRMT R9, R9, 0x5410, RZ ;  /* 0x0000541009097816 */ /* 0x000fce00000000ff */
.L_x_11318:
[----:B------:R-:W-:Y:S05]  /*52240*/  BSYNC.RECONVERGENT B3 ;  /* 0x0000000000037941 */ /* 0x000fea0003800200 */
.L_x_11314:
        /* <DEDUP_REMOVED lines=17> */
.L_x_11322:
[----:B------:R-:W-:Y:S05]  /*52360*/  BSYNC.RECONVERGENT B4 ;  /* 0x0000000000047941 */ /* 0x000fea0003800200 */
.L_x_11321:
[----:B------:R-:W-:Y:S01]  /*52370*/  F2FP.F16.F32.PACK_AB R11, RZ, R134 ;  /* 0x00000086ff0b723e */ /* 0x000fe200000000ff */
[----:B------:R-:W-:Y:S06]  /*52380*/  BRA `(.L_x_11323) ;  /* 0x0000000000047947 */ /* 0x000fec0003800000 */
.L_x_11320:
[----:B------:R-:W-:-:S07]  /*52390*/  PRMT R11, RZ, 0x7610, R11 ;  /* 0x00007610ff0b7816 */ /* 0x000fce000000000b */
.L_x_11323:
[----:B------:R-:W-:Y:S05]  /*523a0*/  BSYNC.RECONVERGENT B3 ;  /* 0x0000000000037941 */ /* 0x000fea0003800200 */
.L_x_11319:
        /* <DEDUP_REMOVED lines=17> */
.L_x_11327:
[----:B------:R-:W-:Y:S05]  /*524c0*/  BSYNC.RECONVERGENT B4 ;  /* 0x0000000000047941 */ /* 0x000fea0003800200 */
.L_x_11326:
[----:B------:R-:W-:-:S04]  /*524d0*/  F2FP.F16.F32.PACK_AB R134, RZ, R134 ;  /* 0x00000086ff86723e */ /* 0x000fc800000000ff */
[----:B------:R-:W-:Y:S01]  /*524e0*/  PRMT R126, R11, 0x5410, R134 ;  /* 0x000054100b7e7816 */ /* 0x000fe20000000086 */
[----:B------:R-:W-:Y:S06]  /*524f0*/  BRA `(.L_x_11328) ;  /* 0x0000000000047947 */ /* 0x000fec0003800000 */
.L_x_11325:
[----:B------:R-:W-:-:S07]  /*52500*/  PRMT R126, R11, 0x5410, RZ ;  /* 0x000054100b7e7816 */ /* 0x000fce00000000ff */
.L_x_11328:
[----:B------:R-:W-:Y:S05]  /*52510*/  BSYNC.RECONVERGENT B3 ;  /* 0x0000000000037941 */ /* 0x000fea0003800200 */
.L_x_11324:
[----:B------:R-:W-:Y:S02]  /*52520*/  MOV R8, R9 ;  /* 0x0000000900087202 */ /* 0x000fe40000000f00 */
[----:B------:R-:W-:-:S05]  /*52530*/  MOV R9, R126 ;  /* 0x0000007e00097202 */ /* 0x000fca0000000f00 */
[----:B------:R0:W-:Y:S01]  /*52540*/  STG.E.64 desc[UR4][R124.64+0x5100], R8 ;  /* 0x005100087c007986 */ /* 0x0001e2000c101b04 */
[----:B------:R-:W-:Y:S05]  /*52550*/  BRA `(.L_x_11329) ;  /* 0x0000000000107947 */ /* 0x000fea0003800000 */
.L_x_11311:
[----:B------:R-:W0:Y:S02]  /*52560*/  LDCU UR7, c[0x0][0x39c] ;  /* 0x00007380ff0777ac */ /* 0x000e240008000800 */
[----:B0-----:R-:W-:-:S13]  /*52570*/  ISETP.GE.AND P0, PT, R8, UR7, PT ;  /* 0x0000000708007c0c */ /* 0x001fda000bf06270 */
[----:B------:R-:W-:Y:S05]  /*52580*/  @P0 EXIT ;  /* 0x000000000000094d */ /* 0x000fea0003800000 */
[----:B------:R0:W-:Y:S02]  /*52590*/  STG.E.64 desc[UR4][R124.64+0x5100], RZ ;  /* 0x005100ff7c007986 */ /* 0x0001e4000c101b04 */
.L_x_11329:
[----:B------:R-:W-:Y:S05]  /*525a0*/  BSYNC.RECONVERGENT B2 ;  /* 0x0000000000027941 */ /* 0x000fea0003800200 */
.L_x_11310:
        /* <DEDUP_REMOVED lines=17> */
.L_x_11333:
[----:B------:R-:W-:Y:S05]  /*526c0*/  BSYNC.RECONVERGENT B3 ;  /* 0x0000000000037941 */ /* 0x000fea0003800200 */
.L_x_11332:
        /* <DEDUP_REMOVED lines=18> */
.L_x_11337:
[----:B------:R-:W-:Y:S05]  /*527f0*/  BSYNC.RECONVERGENT B4 ;  /* 0x0000000000047941 */ /* 0x000fea0003800200 */
.L_x_11336:
[----:B------:R-:W-:-:S04]  /*52800*/  F2FP.F16.F32.PACK_AB R134, RZ, R134 ;  /* 0x00000086ff86723e */ /* 0x000fc800000000ff */
[----:B------:R-:W-:Y:S01]  /*52810*/  PRMT R9, R67, 0x5410, R134 ;  /* 0x0000541043097816 */ /* 0x000fe20000000086 */
[----:B------:R-:W-:Y:S06]  /*52820*/  BRA `(.L_x_11338) ;  /* 0x0000000000047947 */ /* 0x000fec0003800000 */
.L_x_11335:
[----:B------:R-:W-:-:S07]  /*52830*/  PRMT R9, R67, 0x5410, RZ ;  /* 0x0000541043097816 */ /* 0x000fce00000000ff */
.L_x_11338:
[----:B------:R-:W-:Y:S05]  /*52840*/  BSYNC.RECONVERGENT B3 ;  /* 0x0000000000037941 */ /* 0x000fea0003800200 */
.L_x_11334:
        /* <DEDUP_REMOVED lines=17> */
.L_x_11342:
[----:B------:R-:W-:Y:S05]  /*52960*/  BSYNC.RECONVERGENT B4 ;  /* 0x0000000000047941 */ /* 0x000fea0003800200 */
.L_x_11341:
[----:B------:R-:W-:Y:S01]  /*52970*/  F2FP.F16.F32.PACK_AB R11, RZ, R134 ;  /* 0x00000086ff0b723e */ /* 0x000fe200000000ff */
[----:B------:R-:W-:Y:S06]  /*52980*/  BRA `(.L_x_11343) ;  /* 0x0000000000047947 */ /* 0x000fec0003800000 */
.L_x_11340:
[----:B------:R-:W-:-:S07]  /*52990*/  PRMT R11, RZ, 0x7610, R11 ;  /* 0x00007610ff0b7816 */ /* 0x000fce000000000b */
.L_x_11343:
[----:B------:R-:W-:Y:S05]  /*529a0*/  BSYNC.RECONVERGENT B3 ;  /* 0x0000000000037941 */ /* 0x000fea0003800200 */
.L_x_11339:
        /* <DEDUP_REMOVED lines=17> */
.L_x_11347:
[----:B------:R-:W-:Y:S05]  /*52ac0*/  BSYNC.RECONVERGENT B4 ;  /* 0x0000000000047941 */ /* 0x000fea0003800200 */
.L_x_11346:
[----:B------:R-:W-:-:S04]  /*52ad0*/  F2FP.F16.F32.PACK_AB R134, RZ, R134 ;  /* 0x00000086ff86723e */ /* 0x000fc800000000ff */
[----:B------:R-:W-:Y:S01]  /*52ae0*/  PRMT R126, R11, 0x5410, R134 ;  /* 0x000054100b7e7816 */ /* 0x000fe20000000086 */
[----:B------:R-:W-:Y:S06]  /*52af0*/  BRA `(.L_x_11348) ;  /* 0x0000000000047947 */ /* 0x000fec0003800000 */
.L_x_11345:
[----:B------:R-:W-:-:S07]  /*52b00*/  PRMT R126, R11, 0x5410, RZ ;  /* 0x000054100b7e7816 */ /* 0x000fce00000000ff */
.L_x_11348:
[----:B------:R-:W-:Y:S05]  /*52b10*/  BSYNC.RECONVERGENT B3 ;  /* 0x0000000000037941 */ /* 0x000fea0003800200 */
.L_x_11344:
[----:B------:R-:W-:Y:S02]  /*52b20*/  MOV R8, R9 ;  /* 0x0000000900087202 */ /* 0x000fe40000000f00 */
[----:B------:R-:W-:-:S05]  /*52b30*/  MOV R9, R126 ;  /* 0x0000007e00097202 */ /* 0x000fca0000000f00 */
[----:B------:R0:W-:Y:S01]  /*52b40*/  STG.E.64 desc[UR4][R124.64+0x5200], R8 ;  /* 0x005200087c007986 */ /* 0x0001e2000c101b04 */
[----:B------:R-:W-:Y:S05]  /*52b50*/  BRA `(.L_x_11349) ;  /* 0x0000000000107947 */ /* 0x000fea0003800000 */
.L_x_11331:
[----:B------:R-:W0:Y:S02]  /*52b60*/  LDCU UR7, c[0x0][0x39c] ;  /* 0x00007380ff0777ac */ /* 0x000e240008000800 */
[----:B0-----:R-:W-:-:S13]  /*52b70*/  ISETP.GE.AND P0, PT, R8, UR7, PT ;  /* 0x0000000708007c0c */ /* 0x001fda000bf06270 */
[----:B------:R-:W-:Y:S05]  /*52b80*/  @P0 EXIT ;  /* 0x000000000000094d */ /* 0x000fea0003800000 */
[----:B------:R0:W-:Y:S02]  /*52b90*/  STG.E.64 desc[UR4][R124.64+0x5200], RZ ;  /* 0x005200ff7c007986 */ /* 0x0001e4000c101b04 */
.L_x_11349:
[----:B------:R-:W-:Y:S05]  /*52ba0*/  BSYNC.RECONVERGENT B2 ;  /* 0x0000000000027941 */ /* 0x000fea0003800200 */
.L_x_11330:
        /* <DEDUP_REMOVED lines=17> */
.L_x_11353:
[----:B------:R-:W-:Y:S05]  /*52cc0*/  BSYNC.RECONVERGENT B3 ;  /* 0x0000000000037941 */ /* 0x000fea0003800200 */
.L_x_11352:
        /* <DEDUP_REMOVED lines=18> */
.L_x_11357:
[----:B------:R-:W-:Y:S05]  /*52df0*/  BSYNC.RECONVERGENT B4 ;  /* 0x0000000000047941 */ /* 0x000fea0003800200 */
.L_x_11356:
[----:B------:R-:W-:-:S04]  /*52e00*/  F2FP.F16.F32.PACK_AB R134, RZ, R134 ;  /* 0x00000086ff86723e */ /* 0x000fc800000000ff */
[----:B------:R-:W-:Y:S01]  /*52e10*/  PRMT R9, R67, 0x5410, R134 ;  /* 0x0000541043097816 */ /* 0x000fe20000000086 */
[----:B------:R-:W-:Y:S06]  /*52e20*/  BRA `(.L_x_11358) ;  /* 0x0000000000047947 */ /* 0x000fec0003800000 */
.L_x_11355:
[----:B------:R-:W-:-:S07]  /*52e30*/  PRMT R9, R67, 0x5410, RZ ;  /* 0x0000541043097816 */ /* 0x000fce00000000ff */
.L_x_11358:
[----:B------:R-:W-:Y:S05]  /*52e40*/  BSYNC.RECONVERGENT B3 ;  /* 0x0000000000037941 */ /* 0x000fea0003800200 */
.L_x_11354:
        /* <DEDUP_REMOVED lines=17> */
.L_x_11362:
[----:B------:R-:W-:Y:S05]  /*52f60*/  BSYNC.RECONVERGENT B4 ;  /* 0x0000000000047941 */ /* 0x000fea0003800200 */
.L_x_11361:
[----:B------:R-:W-:Y:S01]  /*52f70*/  F2FP.F16.F32.PACK_AB R11, RZ, R134 ;  /* 0x00000086ff0b723e */ /* 0x000fe200000000ff */
[----:B------:R-:W-:Y:S06]  /*52f80*/  BRA `(.L_x_11363) ;  /* 0x0000000000047947 */ /* 0x000fec0003800000 */
.L_x_11360:
[----:B------:R-:W-:-:S07]  /*52f90*/  PRMT R11, RZ, 0x7610, R11 ;  /* 0x00007610ff0b7816 */ /* 0x000fce000000000b */
.L_x_11363:
[----:B------:R-:W-:Y:S05]  /*52fa0*/  BSYNC.RECONVERGENT B3 ;  /* 0x0000000000037941 */ /* 0x000fea0003800200 */
.L_x_11359:
        /* <DEDUP_REMOVED lines=15> */
[----:B-1234-:R-:W-:Y:S05]  /*530a0*/  CALL.REL.NOINC `($__internal_15_$__cuda_sm3x_div_rn_noftz_f32_slowpath) ;  /* 0x0000010000407944 */ /* 0x01efea0003c00000 */
.L_x_11367:
[----:B------:R-:W-:Y:S05]  /*530b0*/  BSYNC.RECONVERGENT B4 ;  /* 0x0000000000047941 */ /* 0x000fea0003800200 */
.L_x_11366:
[----:B------:R-:W-:-:S04]  /*530c0*/  F2FP.F16.F32.PACK_AB R134, RZ, R134 ;  /* 0x00000086ff86723e */ /* 0x000fc800000000ff */
[----:B------:R-:W-:Y:S01]  /*530d0*/  PRMT R126, R11, 0x5410, R134 ;  /* 0x000054100b7e7816 */ /* 0x000fe20000000086 */
[----:B------:R-:W-:Y:S06]  /*530e0*/  BRA `(.L_x_11368) ;  /* 0x0000000000047947 */ /* 0x000fec0003800000 */
.L_x_11365:
[----:B------:R-:W-:-:S07]  /*530f0*/  PRMT R126, R11, 0x5410, RZ ;  /* 0x000054100b7e7816 */ /* 0x000fce00000000ff */
.L_x_11368:
[----:B------:R-:W-:Y:S05]  /*53100*/  BSYNC.RECONVERGENT B3 ;  /* 0x0000000000037941 */ /* 0x000fea0003800200 */
.L_x_11364:
[----:B------:R-:W-:Y:S02]  /*53110*/  MOV R8, R9 ;  /* 0x0000000900087202 */ /* 0x000fe40000000f00 */
[----:B------:R-:W-:-:S05]  /*53120*/  MOV R9, R126 ;  /* 0x0000007e00097202 */ /* 0x000fca0000000f00 */
[----:B------:R0:W-:Y:S01]  /*53130*/  STG.E.64 desc[UR4][R124.64+0x5300], R8 ;  /* 0x005300087c007986 */ /* 0x0001e2000c101b04 */
[----:B------:R-:W-:Y:S05]  /*53140*/  BRA `(.L_x_11369) ;  /* 0x0000000000107947 */ /* 0x000fea0003800000 */
.L_x_11351:
[----:B------:R-:W0:Y:S02]  /*53150*/  LDCU UR7, c[0x0][0x39c] ;  /* 0x00007380ff0777ac */ /* 0x000e240008000800 */
[----:B0-----:R-:W-:-:S13]  /*53160*/  ISETP.GE.AND P0, PT, R8, UR7, PT ;  /* 0x0000000708007c0c */ /* 0x001fda000bf06270 */
[----:B------:R-:W-:Y:S05]  /*53170*/  @P0 EXIT ;  /* 0x000000000000094d */ /* 0x000fea0003800000 */
[----:B------:R0:W-:Y:S02]  /*53180*/  STG.E.64 desc[UR4][R124.64+0x5300], RZ ;  /* 0x005300ff7c007986 */ /* 0x0001e4000c101b04 */
.L_x_11369:
[----:B------:R-:W-:Y:S05]  /*53190*/  BSYNC.RECONVERGENT B2 ;  /* 0x0000000000027941 */ /* 0x000fea0003800200 */
.L_x_11350:
[----:B------:R-:W-:Y:S01]  /*531a0*/  IADD3 R7, PT, PT, R10, 0x2a00, RZ ;  /* 0x00002a000a077810 */ /* 0x000fe20007ffe0ff */
[----:B------:R-:W-:Y:S03]  /*531b0*/  BSSY.RECONVERGENT B2, `(.L_x_11370) ;  /* 0x000005d000027945 */ /* 0x000fe60003800200 */
        /* <DEDUP_REMOVED lines=15> */
.L_x_11373:
[----:B------:R-:W-:Y:S05]  /*532b0*/  BSYNC.RECONVERGENT B3 ;  /* 0x0000000000037941 */ /* 0x000fea0003800200 */
.L_x_11372:
        /* <DEDUP_REMOVED lines=18> */
.L_x_11377:
[----:B------:R-:W-:Y:S05]  /*533e0*/  BSYNC.RECONVERGENT B4 ;  /* 0x0000000000047941 */ /* 0x000fea0003800200 */
.L_x_11376:
[----:B------:R-:W-:-:S04]  /*533f0*/  F2FP.F16.F32.PACK_AB R134, RZ, R134 ;  /* 0x00000086ff86723e */ /* 0x000fc800000000ff */
[----:B------:R-:W-:Y:S01]  /*53400*/  PRMT R67, R67, 0x5410, R134 ;  /* 0x0000541043437816 */ /* 0x000fe20000000086 */
[----:B------:R-:W-:Y:S06]  /*53410*/  BRA `(.L_x_11378) ;  /* 0x0000000000047947 */ /* 0x000fec0003800000 */
.L_x_11375:
[----:B------:R-:W-:-:S07]  /*53420*/  PRMT R67, R67, 0x5410, RZ ;  /* 0x0000541043437816 */ /* 0x000fce00000000ff */
.L_x_11378:
[----:B------:R-:W-:Y:S05]  /*53430*/  BSYNC.RECONVERGENT B3 ;  /* 0x0000000000037941 */ /* 0x000fea0003800200 */
.L_x_11374:
        /* <DEDUP_REMOVED lines=17> */
.L_x_11382:
[----:B------:R-:W-:Y:S05]  /*53550*/  BSYNC.RECONVERGENT B4 ;  /* 0x0000000000047941 */ /* 0x000fea0003800200 */
.L_x_11381:
[----:B------:R-:W-:Y:S01]  /*53560*/  F2FP.F16.F32.PACK_AB R8, RZ, R134 ;  /* 0x00000086ff08723e */ /* 0x000fe200000000ff */
[----:B------:R-:W-:Y:S06]  /*53570*/  BRA `(.L_x_11383) ;  /* 0x0000000000047947 */ /* 0x000fec0003800000 */
.L_x_11380:
[----:B------:R-:W-:-:S07]  /*53580*/  PRMT R8, RZ, 0x7610, R8 ;  /* 0x00007610ff087816 */ /* 0x000fce0000000008 */
.L_x_11383:
[----:B------:R-:W-:Y:S05]  /*53590*/  BSYNC.RECONVERGENT B3 ;  /* 0x0000000000037941 */ /* 0x000fea0003800200 */
.L_x_11379:
        /* <DEDUP_REMOVED lines=16> */
.L_x_11387:
[----:B------:R-:W-:Y:S05]  /*536a0*/  BSYNC.RECONVERGENT B4 ;  /* 0x0000000000047941 */ /* 0x000fea0003800200 */
.L_x_11386:
[----:B------:R-:W-:-:S04]  /*536b0*/  F2FP.F16.F32.PACK_AB R134, RZ, R134 ;  /* 0x00000086ff86723e */ /* 0x000fc800000000ff */
[----:B------:R-:W-:Y:S01]  /*536c0*/  PRMT R126, R8, 0x5410, R134 ;  /* 0x00005410087e7816 */ /* 0x000fe20000000086 */
[----:B------:R-:W-:Y:S06]  /*536d0*/  BRA `(.L_x_11388) ;  /* 0x0000000000047947 */ /* 0x000fec0003800000 */
.L_x_11385:
[----:B------:R-:W-:-:S07]  /*536e0*/  PRMT R126, R8, 0x5410, RZ ;  /* 0x00005410087e7816 */ /* 0x000fce00000000ff */
.L_x_11388:
[----:B------:R-:W-:Y:S05]  /*536f0*/  BSYNC.RECONVERGENT B3 ;  /* 0x0000000000037941 */ /* 0x000fea0003800200 */
.L_x_11384:
[----:B------:R-:W-:Y:S02]  /*53700*/  MOV R6, R67 ;  /* 0x0000004300067202 */ /* 0x000fe40000000f00 */
[----:B------:R-:W-:-:S05]  /*53710*/  MOV R7, R126 ;  /* 0x0000007e00077202 */ /* 0x000fca0000000f00 */
[----:B------:R0:W-:Y:S01]  /*53720*/  STG.E.64 desc[UR4][R124.64+0x5400], R6 ;  /* 0x005400067c007986 */ /* 0x0001e2000c101b04 */
[----:B------:R-:W-:Y:S05]  /*53730*/  BRA `(.L_x_11389) ;  /* 0x0000000000107947 */ /* 0x000fea0003800000 */
.L_x_11371:
[----:B------:R-:W5:Y:S02]  /*53740*/  LDCU UR7, c[0x0][0x39c] ;  /* 0x00007380ff0777ac */ /* 0x000f640008000800 */
[----:B-----5:R-:W-:-:S13]  /*53750*/  ISETP.GE.AND P0, PT, R7, UR7, PT ;  /* 0x0000000707007c0c */ /* 0x020fda000bf06270 */
[----:B------:R-:W-:Y:S05]  /*53760*/  @P0 EXIT ;  /* 0x000000000000094d */ /* 0x000fea0003800000 */
[----:B------:R0:W-:Y:S02]  /*53770*/  STG.E.64 desc[UR4][R124.64+0x5400], RZ ;  /* 0x005400ff7c007986 */ /* 0x0001e4000c101b04 */
.L_x_11389:
[----:B------:R-:W-:Y:S05]  /*53780*/  BSYNC.RECONVERGENT B2 ;  /* 0x0000000000027941 */ /* 0x000fea0003800200 */
.L_x_11370:
        /* <DEDUP_REMOVED lines=17> */
.L_x_11393:
[----:B------:R-:W-:Y:S05]  /*538a0*/  BSYNC.RECONVERGENT B3 ;  /* 0x0000000000037941 */ /* 0x000fea0003800200 */
.L_x_11392:
        /* <DEDUP_REMOVED lines=18> */
.L_x_11397:
[----:B------:R-:W-:Y:S05]  /*539d0*/  BSYNC.RECONVERGENT B4 ;  /* 0x0000000000047941 */ /* 0x000fea0003800200 */
.L_x_11396:
[----:B------:R-:W-:-:S04]  /*539e0*/  F2FP.F16.F32.PACK_AB R134, RZ, R134 ;  /* 0x00000086ff86723e */ /* 0x000fc800000000ff */
[----:B------:R-:W-:Y:S01]  /*539f0*/  PRMT R67, R67, 0x5410, R134 ;  /* 0x0000541043437816 */ /* 0x000fe20000000086 */
[----:B------:R-:W-:Y:S06]  /*53a00*/  BRA `(.L_x_11398) ;  /* 0x0000000000047947 */ /* 0x000fec0003800000 */
.L_x_11395:
[----:B------:R-:W-:-:S07]  /*53a10*/  PRMT R67, R67, 0x5410, RZ ;  /* 0x0000541043437816 */ /* 0x000fce00000000ff */
.L_x_11398:
[----:B------:R-:W-:Y:S05]  /*53a20*/  BSYNC.RECONVERGENT B3 ;  /* 0x0000000000037941 */ /* 0x000fea0003800200 */
.L_x_11394:
        /* <DEDUP_REMOVED lines=17> */
.L_x_11402:
[----:B------:R-:W-:Y:S05]  /*53b40*/  BSYNC.RECONVERGENT B4 ;  /* 0x0000000000047941 */ /* 0x000fea0003800200 */
.L_x_11401:
[----:B------:R-:W-:Y:S01]  /*53b50*/  F2FP.F16.F32.PACK_AB R7, RZ, R134 ;  /* 0x00000086ff07723e */ /* 0x000fe200000000ff */
[----:B------:R-:W-:Y:S06]  /*53b60*/  BRA `(.L_x_11403) ;  /* 0x0000000000047947 */ /* 0x000fec0003800000 */
.L_x_11400:
[----:B------:R-:W-:-:S07]  /*53b70*/  PRMT R7, RZ, 0x7610, R7 ;  /* 0x00007610ff077816 */ /* 0x000fce0000000007 */
.L_x_11403:
[----:B------:R-:W-:Y:S05]  /*53b80*/  BSYNC.RECONVERGENT B3 ;  /* 0x0000000000037941 */ /* 0x000fea0003800200 */
.L_x_11399:
        /* <DEDUP_REMOVED lines=16> */
.L_x_11407:
[----:B------:R-:W-:Y:S05]  /*53c90*/  BSYNC.RECONVERGENT B4 ;  /* 0x0000000000047941 */ /* 0x000fea0003800200 */
.L_x_11406:
[----:B------:R-:W-:-:S04]  /*53ca0*/  F2FP.F16.F32.PACK_AB R134, RZ, R134 ;  /* 0x00000086ff86723e */ /* 0x000fc800000000ff */
[----:B------:R-:W-:Y:S01]  /*53cb0*/  PRMT R126, R7, 0x5410, R134 ;  /* 0x00005410077e7816 */ /* 0x000fe20000000086 */
[----:B------:R-:W-:Y:S06]  /*53cc0*/  BRA `(.L_x_11408) ;  /* 0x0000000000047947 */ /* 0x000fec0003800000 */
.L_x_11405:
[----:B------:R-:W-:-:S07]  /*53cd0*/  PRMT R126, R7, 0x5410, RZ ;  /* 0x00005410077e7816 */ /* 0x000fce00000000ff */
.L_x_11408:
[----:B------:R-:W-:Y:S05]  /*53ce0*/  BSYNC.RECONVERGENT B3 ;  /* 0x0000000000037941 */ /* 0x000fea0003800200 */
.L_x_11404:
[----:B------:R-:W-:Y:S02]  /*53cf0*/  MOV R6, R67 ;  /* 0x0000004300067202 */ /* 0x000fe40000000f00 */
[----:B------:R-:W-:-:S05]  /*53d00*/  MOV R7, R126 ;  /* 0x0000007e00077202 */ /* 0x000fca0000000f00 */
[----:B------:R0:W-:Y:S01]  /*53d10*/  STG.E.64 desc[UR4][R124.64+0x5500], R6 ;  /* 0x005500067c007986 */ /* 0x0001e2000c101b04 */
[----:B------:R-:W-:Y:S05]  /*53d20*/  BRA `(.L_x_11409) ;  /* 0x0000000000107947 */ /* 0x000fea0003800000 */
.L_x_11391:
[----:B------:R-:W0:Y:S02]  /*53d30*/  LDCU UR7, c[0x0][0x39c] ;  /* 0x00007380ff0777ac */ /* 0x000e240008000800 */
[----:B0-----:R-:W-:-:S13]  /*53d40*/  ISETP.GE.AND P0, PT, R6, UR7, PT ;  /* 0x0000000706007c0c */ /* 0x001fda000bf06270 */
[----:B------:R-:W-:Y:S05]  /*53d50*/  @P0 EXIT ;  /* 0x000000000000094d */ /* 0x000fea0003800000 */
[----:B------:R0:W-:Y:S02]  /*53d60*/  STG.E.64 desc[UR4][R124.64+0x5500], RZ ;  /* 0x005500ff7c007986 */ /* 0x0001e4000c101b04 */
.L_x_11409:
[----:B------:R-:W-:Y:S05]  /*53d70*/  BSYNC.RECONVERGENT B2 ;  /* 0x0000000000027941 */ /* 0x000fea0003800200 */
.L_x_11390:
        /* <DEDUP_REMOVED lines=17> */
.L_x_11413:
[----:B------:R-:W-:Y:S05]  /*53e90*/  BSYNC.RECONVERGENT B3 ;  /* 0x0000000000037941 */ /* 0x000fea0003800200 */
.L_x_11412:
        /* <DEDUP_REMOVED lines=18> */
.L_x_11417:
[----:B------:R-:W-:Y:S05]  /*53fc0*/  BSYNC.RECONVERGENT B4 ;  /* 0x0000000000047941 */ /* 0x000fea0003800200 */
.L_x_11416:
[----:B------:R-:W-:-:S04]  /*53fd0*/  F2FP.F16.F32.PACK_AB R134, RZ, R134 ;  /* 0x00000086ff86723e */ /* 0x000fc800000000ff */
[----:B------:R-:W-:Y:S01]  /*53fe0*/  PRMT R67, R67, 0x5410, R134 ;  /* 0x0000541043437816 */ /* 0x000fe20000000086 */
[----:B------:R-:W-:Y:S06]  /*53ff0*/  BRA `(.L_x_11418) ;  /* 0x0000000000047947 */ /* 0x000fec0003800000 */
.L_x_11415:
[----:B------:R-:W-:-:S07]  /*54000*/  PRMT R67, R67, 0x5410, RZ ;  /* 0x0000541043437816 */ /* 0x000fce00000000ff */
.L_x_11418:
[----:B------:R-:W-:Y:S05]  /*54010*/  BSYNC.RECONVERGENT B3 ;  /* 0x0000000000037941 */ /* 0x000fea0003800200 */
.L_x_11414:
        /* <DEDUP_REMOVED lines=17> */
.L_x_11422:
[----:B------:R-:W-:Y:S05]  /*54130*/  BSYNC.RECONVERGENT B4 ;  /* 0x0000000000047941 */ /* 0x000fea0003800200 */
.L_x_11421:
[----:B------:R-:W-:Y:S01]  /*54140*/  F2FP.F16.F32.PACK_AB R6, RZ, R134 ;  /* 0x00000086ff06723e */ /* 0x000fe200000000ff */
[----:B------:R-:W-:Y:S06]  /*54150*/  BRA `(.L_x_11423) ;  /* 0x0000000000047947 */ /* 0x000fec0003800000 */
.L_x_11420:
[----:B------:R-:W-:-:S07]  /*54160*/  PRMT R6, RZ, 0x7610, R6 ;  /* 0x00007610ff067816 */ /* 0x000fce0000000006 */
.L_x_11423:
[----:B------:R-:W-:Y:S05]  /*54170*/  BSYNC.RECONVERGENT B3 ;  /* 0x0000000000037941 */ /* 0x000fea0003800200 */
.L_x_11419:
        /* <DEDUP_REMOVED lines=16> */
.L_x_11427:
[----:B------:R-:W-:Y:S05]  /*54280*/  BSYNC.RECONVERGENT B4 ;  /* 0x0000000000047941 */ /* 0x000fea0003800200 */
.L_x_11426:
[----:B------:R-:W-:-:S04]  /*54290*/  F2FP.F16.F32.PACK_AB R134, RZ, R134 ;  /* 0x00000086ff86723e */ /* 0x000fc800000000ff */
[----:B------:R-:W-:Y:S01]  /*542a0*/  PRMT R126, R6, 0x5410, R134 ;  /* 0x00005410067e7816 */ /* 0x000fe20000000086 */
[----:B------:R-:W-:Y:S06]  /*542b0*/  BRA `(.L_x_11428) ;  /* 0x0000000000047947 */ /* 0x000fec0003800000 */
.L_x_11425:
[----:B------:R-:W-:-:S07]  /*542c0*/  PRMT R126, R6, 0x5410, RZ ;  /* 0x00005410067e7816 */ /* 0x000fce00000000ff */
.L_x_11428:
[----:B------:R-:W-:Y:S05]  /*542d0*/  BSYNC.RECONVERGENT B3 ;  /* 0x0000000000037941 */ /* 0x000fea0003800200 */
.L_x_11424:
[----:B------:R-:W-:Y:S02]  /*542e0*/  MOV R4, R67 ;  /* 0x0000004300047202 */ /* 0x000fe40000000f00 */
[----:B------:R-:W-:-:S05]  /*542f0*/  MOV R5, R126 ;  /* 0x0000007e00057202 */ /* 0x000fca0000000f00 */
[----:B------:R0:W-:Y:S01]  /*54300*/  STG.E.64 desc[UR4][R124.64+0x5600], R4 ;  /* 0x005600047c007986 */ /* 0x0001e2000c101b04 */
[----:B------:R-:W-:Y:S05]  /*54310*/  BRA `(.L_x_11429) ;  /* 0x0000000000107947 */ /* 0x000fea0003800000 */
.L_x_11411:
[----:B------:R-:W5:Y:S02]  /*54320*/  LDCU UR7, c[0x0][0x39c] ;  /* 0x00007380ff0777ac */ /* 0x000f640008000800 */
[----:B-----5:R-:W-:-:S13]  /*54330*/  ISETP.GE.AND P0, PT, R5, UR7, PT ;  /* 0x0000000705007c0c */ /* 0x020fda000bf06270 */
[----:B------:R-:W-:Y:S05]  /*54340*/  @P0 EXIT ;  /* 0x000000000000094d */ /* 0x000fea0003800000 */
[----:B------:R0:W-:Y:S02]  /*54350*/  STG.E.64 desc[UR4][R124.64+0x5600], RZ ;  /* 0x005600ff7c007986 */ /* 0x0001e4000c101b04 */
.L_x_11429:
[----:B------:R-:W-:Y:S05]  /*54360*/  BSYNC.RECONVERGENT B2 ;  /* 0x0000000000027941 */ /* 0x000fea0003800200 */
.L_x_11410:
        /* <DEDUP_REMOVED lines=17> */
.L_x_11433:
[----:B------:R-:W-:Y:S05]  /*54480*/  BSYNC.RECONVERGENT B3 ;  /* 0x0000000000037941 */ /* 0x000fea0003800200 */
.L_x_11432:
        /* <DEDUP_REMOVED lines=18> */
.L_x_11437:
[----:B------:R-:W-:Y:S05]  /*545b0*/  BSYNC.RECONVERGENT B4 ;  /* 0x0000000000047941 */ /* 0x000fea0003800200 */
.L_x_11436:
[----:B------:R-:W-:-:S04]  /*545c0*/  F2FP.F16.F32.PACK_AB R134, RZ, R134 ;  /* 0x00000086ff86723e */ /* 0x000fc800000000ff */
[----:B------:R-:W-:Y:S01]  /*545d0*/  PRMT R67, R67, 0x5410, R134 ;  /* 0x0000541043437816 */ /* 0x000fe20000000086 */
[----:B------:R-:W-:Y:S06]  /*545e0*/  BRA `(.L_x_11438) ;  /* 0x0000000000047947 */ /* 0x000fec0003800000 */
.L_x_11435:
[----:B------:R-:W-:-:S07]  /*545f0*/  PRMT R67, R67, 0x5410, RZ ;  /* 0x0000541043437816 */ /* 0x000fce00000000ff */
.L_x_11438:
[----:B------:R-:W-:Y:S05]  /*54600*/  BSYNC.RECONVERGENT B3 ;  /* 0x0000000000037941 */ /* 0x000fea0003800200 */
.L_x_11434:
        /* <DEDUP_REMOVED lines=17> */
.L_x_11442:
[----:B------:R-:W-:Y:S05]  /*54720*/  BSYNC.RECONVERGENT B4 ;  /* 0x0000000000047941 */ /* 0x000fea0003800200 */
.L_x_11441:
[----:B------:R-:W-:Y:S01]  /*54730*/  F2FP.F16.F32.PACK_AB R5, RZ, R134 ;  /* 0x00000086ff05723e */ /* 0x000fe200000000ff */
[----:B------:R-:W-:Y:S06]  /*54740*/  BRA `(.L_x_11443) ;  /* 0x0000000000047947 */ /* 0x000fec0003800000 */
.L_x_11440:
[----:B------:R-:W-:-:S07]  /*54750*/  PRMT R5, RZ, 0x7610, R5 ;  /* 0x00007610ff057816 */ /* 0x000fce0000000005 */
.L_x_11443:
[----:B------:R-:W-:Y:S05]  /*54760*/  BSYNC.RECONVERGENT B3 ;  /* 0x0000000000037941 */ /* 0x000fea0003800200 */
.L_x_11439:
        /* <DEDUP_REMOVED lines=16> */
.L_x_11447:
[----:B------:R-:W-:Y:S05]  /*54870*/  BSYNC.RECONVERGENT B4 ;  /* 0x0000000000047941 */ /* 0x000fea0003800200 */
.L_x_11446:
[----:B------:R-:W-:-:S04]  /*54880*/  F2FP.F16.F32.PACK_AB R134, RZ, R134 ;  /* 0x00000086ff86723e */ /* 0x000fc800000000ff */
[----:B------:R-:W-:Y:S01]  /*54890*/  PRMT R126, R5, 0x5410, R134 ;  /* 0x00005410057e7816 */ /* 0x000fe20000000086 */
[----:B------:R-:W-:Y:S06]  /*548a0*/  BRA `(.L_x_11448) ;  /* 0x0000000000047947 */ /* 0x000fec0003800000 */
.L_x_11445:
[----:B------:R-:W-:-:S07]  /*548b0*/  PRMT R126, R5, 0x5410, RZ ;  /* 0x00005410057e7816 */ /* 0x000fce00000000ff */
.L_x_11448:
[----:B------:R-:W-:Y:S05]  /*548c0*/  BSYNC.RECONVERGENT B3 ;  /* 0x0000000000037941 */ /* 0x000fea0003800200 */
.L_x_11444:
[----:B------:R-:W-:Y:S02]  /*548d0*/  MOV R4, R67 ;  /* 0x0000004300047202 */ /* 0x000fe40000000f00 */
[----:B------:R-:W-:-:S05]  /*548e0*/  MOV R5, R126 ;  /* 0x0000007e00057202 */ /* 0x000fca0000000f00 */
[----:B------:R0:W-:Y:S01]  /*548f0*/  STG.E.64 desc[UR4][R124.64+0x5700], R4 ;  /* 0x005700047c007986 */ /* 0x0001e2000c101b04 */
[----:B------:R-:W-:Y:S05]  /*54900*/  BRA `(.L_x_11449) ;  /* 0x0000000000107947 */ /* 0x000fea0003800000 */
.L_x_11431:
[----:B------:R-:W0:Y:S02]  /*54910*/  LDCU UR7, c[0x0][0x39c] ;  /* 0x00007380ff0777ac */ /* 0x000e240008000800 */
[----:B0-----:R-:W-:-:S13]  /*54920*/  ISETP.GE.AND P0, PT, R4, UR7, PT ;  /* 0x0000000704007c0c */ /* 0x001fda000bf06270 */
[----:B------:R-:W-:Y:S05]  /*54930*/  @P0 EXIT ;  /* 0x000000000000094d */ /* 0x000fea0003800000 */
[----:B------:R0:W-:Y:S02]  /*54940*/  STG.E.64 desc[UR4][R124.64+0x5700], RZ ;  /* 0x005700ff7c007986 */ /* 0x0001e4000c101b04 */
.L_x_11449:
[----:B------:R-:W-:Y:S05]  /*54950*/  BSYNC.RECONVERGENT B2 ;  /* 0x0000000000027941 */ /* 0x000fea0003800200 */
.L_x_11430:
        /* <DEDUP_REMOVED lines=17> */
.L_x_11453:
[----:B------:R-:W-:Y:S05]  /*54a70*/  BSYNC.RECONVERGENT B3 ;  /* 0x0000000000037941 */ /* 0x000fea0003800200 */
.L_x_11452:
[----:B------:R-:W-:Y:S01]  /*54a80*/  IADD3 R3, PT, PT, R10, 0x2c01, RZ ;  /* 0x00002c010a037810 */ /* 0x000fe20007ffe0ff */
[----:B------:R-:W-:Y:S01]  /*54a90*/  BSSY.RECONVERGENT B3, `(.L_x_11454) ;  /* 0x0000015000037945 */ /* 0x000fe20003800200 */
[----:B------:R-:W-:Y:S02]  /*54aa0*/  F2FP.F16.F32.PACK_AB R67, RZ, R134 ;  /* 0x00000086ff43723e */ /* 0x000fe400000000ff */
        /* <DEDUP_REMOVED lines=14> */
.L_x_11457:
[----:B------:R-:W-:Y:S05]  /*54b90*/  BSYNC.RECONVERGENT B4 ;  /* 0x0000000000047941 */ /* 0x000fea0003800200 */
.L_x_11456:
[----:B------:R-:W-:-:S04]  /*54ba0*/  F2FP.F16.F32.PACK_AB R134, RZ, R134 ;  /* 0x00000086ff86723e */ /* 0x000fc800000000ff */
[----:B------:R-:W-:Y:S01]  /*54bb0*/  PRMT R67, R67, 0x5410, R134 ;  /* 0x0000541043437816 */ /* 0x000fe20000000086 */
[----:B------:R-:W-:Y:S06]  /*54bc0*/  BRA `(.L_x_11458) ;  /* 0x0000000000047947 */ /* 0x000fec0003800000 */
.L_x_11455:
[----:B------:R-:W-:-:S07]  /*54bd0*/  PRMT R67, R67, 0x5410, RZ ;  /* 0x0000541043437816 */ /* 0x000fce00000000ff */
.L_x_11458:
[----:B------:R-:W-:Y:S05]  /*54be0*/  BSYNC.RECONVERGENT B3 ;  /* 0x0000000000037941 */ /* 0x000fea0003800200 */
.L_x_11454:
        /* <DEDUP_REMOVED lines=16> */
.L_x_11462:
[----:B------:R-:W-:Y:S05]  /*54cf0*/  BSYNC.RECONVERGENT B4 ;  /* 0x0000000000047941 */ /* 0x000fea0003800200 */
.L_x_11461:
[----:B------:R-:W-:Y:S01]  /*54d00*/  F2FP.F16.F32.PACK_AB R0, RZ, R134 ;  /* 0x00000086ff00723e */ /* 0x000fe200000000ff */
[----:B------:R-:W-:Y:S06]  /*54d10*/  BRA `(.L_x_11463) ;  /* 0x0000000000047947 */ /* 0x000fec0003800000 */
.L_x_11460:
[----:B------:R-:W-:-:S07]  /*54d20*/  PRMT R0, RZ, 0x7610, R0 ;  /* 0x00007610ff007816 */ /* 0x000fce0000000000 */
.L_x_11463:
[----:B------:R-:W-:Y:S05]  /*54d30*/  BSYNC.RECONVERGENT B3 ;  /* 0x0000000000037941 */ /* 0x000fea0003800200 */
.L_x_11459:
        /* <DEDUP_REMOVED lines=16> */
.L_x_11467:
[----:B------:R-:W-:Y:S05]  /*54e40*/  BSYNC.RECONVERGENT B4 ;  /* 0x0000000000047941 */ /* 0x000fea0003800200 */
.L_x_11466:
[----:B------:R-:W-:-:S04]  /*54e50*/  F2FP.F16.F32.PACK_AB R134, RZ, R134 ;  /* 0x00000086ff86723e */ /* 0x000fc800000000ff */
[----:B------:R-:W-:Y:S01]  /*54e60*/  PRMT R126, R0, 0x5410, R134 ;  /* 0x00005410007e7816 */ /* 0x000fe20000000086 */
[----:B------:R-:W-:Y:S06]  /*54e70*/  BRA `(.L_x_11468) ;  /* 0x0000000000047947 */ /* 0x000fec0003800000 */
.L_x_11465:
[----:B------:R-:W-:-:S07]  /*54e80*/  PRMT R126, R0, 0x5410, RZ ;  /* 0x00005410007e7816 */ /* 0x000fce00000000ff */
.L_x_11468:
[----:B------:R-:W-:Y:S05]  /*54e90*/  BSYNC.RECONVERGENT B3 ;  /* 0x0000000000037941 */ /* 0x000fea0003800200 */
.L_x_11464:
[----:B------:R-:W-:Y:S02]  /*54ea0*/  MOV R2, R67 ;  /* 0x0000004300027202 */ /* 0x000fe40000000f00 */
[----:B------:R-:W-:-:S05]  /*54eb0*/  MOV R3, R126 ;  /* 0x0000007e00037202 */ /* 0x000fca0000000f00 */
[----:B------:R0:W-:Y:S01]  /*54ec0*/  STG.E.64 desc[UR4][R124.64+0x5800], R2 ;  /* 0x005800027c007986 */ /* 0x0001e2000c101b04 */
[----:B------:R-:W-:Y:S05]  /*54ed0*/  BRA `(.L_x_11469) ;  /* 0x0000000000107947 */ /* 0x000fea0003800000 */
.L_x_11451:
[----:B------:R-:W5:Y:S02]  /*54ee0*/  LDCU UR7, c[0x0][0x39c] ;  /* 0x00007380ff0777ac */ /* 0x000f640008000800 */
[----:B-----5:R-:W-:-:S13]  /*54ef0*/  ISETP.GE.AND P0, PT, R3, UR7, PT ;  /* 0x0000000703007c0c */ /* 0x020fda000bf06270 */
[----:B------:R-:W-:Y:S05]  /*54f00*/  @P0 EXIT ;  /* 0x000000000000094d */ /* 0x000fea0003800000 */
[----:B------:R0:W-:Y:S02]  /*54f10*/  STG.E.64 desc[UR4][R124.64+0x5800], RZ ;  /* 0x005800ff7c007986 */ /* 0x0001e4000c101b04 */
.L_x_11469:
[----:B------:R-:W-:Y:S05]  /*54f20*/  BSYNC.RECONVERGENT B2 ;  /* 0x0000000000027941 */ /* 0x000fea0003800200 */
.L_x_11450:
        /* <DEDUP_REMOVED lines=17> */
.L_x_11473:
[----:B------:R-:W-:Y:S05]  /*55040*/  BSYNC.RECONVERGENT B3 ;  /* 0x0000000000037941 */ /* 0x000fea0003800200 */
.L_x_11472:
        /* <DEDUP_REMOVED lines=17> */
.L_x_11477:
[----:B------:R-:W-:Y:S05]  /*55160*/  BSYNC.RECONVERGENT B4 ;  /* 0x0000000000047941 */ /* 0x000fea0003800200 */
.L_x_11476:
[----:B------:R-:W-:-:S04]  /*55170*/  F2FP.F16.F32.PACK_AB R134, RZ, R134 ;  /* 0x00000086ff86723e */ /* 0x000fc800000000ff */
[----:B------:R-:W-:Y:S01]  /*55180*/  PRMT R67, R67, 0x5410, R134 ;  /* 0x0000541043437816 */ /* 0x000fe20000000086 */
[----:B------:R-:W-:Y:S06]  /*55190*/  BRA `(.L_x_11478) ;  /* 0x0000000000047947 */ /* 0x000fec0003800000 */
.L_x_11475:
[----:B------:R-:W-:-:S07]  /*551a0*/  PRMT R67, R67, 0x5410, RZ ;  /* 0x0000541043437816 */ /* 0x000fce00000000ff */
.L_x_11478:
[----:B------:R-:W-:Y:S05]  /*551b0*/  BSYNC.RECONVERGENT B3 ;  /* 0x0000000000037941 */ /* 0x000fea0003800200 */
.L_x_11474:
        /* <DEDUP_REMOVED lines=16> */
.L_x_11482:
[----:B------:R-:W-:Y:S05]  /*552c0*/  BSYNC.RECONVERGENT B4 ;  /* 0x0000000000047941 */ /* 0x000fea0003800200 */
.L_x_11481:
[----:B------:R-:W-:Y:S01]  /*552d0*/  F2FP.F16.F32.PACK_AB R2, RZ, R134 ;  /* 0x00000086ff02723e */ /* 0x000fe200000000ff */
[----:B------:R-:W-:Y:S06]  /*552e0*/  BRA `(.L_x_11483) ;  /* 0x0000000000047947 */ /* 0x000fec0003800000 */
.L_x_11480:
[----:B------:R-:W-:-:S07]  /*552f0*/  PRMT R2, RZ, 0x7610, R2 ;  /* 0x00007610ff027816 */ /* 0x000fce0000000002 */
.L_x_11483:
[----:B------:R-:W-:Y:S05]  /*55300*/  BSYNC.RECONVERGENT B3 ;  /* 0x0000000000037941 */ /* 0x000fea0003800200 */
.L_x_11479:
        /* <DEDUP_REMOVED lines=16> */
.L_x_11487:
[----:B------:R-:W-:Y:S05]  /*55410*/  BSYNC.RECONVERGENT B4 ;  /* 0x0000000000047941 */ /* 0x000fea0003800200 */
.L_x_11486:
[----:B------:R-:W-:-:S04]  /*55420*/  F2FP.F16.F32.PACK_AB R134, RZ, R134 ;  /* 0x00000086ff86723e */ /* 0x000fc800000000ff */
[----:B------:R-:W-:Y:S01]  /*55430*/  PRMT R126, R2, 0x5410, R134 ;  /* 0x00005410027e7816 */ /* 0x000fe20000000086 */
[----:B------:R-:W-:Y:S06]  /*55440*/  BRA `(.L_x_11488) ;  /* 0x0000000000047947 */ /* 0x000fec0003800000 */
.L_x_11485:
[----:B------:R-:W-:-:S07]  /*55450*/  PRMT R126, R2, 0x5410, RZ ;  /* 0x00005410027e7816 */ /* 0x000fce00000000ff */
.L_x_11488:
[----:B------:R-:W-:Y:S05]  /*55460*/  BSYNC.RECONVERGENT B3 ;  /* 0x0000000000037941 */ /* 0x000fea0003800200 */
.L_x_11484:
[----:B------:R-:W-:Y:S02]  /*55470*/  MOV R2, R67 ;  /* 0x0000004300027202 */ /* 0x000fe40000000f00 */
[----:B------:R-:W-:-:S05]  /*55480*/  MOV R3, R126 ;  /* 0x0000007e00037202 */ /* 0x000fca0000000f00 */
[----:B------:R0:W-:Y:S01]  /*55490*/  STG.E.64 desc[UR4][R124.64+0x5900], R2 ;  /* 0x005900027c007986 */ /* 0x0001e2000c101b04 */
[----:B------:R-:W-:Y:S05]  /*554a0*/  BRA `(.L_x_11489) ;  /* 0x0000000000107947 */ /* 0x000fea0003800000 */
.L_x_11471:
[----:B------:R-:W5:Y:S02]  /*554b0*/  LDCU UR7, c[0x0][0x39c] ;  /* 0x00007380ff0777ac */ /* 0x000f640008000800 */
[----:B-----5:R-:W-:-:S13]  /*554c0*/  ISETP.GE.AND P0, PT, R0, UR7, PT ;  /* 0x0000000700007c0c */ /* 0x020fda000bf06270 */
[----:B------:R-:W-:Y:S05]  /*554d0*/  @P0 EXIT ;  /* 0x000000000000094d */ /* 0x000fea0003800000 */
[----:B------:R0:W-:Y:S02]  /*554e0*/  STG.E.64 desc[UR4][R124.64+0x5900], RZ ;  /* 0x005900ff7c007986 */ /* 0x0001e4000c101b04 */
.L_x_11489:
[----:B------:R-:W-:Y:S05]  /*554f0*/  BSYNC.RECONVERGENT B2 ;  /* 0x0000000000027941 */ /* 0x000fea0003800200 */
.L_x_11470:
        /* <DEDUP_REMOVED lines=17> */
.L_x_11493:
[----:B------:R-:W-:Y:S05]  /*55610*/  BSYNC.RECONVERGENT B3 ;  /* 0x0000000000037941 */ /* 0x000fea0003800200 */
.L_x_11492:
        /* <DEDUP_REMOVED lines=17> */
.L_x_11497:
[----:B------:R-:W-:Y:S05]  /*55730*/  BSYNC.RECONVERGENT B4 ;  /* 0x0000000000047941 */ /* 0x000fea0003800200 */
.L_x_11496:
[----:B------:R-:W-:-:S04]  /*55740*/  F2FP.F16.F32.PACK_AB R134, RZ, R134 ;  /* 0x00000086ff86723e */ /* 0x000fc800000000ff */
[----:B------:R-:W-:Y:S01]  /*55750*/  PRMT R67, R67, 0x5410, R134 ;  /* 0x0000541043437816 */ /* 0x000fe20000000086 */
[----:B------:R-:W-:Y:S06]  /*55760*/  BRA `(.L_x_11498) ;  /* 0x0000000000047947 */ /* 0x000fec0003800000 */
.L_x_11495:
[----:B------:R-:W-:-:S07]  /*55770*/  PRMT R67, R67, 0x5410, RZ ;  /* 0x0000541043437816 */ /* 0x000fce00000000ff */
.L_x_11498:
[----:B------:R-:W-:Y:S05]  /*55780*/  BSYNC.RECONVERGENT B3 ;  /* 0x0000000000037941 */ /* 0x000fea0003800200 */
.L_x_11494:
        /* <DEDUP_REMOVED lines=16> */
.L_x_11502:
[----:B------:R-:W-:Y:S05]  /*55890*/  BSYNC.RECONVERGENT B4 ;  /* 0x0000000000047941 */ /* 0x000fea0003800200 */
.L_x_11501:
[----:B------:R-:W-:Y:S01]  /*558a0*/  F2FP.F16.F32.PACK_AB R0, RZ, R134 ;  /* 0x00000086ff00723e */ /* 0x000fe200000000ff */
[----:B------:R-:W-:Y:S06]  /*558b0*/  BRA `(.L_x_11503) ;  /* 0x0000000000047947 */ /* 0x000fec0003800000 */
.L_x_11500:
[----:B------:R-:W-:-:S07]  /*558c0*/  PRMT R0, RZ, 0x7610, R0 ;  /* 0x00007610ff007816 */ /* 0x000fce0000000000 */
.L_x_11503:
[----:B------:R-:W-:Y:S05]  /*558d0*/  BSYNC.RECONVERGENT B3 ;  /* 0x0000000000037941 */ /* 0x000fea0003800200 */
.L_x_11499:
        /* <DEDUP_REMOVED lines=16> */
.L_x_11507:
[----:B------:R-:W-:Y:S05]  /*559e0*/  BSYNC.RECONVERGENT B4 ;  /* 0x0000000000047941 */ /* 0x000fea0003800200 */
.L_x_11506:
[----:B------:R-:W-:-:S04]  /*559f0*/  F2FP.F16.F32.PACK_AB R134, RZ, R134 ;  /* 0x00000086ff86723e */ /* 0x000fc800000000ff */
[----:B------:R-:W-:Y:S01]  /*55a00*/  PRMT R126, R0, 0x5410, R134 ;  /* 0x00005410007e7816 */ /* 0x000fe20000000086 */
[----:B------:R-:W-:Y:S06]  /*55a10*/  BRA `(.L_x_11508) ;  /* 0x0000000000047947 */ /* 0x000fec0003800000 */
.L_x_11505:
[----:B------:R-:W-:-:S07]  /*55a20*/  PRMT R126, R0, 0x5410, RZ ;  /* 0x00005410007e7816 */ /* 0x000fce00000000ff */
.L_x_11508:
[----:B------:R-:W-:Y:S05]  /*55a30*/  BSYNC.RECONVERGENT B3 ;  /* 0x0000000000037941 */ /* 0x000fea0003800200 */
.L_x_11504:
[----:B------:R-:W-:Y:S02]  /*55a40*/  MOV R2, R67 ;  /* 0x0000004300027202 */ /* 0x000fe40000000f00 */
[----:B------:R-:W-:-:S05]  /*55a50*/  MOV R3, R126 ;  /* 0x0000007e00037202 */ /* 0x000fca0000000f00 */
[----:B------:R0:W-:Y:S01]  /*55a60*/  STG.E.64 desc[UR4][R124.64+0x5a00], R2 ;  /* 0x005a00027c007986 */ /* 0x0001e2000c101b04 */
[----:B------:R-:W-:Y:S05]  /*55a70*/  BRA `(.L_x_11509) ;  /* 0x0000000000107947 */ /* 0x000fea0003800000 */
.L_x_11491:
[----:B------:R-:W5:Y:S02]  /*55a80*/  LDCU UR7, c[0x0][0x39c] ;  /* 0x00007380ff0777ac */ /* 0x000f640008000800 */
[----:B-----5:R-:W-:-:S13]  /*55a90*/  ISETP.GE.AND P0, PT, R0, UR7, PT ;  /* 0x0000000700007c0c */ /* 0x020fda000bf06270 */
[----:B------:R-:W-:Y:S05]  /*55aa0*/  @P0 EXIT ;  /* 0x000000000000094d */ /* 0x000fea0003800000 */
[----:B------:R0:W-:Y:S02]  /*55ab0*/  STG.E.64 desc[UR4][R124.64+0x5a00], RZ ;  /* 0x005a00ff7c007986 */ /* 0x0001e4000c101b04 */
.L_x_11509:
[----:B------:R-:W-:Y:S05]  /*55ac0*/  BSYNC.RECONVERGENT B2 ;  /* 0x0000000000027941 */ /* 0x000fea0003800200 */
.L_x_11490:
        /* <DEDUP_REMOVED lines=17> */
.L_x_11513:
[----:B------:R-:W-:Y:S05]  /*55be0*/  BSYNC.RECONVERGENT B3 ;  /* 0x0000000000037941 */ /* 0x000fea0003800200 */
.L_x_11512:
        /* <DEDUP_REMOVED lines=17> */
.L_x_11517:
[----:B------:R-:W-:Y:S05]  /*55d00*/  BSYNC.RECONVERGENT B4 ;  /* 0x0000000000047941 */ /* 0x000fea0003800200 */
.L_x_11516:
[----:B------:R-:W-:-:S04]  /*55d10*/  F2FP.F16.F32.PACK_AB R134, RZ, R134 ;  /* 0x00000086ff86723e */ /* 0x000fc800000000ff */
[----:B------:R-:W-:Y:S01]  /*55d20*/  PRMT R67, R67, 0x5410, R134 ;  /* 0x0000541043437816 */ /* 0x000fe20000000086 */
[----:B------:R-:W-:Y:S06]  /*55d30*/  BRA `(.L_x_11518) ;  /* 0x0000000000047947 */ /* 0x000fec0003800000 */
.L_x_11515:
[----:B------:R-:W-:-:S07]  /*55d40*/  PRMT R67, R67, 0x5410, RZ ;  /* 0x0000541043437816 */ /* 0x000fce00000000ff */
.L_x_11518:
[----:B------:R-:W-:Y:S05]  /*55d50*/  BSYNC.RECONVERGENT B3 ;  /* 0x0000000000037941 */ /* 0x000fea0003800200 */
.L_x_11514:
        /* <DEDUP_REMOVED lines=16> */
.L_x_11522:
[----:B------:R-:W-:Y:S05]  /*55e60*/  BSYNC.RECONVERGENT B4 ;  /* 0x0000000000047941 */ /* 0x000fea0003800200 */
.L_x_11521:
[----:B------:R-:W-:Y:S01]  /*55e70*/  F2FP.F16.F32.PACK_AB R2, RZ, R134 ;  /* 0x00000086ff02723e */ /* 0x000fe200000000ff */
[----:B------:R-:W-:Y:S06]  /*55e80*/  BRA `(.L_x_11523) ;  /* 0x0000000000047947 */ /* 0x000fec0003800000 */
.L_x_11520:
[----:B------:R-:W-:-:S07]  /*55e90*/  PRMT R2, RZ, 0x7610, R2 ;  /* 0x00007610ff027816 */ /* 0x000fce0000000002 */
.L_x_11523:
[----:B------:R-:W-:Y:S05]  /*55ea0*/  BSYNC.RECONVERGENT B3 ;  /* 0x0000000000037941 */ /* 0x000fea0003800200 */
.L_x_11519:
        /* <DEDUP_REMOVED lines=16> */
.L_x_11527:
[----:B------:R-:W-:Y:S05]  /*55fb0*/  BSYNC.RECONVERGENT B4 ;  /* 0x0000000000047941 */ /* 0x000fea0003800200 */
.L_x_11526:
[----:B------:R-:W-:-:S04]  /*55fc0*/  F2FP.F16.F32.PACK_AB R134, RZ, R134 ;  /* 0x00000086ff86723e */ /* 0x000fc800000000ff */
[----:B------:R-:W-:Y:S01]  /*55fd0*/  PRMT R126, R2, 0x5410, R134 ;  /* 0x00005410027e7816 */ /* 0x000fe20000000086 */
[----:B------:R-:W-:Y:S06]  /*55fe0*/  BRA `(.L_x_11528) ;  /* 0x0000000000047947 */ /* 0x000fec0003800000 */
.L_x_11525:
[----:B------:R-:W-:-:S07]  /*55ff0*/  PRMT R126, R2, 0x5410, RZ ;  /* 0x00005410027e7816 */ /* 0x000fce00000000ff */
.L_x_11528:
[----:B------:R-:W-:Y:S05]  /*56000*/  BSYNC.RECONVERGENT B3 ;  /* 0x0000000000037941 */ /* 0x000fea0003800200 */
.L_x_11524:
[----:B------:R-:W-:Y:S02]  /*56010*/  MOV R2, R67 ;  /* 0x0000004300027202 */ /* 0x000fe40000000f00 */
[----:B------:R-:W-:-:S05]  /*56020*/  MOV R3, R126 ;  /* 0x0000007e00037202 */ /* 0x000fca0000000f00 */
[----:B------:R0:W-:Y:S01]  /*56030*/  STG.E.64 desc[UR4][R124.64+0x5b00], R2 ;  /* 0x005b00027c007986 */ /* 0x0001e2000c101b04 */
[----:B------:R-:W-:Y:S05]  /*56040*/  BRA `(.L_x_11529) ;  /* 0x0000000000107947 */ /* 0x000fea0003800000 */
.L_x_11511:
[----:B------:R-:W5:Y:S02]  /*56050*/  LDCU UR7, c[0x0][0x39c] ;  /* 0x00007380ff0777ac */ /* 0x000f640008000800 */
[----:B-----5:R-:W-:-:S13]  /*56060*/  ISETP.GE.AND P0, PT, R0, UR7, PT ;  /* 0x0000000700007c0c */ /* 0x020fda000bf06270 */
[----:B------:R-:W-:Y:S05]  /*56070*/  @P0 EXIT ;  /* 0x000000000000094d */ /* 0x000fea0003800000 */
[----:B------:R0:W-:Y:S02]  /*56080*/  STG.E.64 desc[UR4][R124.64+0x5b00], RZ ;  /* 0x005b00ff7c007986 */ /* 0x0001e4000c101b04 */
.L_x_11529:
[----:B------:R-:W-:Y:S05]  /*56090*/  BSYNC.RECONVERGENT B2 ;  /* 0x0000000000027941 */ /* 0x000fea0003800200 */
.L_x_11510:
        /* <DEDUP_REMOVED lines=17> */
.L_x_11533:
[----:B------:R-:W-:Y:S05]  /*561b0*/  BSYNC.RECONVERGENT B3 ;  /* 0x0000000000037941 */ /* 0x000fea0003800200 */
.L_x_11532:
        /* <DEDUP_REMOVED lines=17> */
.L_x_11537:
[----:B------:R-:W-:Y:S05]  /*562d0*/  BSYNC.RECONVERGENT B4 ;  /* 0x0000000000047941 */ /* 0x000fea0003800200 */
.L_x_11536:
[----:B------:R-:W-:-:S04]  /*562e0*/  F2FP.F16.F32.PACK_AB R134, RZ, R134 ;  /* 0x00000086ff86723e */ /* 0x000fc800000000ff */
[----:B------:R-:W-:Y:S01]  /*562f0*/  PRMT R67, R67, 0x5410, R134 ;  /* 0x0000541043437816 */ /* 0x000fe20000000086 */
[----:B------:R-:W-:Y:S06]  /*56300*/  BRA `(.L_x_11538) ;  /* 0x0000000000047947 */ /* 0x000fec0003800000 */
.L_x_11535:
[----:B------:R-:W-:-:S07]  /*56310*/  PRMT R67, R67, 0x5410, RZ ;  /* 0x0000541043437816 */ /* 0x000fce00000000ff */
.L_x_11538:
[----:B------:R-:W-:Y:S05]  /*56320*/  BSYNC.RECONVERGENT B3 ;  /* 0x0000000000037941 */ /* 0x000fea0003800200 */
.L_x_11534:
        /* <DEDUP_REMOVED lines=16> */
.L_x_11542:
[----:B------:R-:W-:Y:S05]  /*56430*/  BSYNC.RECONVERGENT B4 ;  /* 0x0000000000047941 */ /* 0x000fea0003800200 */
.L_x_11541:
[----:B------:R-:W-:Y:S01]  /*56440*/  F2FP.F16.F32.PACK_AB R0, RZ, R134 ;  /* 0x00000086ff00723e */ /* 0x000fe200000000ff */
[----:B------:R-:W-:Y:S06]  /*56450*/  BRA `(.L_x_11543) ;  /* 0x0000000000047947 */ /* 0x000fec0003800000 */
.L_x_11540:
[----:B------:R-:W-:-:S07]  /*56460*/  PRMT R0, RZ, 0x7610, R0 ;  /* 0x00007610ff007816 */ /* 0x000fce0000000000 */
.L_x_11543:
[----:B------:R-:W-:Y:S05]  /*56470*/  BSYNC.RECONVERGENT B3 ;  /* 0x0000000000037941 */ /* 0x000fea0003800200 */
.L_x_11539:
        /* <DEDUP_REMOVED lines=16> */
.L_x_11547:
[----:B------:R-:W-:Y:S05]  /*56580*/  BSYNC.RECONVERGENT B4 ;  /* 0x0000000000047941 */ /* 0x000fea0003800200 */
.L_x_11546:
[----:B------:R-:W-:-:S04]  /*56590*/  F2FP.F16.F32.PACK_AB R134, RZ, R134 ;  /* 0x00000086ff86723e */ /* 0x000fc800000000ff */
[----:B------:R-:W-:Y:S01]  /*565a0*/  PRMT R126, R0, 0x5410, R134 ;  /* 0x00005410007e7816 */ /* 0x000fe20000000086 */
[----:B------:R-:W-:Y:S06]  /*565b0*/  BRA `(.L_x_11548) ;  /* 0x0000000000047947 */ /* 0x000fec0003800000 */
.L_x_11545:
[----:B------:R-:W-:-:S07]  /*565c0*/  PRMT R126, R0, 0x5410, RZ ;  /* 0x00005410007e7816 */ /* 0x000fce00000000ff */
.L_x_11548:
[----:B------:R-:W-:Y:S05]  /*565d0*/  BSYNC.RECONVERGENT B3 ;  /* 0x0000000000037941 */ /* 0x000fea0003800200 */
.L_x_11544:
[----:B------:R-:W-:Y:S02]  /*565e0*/  MOV R2, R67 ;  /* 0x0000004300027202 */ /* 0x000fe40000000f00 */
[----:B------:R-:W-:-:S05]  /*565f0*/  MOV R3, R126 ;  /* 0x0000007e00037202 */ /* 0x000fca0000000f00 */
[----:B------:R0:W-:Y:S01]  /*56600*/  STG.E.64 desc[UR4][R124.64+0x5c00], R2 ;  /* 0x005c00027c007986 */ /* 0x0001e2000c101b04 */
[----:B------:R-:W-:Y:S05]  /*56610*/  BRA `(.L_x_11549) ;  /* 0x0000000000107947 */ /* 0x000fea0003800000 */
.L_x_11531:
[----:B------:R-:W5:Y:S02]  /*56620*/  LDCU UR7, c[0x0][0x39c] ;  /* 0x00007380ff0777ac */ /* 0x000f640008000800 */
[----:B-----5:R-:W-:-:S13]  /*56630*/  ISETP.GE.AND P0, PT, R0, UR7, PT ;  /* 0x0000000700007c0c */ /* 0x020fda000bf06270 */
[----:B------:R-:W-:Y:S05]  /*56640*/  @P0 EXIT ;  /* 0x000000000000094d */ /* 0x000fea0003800000 */
[----:B------:R0:W-:Y:S02]  /*56650*/  STG.E.64 desc[UR4][R124.64+0x5c00], RZ ;  /* 0x005c00ff7c007986 */ /* 0x0001e4000c101b04 */
.L_x_11549:
[----:B------:R-:W-:Y:S05]  /*56660*/  BSYNC.RECONVERGENT B2 ;  /* 0x0000000000027941 */ /* 0x000fea0003800200 */
.L_x_11530:
        /* <DEDUP_REMOVED lines=17> */
.L_x_11553:
[----:B------:R-:W-:Y:S05]  /*56780*/  BSYNC.RECONVERGENT B3 ;  /* 0x0000000000037941 */ /* 0x000fea0003800200 */
.L_x_11552:
        /* <DEDUP_REMOVED lines=17> */
.L_x_11557:
[----:B------:R-:W-:Y:S05]  /*568a0*/  BSYNC.RECONVERGENT B4 ;  /* 0x0000000000047941 */ /* 0x000fea0003800200 */
.L_x_11556:
[----:B------:R-:W-:-:S04]  /*568b0*/  F2FP.F16.F32.PACK_AB R134, RZ, R134 ;  /* 0x00000086ff86723e */ /* 0x000fc800000000ff */
[----:B------:R-:W-:Y:S01]  /*568c0*/  PRMT R67, R67, 0x5410, R134 ;  /* 0x0000541043437816 */ /* 0x000fe20000000086 */
[----:B------:R-:W-:Y:S06]  /*568d0*/  BRA `(.L_x_11558) ;  /* 0x0000000000047947 */ /* 0x000fec0003800000 */
.L_x_11555:
[----:B------:R-:W-:-:S07]  /*568e0*/  PRMT R67, R67, 0x5410, RZ ;  /* 0x0000541043437816 */ /* 0x000fce00000000ff */
.L_x_11558:
[----:B------:R-:W-:Y:S05]  /*568f0*/  BSYNC.RECONVERGENT B3 ;  /* 0x0000000000037941 */ /* 0x000fea0003800200 */
.L_x_11554:
        /* <DEDUP_REMOVED lines=16> */
.L_x_11562:
[----:B------:R-:W-:Y:S05]  /*56a00*/  BSYNC.RECONVERGENT B4 ;  /* 0x0000000000047941 */ /* 0x000fea0003800200 */
.L_x_11561:
[----:B------:R-:W-:Y:S01]  /*56a10*/  F2FP.F16.F32.PACK_AB R2, RZ, R134 ;  /* 0x00000086ff02723e */ /* 0x000fe200000000ff */
[----:B------:R-:W-:Y:S06]  /*56a20*/  BRA `(.L_x_11563) ;  /* 0x0000000000047947 */ /* 0x000fec0003800000 */
.L_x_11560:
[----:B------:R-:W-:-:S07]  /*56a30*/  PRMT R2, RZ, 0x7610, R2 ;  /* 0x00007610ff027816 */ /* 0x000fce0000000002 */
.L_x_11563:
[----:B------:R-:W-:Y:S05]  /*56a40*/  BSYNC.RECONVERGENT B3 ;  /* 0x0000000000037941 */ /* 0x000fea0003800200 */
.L_x_11559:
        /* <DEDUP_REMOVED lines=16> */
.L_x_11567:
[----:B------:R-:W-:Y:S05]  /*56b50*/  BSYNC.RECONVERGENT B4 ;  /* 0x0000000000047941 */ /* 0x000fea0003800200 */
.L_x_11566:
[----:B------:R-:W-:-:S04]  /*56b60*/  F2FP.F16.F32.PACK_AB R134, RZ, R134 ;  /* 0x00000086ff86723e */ /* 0x000fc800000000ff */
[----:B------:R-:W-:Y:S01]  /*56b70*/  PRMT R126, R2, 0x5410, R134 ;  /* 0x00005410027e7816 */ /* 0x000fe20000000086 */
[----:B------:R-:W-:Y:S06]  /*56b80*/  BRA `(.L_x_11568) ;  /* 0x0000000000047947 */ /* 0x000fec0003800000 */
.L_x_11565:
[----:B------:R-:W-:-:S07]  /*56b90*/  PRMT R126, R2, 0x5410, RZ ;  /* 0x00005410027e7816 */ /* 0x000fce00000000ff */
.L_x_11568:
[----:B------:R-:W-:Y:S05]  /*56ba0*/  BSYNC.RECONVERGENT B3 ;  /* 0x0000000000037941 */ /* 0x000fea0003800200 */
.L_x_11564:
[----:B------:R-:W-:Y:S02]  /*56bb0*/  MOV R2, R67 ;  /* 0x0000004300027202 */ /* 0x000fe40000000f00 */
[----:B------:R-:W-:-:S05]  /*56bc0*/  MOV R3, R126 ;  /* 0x0000007e00037202 */ /* 0x000fca0000000f00 */
[----:B------:R0:W-:Y:S01]  /*56bd0*/  STG.E.64 desc[UR4][R124.64+0x5d00], R2 ;  /* 0x005d00027c007986 */ /* 0x0001e2000c101b04 */
[----:B------:R-:W-:Y:S05]  /*56be0*/  BRA `(.L_x_11569) ;  /* 0x0000000000107947 */ /* 0x000fea0003800000 */
.L_x_11551:
[----:B------:R-:W5:Y:S02]  /*56bf0*/  LDCU UR7, c[0x0][0x39c] ;  /* 0x00007380ff0777ac */ /* 0x000f640008000800 */
[----:B-----5:R-:W-:-:S13]  /*56c00*/  ISETP.GE.AND P0, PT, R0, UR7, PT ;  /* 0x0000000700007c0c */ /* 0x020fda000bf06270 */
[----:B------:R-:W-:Y:S05]  /*56c10*/  @P0 EXIT ;  /* 0x000000000000094d */ /* 0x000fea0003800000 */
[----:B------:R0:W-:Y:S02]  /*56c20*/  STG.E.64 desc[UR4][R124.64+0x5d00], RZ ;  /* 0x005d00ff7c007986 */ /* 0x0001e4000c101b04 */
.L_x_11569:
[----:B------:R-:W-:Y:S05]  /*56c30*/  BSYNC.RECONVERGENT B2 ;  /* 0x0000000000027941 */ /* 0x000fea0003800200 */
.L_x_11550:
        /* <DEDUP_REMOVED lines=17> */
.L_x_11573:
[----:B------:R-:W-:Y:S05]  /*56d50*/  BSYNC.RECONVERGENT B3 ;  /* 0x0000000000037941 */ /* 0x000fea0003800200 */
.L_x_11572:
        /* <DEDUP_REMOVED lines=17> */
.L_x_11577:
[----:B------:R-:W-:Y:S05]  /*56e70*/  BSYNC.RECONVERGENT B4 ;  /* 0x0000000000047941 */ /* 0x000fea0003800200 */
.L_x_11576:
[----:B------:R-:W-:-:S04]  /*56e80*/  F2FP.F16.F32.PACK_AB R134, RZ, R134 ;  /* 0x00000086ff86723e */ /* 0x000fc800000000ff */
[----:B------:R-:W-:Y:S01]  /*56e90*/  PRMT R67, R67, 0x5410, R134 ;  /* 0x0000541043437816 */ /* 0x000fe20000000086 */
[----:B------:R-:W-:Y:S06]  /*56ea0*/  BRA `(.L_x_11578) ;  /* 0x0000000000047947 */ /* 0x000fec0003800000 */
.L_x_11575:
[----:B------:R-:W-:-:S07]  /*56eb0*/  PRMT R67, R67, 0x5410, RZ ;  /* 0x0000541043437816 */ /* 0x000fce00000000ff */
.L_x_11578:
[----:B------:R-:W-:Y:S05]  /*56ec0*/  BSYNC.RECONVERGENT B3 ;  /* 0x0000000000037941 */ /* 0x000fea0003800200 */
.L_x_11574:
        /* <DEDUP_REMOVED lines=16> */
.L_x_11582:
[----:B------:R-:W-:Y:S05]  /*56fd0*/  BSYNC.RECONVERGENT B4 ;  /* 0x0000000000047941 */ /* 0x000fea0003800200 */
.L_x_11581:
[----:B------:R-:W-:Y:S01]  /*56fe0*/  F2FP.F16.F32.PACK_AB R0, RZ, R134 ;  /* 0x00000086ff00723e */ /* 0x000fe200000000ff */
[----:B------:R-:W-:Y:S06]  /*56ff0*/  BRA `(.L_x_11583) ;  /* 0x0000000000047947 */ /* 0x000fec0003800000 */
.L_x_11580:
[----:B------:R-:W-:-:S07]  /*57000*/  PRMT R0, RZ, 0x7610, R0 ;  /* 0x00007610ff007816 */ /* 0x000fce0000000000 */
.L_x_11583:
[----:B------:R-:W-:Y:S05]  /*57010*/  BSYNC.RECONVERGENT B3 ;  /* 0x0000000000037941 */ /* 0x000fea0003800200 */
.L_x_11579:
        /* <DEDUP_REMOVED lines=16> */
.L_x_11587:
[----:B------:R-:W-:Y:S05]  /*57120*/  BSYNC.RECONVERGENT B4 ;  /* 0x0000000000047941 */ /* 0x000fea0003800200 */
.L_x_11586:
[----:B------:R-:W-:-:S04]  /*57130*/  F2FP.F16.F32.PACK_AB R134, RZ, R134 ;  /* 0x00000086ff86723e */ /* 0x000fc800000000ff */
[----:B------:R-:W-:Y:S01]  /*57140*/  PRMT R126, R0, 0x5410, R134 ;  /* 0x00005410007e7816 */ /* 0x000fe20000000086 */
[----:B------:R-:W-:Y:S06]  /*57150*/  BRA `(.L_x_11588) ;  /* 0x0000000000047947 */ /* 0x000fec0003800000 */
.L_x_11585:
[----:B------:R-:W-:-:S07]  /*57160*/  PRMT R126, R0, 0x5410, RZ ;  /* 0x00005410007e7816 */ /* 0x000fce00000000ff */
.L_x_11588:
[----:B------:R-:W-:Y:S05]  /*57170*/  BSYNC.RECONVERGENT B3 ;  /* 0x0000000000037941 */ /* 0x000fea0003800200 */
.L_x_11584:
[----:B------:R-:W-:Y:S02]  /*57180*/  MOV R2, R67 ;  /* 0x0000004300027202 */ /* 0x000fe40000000f00 */
[----:B------:R-:W-:-:S05]  /*57190*/  MOV R3, R126 ;  /* 0x0000007e00037202 */ /* 0x000fca0000000f00 */
[----:B------:R0:W-:Y:S01]  /*571a0*/  STG.E.64 desc[UR4][R124.64+0x5e00], R2 ;  /* 0x005e00027c007986 */ /* 0x0001e2000c101b04 */
[----:B------:R-:W-:Y:S05]  /*571b0*/  BRA `(.L_x_11589) ;  /* 0x0000000000107947 */ /* 0x000fea0003800000 */
.L_x_11571:
[----:B------:R-:W5:Y:S02]  /*571c0*/  LDCU UR7, c[0x0][0x39c] ;  /* 0x00007380ff0777ac */ /* 0x000f640008000800 */
[----:B-----5:R-:W-:-:S13]  /*571d0*/  ISETP.GE.AND P0, PT, R0, UR7, PT ;  /* 0x0000000700007c0c */ /* 0x020fda000bf06270 */
[----:B------:R-:W-:Y:S05]  /*571e0*/  @P0 EXIT ;  /* 0x000000000000094d */ /* 0x000fea0003800000 */
[----:B------:R0:W-:Y:S02]  /*571f0*/  STG.E.64 desc[UR4][R124.64+0x5e00], RZ ;  /* 0x005e00ff7c007986 */ /* 0x0001e4000c101b04 */
.L_x_11589:
[----:B------:R-:W-:Y:S05]  /*57200*/  BSYNC.RECONVERGENT B2 ;  /* 0x0000000000027941 */ /* 0x000fea0003800200 */
.L_x_11570:
        /* <DEDUP_REMOVED lines=17> */
.L_x_11593:
[----:B------:R-:W-:Y:S05]  /*57320*/  BSYNC.RECONVERGENT B3 ;  /* 0x0000000000037941 */ /* 0x000fea0003800200 */
.L_x_11592:
        /* <DEDUP_REMOVED lines=17> */
.L_x_11597:
[----:B------:R-:W-:Y:S05]  /*57440*/  BSYNC.RECONVERGENT B4 ;  /* 0x0000000000047941 */ /* 0x000fea0003800200 */
.L_x_11596:
[----:B------:R-:W-:-:S04]  /*57450*/  F2FP.F16.F32.PACK_AB R134, RZ, R134 ;  /* 0x00000086ff86723e */ /* 0x000fc800000000ff */
[----:B------:R-:W-:Y:S01]  /*57460*/  PRMT R67, R67, 0x5410, R134 ;  /* 0x0000541043437816 */ /* 0x000fe20000000086 */
[----:B------:R-:W-:Y:S06]  /*57470*/  BRA `(.L_x_11598) ;  /* 0x0000000000047947 */ /* 0x000fec0003800000 */
.L_x_11595:
[----:B------:R-:W-:-:S07]  /*57480*/  PRMT R67, R67, 0x5410, RZ ;  /* 0x0000541043437816 */ /* 0x000fce00000000ff */
.L_x_11598:
[----:B------:R-:W-:Y:S05]  /*57490*/  BSYNC.RECONVERGENT B3 ;  /* 0x0000000000037941 */ /* 0x000fea0003800200 */
.L_x_11594:
        /* <DEDUP_REMOVED lines=16> */
.L_x_11602:
[----:B------:R-:W-:Y:S05]  /*575a0*/  BSYNC.RECONVERGENT B4 ;  /* 0x0000000000047941 */ /* 0x000fea0003800200 */
.L_x_11601:
[----:B------:R-:W-:Y:S01]  /*575b0*/  F2FP.F16.F32.PACK_AB R2, RZ, R134 ;  /* 0x00000086ff02723e */ /* 0x000fe200000000ff */
[----:B------:R-:W-:Y:S06]  /*575c0*/  BRA `(.L_x_11603) ;  /* 0x0000000000047947 */ /* 0x000fec0003800000 */
.L_x_11600:
[----:B------:R-:W-:-:S07]  /*575d0*/  PRMT R2, RZ, 0x7610, R2 ;  /* 0x00007610ff027816 */ /* 0x000fce0000000002 */
.L_x_11603:
[----:B------:R-:W-:Y:S05]  /*575e0*/  BSYNC.RECONVERGENT B3 ;  /* 0x0000000000037941 */ /* 0x000fea0003800200 */
.L_x_11599:
        /* <DEDUP_REMOVED lines=16> */
.L_x_11607:
[----:B------:R-:W-:Y:S05]  /*576f0*/  BSYNC.RECONVERGENT B4 ;  /* 0x0000000000047941 */ /* 0x000fea0003800200 */
.L_x_11606:
[----:B------:R-:W-:-:S04]  /*57700*/  F2FP.F16.F32.PACK_AB R134, RZ, R134 ;  /* 0x00000086ff86723e */ /* 0x000fc800000000ff */
[----:B------:R-:W-:Y:S01]  /*57710*/  PRMT R126, R2, 0x5410, R134 ;  /* 0x00005410027e7816 */ /* 0x000fe20000000086 */
[----:B------:R-:W-:Y:S06]  /*57720*/  BRA `(.L_x_11608) ;  /* 0x0000000000047947 */ /* 0x000fec0003800000 */
.L_x_11605:
[----:B------:R-:W-:-:S07]  /*57730*/  PRMT R126, R2, 0x5410, RZ ;  /* 0x00005410027e7816 */ /* 0x000fce00000000ff */
.L_x_11608:
[----:B------:R-:W-:Y:S05]  /*57740*/  BSYNC.RECONVERGENT B3 ;  /* 0x0000000000037941 */ /* 0x000fea0003800200 */
.L_x_11604:
[----:B------:R-:W-:Y:S02]  /*57750*/  MOV R2, R67 ;  /* 0x0000004300027202 */ /* 0x000fe40000000f00 */
[----:B------:R-:W-:-:S05]  /*57760*/  MOV R3, R126 ;  /* 0x0000007e00037202 */ /* 0x000fca0000000f00 */
[----:B------:R0:W-:Y:S01]  /*57770*/  STG.E.64 desc[UR4][R124.64+0x5f00], R2 ;  /* 0x005f00027c007986 */ /* 0x0001e2000c101b04 */
[----:B------:R-:W-:Y:S05]  /*57780*/  BRA `(.L_x_11609) ;  /* 0x0000000000107947 */ /* 0x000fea0003800000 */
.L_x_11591:
[----:B------:R-:W5:Y:S02]  /*57790*/  LDCU UR7, c[0x0][0x39c] ;  /* 0x00007380ff0777ac */ /* 0x000f640008000800 */
[----:B-----5:R-:W-:-:S13]  /*577a0*/  ISETP.GE.AND P0, PT, R0, UR7, PT ;  /* 0x0000000700007c0c */ /* 0x020fda000bf06270 */
[----:B------:R-:W-:Y:S05]  /*577b0*/  @P0 EXIT ;  /* 0x000000000000094d */ /* 0x000fea0003800000 */
[----:B------:R0:W-:Y:S02]  /*577c0*/  STG.E.64 desc[UR4][R124.64+0x5f00], RZ ;  /* 0x005f00ff7c007986 */ /* 0x0001e4000c101b04 */
.L_x_11609:
[----:B------:R-:W-:Y:S05]  /*577d0*/  BSYNC.RECONVERGENT B2 ;  /* 0x0000000000027941 */ /* 0x000fea0003800200 */
.L_x_11590:
        /* <DEDUP_REMOVED lines=17> */
.L_x_11613:
[----:B------:R-:W-:Y:S05]  /*578f0*/  BSYNC.RECONVERGENT B3 ;  /* 0x0000000000037941 */ /* 0x000fea0003800200 */
.L_x_11612:
        /* <DEDUP_REMOVED lines=17> */
.L_x_11617:
[----:B------:R-:W-:Y:S05]  /*57a10*/  BSYNC.RECONVERGENT B4 ;  /* 0x0000000000047941 */ /* 0x000fea0003800200 */
.L_x_11616:
[----:B------:R-:W-:-:S04]  /*57a20*/  F2FP.F16.F32.PACK_AB R134, RZ, R134 ;  /* 0x00000086ff86723e */ /* 0x000fc800000000ff */
[----:B------:R-:W-:Y:S01]  /*57a30*/  PRMT R67, R67, 0x5410, R134 ;  /* 0x0000541043437816 */ /* 0x000fe20000000086 */
[----:B------:R-:W-:Y:S06]  /*57a40*/  BRA `(.L_x_11618) ;  /* 0x0000000000047947 */ /* 0x000fec0003800000 */
.L_x_11615:
[----:B------:R-:W-:-:S07]  /*57a50*/  PRMT R67, R67, 0x5410, RZ ;  /* 0x0000541043437816 */ /* 0x000fce00000000ff */
.L_x_11618:
[----:B------:R-:W-:Y:S05]  /*57a60*/  BSYNC.RECONVERGENT B3 ;  /* 0x0000000000037941 */ /* 0x000fea0003800200 */
.L_x_11614:
        /* <DEDUP_REMOVED lines=16> */
.L_x_11622:
[----:B------:R-:W-:Y:S05]  /*57b70*/  BSYNC.RECONVERGENT B4 ;  /* 0x0000000000047941 */ /* 0x000fea0003800200 */
.L_x_11621:
[----:B------:R-:W-:Y:S01]  /*57b80*/  F2FP.F16.F32.PACK_AB R0, RZ, R134 ;  /* 0x00000086ff00723e */ /* 0x000fe200000000ff */
[----:B------:R-:W-:Y:S06]  /*57b90*/  BRA `(.L_x_11623) ;  /* 0x0000000000047947 */ /* 0x000fec0003800000 */
.L_x_11620:
[----:B------:R-:W-:-:S07]  /*57ba0*/  PRMT R0, RZ, 0x7610, R0 ;  /* 0x00007610ff007816 */ /* 0x000fce0000000000 */
.L_x_11623:
[----:B------:R-:W-:Y:S05]  /*57bb0*/  BSYNC.RECONVERGENT B3 ;  /* 0x0000000000037941 */ /* 0x000fea0003800200 */
.L_x_11619:
        /* <DEDUP_REMOVED lines=15> */
[----:B-1234-:R-:W-:Y:S05]  /*57cb0*/  CALL.REL.NOINC `($__internal_15_$__cuda_sm3x_div_rn_noftz_f32_slowpath) ;  /* 0x000000b4003c7944 */ /* 0x01efea0003c00000 */
.L_x_11627:
[----:B------:R-:W-:Y:S05]  /*57cc0*/  BSYNC.RECONVERGENT B4 ;  /* 0x0000000000047941 */ /* 0x000fea0003800200 */
.L_x_11626:
[----:B------:R-:W-:-:S04]  /*57cd0*/  F2FP.F16.F32.PACK_AB R134, RZ, R134 ;  /* 0x00000086ff86723e */ /* 0x000fc800000000ff */
[----:B------:R-:W-:Y:S01]  /*57ce0*/  PRMT R126, R0, 0x5410, R134 ;  /* 0x00005410007e7816 */ /* 0x000fe20000000086 */
[----:B------:R-:W-:Y:S06]  /*57cf0*/  BRA `(.L_x_11628) ;  /* 0x0000000000047947 */ /* 0x000fec0003800000 */
.L_x_11625:
[----:B------:R-:W-:-:S07]  /*57d00*/  PRMT R126, R0, 0x5410, RZ ;  /* 0x00005410007e7816 */ /* 0x000fce00000000ff */
.L_x_11628:
[----:B------:R-:W-:Y:S05]  /*57d10*/  BSYNC.RECONVERGENT B3 ;  /* 0x0000000000037941 */ /* 0x000fea0003800200 */
.L_x_11624:
[----:B------:R-:W-:Y:S02]  /*57d20*/  MOV R2, R67 ;  /* 0x0000004300027202 */ /* 0x000fe40000000f00 */
[----:B------:R-:W-:-:S05]  /*57d30*/  MOV R3, R126 ;  /* 0x0000007e00037202 */ /* 0x000fca0000000f00 */
[----:B------:R0:W-:Y:S01]  /*57d40*/  STG.E.64 desc[UR4][R124.64+0x6000], R2 ;  /* 0x006000027c007986 */ /* 0x0001e2000c101b04 */
[----:B------:R-:W-:Y:S05]  /*57d50*/  BRA `(.L_x_11629) ;  /* 0x0000000000107947 */ /* 0x000fea0003800000 */
.L_x_11611:
[----:B------:R-:W5:Y:S02]  /*57d60*/  LDCU UR7, c[0x0][0x39c] ;  /* 0x00007380ff0777ac */ /* 0x000f640008000800 */
[----:B-----5:R-:W-:-:S13]  /*57d70*/  ISETP.GE.AND P0, PT, R0, UR7, PT ;  /* 0x0000000700007c0c */ /* 0x020fda000bf06270 */
[----:B------:R-:W-:Y:S05]  /*57d80*/  @P0 EXIT ;  /* 0x000000000000094d */ /* 0x000fea0003800000 */
[----:B------:R0:W-:Y:S02]  /*57d90*/  STG.E.64 desc[UR4][R124.64+0x6000], RZ ;  /* 0x006000ff7c007986 */ /* 0x0001e4000c101b04 */
.L_x_11629:
[----:B------:R-:W-:Y:S05]  /*57da0*/  BSYNC.RECONVERGENT B2 ;  /* 0x0000000000027941 */ /* 0x000fea0003800200 */
.L_x_11610:
        /* <DEDUP_REMOVED lines=17> */
.L_x_11633:
[----:B------:R-:W-:Y:S05]  /*57ec0*/  BSYNC.RECONVERGENT B3 ;  /* 0x0000000000037941 */ /* 0x000fea0003800200 */
.L_x_11632:
        /* <DEDUP_REMOVED lines=17> */
.L_x_11637:
[----:B------:R-:W-:Y:S05]  /*57fe0*/  BSYNC.RECONVERGENT B4 ;  /* 0x0000000000047941 */ /* 0x000fea0003800200 */
.L_x_11636:
[----:B------:R-:W-:-:S04]  /*57ff0*/  F2FP.F16.F32.PACK_AB R134, RZ, R134 ;  /* 0x00000086ff86723e */ /* 0x000fc800000000ff */
[----:B------:R-:W-:Y:S01]  /*58000*/  PRMT R67, R67, 0x5410, R134 ;  /* 0x0000541043437816 */ /* 0x000fe20000000086 */
[----:B------:R-:W-:Y:S06]  /*58010*/  BRA `(.L_x_11638) ;  /* 0x0000000000047947 */ /* 0x000fec0003800000 */
.L_x_11635:
[----:B------:R-:W-:-:S07]  /*58020*/  PRMT R67, R67, 0x5410, RZ ;  /* 0x0000541043437816 */ /* 0x000fce00000000ff */
.L_x_11638:
[----:B------:R-:W-:Y:S05]  /*58030*/  BSYNC.RECONVERGENT B3 ;  /* 0x0000000000037941 */ /* 0x000fea0003800200 */
.L_x_11634:
        /* <DEDUP_REMOVED lines=16> */
.L_x_11642:
[----:B------:R-:W-:Y:S05]  /*58140*/  BSYNC.RECONVERGENT B4 ;  /* 0x0000000000047941 */ /* 0x000fea0003800200 */
.L_x_11641:
[----:B------:R-:W-:Y:S01]  /*58150*/  F2FP.F16.F32.PACK_AB R2, RZ, R134 ;  /* 0x00000086ff02723e */ /* 0x000fe200000000ff */
[----:B------:R-:W-:Y:S06]  /*58160*/  BRA `(.L_x_11643) ;  /* 0x0000000000047947 */ /* 0x000fec0003800000 */
.L_x_11640:
[----:B------:R-:W-:-:S07]  /*58170*/  PRMT R2, RZ, 0x7610, R2 ;  /* 0x00007610ff027816 */ /* 0x000fce0000000002 */
.L_x_11643:
[----:B------:R-:W-:Y:S05]  /*58180*/  BSYNC.RECONVERGENT B3 ;  /* 0x0000000000037941 */ /* 0x000fea0003800200 */
.L_x_11639:
        /* <DEDUP_REMOVED lines=16> */
.L_x_11647:
[----:B------:R-:W-:Y:S05]  /*58290*/  BSYNC.RECONVERGENT B4 ;  /* 0x0000000000047941 */ /* 0x000fea0003800200 */
.L_x_11646:
[----:B------:R-:W-:-:S04]  /*582a0*/  F2FP.F16.F32.PACK_AB R134, RZ, R134 ;  /* 0x00000086ff86723e */ /* 0x000fc800000000ff */
[----:B------:R-:W-:Y:S01]  /*582b0*/  PRMT R126, R2, 0x5410, R134 ;  /* 0x00005410027e7816 */ /* 0x000fe20000000086 */
[----:B------:R-:W-:Y:S06]  /*582c0*/  BRA `(.L_x_11648) ;  /* 0x0000000000047947 */ /* 0x000fec0003800000 */
.L_x_11645:
[----:B------:R-:W-:-:S07]  /*582d0*/  PRMT R126, R2, 0x5410, RZ ;  /* 0x00005410027e7816 */ /* 0x000fce00000000ff */
.L_x_11648:
[----:B------:R-:W-:Y:S05]  /*582e0*/  BSYNC.RECONVERGENT B3 ;  /* 0x0000000000037941 */ /* 0x000fea0003800200 */
.L_x_11644:
[----:B------:R-:W-:Y:S02]  /*582f0*/  MOV R2, R67 ;  /* 0x0000004300027202 */ /* 0x000fe40000000f00 */
[----:B------:R-:W-:-:S05]  /*58300*/  MOV R3, R126 ;  /* 0x0000007e00037202 */ /* 0x000fca0000000f00 */
[----:B------:R0:W-:Y:S01]  /*58310*/  STG.E.64 desc[UR4][R124.64+0x6100], R2 ;  /* 0x006100027c007986 */ /* 0x0001e2000c101b04 */
[----:B------:R-:W-:Y:S05]  /*58320*/  BRA `(.L_x_11649) ;  /* 0x0000000000107947 */ /* 0x000fea0003800000 */
.L_x_11631:
[----:B------:R-:W5:Y:S02]  /*58330*/  LDCU UR7, c[0x0][0x39c] ;  /* 0x00007380ff0777ac */ /* 0x000f640008000800 */
[----:B-----5:R-:W-:-:S13]  /*58340*/  ISETP.GE.AND P0, PT, R0, UR7, PT ;  /* 0x0000000700007c0c */ /* 0x020fda000bf06270 */
[----:B------:R-:W-:Y:S05]  /*58350*/  @P0 EXIT ;  /* 0x000000000000094d */ /* 0x000fea0003800000 */
[----:B------:R0:W-:Y:S02]  /*58360*/  STG.E.64 desc[UR4][R124.64+0x6100], RZ ;  /* 0x006100ff7c007986 */ /* 0x0001e4000c101b04 */
.L_x_11649:
[----:B------:R-:W-:Y:S05]  /*58370*/  BSYNC.RECONVERGENT B2 ;  /* 0x0000000000027941 */ /* 0x000fea0003800200 */
.L_x_11630:
        /* <DEDUP_REMOVED lines=17> */
.L_x_11653:
[----:B------:R-:W-:Y:S05]  /*58490*/  BSYNC.RECONVERGENT B3 ;  /* 0x0000000000037941 */ /* 0x000fea0003800200 */
.L_x_11652:
        /* <DEDUP_REMOVED lines=17> */
.L_x_11657:
[----:B------:R-:W-:Y:S05]  /*585b0*/  BSYNC.RECONVERGENT B4 ;  /* 0x0000000000047941 */ /* 0x000fea0003800200 */
.L_x_11656:
[----:B------:R-:W-:-:S04]  /*585c0*/  F2FP.F16.F32.PACK_AB R134, RZ, R134 ;  /* 0x00000086ff86723e */ /* 0x000fc800000000ff */
[----:B------:R-:W-:Y:S01]  /*585d0*/  PRMT R67, R67, 0x5410, R134 ;  /* 0x0000541043437816 */ /* 0x000fe20000000086 */
[----:B------:R-:W-:Y:S06]  /*585e0*/  BRA `(.L_x_11658) ;  /* 0x0000000000047947 */ /* 0x000fec0003800000 */
.L_x_11655:
[----:B------:R-:W-:-:S07]  /*585f0*/  PRMT R67, R67, 0x5410, RZ ;  /* 0x0000541043437816 */ /* 0x000fce00000000ff */
.L_x_11658:
[----:B------:R-:W-:Y:S05]  /*58600*/  BSYNC.RECONVERGENT B3 ;  /* 0x0000000000037941 */ /* 0x000fea0003800200 */
.L_x_11654:
        /* <DEDUP_REMOVED lines=16> */
.L_x_11662:
[----:B------:R-:W-:Y:S05]  /*58710*/  BSYNC.RECONVERGENT B4 ;  /* 0x0000000000047941 */ /* 0x000fea0003800200 */
.L_x_11661:
[----:B------:R-:W-:Y:S01]  /*58720*/  F2FP.F16.F32.PACK_AB R0, RZ, R134 ;  /* 0x00000086ff00723e */ /* 0x000fe200000000ff */
[----:B------:R-:W-:Y:S06]  /*58730*/  BRA `(.L_x_11663) ;  /* 0x0000000000047947 */ /* 0x000fec0003800000 */
.L_x_11660:
[----:B------:R-:W-:-:S07]  /*58740*/  PRMT R0, RZ, 0x7610, R0 ;  /* 0x00007610ff007816 */ /* 0x000fce0000000000 */
.L_x_11663:
[----:B------:R-:W-:Y:S05]  /*58750*/  BSYNC.RECONVERGENT B3 ;  /* 0x0000000000037941 */ /* 0x000fea0003800200 */
.L_x_11659:
        /* <DEDUP_REMOVED lines=16> */
.L_x_11667:
[----:B------:R-:W-:Y:S05]  /*58860*/  BSYNC.RECONVERGENT B4 ;  /* 0x0000000000047941 */ /* 0x000fea0003800200 */
.L_x_11666:
[----:B------:R-:W-:-:S04]  /*58870*/  F2FP.F16.F32.PACK_AB R134, RZ, R134 ;  /* 0x00000086ff86723e */ /* 0x000fc800000000ff */
[----:B------:R-:W-:Y:S01]  /*58880*/  PRMT R126, R0, 0x5410, R134 ;  /* 0x00005410007e7816 */ /* 0x000fe20000000086 */
[----:B------:R-:W-:Y:S06]  /*58890*/  BRA `(.L_x_11668) ;  /* 0x0000000000047947 */ /* 0x000fec0003800000 */
.L_x_11665:
[----:B------:R-:W-:-:S07]  /*588a0*/  PRMT R126, R0, 0x5410, RZ ;  /* 0x00005410007e7816 */ /* 0x000fce00000000ff */
.L_x_11668:
[----:B------:R-:W-:Y:S05]  /*588b0*/  BSYNC.RECONVERGENT B3 ;  /* 0x0000000000037941 */ /* 0x000fea0003800200 */
.L_x_11664:
[----:B------:R-:W-:Y:S02]  /*588c0*/  MOV R2, R67 ;  /* 0x0000004300027202 */ /* 0x000fe40000000f00 */
[----:B------:R-:W-:-:S05]  /*588d0*/  MOV R3, R126 ;  /* 0x0000007e00037202 */ /* 0x000fca0000000f00 */
[----:B------:R0:W-:Y:S01]  /*588e0*/  STG.E.64 desc[UR4][R124.64+0x6200], R2 ;  /* 0x006200027c007986 */ /* 0x0001e2000c101b04 */
[----:B------:R-:W-:Y:S05]  /*588f0*/  BRA `(.L_x_11669) ;  /* 0x0000000000107947 */ /* 0x000fea0003800000 */
.L_x_11651:
[----:B------:R-:W5:Y:S02]  /*58900*/  LDCU UR7, c[0x0][0x39c] ;  /* 0x00007380ff0777ac */ /* 0x000f640008000800 */
[----:B-----5:R-:W-:-:S13]  /*58910*/  ISETP.GE.AND P0, PT, R0, UR7, PT ;  /* 0x0000000700007c0c */ /* 0x020fda000bf06270 */
[----:B------:R-:W-:Y:S05]  /*58920*/  @P0 EXIT ;  /* 0x000000000000094d */ /* 0x000fea0003800000 */
[----:B------:R0:W-:Y:S02]  /*58930*/  STG.E.64 desc[UR4][R124.64+0x6200], RZ ;  /* 0x006200ff7c007986 */ /* 0x0001e4000c101b04 */
.L_x_11669:
[----:B------:R-:W-:Y:S05]  /*58940*/  BSYNC.RECONVERGENT B2 ;  /* 0x0000000000027941 */ /* 0x000fea0003800200 */
.L_x_11650:
        /* <DEDUP_REMOVED lines=17> */
.L_x_11673:
[----:B------:R-:W-:Y:S05]  /*58a60*/  BSYNC.RECONVERGENT B3 ;  /* 0x0000000000037941 */ /* 0x000fea0003800200 */
.L_x_11672:
        /* <DEDUP_REMOVED lines=17> */
.L_x_11677:
[----:B------:R-:W-:Y:S05]  /*58b80*/  BSYNC.RECONVERGENT B4 ;  /* 0x0000000000047941 */ /* 0x000fea0003800200 */
.L_x_11676:
[----:B------:R-:W-:-:S04]  /*58b90*/  F2FP.F16.F32.PACK_AB R134, RZ, R134 ;  /* 0x00000086ff86723e */ /* 0x000fc800000000ff */
[----:B------:R-:W-:Y:S01]  /*58ba0*/  PRMT R67, R67, 0x5410, R134 ;  /* 0x0000541043437816 */ /* 0x000fe20000000086 */
[----:B------:R-:W-:Y:S06]  /*58bb0*/  BRA `(.L_x_11678) ;  /* 0x0000000000047947 */ /* 0x000fec0003800000 */
.L_x_11675:
[----:B------:R-:W-:-:S07]  /*58bc0*/  PRMT R67, R67, 0x5410, RZ ;  /* 0x0000541043437816 */ /* 0x000fce00000000ff */
.L_x_11678:
[----:B------:R-:W-:Y:S05]  /*58bd0*/  BSYNC.RECONVERGENT B3 ;  /* 0x0000000000037941 */ /* 0x000fea0003800200 */
.L_x_11674:
        /* <DEDUP_REMOVED lines=16> */
.L_x_11682:
[----:B------:R-:W-:Y:S05]  /*58ce0*/  BSYNC.RECONVERGENT B4 ;  /* 0x0000000000047941 */ /* 0x000fea0003800200 */
.L_x_11681:
[----:B------:R-:W-:Y:S01]  /*58cf0*/  F2FP.F16.F32.PACK_AB R2, RZ, R134 ;  /* 0x00000086ff02723e */ /* 0x000fe200000000ff */
[----:B------:R-:W-:Y:S06]  /*58d00*/  BRA `(.L_x_11683) ;  /* 0x0000000000047947 */ /* 0x000fec0003800000 */
.L_x_11680:
[----:B------:R-:W-:-:S07]  /*58d10*/  PRMT R2, RZ, 0x7610, R2 ;  /* 0x00007610ff027816 */ /* 0x000fce0000000002 */
.L_x_11683:
[----:B------:R-:W-:Y:S05]  /*58d20*/  BSYNC.RECONVERGENT B3 ;  /* 0x0000000000037941 */ /* 0x000fea0003800200 */
.L_x_11679:
        /* <DEDUP_REMOVED lines=16> */
.L_x_11687:
[----:B------:R-:W-:Y:S05]  /*58e30*/  BSYNC.RECONVERGENT B4 ;  /* 0x0000000000047941 */ /* 0x000fea0003800200 */
.L_x_11686:
[----:B------:R-:W-:-:S04]  /*58e40*/  F2FP.F16.F32.PACK_AB R134, RZ, R134 ;  /* 0x00000086ff86723e */ /* 0x000fc800000000ff */
[----:B------:R-:W-:Y:S01]  /*58e50*/  PRMT R126, R2, 0x5410, R134 ;  /* 0x00005410027e7816 */ /* 0x000fe20000000086 */
[----:B------:R-:W-:Y:S06]  /*58e60*/  BRA `(.L_x_11688) ;  /* 0x0000000000047947 */ /* 0x000fec0003800000 */
.L_x_11685:
[----:B------:R-:W-:-:S07]  /*58e70*/  PRMT R126, R2, 0x5410, RZ ;  /* 0x00005410027e7816 */ /* 0x000fce00000000ff */
.L_x_11688:
[----:B------:R-:W-:Y:S05]  /*58e80*/  BSYNC.RECONVERGENT B3 ;  /* 0x0000000000037941 */ /* 0x000fea0003800200 */
.L_x_11684:
[----:B------:R-:W-:Y:S02]  /*58e90*/  MOV R2, R67 ;  /* 0x0000004300027202 */ /* 0x000fe40000000f00 */
[----:B------:R-:W-:-:S05]  /*58ea0*/  MOV R3, R126 ;  /* 0x0000007e00037202 */ /* 0x000fca0000000f00 */
[----:B------:R0:W-:Y:S01]  /*58eb0*/  STG.E.64 desc[UR4][R124.64+0x6300], R2 ;  /* 0x006300027c007986 */ /* 0x0001e2000c101b04 */
[----:B------:R-:W-:Y:S05]  /*58ec0*/  BRA `(.L_x_11689) ;  /* 0x0000000000107947 */ /* 0x000fea0003800000 */
.L_x_11671:
[----:B------:R-:W5:Y:S02]  /*58ed0*/  LDCU UR7, c[0x0][0x39c] ;  /* 0x00007380ff0777ac */ /* 0x000f640008000800 */
[----:B-----5:R-:W-:-:S13]  /*58ee0*/  ISETP.GE.AND P0, PT, R0, UR7, PT ;  /* 0x0000000700007c0c */ /* 0x020fda000bf06270 */
[----:B------:R-:W-:Y:S05]  /*58ef0*/  @P0 EXIT ;  /* 0x000000000000094d */ /* 0x000fea0003800000 */
[----:B------:R0:W-:Y:S02]  /*58f00*/  STG.E.64 desc[UR4][R124.64+0x6300], RZ ;  /* 0x006300ff7c007986 */ /* 0x0001e4000c101b04 */
.L_x_11689:
[----:B------:R-:W-:Y:S05]  /*58f10*/  BSYNC.RECONVERGENT B2 ;  /* 0x0000000000027941 */ /* 0x000fea0003800200 */
.L_x_11670:
        /* <DEDUP_REMOVED lines=17> */
.L_x_11693:
[----:B------:R-:W-:Y:S05]  /*59030*/  BSYNC.RECONVERGENT B3 ;  /* 0x0000000000037941 */ /* 0x000fea0003800200 */
.L_x_11692:
        /* <DEDUP_REMOVED lines=17> */
.L_x_11697:
[----:B------:R-:W-:Y:S05]  /*59150*/  BSYNC.RECONVERGENT B4 ;  /* 0x0000000000047941 */ /* 0x000fea0003800200 */
.L_x_11696:
[----:B------:R-:W-:-:S04]  /*59160*/  F2FP.F16.F32.PACK_AB R134, RZ, R134 ;  /* 0x00000086ff86723e */ /* 0x000fc800000000ff */
[----:B------:R-:W-:Y:S01]  /*59170*/  PRMT R67, R67, 0x5410, R134 ;  /* 0x0000541043437816 */ /* 0x000fe20000000086 */
[----:B------:R-:W-:Y:S06]  /*59180*/  BRA `(.L_x_11698) ;  /* 0x0000000000047947 */ /* 0x000fec0003800000 */
.L_x_11695:
[----:B------:R-:W-:-:S07]  /*59190*/  PRMT R67, R67, 0x5410, RZ ;  /* 0x0000541043437816 */ /* 0x000fce00000000ff */
.L_x_11698:
[----:B------:R-:W-:Y:S05]  /*591a0*/  BSYNC.RECONVERGENT B3 ;  /* 0x0000000000037941 */ /* 0x000fea0003800200 */
.L_x_11694:
        /* <DEDUP_REMOVED lines=16> */
.L_x_11702:
[----:B------:R-:W-:Y:S05]  /*592b0*/  BSYNC.RECONVERGENT B4 ;  /* 0x0000000000047941 */ /* 0x000fea0003800200 */
.L_x_11701:
[----:B------:R-:W-:Y:S01]  /*592c0*/  F2FP.F16.F32.PACK_AB R0, RZ, R134 ;  /* 0x00000086ff00723e */ /* 0x000fe200000000ff */
[----:B------:R-:W-:Y:S06]  /*592d0*/  BRA `(.L_x_11703) ;  /* 0x0000000000047947 */ /* 0x000fec0003800000 */
.L_x_11700:
[----:B------:R-:W-:-:S07]  /*592e0*/  PRMT R0, RZ, 0x7610, R0 ;  /* 0x00007610ff007816 */ /* 0x000fce0000000000 */
.L_x_11703:
[----:B------:R-:W-:Y:S05]  /*592f0*/  BSYNC.RECONVERGENT B3 ;  /* 0x0000000000037941 */ /* 0x000fea0003800200 */
.L_x_11699:
        /* <DEDUP_REMOVED lines=16> */
.L_x_11707:
[----:B------:R-:W-:Y:S05]  /*59400*/  BSYNC.RECONVERGENT B4 ;  /* 0x0000000000047941 */ /* 0x000fea0003800200 */
.L_x_11706:
[----:B------:R-:W-:-:S04]  /*59410*/  F2FP.F16.F32.PACK_AB R134, RZ, R134 ;  /* 0x00000086ff86723e */ /* 0x000fc800000000ff */
[----:B------:R-:W-:Y:S01]  /*59420*/  PRMT R126, R0, 0x5410, R134 ;  /* 0x00005410007e7816 */ /* 0x000fe20000000086 */
[----:B------:R-:W-:Y:S06]  /*59430*/  BRA `(.L_x_11708) ;  /* 0x0000000000047947 */ /* 0x000fec0003800000 */
.L_x_11705:
[----:B------:R-:W-:-:S07]  /*59440*/  PRMT R126, R0, 0x5410, RZ ;  /* 0x00005410007e7816 */ /* 0x000fce00000000ff */
.L_x_11708:
[----:B------:R-:W-:Y:S05]  /*59450*/  BSYNC.RECONVERGENT B3 ;  /* 0x0000000000037941 */ /* 0x000fea0003800200 */
.L_x_11704:
[----:B------:R-:W-:Y:S02]  /*59460*/  MOV R2, R67 ;  /* 0x0000004300027202 */ /* 0x000fe40000000f00 */
[----:B------:R-:W-:-:S05]  /*59470*/  MOV R3, R126 ;  /* 0x0000007e00037202 */ /* 0x000fca0000000f00 */
[----:B------:R0:W-:Y:S01]  /*59480*/  STG.E.64 desc[UR4][R124.64+0x6400], R2 ;  /* 0x006400027c007986 */ /* 0x0001e2000c101b04 */
[----:B------:R-:W-:Y:S05]  /*59490*/  BRA `(.L_x_11709) ;  /* 0x0000000000107947 */ /* 0x000fea0003800000 */
.L_x_11691:
[----:B------:R-:W5:Y:S02]  /*594a0*/  LDCU UR7, c[0x0][0x39c] ;  /* 0x00007380ff0777ac */ /* 0x000f640008000800 */
[----:B-----5:R-:W-:-:S13]  /*594b0*/  ISETP.GE.AND P0, PT, R0, UR7, PT ;  /* 0x0000000700007c0c */ /* 0x020fda000bf06270 */
[----:B------:R-:W-:Y:S05]  /*594c0*/  @P0 EXIT ;  /* 0x000000000000094d */ /* 0x000fea0003800000 */
[----:B------:R0:W-:Y:S02]  /*594d0*/  STG.E.64 desc[UR4][R124.64+0x6400], RZ ;  /* 0x006400ff7c007986 */ /* 0x0001e4000c101b04 */
.L_x_11709:
[----:B------:R-:W-:Y:S05]  /*594e0*/  BSYNC.RECONVERGENT B2 ;  /* 0x0000000000027941 */ /* 0x000fea0003800200 */
.L_x_11690:
        /* <DEDUP_REMOVED lines=17> */
.L_x_11713:
[----:B------:R-:W-:Y:S05]  /*59600*/  BSYNC.RECONVERGENT B3 ;  /* 0x0000000000037941 */ /* 0x000fea0003800200 */
.L_x_11712:
        /* <DEDUP_REMOVED lines=17> */
.L_x_11717:
[----:B------:R-:W-:Y:S05]  /*59720*/  BSYNC.RECONVERGENT B4 ;  /* 0x0000000000047941 */ /* 0x000fea0003800200 */
.L_x_11716:
[----:B------:R-:W-:-:S04]  /*59730*/  F2FP.F16.F32.PACK_AB R134, RZ, R134 ;  /* 0x00000086ff86723e */ /* 0x000fc800000000ff */
[----:B------:R-:W-:Y:S01]  /*59740*/  PRMT R67, R67, 0x5410, R134 ;  /* 0x0000541043437816 */ /* 0x000fe20000000086 */
[----:B------:R-:W-:Y:S06]  /*59750*/  BRA `(.L_x_11718) ;  /* 0x0000000000047947 */ /* 0x000fec0003800000 */
.L_x_11715:
[----:B------:R-:W-:-:S07]  /*59760*/  PRMT R67, R67, 0x5410, RZ ;  /* 0x0000541043437816 */ /* 0x000fce00000000ff */
.L_x_11718:
[----:B------:R-:W-:Y:S05]  /*59770*/  BSYNC.RECONVERGENT B3 ;  /* 0x0000000000037941 */ /* 0x000fea0003800200 */
.L_x_11714:
        /* <DEDUP_REMOVED lines=16> */
.L_x_11722:
[----:B------:R-:W-:Y:S05]  /*59880*/  BSYNC.RECONVERGENT B4 ;  /* 0x0000000000047941 */ /* 0x000fea0003800200 */
.L_x_11721:
[----:B------:R-:W-:Y:S01]  /*59890*/  F2FP.F16.F32.PACK_AB R2, RZ, R134 ;  /* 0x00000086ff02723e */ /* 0x000fe200000000ff */
[----:B------:R-:W-:Y:S06]  /*598a0*/  BRA `(.L_x_11723) ;  /* 0x0000000000047947 */ /* 0x000fec0003800000 */
.L_x_11720:
[----:B------:R-:W-:-:S07]  /*598b0*/  PRMT R2, RZ, 0x7610, R2 ;  /* 0x00007610ff027816 */ /* 0x000fce0000000002 */
.L_x_11723:
[----:B------:R-:W-:Y:S05]  /*598c0*/  BSYNC.RECONVERGENT B3 ;  /* 0x0000000000037941 */ /* 0x000fea0003800200 */
.L_x_11719:
        /* <DEDUP_REMOVED lines=16> */
.L_x_11727:
[----:B------:R-:W-:Y:S05]  /*599d0*/  BSYNC.RECONVERGENT B4 ;  /* 0x0000000000047941 */ /* 0x000fea0003800200 */
.L_x_11726:
[----:B------:R-:W-:-:S04]  /*599e0*/  F2FP.F16.F32.PACK_AB R134, RZ, R134 ;  /* 0x00000086ff86723e */ /* 0x000fc800000000ff */
[----:B------:R-:W-:Y:S01]  /*599f0*/  PRMT R126, R2, 0x5410, R134 ;  /* 0x00005410027e7816 */ /* 0x000fe20000000086 */
[----:B------:R-:W-:Y:S06]  /*59a00*/  BRA `(.L_x_11728) ;  /* 0x0000000000047947 */ /* 0x000fec0003800000 */
.L_x_11725:
[----:B------:R-:W-:-:S07]  /*59a10*/  PRMT R126, R2, 0x5410, RZ ;  /* 0x00005410027e7816 */ /* 0x000fce00000000ff */
.L_x_11728:
[----:B------:R-:W-:Y:S05]  /*59a20*/  BSYNC.RECONVERGENT B3 ;  /* 0x0000000000037941 */ /* 0x000fea0003800200 */
.L_x_11724:
[----:B------:R-:W-:Y:S02]  /*59a30*/  MOV R2, R67 ;  /* 0x0000004300027202 */ /* 0x000fe40000000f00 */
[----:B------:R-:W-:-:S05]  /*59a40*/  MOV R3, R126 ;  /* 0x0000007e00037202 */ /* 0x000fca0000000f00 */
[----:B------:R0:W-:Y:S01]  /*59a50*/  STG.E.64 desc[UR4][R124.64+0x6500], R2 ;  /* 0x006500027c007986 */ /* 0x0001e2000c101b04 */
[----:B------:R-:W-:Y:S05]  /*59a60*/  BRA `(.L_x_11729) ;  /* 0x0000000000107947 */ /* 0x000fea0003800000 */
.L_x_11711:
[----:B------:R-:W5:Y:S02]  /*59a70*/  LDCU UR7, c[0x0][0x39c] ;  /* 0x00007380ff0777ac */ /* 0x000f640008000800 */
[----:B-----5:R-:W-:-:S13]  /*59a80*/  ISETP.GE.AND P0, PT, R0, UR7, PT ;  /* 0x0000000700007c0c */ /* 0x020fda000bf06270 */
[----:B------:R-:W-:Y:S05]  /*59a90*/  @P0 EXIT ;  /* 0x000000000000094d */ /* 0x000fea0003800000 */
[----:B------:R0:W-:Y:S02]  /*59aa0*/  STG.E.64 desc[UR4][R124.64+0x6500], RZ ;  /* 0x006500ff7c007986 */ /* 0x0001e4000c101b04 */
.L_x_11729:
[----:B------:R-:W-:Y:S05]  /*59ab0*/  BSYNC.RECONVERGENT B2 ;  /* 0x0000000000027941 */ /* 0x000fea0003800200 */
.L_x_11710:
        /* <DEDUP_REMOVED lines=17> */
.L_x_11733:
[----:B------:R-:W-:Y:S05]  /*59bd0*/  BSYNC.RECONVERGENT B3 ;  /* 0x0000000000037941 */ /* 0x000fea0003800200 */
.L_x_11732:
        /* <DEDUP_REMOVED lines=17> */
.L_x_11737:
[----:B------:R-:W-:Y:S05]  /*59cf0*/  BSYNC.RECONVERGENT B4 ;  /* 0x0000000000047941 */ /* 0x000fea0003800200 */
.L_x_11736:
[----:B------:R-:W-:-:S04]  /*59d00*/  F2FP.F16.F32.PACK_AB R134, RZ, R134 ;  /* 0x00000086ff86723e */ /* 0x000fc800000000ff */
[----:B------:R-:W-:Y:S01]  /*59d10*/  PRMT R67, R67, 0x5410, R134 ;  /* 0x0000541043437816 */ /* 0x000fe20000000086 */
[----:B------:R-:W-:Y:S06]  /*59d20*/  BRA `(.L_x_11738) ;  /* 0x0000000000047947 */ /* 0x000fec0003800000 */
.L_x_11735:
[----:B------:R-:W-:-:S07]  /*59d30*/  PRMT R67, R67, 0x5410, RZ ;  /* 0x0000541043437816 */ /* 0x000fce00000000ff */
.L_x_11738:
[----:B------:R-:W-:Y:S05]  /*59d40*/  BSYNC.RECONVERGENT B3 ;  /* 0x0000000000037941 */ /* 0x000fea0003800200 */
.L_x_11734:
        /* <DEDUP_REMOVED lines=16> */
.L_x_11742:
[----:B------:R-:W-:Y:S05]  /*59e50*/  BSYNC.RECONVERGENT B4 ;  /* 0x0000000000047941 */ /* 0x000fea0003800200 */
.L_x_11741:
[----:B------:R-:W-:Y:S01]  /*59e60*/  F2FP.F16.F32.PACK_AB R0, RZ, R134 ;  /* 0x00000086ff00723e */ /* 0x000fe200000000ff */
[----:B------:R-:W-:Y:S06]  /*59e70*/  BRA `(.L_x_11743) ;  /* 0x0000000000047947 */ /* 0x000fec0003800000 */
.L_x_11740:
[----:B------:R-:W-:-:S07]  /*59e80*/  PRMT R0, RZ, 0x7610, R0 ;  /* 0x00007610ff007816 */ /* 0x000fce0000000000 */
.L_x_11743:
[----:B------:R-:W-:Y:S05]  /*59e90*/  BSYNC.RECONVERGENT B3 ;  /* 0x0000000000037941 */ /* 0x000fea0003800200 */
.L_x_11739:
        /* <DEDUP_REMOVED lines=16> */
.L_x_11747:
[----:B------:R-:W-:Y:S05]  /*59fa0*/  BSYNC.RECONVERGENT B4 ;  /* 0x0000000000047941 */ /* 0x000fea0003800200 */
.L_x_11746:
[----:B------:R-:W-:-:S04]  /*59fb0*/  F2FP.F16.F32.PACK_AB R134, RZ, R134 ;  /* 0x00000086ff86723e */ /* 0x000fc800000000ff */
[----:B------:R-:W-:Y:S01]  /*59fc0*/  PRMT R126, R0, 0x5410, R134 ;  /* 0x00005410007e7816 */ /* 0x000fe20000000086 */
[----:B------:R-:W-:Y:S06]  /*59fd0*/  BRA `(.L_x_11748) ;  /* 0x0000000000047947 */ /* 0x000fec0003800000 */
.L_x_11745:
[----:B------:R-:W-:-:S07]  /*59fe0*/  PRMT R126, R0, 0x5410, RZ ;  /* 0x00005410007e7816 */ /* 0x000fce00000000ff */
.L_x_11748:
[----:B------:R-:W-:Y:S05]  /*59ff0*/  BSYNC.RECONVERGENT B3 ;  /* 0x0000000000037941 */ /* 0x000fea0003800200 */
.L_x_11744:
[----:B------:R-:W-:Y:S02]  /*5a000*/  MOV R2, R67 ;  /* 0x0000004300027202 */ /* 0x000fe40000000f00 */
[----:B------:R-:W-:-:S05]  /*5a010*/  MOV R3, R126 ;  /* 0x0000007e00037202 */ /* 0x000fca0000000f00 */
[----:B------:R0:W-:Y:S01]  /*5a020*/  STG.E.64 desc[UR4][R124.64+0x6600], R2 ;  /* 0x006600027c007986 */ /* 0x0001e2000c101b04 */
[----:B------:R-:W-:Y:S05]  /*5a030*/  BRA `(.L_x_11749) ;  /* 0x0000000000107947 */ /* 0x000fea0003800000 */
.L_x_11731:
[----:B------:R-:W5:Y:S02]  /*5a040*/  LDCU UR7, c[0x0][0x39c] ;  /* 0x00007380ff0777ac */ /* 0x000f640008000800 */
[----:B-----5:R-:W-:-:S13]  /*5a050*/  ISETP.GE.AND P0, PT, R0, UR7, PT ;  /* 0x0000000700007c0c */ /* 0x020fda000bf06270 */
[----:B------:R-:W-:Y:S05]  /*5a060*/  @P0 EXIT ;  /* 0x000000000000094d */ /* 0x000fea0003800000 */
[----:B------:R0:W-:Y:S02]  /*5a070*/  STG.E.64 desc[UR4][R124.64+0x6600], RZ ;  /* 0x006600ff7c007986 */ /* 0x0001e4000c101b04 */
.L_x_11749:
[----:B------:R-:W-:Y:S05]  /*5a080*/  BSYNC.RECONVERGENT B2 ;  /* 0x0000000000027941 */ /* 0x000fea0003800200 */
.L_x_11730:
        /* <DEDUP_REMOVED lines=17> */
.L_x_11753:
[----:B------:R-:W-:Y:S05]  /*5a1a0*/  BSYNC.RECONVERGENT B3 ;  /* 0x0000000000037941 */ /* 0x000fea0003800200 */
.L_x_11752:
        /* <DEDUP_REMOVED lines=17> */
.L_x_11757:
[----:B------:R-:W-:Y:S05]  /*5a2c0*/  BSYNC.RECONVERGENT B4 ;  /* 0x0000000000047941 */ /* 0x000fea0003800200 */
.L_x_11756:
[----:B------:R-:W-:-:S04]  /*5a2d0*/  F2FP.F16.F32.PACK_AB R134, RZ, R134 ;  /* 0x00000086ff86723e */ /* 0x000fc800000000ff */
[----:B------:R-:W-:Y:S01]  /*5a2e0*/  PRMT R67, R67, 0x5410, R134 ;  /* 0x0000541043437816 */ /* 0x000fe20000000086 */
[----:B------:R-:W-:Y:S06]  /*5a2f0*/  BRA `(.L_x_11758) ;  /* 0x0000000000047947 */ /* 0x000fec0003800000 */
.L_x_11755:
[----:B------:R-:W-:-:S07]  /*5a300*/  PRMT R67, R67, 0x5410, RZ ;  /* 0x0000541043437816 */ /* 0x000fce00000000ff */
.L_x_11758:
[----:B------:R-:W-:Y:S05]  /*5a310*/  BSYNC.RECONVERGENT B3 ;  /* 0x0000000000037941 */ /* 0x000fea0003800200 */
.L_x_11754:
        /* <DEDUP_REMOVED lines=16> */
.L_x_11762:
[----:B------:R-:W-:Y:S05]  /*5a420*/  BSYNC.RECONVERGENT B4 ;  /* 0x0000000000047941 */ /* 0x000fea0003800200 */
.L_x_11761:
[----:B------:R-:W-:Y:S01]  /*5a430*/  F2FP.F16.F32.PACK_AB R2, RZ, R134 ;  /* 0x00000086ff02723e */ /* 0x000fe200000000ff */
[----:B------:R-:W-:Y:S06]  /*5a440*/  BRA `(.L_x_11763) ;  /* 0x0000000000047947 */ /* 0x000fec0003800000 */
.L_x_11760:
[----:B------:R-:W-:-:S07]  /*5a450*/  PRMT R2, RZ, 0x7610, R2 ;  /* 0x00007610ff027816 */ /* 0x000fce0000000002 */
.L_x_11763:
[----:B------:R-:W-:Y:S05]  /*5a460*/  BSYNC.RECONVERGENT B3 ;  /* 0x0000000000037941 */ /* 0x000fea0003800200 */
.L_x_11759:
        /* <DEDUP_REMOVED lines=16> */
.L_x_11767:
[----:B------:R-:W-:Y:S05]  /*5a570*/  BSYNC.RECONVERGENT B4 ;  /* 0x0000000000047941 */ /* 0x000fea0003800200 */
.L_x_11766:
[----:B------:R-:W-:-:S04]  /*5a580*/  F2FP.F16.F32.PACK_AB R134, RZ, R134 ;  /* 0x00000086ff86723e */ /* 0x000fc800000000ff */
[----:B------:R-:W-:Y:S01]  /*5a590*/  PRMT R126, R2, 0x5410, R134 ;  /* 0x00005410027e7816 */ /* 0x000fe20000000086 */
[----:B------:R-:W-:Y:S06]  /*5a5a0*/  BRA `(.L_x_11768) ;  /* 0x0000000000047947 */ /* 0x000fec0003800000 */
.L_x_11765:
[----:B------:R-:W-:-:S07]  /*5a5b0*/  PRMT R126, R2, 0x5410, RZ ;  /* 0x00005410027e7816 */ /* 0x000fce00000000ff */
.L_x_11768:
[----:B------:R-:W-:Y:S05]  /*5a5c0*/  BSYNC.RECONVERGENT B3 ;  /* 0x0000000000037941 */ /* 0x000fea0003800200 */
.L_x_11764:
[----:B------:R-:W-:Y:S02]  /*5a5d0*/  MOV R2, R67 ;  /* 0x0000004300027202 */ /* 0x000fe40000000f00 */
[----:B------:R-:W-:-:S05]  /*5a5e0*/  MOV R3, R126 ;  /* 0x0000007e00037202 */ /* 0x000fca0000000f00 */
[----:B------:R0:W-:Y:S01]  /*5a5f0*/  STG.E.64 desc[UR4][R124.64+0x6700], R2 ;  /* 0x006700027c007986 */ /* 0x0001e2000c101b04 */
[----:B------:R-:W-:Y:S05]  /*5a600*/  BRA `(.L_x_11769) ;  /* 0x0000000000107947 */ /* 0x000fea0003800000 */
.L_x_11751:
[----:B------:R-:W5:Y:S02]  /*5a610*/  LDCU UR7, c[0x0][0x39c] ;  /* 0x00007380ff0777ac */ /* 0x000f640008000800 */
[----:B-----5:R-:W-:-:S13]  /*5a620*/  ISETP.GE.AND P0, PT, R0, UR7, PT ;  /* 0x0000000700007c0c */ /* 0x020fda000bf06270 */
[----:B------:R-:W-:Y:S05]  /*5a630*/  @P0 EXIT ;  /* 0x000000000000094d */ /* 0x000fea0003800000 */
[----:B------:R0:W-:Y:S02]  /*5a640*/  STG.E.64 desc[UR4][R124.64+0x6700], RZ ;  /* 0x006700ff7c007986 */ /* 0x0001e4000c101b04 */
.L_x_11769:
[----:B------:R-:W-:Y:S05]  /*5a650*/  BSYNC.RECONVERGENT B2 ;  /* 0x0000000000027941 */ /* 0x000fea0003800200 */
.L_x_11750:
        /* <DEDUP_REMOVED lines=17> */
.L_x_11773:
[----:B------:R-:W-:Y:S05]  /*5a770*/  BSYNC.RECONVERGENT B3 ;  /* 0x0000000000037941 */ /* 0x000fea0003800200 */
.L_x_11772:
        /* <DEDUP_REMOVED lines=17> */
.L_x_11777:
[----:B------:R-:W-:Y:S05]  /*5a890*/  BSYNC.RECONVERGENT B4 ;  /* 0x0000000000047941 */ /* 0x000fea0003800200 */
.L_x_11776:
[----:B------:R-:W-:-:S04]  /*5a8a0*/  F2FP.F16.F32.PACK_AB R134, RZ, R134 ;  /* 0x00000086ff86723e */ /* 0x000fc800000000ff */
[----:B------:R-:W-:Y:S01]  /*5a8b0*/  PRMT R67, R67, 0x5410, R134 ;  /* 0x0000541043437816 */ /* 0x000fe20000000086 */
[----:B------:R-:W-:Y:S06]  /*5a8c0*/  BRA `(.L_x_11778) ;  /* 0x0000000000047947 */ /* 0x000fec0003800000 */
.L_x_11775:
[----:B------:R-:W-:-:S07]  /*5a8d0*/  PRMT R67, R67, 0x5410, RZ ;  /* 0x0000541043437816 */ /* 0x000fce00000000ff */
.L_x_11778:
[----:B------:R-:W-:Y:S05]  /*5a8e0*/  BSYNC.RECONVERGENT B3 ;  /* 0x0000000000037941 */ /* 0x000fea0003800200 */
.L_x_11774:
        /* <DEDUP_REMOVED lines=16> */
.L_x_11782:
[----:B------:R-:W-:Y:S05]  /*5a9f0*/  BSYNC.RECONVERGENT B4 ;  /* 0x0000000000047941 */ /* 0x000fea0003800200 */
.L_x_11781:
[----:B------:R-:W-:Y:S01]  /*5aa00*/  F2FP.F16.F32.PACK_AB R0, RZ, R134 ;  /* 0x00000086ff00723e */ /* 0x000fe200000000ff */
[----:B------:R-:W-:Y:S06]  /*5aa10*/  BRA `(.L_x_11783) ;  /* 0x0000000000047947 */ /* 0x000fec0003800000 */
.L_x_11780:
[----:B------:R-:W-:-:S07]  /*5aa20*/  PRMT R0, RZ, 0x7610, R0 ;  /* 0x00007610ff007816 */ /* 0x000fce0000000000 */
.L_x_11783:
[----:B------:R-:W-:Y:S05]  /*5aa30*/  BSYNC.RECONVERGENT B3 ;  /* 0x0000000000037941 */ /* 0x000fea0003800200 */
.L_x_11779:
        /* <DEDUP_REMOVED lines=16> */
.L_x_11787:
[----:B------:R-:W-:Y:S05]  /*5ab40*/  BSYNC.RECONVERGENT B4 ;  /* 0x0000000000047941 */ /* 0x000fea0003800200 */
.L_x_11786:
[----:B------:R-:W-:-:S04]  /*5ab50*/  F2FP.F16.F32.PACK_AB R134, RZ, R134 ;  /* 0x00000086ff86723e */ /* 0x000fc800000000ff */
[----:B------:R-:W-:Y:S01]  /*5ab60*/  PRMT R126, R0, 0x5410, R134 ;  /* 0x00005410007e7816 */ /* 0x000fe20000000086 */
[----:B------:R-:W-:Y:S06]  /*5ab70*/  BRA `(.L_x_11788) ;  /* 0x0000000000047947 */ /* 0x000fec0003800000 */
.L_x_11785:
[----:B------:R-:W-:-:S07]  /*5ab80*/  PRMT R126, R0, 0x5410, RZ ;  /* 0x00005410007e7816 */ /* 0x000fce00000000ff */
.L_x_11788:
[----:B------:R-:W-:Y:S05]  /*5ab90*/  BSYNC.RECONVERGENT B3 ;  /* 0x0000000000037941 */ /* 0x000fea0003800200 */
.L_x_11784:
[----:B------:R-:W-:Y:S02]  /*5aba0*/  MOV R2, R67 ;  /* 0x0000004300027202 */ /* 0x000fe40000000f00 */
[----:B------:R-:W-:-:S05]  /*5abb0*/  MOV R3, R126 ;  /* 0x0000007e00037202 */ /* 0x000fca0000000f00 */
[----:B------:R0:W-:Y:S01]  /*5abc0*/  STG.E.64 desc[UR4][R124.64+0x6800], R2 ;  /* 0x006800027c007986 */ /* 0x0001e2000c101b04 */
[----:B------:R-:W-:Y:S05]  /*5abd0*/  BRA `(.L_x_11789) ;  /* 0x0000000000107947 */ /* 0x000fea0003800000 */
.L_x_11771:
[----:B------:R-:W5:Y:S02]  /*5abe0*/  LDCU UR7, c[0x0][0x39c] ;  /* 0x00007380ff0777ac */ /* 0x000f640008000800 */
[----:B-----5:R-:W-:-:S13]  /*5abf0*/  ISETP.GE.AND P0, PT, R0, UR7, PT ;  /* 0x0000000700007c0c */ /* 0x020fda000bf06270 */
[----:B------:R-:W-:Y:S05]  /*5ac00*/  @P0 EXIT ;  /* 0x000000000000094d */ /* 0x000fea0003800000 */
[----:B------:R0:W-:Y:S02]  /*5ac10*/  STG.E.64 desc[UR4][R124.64+0x6800], RZ ;  /* 0x006800ff7c007986 */ /* 0x0001e4000c101b04 */
.L_x_11789:
[----:B------:R-:W-:Y:S05]  /*5ac20*/  BSYNC.RECONVERGENT B2 ;  /* 0x0000000000027941 */ /* 0x000fea0003800200 */
.L_x_11770:
        /* <DEDUP_REMOVED lines=17> */
.L_x_11793:
[----:B------:R-:W-:Y:S05]  /*5ad40*/  BSYNC.RECONVERGENT B3 ;  /* 0x0000000000037941 */ /* 0x000fea0003800200 */
.L_x_11792:
        /* <DEDUP_REMOVED lines=17> */
.L_x_11797:
[----:B------:R-:W-:Y:S05]  /*5ae60*/  BSYNC.RECONVERGENT B4 ;  /* 0x0000000000047941 */ /* 0x000fea0003800200 */
.L_x_11796:
[----:B------:R-:W-:-:S04]  /*5ae70*/  F2FP.F16.F32.PACK_AB R134, RZ, R134 ;  /* 0x00000086ff86723e */ /* 0x000fc800000000ff */
[----:B------:R-:W-:Y:S01]  /*5ae80*/  PRMT R67, R67, 0x5410, R134 ;  /* 0x0000541043437816 */ /* 0x000fe20000000086 */
[----:B------:R-:W-:Y:S06]  /*5ae90*/  BRA `(.L_x_11798) ;  /* 0x0000000000047947 */ /* 0x000fec0003800000 */
.L_x_11795:
[----:B------:R-:W-:-:S07]  /*5aea0*/  PRMT R67, R67, 0x5410, RZ ;  /* 0x0000541043437816 */ /* 0x000fce00000000ff */
.L_x_11798:
[----:B------:R-:W-:Y:S05]  /*5aeb0*/  BSYNC.RECONVERGENT B3 ;  /* 0x0000000000037941 */ /* 0x000fea0003800200 */
.L_x_11794:
        /* <DEDUP_REMOVED lines=16> */
.L_x_11802:
[----:B------:R-:W-:Y:S05]  /*5afc0*/  BSYNC.RECONVERGENT B4 ;  /* 0x0000000000047941 */ /* 0x000fea0003800200 */
.L_x_11801:
[----:B------:R-:W-:Y:S01]  /*5afd0*/  F2FP.F16.F32.PACK_AB R2, RZ, R134 ;  /* 0x00000086ff02723e */ /* 0x000fe200000000ff */
[----:B------:R-:W-:Y:S06]  /*5afe0*/  BRA `(.L_x_11803) ;  /* 0x0000000000047947 */ /* 0x000fec0003800000 */
.L_x_11800:
[----:B------:R-:W-:-:S07]  /*5aff0*/  PRMT R2, RZ, 0x7610, R2 ;  /* 0x00007610ff027816 */ /* 0x000fce0000000002 */
.L_x_11803:
[----:B------:R-:W-:Y:S05]  /*5b000*/  BSYNC.RECONVERGENT B3 ;  /* 0x0000000000037941 */ /* 0x000fea0003800200 */
.L_x_11799:
        /* <DEDUP_REMOVED lines=16> */
.L_x_11807:
[----:B------:R-:W-:Y:S05]  /*5b110*/  BSYNC.RECONVERGENT B4 ;  /* 0x0000000000047941 */ /* 0x000fea0003800200 */
.L_x_11806:
[----:B------:R-:W-:-:S04]  /*5b120*/  F2FP.F16.F32.PACK_AB R134, RZ, R134 ;  /* 0x00000086ff86723e */ /* 0x000fc800000000ff */
[----:B------:R-:W-:Y:S01]  /*5b130*/  PRMT R126, R2, 0x5410, R134 ;  /* 0x00005410027e7816 */ /* 0x000fe20000000086 */
[----:B------:R-:W-:Y:S06]  /*5b140*/  BRA `(.L_x_11808) ;  /* 0x0000000000047947 */ /* 0x000fec0003800000 */
.L_x_11805:
[----:B------:R-:W-:-:S07]  /*5b150*/  PRMT R126, R2, 0x5410, RZ ;  /* 0x00005410027e7816 */ /* 0x000fce00000000ff */
.L_x_11808:
[----:B------:R-:W-:Y:S05]  /*5b160*/  BSYNC.RECONVERGENT B3 ;  /* 0x0000000000037941 */ /* 0x000fea0003800200 */
.L_x_11804:
[----:B------:R-:W-:Y:S02]  /*5b170*/  MOV R2, R67 ;  /* 0x0000004300027202 */ /* 0x000fe40000000f00 */
[----:B------:R-:W-:-:S05]  /*5b180*/  MOV R3, R126 ;  /* 0x0000007e00037202 */ /* 0x000fca0000000f00 */
[----:B------:R0:W-:Y:S01]  /*5b190*/  STG.E.64 desc[UR4][R124.64+0x6900], R2 ;  /* 0x006900027c007986 */ /* 0x0001e2000c101b04 */
[----:B------:R-:W-:Y:S05]  /*5b1a0*/  BRA `(.L_x_11809) ;  /* 0x0000000000107947 */ /* 0x000fea0003800000 */
.L_x_11791:
[----:B------:R-:W5:Y:S02]  /*5b1b0*/  LDCU UR7, c[0x0][0x39c] ;  /* 0x00007380ff0777ac */ /* 0x000f640008000800 */
[----:B-----5:R-:W-:-:S13]  /*5b1c0*/  ISETP.GE.AND P0, PT, R0, UR7, PT ;  /* 0x0000000700007c0c */ /* 0x020fda000bf06270 */
[----:B------:R-:W-:Y:S05]  /*5b1d0*/  @P0 EXIT ;  /* 0x000000000000094d */ /* 0x000fea0003800000 */
[----:B------:R0:W-:Y:S02]  /*5b1e0*/  STG.E.64 desc[UR4][R124.64+0x6900], RZ ;  /* 0x006900ff7c007986 */ /* 0x0001e4000c101b04 */
.L_x_11809:
[----:B------:R-:W-:Y:S05]  /*5b1f0*/  BSYNC.RECONVERGENT B2 ;  /* 0x0000000000027941 */ /* 0x000fea0003800200 */
.L_x_11790:
        /* <DEDUP_REMOVED lines=17> */
.L_x_11813:
[----:B------:R-:W-:Y:S05]  /*5b310*/  BSYNC.RECONVERGENT B3 ;  /* 0x0000000000037941 */ /* 0x000fea0003800200 */
.L_x_11812:
        /* <DEDUP_REMOVED lines=17> */
.L_x_11817:
[----:B------:R-:W-:Y:S05]  /*5b430*/  BSYNC.RECONVERGENT B4 ;  /* 0x0000000000047941 */ /* 0x000fea0003800200 */
.L_x_11816:
[----:B------:R-:W-:-:S04]  /*5b440*/  F2FP.F16.F32.PACK_AB R134, RZ, R134 ;  /* 0x00000086ff86723e */ /* 0x000fc800000000ff */
[----:B------:R-:W-:Y:S01]  /*5b450*/  PRMT R67, R67, 0x5410, R134 ;  /* 0x0000541043437816 */ /* 0x000fe20000000086 */
[----:B------:R-:W-:Y:S06]  /*5b460*/  BRA `(.L_x_11818) ;  /* 0x0000000000047947 */ /* 0x000fec0003800000 */
.L_x_11815:
[----:B------:R-:W-:-:S07]  /*5b470*/  PRMT R67, R67, 0x5410, RZ ;  /* 0x0000541043437816 */ /* 0x000fce00000000ff */
.L_x_11818:
[----:B------:R-:W-:Y:S05]  /*5b480*/  BSYNC.RECONVERGENT B3 ;  /* 0x0000000000037941 */ /* 0x000fea0003800200 */
.L_x_11814:
        /* <DEDUP_REMOVED lines=16> */
.L_x_11822:
[----:B------:R-:W-:Y:S05]  /*5b590*/  BSYNC.RECONVERGENT B4 ;  /* 0x0000000000047941 */ /* 0x000fea0003800200 */
.L_x_11821:
[----:B------:R-:W-:Y:S01]  /*5b5a0*/  F2FP.F16.F32.PACK_AB R0, RZ, R134 ;  /* 0x00000086ff00723e */ /* 0x000fe200000000ff */
[----:B------:R-:W-:Y:S06]  /*5b5b0*/  BRA `(.L_x_11823) ;  /* 0x0000000000047947 */ /* 0x000fec0003800000 */
.L_x_11820:
[----:B------:R-:W-:-:S07]  /*5b5c0*/  PRMT R0, RZ, 0x7610, R0 ;  /* 0x00007610ff007816 */ /* 0x000fce0000000000 */
.L_x_11823:
[----:B------:R-:W-:Y:S05]  /*5b5d0*/  BSYNC.RECONVERGENT B3 ;  /* 0x0000000000037941 */ /* 0x000fea0003800200 */
.L_x_11819:
        /* <DEDUP_REMOVED lines=16> */
.L_x_11827:
[----:B------:R-:W-:Y:S05]  /*5b6e0*/  BSYNC.RECONVERGENT B4 ;  /* 0x0000000000047941 */ /* 0x000fea0003800200 */
.L_x_11826:
[----:B------:R-:W-:-:S04]  /*5b6f0*/  F2FP.F16.F32.PACK_AB R134, RZ, R134 ;  /* 0x00000086ff86723e */ /* 0x000fc800000000ff */
[----:B------:R-:W-:Y:S01]  /*5b700*/  PRMT R126, R0, 0x5410, R134 ;  /* 0x00005410007e7816 */ /* 0x000fe20000000086 */
[----:B------:R-:W-:Y:S06]  /*5b710*/  BRA `(.L_x_11828) ;  /* 0x0000000000047947 */ /* 0x000fec0003800000 */
.L_x_11825:
[----:B------:R-:W-:-:S07]  /*5b720*/  PRMT R126, R0, 0x5410, RZ ;  /* 0x00005410007e7816 */ /* 0x000fce00000000ff */
.L_x_11828:
[----:B------:R-:W-:Y:S05]  /*5b730*/  BSYNC.RECONVERGENT B3 ;  /* 0x0000000000037941 */ /* 0x000fea0003800200 */
.L_x_11824:
[----:B------:R-:W-:Y:S02]  /*5b740*/  MOV R2, R67 ;  /* 0x0000004300027202 */ /* 0x000fe40000000f00 */
[----:B------:R-:W-:-:S05]  /*5b750*/  MOV R3, R126 ;  /* 0x0000007e00037202 */ /* 0x000fca0000000f00 */
[----:B------:R0:W-:Y:S01]  /*5b760*/  STG.E.64 desc[UR4][R124.64+0x6a00], R2 ;  /* 0x006a00027c007986 */ /* 0x0001e2000c101b04 */
[----:B------:R-:W-:Y:S05]  /*5b770*/  BRA `(.L_x_11829) ;  /* 0x0000000000107947 */ /* 0x000fea0003800000 */
.L_x_11811:
[----:B------:R-:W5:Y:S02]  /*5b780*/  LDCU UR7, c[0x0][0x39c] ;  /* 0x00007380ff0777ac */ /* 0x000f640008000800 */
[----:B-----5:R-:W-:-:S13]  /*5b790*/  ISETP.GE.AND P0, PT, R0, UR7, PT ;  /* 0x0000000700007c0c */ /* 0x020fda000bf06270 */
[----:B------:R-:W-:Y:S05]  /*5b7a0*/  @P0 EXIT ;  /* 0x000000000000094d */ /* 0x000fea0003800000 */
[----:B------:R0:W-:Y:S02]  /*5b7b0*/  STG.E.64 desc[UR4][R124.64+0x6a00], RZ ;  /* 0x006a00ff7c007986 */ /* 0x0001e4000c101b04 */
.L_x_11829:
[----:B------:R-:W-:Y:S05]  /*5b7c0*/  BSYNC.RECONVERGENT B2 ;  /* 0x0000000000027941 */ /* 0x000fea0003800200 */
.L_x_11810:
        /* <DEDUP_REMOVED lines=17> */
.L_x_11833:
[----:B------:R-:W-:Y:S05]  /*5b8e0*/  BSYNC.RECONVERGENT B3 ;  /* 0x0000000000037941 */ /* 0x000fea0003800200 */
.L_x_11832:
        /* <DEDUP_REMOVED lines=17> */
.L_x_11837:
[----:B------:R-:W-:Y:S05]  /*5ba00*/  BSYNC.RECONVERGENT B4 ;  /* 0x0000000000047941 */ /* 0x000fea0003800200 */
.L_x_11836:
[----:B------:R-:W-:-:S04]  /*5ba10*/  F2FP.F16.F32.PACK_AB R134, RZ, R134 ;  /* 0x00000086ff86723e */ /* 0x000fc800000000ff */
[----:B------:R-:W-:Y:S01]  /*5ba20*/  PRMT R67, R67, 0x5410, R134 ;  /* 0x0000541043437816 */ /* 0x000fe20000000086 */
[----:B------:R-:W-:Y:S06]  /*5ba30*/  BRA `(.L_x_11838) ;  /* 0x0000000000047947 */ /* 0x000fec0003800000 */
.L_x_11835:
[----:B------:R-:W-:-:S07]  /*5ba40*/  PRMT R67, R67, 0x5410, RZ ;  /* 0x0000541043437816 */ /* 0x000fce00000000ff */
.L_x_11838:
[----:B------:R-:W-:Y:S05]  /*5ba50*/  BSYNC.RECONVERGENT B3 ;  /* 0x0000000000037941 */ /* 0x000fea0003800200 */
.L_x_11834:
        /* <DEDUP_REMOVED lines=16> */
.L_x_11842:
[----:B------:R-:W-:Y:S05]  /*5bb60*/  BSYNC.RECONVERGENT B4 ;  /* 0x0000000000047941 */ /* 0x000fea0003800200 */
.L_x_11841:
[----:B------:R-:W-:Y:S01]  /*5bb70*/  F2FP.F16.F32.PACK_AB R2, RZ, R134 ;  /* 0x00000086ff02723e */ /* 0x000fe200000000ff */
[----:B------:R-:W-:Y:S06]  /*5bb80*/  BRA `(.L_x_11843) ;  /* 0x0000000000047947 */ /* 0x000fec0003800000 */
.L_x_11840:
[----:B------:R-:W-:-:S07]  /*5bb90*/  PRMT R2, RZ, 0x7610, R2 ;  /* 0x00007610ff027816 */ /* 0x000fce0000000002 */
.L_x_11843:
[----:B------:R-:W-:Y:S05]  /*5bba0*/  BSYNC.RECONVERGENT B3 ;  /* 0x0000000000037941 */ /* 0x000fea0003800200 */
.L_x_11839:
        /* <DEDUP_REMOVED lines=16> */
.L_x_11847:
[----:B------:R-:W-:Y:S05]  /*5bcb0*/  BSYNC.RECONVERGENT B4 ;  /* 0x0000000000047941 */ /* 0x000fea0003800200 */
.L_x_11846:
[----:B------:R-:W-:-:S04]  /*5bcc0*/  F2FP.F16.F32.PACK_AB R134, RZ, R134 ;  /* 0x00000086ff86723e */ /* 0x000fc800000000ff */
[----:B------:R-:W-:Y:S01]  /*5bcd0*/  PRMT R126, R2, 0x5410, R134 ;  /* 0x00005410027e7816 */ /* 0x000fe20000000086 */
[----:B------:R-:W-:Y:S06]  /*5bce0*/  BRA `(.L_x_11848) ;  /* 0x0000000000047947 */ /* 0x000fec0003800000 */
.L_x_11845:
[----:B------:R-:W-:-:S07]  /*5bcf0*/  PRMT R126, R2, 0x5410, RZ ;  /* 0x00005410027e7816 */ /* 0x000fce00000000ff */
.L_x_11848:
[----:B------:R-:W-:Y:S05]  /*5bd00*/  BSYNC.RECONVERGENT B3 ;  /* 0x0000000000037941 */ /* 0x000fea0003800200 */
.L_x_11844:
[----:B------:R-:W-:Y:S02]  /*5bd10*/  MOV R2, R67 ;  /* 0x0000004300027202 */ /* 0x000fe40000000f00 */
[----:B------:R-:W-:-:S05]  /*5bd20*/  MOV R3, R126 ;  /* 0x0000007e00037202 */ /* 0x000fca0000000f00 */
[----:B------:R0:W-:Y:S01]  /*5bd30*/  STG.E.64 desc[UR4][R124.64+0x6b00], R2 ;  /* 0x006b00027c007986 */ /* 0x0001e2000c101b04 */
[----:B------:R-:W-:Y:S05]  /*5bd40*/  BRA `(.L_x_11849) ;  /* 0x0000000000107947 */ /* 0x000fea0003800000 */
.L_x_11831:
[----:B------:R-:W5:Y:S02]  /*5bd50*/  LDCU UR7, c[0x0][0x39c] ;  /* 0x00007380ff0777ac */ /* 0x000f640008000800 */
[----:B-----5:R-:W-:-:S13]  /*5bd60*/  ISETP.GE.AND P0, PT, R0, UR7, PT ;  /* 0x0000000700007c0c */ /* 0x020fda000bf06270 */
[----:B------:R-:W-:Y:S05]  /*5bd70*/  @P0 EXIT ;  /* 0x000000000000094d */ /* 0x000fea0003800000 */
[----:B------:R0:W-:Y:S02]  /*5bd80*/  STG.E.64 desc[UR4][R124.64+0x6b00], RZ ;  /* 0x006b00ff7c007986 */ /* 0x0001e4000c101b04 */
.L_x_11849:
[----:B------:R-:W-:Y:S05]  /*5bd90*/  BSYNC.RECONVERGENT B2 ;  /* 0x0000000000027941 */ /* 0x000fea0003800200 */
.L_x_11830:
        /* <DEDUP_REMOVED lines=17> */
.L_x_11853:
[----:B------:R-:W-:Y:S05]  /*5beb0*/  BSYNC.RECONVERGENT B3 ;  /* 0x0000000000037941 */ /* 0x000fea0003800200 */
.L_x_11852:
        /* <DEDUP_REMOVED lines=17> */
.L_x_11857:
[----:B------:R-:W-:Y:S05]  /*5bfd0*/  BSYNC.RECONVERGENT B4 ;  /* 0x0000000000047941 */ /* 0x000fea0003800200 */
.L_x_11856:
[----:B------:R-:W-:-:S04]  /*5bfe0*/  F2FP.F16.F32.PACK_AB R134, RZ, R134 ;  /* 0x00000086ff86723e */ /* 0x000fc800000000ff */
[----:B------:R-:W-:Y:S01]  /*5bff0*/  PRMT R67, R67, 0x5410, R134 ;  /* 0x0000541043437816 */ /* 0x000fe20000000086 */
[----:B------:R-:W-:Y:S06]  /*5c000*/  BRA `(.L_x_11858) ;  /* 0x0000000000047947 */ /* 0x000fec0003800000 */
.L_x_11855:
[----:B------:R-:W-:-:S07]  /*5c010*/  PRMT R67, R67, 0x5410, RZ ;  /* 0x0000541043437816 */ /* 0x000fce00000000ff */
.L_x_11858:
[----:B------:R-:W-:Y:S05]  /*5c020*/  BSYNC.RECONVERGENT B3 ;  /* 0x0000000000037941 */ /* 0x000fea0003800200 */
.L_x_11854:
        /* <DEDUP_REMOVED lines=16> */
.L_x_11862:
[----:B------:R-:W-:Y:S05]  /*5c130*/  BSYNC.RECONVERGENT B4 ;  /* 0x0000000000047941 */ /* 0x000fea0003800200 */
.L_x_11861:
[----:B------:R-:W-:Y:S01]  /*5c140*/  F2FP.F16.F32.PACK_AB R0, RZ, R134 ;  /* 0x00000086ff00723e */ /* 0x000fe200000000ff */
[----:B------:R-:W-:Y:S06]  /*5c150*/  BRA `(.L_x_11863) ;  /* 0x0000000000047947 */ /* 0x000fec0003800000 */
.L_x_11860:
[----:B------:R-:W-:-:S07]  /*5c160*/  PRMT R0, RZ, 0x7610, R0 ;  /* 0x00007610ff007816 */ /* 0x000fce0000000000 */
.L_x_11863:
[----:B------:R-:W-:Y:S05]  /*5c170*/  BSYNC.RECONVERGENT B3 ;  /* 0x0000000000037941 */ /* 0x000fea0003800200 */
.L_x_11859:
        /* <DEDUP_REMOVED lines=16> */
.L_x_11867:
[----:B------:R-:W-:Y:S05]  /*5c280*/  BSYNC.RECONVERGENT B4 ;  /* 0x0000000000047941 */ /* 0x000fea0003800200 */
.L_x_11866:
[----:B------:R-:W-:-:S04]  /*5c290*/  F2FP.F16.F32.PACK_AB R134, RZ, R134 ;  /* 0x00000086ff86723e */ /* 0x000fc800000000ff */
[----:B------:R-:W-:Y:S01]  /*5c2a0*/  PRMT R126, R0, 0x5410, R134 ;  /* 0x00005410007e7816 */ /* 0x000fe20000000086 */
[----:B------:R-:W-:Y:S06]  /*5c2b0*/  BRA `(.L_x_11868) ;  /* 0x0000000000047947 */ /* 0x000fec0003800000 */
.L_x_11865:
[----:B------:R-:W-:-:S07]  /*5c2c0*/  PRMT R126, R0, 0x5410, RZ ;  /* 0x00005410007e7816 */ /* 0x000fce00000000ff */
.L_x_11868:
[----:B------:R-:W-:Y:S05]  /*5c2d0*/  BSYNC.RECONVERGENT B3 ;  /* 0x0000000000037941 */ /* 0x000fea0003800200 */
.L_x_11864:
[----:B------:R-:W-:Y:S02]  /*5c2e0*/  MOV R2, R67 ;  /* 0x0000004300027202 */ /* 0x000fe40000000f00 */
[----:B------:R-:W-:-:S05]  /*5c2f0*/  MOV R3, R126 ;  /* 0x0000007e00037202 */ /* 0x000fca0000000f00 */
[----:B------:R0:W-:Y:S01]  /*5c300*/  STG.E.64 desc[UR4][R124.64+0x6c00], R2 ;  /* 0x006c00027c007986 */ /* 0x0001e2000c101b04 */
[----:B------:R-:W-:Y:S05]  /*5c310*/  BRA `(.L_x_11869) ;  /* 0x0000000000107947 */ /* 0x000fea0003800000 */
.L_x_11851:
[----:B------:R-:W5:Y:S02]  /*5c320*/  LDCU UR7, c[0x0][0x39c] ;  /* 0x00007380ff0777ac */ /* 0x000f640008000800 */
[----:B-----5:R-:W-:-:S13]  /*5c330*/  ISETP.GE.AND P0, PT, R0, UR7, PT ;  /* 0x0000000700007c0c */ /* 0x020fda000bf06270 */
[----:B------:R-:W-:Y:S05]  /*5c340*/  @P0 EXIT ;  /* 0x000000000000094d */ /* 0x000fea0003800000 */
[----:B------:R0:W-:Y:S02]  /*5c350*/  STG.E.64 desc[UR4][R124.64+0x6c00], RZ ;  /* 0x006c00ff7c007986 */ /* 0x0001e4000c101b04 */
.L_x_11869:
[----:B------:R-:W-:Y:S05]  /*5c360*/  BSYNC.RECONVERGENT B2 ;  /* 0x0000000000027941 */ /* 0x000fea0003800200 */
.L_x_11850:
        /* <DEDUP_REMOVED lines=17> */
.L_x_11873:
[----:B------:R-:W-:Y:S05]  /*5c480*/  BSYNC.RECONVERGENT B3 ;  /* 0x0000000000037941 */ /* 0x000fea0003800200 */
.L_x_11872:
        /* <DEDUP_REMOVED lines=17> */
.L_x_11877:
[----:B------:R-:W-:Y:S05]  /*5c5a0*/  BSYNC.RECONVERGENT B4 ;  /* 0x0000000000047941 */ /* 0x000fea0003800200 */
.L_x_11876:
[----:B------:R-:W-:-:S04]  /*5c5b0*/  F2FP.F16.F32.PACK_AB R134, RZ, R134 ;  /* 0x00000086ff86723e */ /* 0x000fc800000000ff */
[----:B------:R-:W-:Y:S01]  /*5c5c0*/  PRMT R67, R67, 0x5410, R134 ;  /* 0x0000541043437816 */ /* 0x000fe20000000086 */
[----:B------:R-:W-:Y:S06]  /*5c5d0*/  BRA `(.L_x_11878) ;  /* 0x0000000000047947 */ /* 0x000fec0003800000 */
.L_x_11875:
[----:B------:R-:W-:-:S07]  /*5c5e0*/  PRMT R67, R67, 0x5410, RZ ;  /* 0x0000541043437816 */ /* 0x000fce00000000ff */
.L_x_11878:
[----:B------:R-:W-:Y:S05]  /*5c5f0*/  BSYNC.RECONVERGENT B3 ;  /* 0x0000000000037941 */ /* 0x000fea0003800200 */
.L_x_11874:
        /* <DEDUP_REMOVED lines=16> */
.L_x_11882:
[----:B------:R-:W-:Y:S05]  /*5c700*/  BSYNC.RECONVERGENT B4 ;  /* 0x0000000000047941 */ /* 0x000fea0003800200 */
.L_x_11881:
[----:B------:R-:W-:Y:S01]  /*5c710*/  F2FP.F16.F32.PACK_AB R2, RZ, R134 ;  /* 0x00000086ff02723e */ /* 0x000fe200000000ff */
[----:B------:R-:W-:Y:S06]  /*5c720*/  BRA `(.L_x_11883) ;  /* 0x0000000000047947 */ /* 0x000fec0003800000 */
.L_x_11880:
[----:B------:R-:W-:-:S07]  /*5c730*/  PRMT R2, RZ, 0x7610, R2 ;  /* 0x00007610ff027816 */ /* 0x000fce0000000002 */
.L_x_11883:
[----:B------:R-:W-:Y:S05]  /*5c740*/  BSYNC.RECONVERGENT B3 ;  /* 0x0000000000037941 */ /* 0x000fea0003800200 */
.L_x_11879:
        /* <DEDUP_REMOVED lines=16> */
.L_x_11887:
[----:B------:R-:W-:Y:S05]  /*5c850*/  BSYNC.RECONVERGENT B4 ;  /* 0x0000000000047941 */ /* 0x000fea0003800200 */
.L_x_11886:
[----:B------:R-:W-:-:S04]  /*5c860*/  F2FP.F16.F32.PACK_AB R134, RZ, R134 ;  /* 0x00000086ff86723e */ /* 0x000fc800000000ff */
[----:B------:R-:W-:Y:S01]  /*5c870*/  PRMT R126, R2, 0x5410, R134 ;  /* 0x00005410027e7816 */ /* 0x000fe20000000086 */
[----:B------:R-:W-:Y:S06]  /*5c880*/  BRA `(.L_x_11888) ;  /* 0x0000000000047947 */ /* 0x000fec0003800000 */
.L_x_11885:
[----:B------:R-:W-:-:S07]  /*5c890*/  PRMT R126, R2, 0x5410, RZ ;  /* 0x00005410027e7816 */ /* 0x000fce00000000ff */
.L_x_11888:
[----:B------:R-:W-:Y:S05]  /*5c8a0*/  BSYNC.RECONVERGENT B3 ;  /* 0x0000000000037941 */ /* 0x000fea0003800200 */
.L_x_11884:
[----:B------:R-:W-:Y:S02]  /*5c8b0*/  MOV R2, R67 ;  /* 0x0000004300027202 */ /* 0x000fe40000000f00 */
[----:B------:R-:W-:-:S05]  /*5c8c0*/  MOV R3, R126 ;  /* 0x0000007e00037202 */ /* 0x000fca0000000f00 */
[----:B------:R0:W-:Y:S01]  /*5c8d0*/  STG.E.64 desc[UR4][R124.64+0x6d00], R2 ;  /* 0x006d00027c007986 */ /* 0x0001e2000c101b04 */
[----:B------:R-:W-:Y:S05]  /*5c8e0*/  BRA `(.L_x_11889) ;  /* 0x0000000000107947 */ /* 0x000fea0003800000 */
.L_x_11871:
[----:B------:R-:W5:Y:S02]  /*5c8f0*/  LDCU UR7, c[0x0][0x39c] ;  /* 0x00007380ff0777ac */ /* 0x000f640008000800 */
[----:B-----5:R-:W-:-:S13]  /*5c900*/  ISETP.GE.AND P0, PT, R0, UR7, PT ;  /* 0x0000000700007c0c */ /* 0x020fda000bf06270 */
[----:B------:R-:W-:Y:S05]  /*5c910*/  @P0 EXIT ;  /* 0x000000000000094d */ /* 0x000fea0003800000 */
[----:B------:R0:W-:Y:S02]  /*5c920*/  STG.E.64 desc[UR4][R124.64+0x6d00], RZ ;  /* 0x006d00ff7c007986 */ /* 0x0001e4000c101b04 */
.L_x_11889:
[----:B------:R-:W-:Y:S05]  /*5c930*/  BSYNC.RECONVERGENT B2 ;  /* 0x0000000000027941 */ /* 0x000fea0003800200 */
.L_x_11870:
        /* <DEDUP_REMOVED lines=17> */
.L_x_11893:
[----:B------:R-:W-:Y:S05]  /*5ca50*/  BSYNC.RECONVERGENT B3 ;  /* 0x0000000000037941 */ /* 0x000fea0003800200 */
.L_x_11892:
        /* <DEDUP_REMOVED lines=17> */
.L_x_11897:
[----:B------:R-:W-:Y:S05]  /*5cb70*/  BSYNC.RECONVERGENT B4 ;  /* 0x0000000000047941 */ /* 0x000fea0003800200 */
.L_x_11896:
[----:B------:R-:W-:-:S04]  /*5cb80*/  F2FP.F16.F32.PACK_AB R134, RZ, R134 ;  /* 0x00000086ff86723e */ /* 0x000fc800000000ff */
[----:B------:R-:W-:Y:S01]  /*5cb90*/  PRMT R67, R67, 0x5410, R134 ;  /* 0x0000541043437816 */ /* 0x000fe20000000086 */
[----:B------:R-:W-:Y:S06]  /*5cba0*/  BRA `(.L_x_11898) ;  /* 0x0000000000047947 */ /* 0x000fec0003800000 */
.L_x_11895:
[----:B------:R-:W-:-:S07]  /*5cbb0*/  PRMT R67, R67, 0x5410, RZ ;  /* 0x0000541043437816 */ /* 0x000fce00000000ff */
.L_x_11898:
[----:B------:R-:W-:Y:S05]  /*5cbc0*/  BSYNC.RECONVERGENT B3 ;  /* 0x0000000000037941 */ /* 0x000fea0003800200 */
.L_x_11894:
        /* <DEDUP_REMOVED lines=16> */
.L_x_11902:
[----:B------:R-:W-:Y:S05]  /*5ccd0*/  BSYNC.RECONVERGENT B4 ;  /* 0x0000000000047941 */ /* 0x000fea0003800200 */
.L_x_11901:
[----:B------:R-:W-:Y:S01]  /*5cce0*/  F2FP.F16.F32.PACK_AB R0, RZ, R134 ;  /* 0x00000086ff00723e */ /* 0x000fe200000000ff */
[----:B------:R-:W-:Y:S06]  /*5ccf0*/  BRA `(.L_x_11903) ;  /* 0x0000000000047947 */ /* 0x000fec0003800000 */
.L_x_11900:
[----:B------:R-:W-:-:S07]  /*5cd00*/  PRMT R0, RZ, 0x7610, R0 ;  /* 0x00007610ff007816 */ /* 0x000fce0000000000 */
.L_x_11903:
[----:B------:R-:W-:Y:S05]  /*5cd10*/  BSYNC.RECONVERGENT B3 ;  /* 0x0000000000037941 */ /* 0x000fea0003800200 */
.L_x_11899:
        /* <DEDUP_REMOVED lines=16> */
.L_x_11907:
[----:B------:R-:W-:Y:S05]  /*5ce20*/  BSYNC.RECONVERGENT B4 ;  /* 0x0000000000047941 */ /* 0x000fea0003800200 */
.L_x_11906:
[----:B------:R-:W-:-:S04]  /*5ce30*/  F2FP.F16.F32.PACK_AB R134, RZ, R134 ;  /* 0x00000086ff86723e */ /* 0x000fc800000000ff */
[----:B------:R-:W-:Y:S01]  /*5ce40*/  PRMT R126, R0, 0x5410, R134 ;  /* 0x00005410007e7816 */ /* 0x000fe20000000086 */
[----:B------:R-:W-:Y:S06]  /*5ce50*/  BRA `(.L_x_11908) ;  /* 0x0000000000047947 */ /* 0x000fec0003800000 */
.L_x_11905:
[----:B------:R-:W-:-:S07]  /*5ce60*/  PRMT R126, R0, 0x5410, RZ ;  /* 0x00005410007e7816 */ /* 0x000fce00000000ff */
.L_x_11908:
[----:B------:R-:W-:Y:S05]  /*5ce70*/  BSYNC.RECONVERGENT B3 ;  /* 0x0000000000037941 */ /* 0x000fea0003800200 */
.L_x_11904:
[----:B------:R-:W-:Y:S02]  /*5ce80*/  MOV R2, R67 ;  /* 0x0000004300027202 */ /* 0x000fe40000000f00 */
[----:B------:R-:W-:-:S05]  /*5ce90*/  MOV R3, R126 ;  /* 0x0000007e00037202 */ /* 0x000fca0000000f00 */
[----:B------:R0:W-:Y:S01]  /*5cea0*/  STG.E.64 desc[UR4][R124.64+0x6e00], R2 ;  /* 0x006e00027c007986 */ /* 0x0001e2000c101b04 */
[----:B------:R-:W-:Y:S05]  /*5ceb0*/  BRA `(.L_x_11909) ;  /* 0x0000000000107947 */ /* 0x000fea0003800000 */
.L_x_11891:
[----:B------:R-:W5:Y:S02]  /*5cec0*/  LDCU UR7, c[0x0][0x39c] ;  /* 0x00007380ff0777ac */ /* 0x000f640008000800 */
[----:B-----5:R-:W-:-:S13]  /*5ced0*/  ISETP.GE.AND P0, PT, R0, UR7, PT ;  /* 0x0000000700007c0c */ /* 0x020fda000bf06270 */
[----:B------:R-:W-:Y:S05]  /*5cee0*/  @P0 EXIT ;  /* 0x000000000000094d */ /* 0x000fea0003800000 */
[----:B------:R0:W-:Y:S02]  /*5cef0*/  STG.E.64 desc[UR4][R124.64+0x6e00], RZ ;  /* 0x006e00ff7c007986 */ /* 0x0001e4000c101b04 */
.L_x_11909:
[----:B------:R-:W-:Y:S05]  /*5cf00*/  BSYNC.RECONVERGENT B2 ;  /* 0x0000000000027941 */ /* 0x000fea0003800200 */
.L_x_11890:
        /* <DEDUP_REMOVED lines=17> */
.L_x_11913:
[----:B------:R-:W-:Y:S05]  /*5d020*/  BSYNC.RECONVERGENT B3 ;  /* 0x0000000000037941 */ /* 0x000fea0003800200 */
.L_x_11912:
        /* <DEDUP_REMOVED lines=17> */
.L_x_11917:
[----:B------:R-:W-:Y:S05]  /*5d140*/  BSYNC.RECONVERGENT B4 ;  /* 0x0000000000047941 */ /* 0x000fea0003800200 */
.L_x_11916:
[----:B------:R-:W-:-:S04]  /*5d150*/  F2FP.F16.F32.PACK_AB R134, RZ, R134 ;  /* 0x00000086ff86723e */ /* 0x000fc800000000ff */
[----:B------:R-:W-:Y:S01]  /*5d160*/  PRMT R67, R67, 0x5410, R134 ;  /* 0x0000541043437816 */ /* 0x000fe20000000086 */
[----:B------:R-:W-:Y:S06]  /*5d170*/  BRA `(.L_x_11918) ;  /* 0x0000000000047947 */ /* 0x000fec0003800000 */
.L_x_11915:
[----:B------:R-:W-:-:S07]  /*5d180*/  PRMT R67, R67, 0x5410, RZ ;  /* 0x0000541043437816 */ /* 0x000fce00000000ff */
.L_x_11918:
[----:B------:R-:W-:Y:S05]  /*5d190*/  BSYNC.RECONVERGENT B3 ;  /* 0x0000000000037941 */ /* 0x000fea0003800200 */
.L_x_11914:
        /* <DEDUP_REMOVED lines=16> */
.L_x_11922:
[----:B------:R-:W-:Y:S05]  /*5d2a0*/  BSYNC.RECONVERGENT B4 ;  /* 0x0000000000047941 */ /* 0x000fea0003800200 */
.L_x_11921:
[----:B------:R-:W-:Y:S01]  /*5d2b0*/  F2FP.F16.F32.PACK_AB R2, RZ, R134 ;  /* 0x00000086ff02723e */ /* 0x000fe200000000ff */
[----:B------:R-:W-:Y:S06]  /*5d2c0*/  BRA `(.L_x_11923) ;  /* 0x0000000000047947 */ /* 0x000fec0003800000 */
.L_x_11920:
[----:B------:R-:W-:-:S07]  /*5d2d0*/  PRMT R2, RZ, 0x7610, R2 ;  /* 0x00007610ff027816 */ /* 0x000fce0000000002 */
.L_x_11923:
[----:B------:R-:W-:Y:S05]  /*5d2e0*/  BSYNC.RECONVERGENT B3 ;  /* 0x0000000000037941 */ /* 0x000fea0003800200 */
.L_x_11919:
        /* <DEDUP_REMOVED lines=16> */
.L_x_11927:
[----:B------:R-:W-:Y:S05]  /*5d3f0*/  BSYNC.RECONVERGENT B4 ;  /* 0x0000000000047941 */ /* 0x000fea0003800200 */
.L_x_11926:
[----:B------:R-:W-:-:S04]  /*5d400*/  F2FP.F16.F32.PACK_AB R134, RZ, R134 ;  /* 0x00000086ff86723e */ /* 0x000fc800000000ff */
[----:B------:R-:W-:Y:S01]  /*5d410*/  PRMT R126, R2, 0x5410, R134 ;  /* 0x00005410027e7816 */ /* 0x000fe20000000086 */
[----:B------:R-:W-:Y:S06]  /*5d420*/  BRA `(.L_x_11928) ;  /* 0x0000000000047947 */ /* 0x000fec0003800000 */
.L_x_11925:
[----:B------:R-:W-:-:S07]  /*5d430*/  PRMT R126, R2, 0x5410, RZ ;  /* 0x00005410027e7816 */ /* 0x000fce00000000ff */
.L_x_11928:
[----:B------:R-:W-:Y:S05]  /*5d440*/  BSYNC.RECONVERGENT B3 ;  /* 0x0000000000037941 */ /* 0x000fea0003800200 */
.L_x_11924:
[----:B------:R-:W-:Y:S02]  /*5d450*/  MOV R2, R67 ;  /* 0x0000004300027202 */ /* 0x000fe40000000f00 */
[----:B------:R-:W-:-:S05]  /*5d460*/  MOV R3, R126 ;  /* 0x0000007e00037202 */ /* 0x000fca0000000f00 */
[----:B------:R0:W-:Y:S01]  /*5d470*/  STG.E.64 desc[UR4][R124.64+0x6f00], R2 ;  /* 0x006f00027c007986 */ /* 0x0001e2000c101b04 */
[----:B------:R-:W-:Y:S05]  /*5d480*/  BRA `(.L_x_11929) ;  /* 0x0000000000107947 */ /* 0x000fea0003800000 */
.L_x_11911:
[----:B------:R-:W5:Y:S02]  /*5d490*/  LDCU UR7, c[0x0][0x39c] ;  /* 0x00007380ff0777ac */ /* 0x000f640008000800 */
[----:B-----5:R-:W-:-:S13]  /*5d4a0*/  ISETP.GE.AND P0, PT, R0, UR7, PT ;  /* 0x0000000700007c0c */ /* 0x020fda000bf06270 */
[----:B------:R-:W-:Y:S05]  /*5d4b0*/  @P0 EXIT ;  /* 0x000000000000094d */ /* 0x000fea0003800000 */
[----:B------:R0:W-:Y:S02]  /*5d4c0*/  STG.E.64 desc[UR4][R124.64+0x6f00], RZ ;  /* 0x006f00ff7c007986 */ /* 0x0001e4000c101b04 */
.L_x_11929:
[----:B------:R-:W-:Y:S05]  /*5d4d0*/  BSYNC.RECONVERGENT B2 ;  /* 0x0000000000027941 */ /* 0x000fea0003800200 */
.L_x_11910:
        /* <DEDUP_REMOVED lines=17> */
.L_x_11933:
[----:B------:R-:W-:Y:S05]  /*5d5f0*/  BSYNC.RECONVERGENT B3 ;  /* 0x0000000000037941 */ /* 0x000fea0003800200 */
.L_x_11932:
        /* <DEDUP_REMOVED lines=17> */
.L_x_11937:
[----:B------:R-:W-:Y:S05]  /*5d710*/  BSYNC.RECONVERGENT B4 ;  /* 0x0000000000047941 */ /* 0x000fea0003800200 */
.L_x_11936:
[----:B------:R-:W-:-:S04]  /*5d720*/  F2FP.F16.F32.PACK_AB R134, RZ, R134 ;  /* 0x00000086ff86723e */ /* 0x000fc800000000ff */
[----:B------:R-:W-:Y:S01]  /*5d730*/  PRMT R67, R67, 0x5410, R134 ;  /* 0x0000541043437816 */ /* 0x000fe20000000086 */
[----:B------:R-:W-:Y:S06]  /*5d740*/  BRA `(.L_x_11938) ;  /* 0x0000000000047947 */ /* 0x000fec0003800000 */
.L_x_11935:
[----:B------:R-:W-:-:S07]  /*5d750*/  PRMT R67, R67, 0x5410, RZ ;  /* 0x0000541043437816 */ /* 0x000fce00000000ff */
.L_x_11938:
[----:B------:R-:W-:Y:S05]  /*5d760*/  BSYNC.RECONVERGENT B3 ;  /* 0x0000000000037941 */ /* 0x000fea0003800200 */
.L_x_11934:
        /* <DEDUP_REMOVED lines=16> */
.L_x_11942:
[----:B------:R-:W-:Y:S05]  /*5d870*/  BSYNC.RECONVERGENT B4 ;  /* 0x0000000000047941 */ /* 0x000fea0003800200 */
.L_x_11941:
[----:B------:R-:W-:Y:S01]  /*5d880*/  F2FP.F16.F32.PACK_AB R0, RZ, R134 ;  /* 0x00000086ff00723e */ /* 0x000fe200000000ff */
[----:B------:R-:W-:Y:S06]  /*5d890*/  BRA `(.L_x_11943) ;  /* 0x0000000000047947 */ /* 0x000fec0003800000 */
.L_x_11940:
[----:B------:R-:W-:-:S07]  /*5d8a0*/  PRMT R0, RZ, 0x7610, R0 ;  /* 0x00007610ff007816 */ /* 0x000fce0000000000 */
.L_x_11943:
[----:B------:R-:W-:Y:S05]  /*5d8b0*/  BSYNC.RECONVERGENT B3 ;  /* 0x0000000000037941 */ /* 0x000fea0003800200 */
.L_x_11939:
        /* <DEDUP_REMOVED lines=16> */
.L_x_11947:
[----:B------:R-:W-:Y:S05]  /*5d9c0*/  BSYNC.RECONVERGENT B4 ;  /* 0x0000000000047941 */ /* 0x000fea0003800200 */
.L_x_11946:
[----:B------:R-:W-:-:S04]  /*5d9d0*/  F2FP.F16.F32.PACK_AB R134, RZ, R134 ;  /* 0x00000086ff86723e */ /* 0x000fc800000000ff */
[----:B------:R-:W-:Y:S01]  /*5d9e0*/  PRMT R126, R0, 0x5410, R134 ;  /* 0x00005410007e7816 */ /* 0x000fe20000000086 */
[----:B------:R-:W-:Y:S06]  /*5d9f0*/  BRA `(.L_x_11948) ;  /* 0x0000000000047947 */ /* 0x000fec0003800000 */
.L_x_11945:
[----:B------:R-:W-:-:S07]  /*5da00*/  PRMT R126, R0, 0x5410, RZ ;  /* 0x00005410007e7816 */ /* 0x000fce00000000ff */
.L_x_11948:
[----:B------:R-:W-:Y:S05]  /*5da10*/  BSYNC.RECONVERGENT B3 ;  /* 0x0000000000037941 */ /* 0x000fea0003800200 */
.L_x_11944:
[----:B------:R-:W-:Y:S02]  /*5da20*/  MOV R2, R67 ;  /* 0x0000004300027202 */ /* 0x000fe40000000f00 */
[----:B------:R-:W-:-:S05]  /*5da30*/  MOV R3, R126 ;  /* 0x0000007e00037202 */ /* 0x000fca0000000f00 */
[----:B------:R0:W-:Y:S01]  /*5da40*/  STG.E.64 desc[UR4][R124.64+0x7000], R2 ;  /* 0x007000027c007986 */ /* 0x0001e2000c101b04 */
[----:B------:R-:W-:Y:S05]  /*5da50*/  BRA `(.L_x_11949) ;  /* 0x0000000000107947 */ /* 0x000fea0003800000 */
.L_x_11931:
[----:B------:R-:W5:Y:S02]  /*5da60*/  LDCU UR7, c[0x0][0x39c] ;  /* 0x00007380ff0777ac */ /* 0x000f640008000800 */
[----:B-----5:R-:W-:-:S13]  /*5da70*/  ISETP.GE.AND P0, PT, R0, UR7, PT ;  /* 0x0000000700007c0c */ /* 0x020fda000bf06270 */
[----:B------:R-:W-:Y:S05]  /*5da80*/  @P0 EXIT ;  /* 0x000000000000094d */ /* 0x000fea0003800000 */
[----:B------:R0:W-:Y:S02]  /*5da90*/  STG.E.64 desc[UR4][R124.64+0x7000], RZ ;  /* 0x007000ff7c007986 */ /* 0x0001e4000c101b04 */
.L_x_11949:
[----:B------:R-:W-:Y:S05]  /*5daa0*/  BSYNC.RECONVERGENT B2 ;  /* 0x0000000000027941 */ /* 0x000fea0003800200 */
.L_x_11930:
        /* <DEDUP_REMOVED lines=17> */
.L_x_11953:
[----:B------:R-:W-:Y:S05]  /*5dbc0*/  BSYNC.RECONVERGENT B3 ;  /* 0x0000000000037941 */ /* 0x000fea0003800200 */
.L_x_11952:
        /* <DEDUP_REMOVED lines=17> */
.L_x_11957:
[----:B------:R-:W-:Y:S05]  /*5dce0*/  BSYNC.RECONVERGENT B4 ;  /* 0x0000000000047941 */ /* 0x000fea0003800200 */
.L_x_11956:
[----:B------:R-:W-:-:S04]  /*5dcf0*/  F2FP.F16.F32.PACK_AB R134, RZ, R134 ;  /* 0x00000086ff86723e */ /* 0x000fc800000000ff */
[----:B------:R-:W-:Y:S01]  /*5dd00*/  PRMT R67, R67, 0x5410, R134 ;  /* 0x0000541043437816 */ /* 0x000fe20000000086 */
[----:B------:R-:W-:Y:S06]  /*5dd10*/  BRA `(.L_x_11958) ;  /* 0x0000000000047947 */ /* 0x000fec0003800000 */
.L_x_11955:
[----:B------:R-:W-:-:S07]  /*5dd20*/  PRMT R67, R67, 0x5410, RZ ;  /* 0x0000541043437816 */ /* 0x000fce00000000ff */
.L_x_11958:
[----:B------:R-:W-:Y:S05]  /*5dd30*/  BSYNC.RECONVERGENT B3 ;  /* 0x0000000000037941 */ /* 0x000fea0003800200 */
.L_x_11954:
        /* <DEDUP_REMOVED lines=16> */
.L_x_11962:
[----:B------:R-:W-:Y:S05]  /*5de40*/  BSYNC.RECONVERGENT B4 ;  /* 0x0000000000047941 */ /* 0x000fea0003800200 */
.L_x_11961:
[----:B------:R-:W-:Y:S01]  /*5de50*/  F2FP.F16.F32.PACK_AB R2, RZ, R134 ;  /* 0x00000086ff02723e */ /* 0x000fe200000000ff */
[----:B------:R-:W-:Y:S06]  /*5de60*/  BRA `(.L_x_11963) ;  /* 0x0000000000047947 */ /* 0x000fec0003800000 */
.L_x_11960:
[----:B------:R-:W-:-:S07]  /*5de70*/  PRMT R2, RZ, 0x7610, R2 ;  /* 0x00007610ff027816 */ /* 0x000fce0000000002 */
.L_x_11963:
[----:B------:R-:W-:Y:S05]  /*5de80*/  BSYNC.RECONVERGENT B3 ;  /* 0x0000000000037941 */ /* 0x000fea0003800200 */
.L_x_11959:
        /* <DEDUP_REMOVED lines=16> */
.L_x_11967:
[----:B------:R-:W-:Y:S05]  /*5df90*/  BSYNC.RECONVERGENT B4 ;  /* 0x0000000000047941 */ /* 0x000fea0003800200 */
.L_x_11966:
[----:B------:R-:W-:-:S04]  /*5dfa0*/  F2FP.F16.F32.PACK_AB R134, RZ, R134 ;  /* 0x00000086ff86723e */ /* 0x000fc800000000ff */
[----:B------:R-:W-:Y:S01]  /*5dfb0*/  PRMT R126, R2, 0x5410, R134 ;  /* 0x00005410027e7816 */ /* 0x000fe20000000086 */
[----:B------:R-:W-:Y:S06]  /*5dfc0*/  BRA `(.L_x_11968) ;  /* 0x0000000000047947 */ /* 0x000fec0003800000 */
.L_x_11965:
[----:B------:R-:W-:-:S07]  /*5dfd0*/  PRMT R126, R2, 0x5410, RZ ;  /* 0x00005410027e7816 */ /* 0x000fce00000000ff */
.L_x_11968:
[----:B------:R-:W-:Y:S05]  /*5dfe0*/  BSYNC.RECONVERGENT B3 ;  /* 0x0000000000037941 */ /* 0x000fea0003800200 */
.L_x_11964:
[----:B------:R-:W-:Y:S02]  /*5dff0*/  MOV R2, R67 ;  /* 0x0000004300027202 */ /* 0x000fe40000000f00 */
[----:B------:R-:W-:-:S05]  /*5e000*/  MOV R3, R126 ;  /* 0x0000007e00037202 */ /* 0x000fca0000000f00 */
[----:B------:R0:W-:Y:S01]  /*5e010*/  STG.E.64 desc[UR4][R124.64+0x7100], R2 ;  /* 0x007100027c007986 */ /* 0x0001e2000c101b04 */
[----:B------:R-:W-:Y:S05]  /*5e020*/  BRA `(.L_x_11969) ;  /* 0x0000000000107947 */ /* 0x000fea0003800000 */
.L_x_11951:
[----:B------:R-:W5:Y:S02]  /*5e030*/  LDCU UR7, c[0x0][0x39c] ;  /* 0x00007380ff0777ac */ /* 0x000f640008000800 */
[----:B-----5:R-:W-:-:S13]  /*5e040*/  ISETP.GE.AND P0, PT, R0, UR7, PT ;  /* 0x0000000700007c0c */ /* 0x020fda000bf06270 */
[----:B------:R-:W-:Y:S05]  /*5e050*/  @P0 EXIT ;  /* 0x000000000000094d */ /* 0x000fea0003800000 */
[----:B------:R0:W-:Y:S02]  /*5e060*/  STG.E.64 desc[UR4][R124.64+0x7100], RZ ;  /* 0x007100ff7c007986 */ /* 0x0001e4000c101b04 */
.L_x_11969:
[----:B------:R-:W-:Y:S05]  /*5e070*/  BSYNC.RECONVERGENT B2 ;  /* 0x0000000000027941 */ /* 0x000fea0003800200 */
.L_x_11950:
        /* <DEDUP_REMOVED lines=17> */
.L_x_11973:
[----:B------:R-:W-:Y:S05]  /*5e190*/  BSYNC.RECONVERGENT B3 ;  /* 0x0000000000037941 */ /* 0x000fea0003800200 */
.L_x_11972:
        /* <DEDUP_REMOVED lines=17> */
.L_x_11977:
[----:B------:R-:W-:Y:S05]  /*5e2b0*/  BSYNC.RECONVERGENT B4 ;  /* 0x0000000000047941 */ /* 0x000fea0003800200 */
.L_x_11976:
[----:B------:R-:W-:-:S04]  /*5e2c0*/  F2FP.F16.F32.PACK_AB R134, RZ, R134 ;  /* 0x00000086ff86723e */ /* 0x000fc800000000ff */
[----:B------:R-:W-:Y:S01]  /*5e2d0*/  PRMT R67, R67, 0x5410, R134 ;  /* 0x0000541043437816 */ /* 0x000fe20000000086 */
[----:B------:R-:W-:Y:S06]  /*5e2e0*/  BRA `(.L_x_11978) ;  /* 0x0000000000047947 */ /* 0x000fec0003800000 */
.L_x_11975:
[----:B------:R-:W-:-:S07]  /*5e2f0*/  PRMT R67, R67, 0x5410, RZ ;  /* 0x0000541043437816 */ /* 0x000fce00000000ff */
.L_x_11978:
[----:B------:R-:W-:Y:S05]  /*5e300*/  BSYNC.RECONVERGENT B3 ;  /* 0x0000000000037941 */ /* 0x000fea0003800200 */
.L_x_11974:
        /* <DEDUP_REMOVED lines=16> */
.L_x_11982:
[----:B------:R-:W-:Y:S05]  /*5e410*/  BSYNC.RECONVERGENT B4 ;  /* 0x0000000000047941 */ /* 0x000fea0003800200 */
.L_x_11981:
[----:B------:R-:W-:Y:S01]  /*5e420*/  F2FP.F16.F32.PACK_AB R0, RZ, R134 ;  /* 0x00000086ff00723e */ /* 0x000fe200000000ff */
[----:B------:R-:W-:Y:S06]  /*5e430*/  BRA `(.L_x_11983) ;  /* 0x0000000000047947 */ /* 0x000fec0003800000 */
.L_x_11980:
[----:B------:R-:W-:-:S07]  /*5e440*/  PRMT R0, RZ, 0x7610, R0 ;  /* 0x00007610ff007816 */ /* 0x000fce0000000000 */
.L_x_11983:
[----:B------:R-:W-:Y:S05]  /*5e450*/  BSYNC.RECONVERGENT B3 ;  /* 0x0000000000037941 */ /* 0x000fea0003800200 */
.L_x_11979:
        /* <DEDUP_REMOVED lines=16> */
.L_x_11987:
[----:B------:R-:W-:Y:S05]  /*5e560*/  BSYNC.RECONVERGENT B4 ;  /* 0x0000000000047941 */ /* 0x000fea0003800200 */
.L_x_11986:
[----:B------:R-:W-:-:S04]  /*5e570*/  F2FP.F16.F32.PACK_AB R134, RZ, R134 ;  /* 0x00000086ff86723e */ /* 0x000fc800000000ff */
[----:B------:R-:W-:Y:S01]  /*5e580*/  PRMT R126, R0, 0x5410, R134 ;  /* 0x00005410007e7816 */ /* 0x000fe20000000086 */
[----:B------:R-:W-:Y:S06]  /*5e590*/  BRA `(.L_x_11988) ;  /* 0x0000000000047947 */ /* 0x000fec0003800000 */
.L_x_11985:
[----:B------:R-:W-:-:S07]  /*5e5a0*/  PRMT R126, R0, 0x5410, RZ ;  /* 0x00005410007e7816 */ /* 0x000fce00000000ff */
.L_x_11988:
[----:B------:R-:W-:Y:S05]  /*5e5b0*/  BSYNC.RECONVERGENT B3 ;  /* 0x0000000000037941 */ /* 0x000fea0003800200 */
.L_x_11984:
[----:B------:R-:W-:Y:S02]  /*5e5c0*/  MOV R2, R67 ;  /* 0x0000004300027202 */ /* 0x000fe40000000f00 */
[----:B------:R-:W-:-:S05]  /*5e5d0*/  MOV R3, R126 ;  /* 0x0000007e00037202 */ /* 0x000fca0000000f00 */
[----:B------:R0:W-:Y:S01]  /*5e5e0*/  STG.E.64 desc[UR4][R124.64+0x7200], R2 ;  /* 0x007200027c007986 */ /* 0x0001e2000c101b04 */
[----:B------:R-:W-:Y:S05]  /*5e5f0*/  BRA `(.L_x_11989) ;  /* 0x0000000000107947 */ /* 0x000fea0003800000 */
.L_x_11971:
[----:B------:R-:W5:Y:S02]  /*5e600*/  LDCU UR7, c[0x0][0x39c] ;  /* 0x00007380ff0777ac */ /* 0x000f640008000800 */
[----:B-----5:R-:W-:-:S13]  /*5e610*/  ISETP.GE.AND P0, PT, R0, UR7, PT ;  /* 0x0000000700007c0c */ /* 0x020fda000bf06270 */
[----:B------:R-:W-:Y:S05]  /*5e620*/  @P0 EXIT ;  /* 0x000000000000094d */ /* 0x000fea0003800000 */
[----:B------:R0:W-:Y:S02]  /*5e630*/  STG.E.64 desc[UR4][R124.64+0x7200], RZ ;  /* 0x007200ff7c007986 */ /* 0x0001e4000c101b04 */
.L_x_11989:
[----:B------:R-:W-:Y:S05]  /*5e640*/  BSYNC.RECONVERGENT B2 ;  /* 0x0000000000027941 */ /* 0x000fea0003800200 */
.L_x_11970:
        /* <DEDUP_REMOVED lines=17> */
.L_x_11993:
[----:B------:R-:W-:Y:S05]  /*5e760*/  BSYNC.RECONVERGENT B3 ;  /* 0x0000000000037941 */ /* 0x000fea0003800200 */
.L_x_11992:
        /* <DEDUP_REMOVED lines=17> */
.L_x_11997:
[----:B------:R-:W-:Y:S05]  /*5e880*/  BSYNC.RECONVERGENT B4 ;  /* 0x0000000000047941 */ /* 0x000fea0003800200 */
.L_x_11996:
[----:B------:R-:W-:-:S04]  /*5e890*/  F2FP.F16.F32.PACK_AB R134, RZ, R134 ;  /* 0x00000086ff86723e */ /* 0x000fc800000000ff */
[----:B------:R-:W-:Y:S01]  /*5e8a0*/  PRMT R67, R67, 0x5410, R134 ;  /* 0x0000541043437816 */ /* 0x000fe20000000086 */
[----:B------:R-:W-:Y:S06]  /*5e8b0*/  BRA `(.L_x_11998) ;  /* 0x0000000000047947 */ /* 0x000fec0003800000 */
.L_x_11995:
[----:B------:R-:W-:-:S07]  /*5e8c0*/  PRMT R67, R67, 0x5410, RZ ;  /* 0x0000541043437816 */ /* 0x000fce00000000ff */
.L_x_11998:
[----:B------:R-:W-:Y:S05]  /*5e8d0*/  BSYNC.RECONVERGENT B3 ;  /* 0x0000000000037941 */ /* 0x000fea0003800200 */
.L_x_11994:
        /* <DEDUP_REMOVED lines=16> */
.L_x_12002:
[----:B------:R-:W-:Y:S05]  /*5e9e0*/  BSYNC.RECONVERGENT B4 ;  /* 0x0000000000047941 */ /* 0x000fea0003800200 */
.L_x_12001:
[----:B------:R-:W-:Y:S01]  /*5e9f0*/  F2FP.F16.F32.PACK_AB R2, RZ, R134 ;  /* 0x00000086ff02723e */ /* 0x000fe200000000ff */
[----:B------:R-:W-:Y:S06]  /*5ea00*/  BRA `(.L_x_12003) ;  /* 0x0000000000047947 */ /* 0x000fec0003800000 */
.L_x_12000:
[----:B------:R-:W-:-:S07]  /*5ea10*/  PRMT R2, RZ, 0x7610, R2 ;  /* 0x00007610ff027816 */ /* 0x000fce0000000002 */
.L_x_12003:
[----:B------:R-:W-:Y:S05]  /*5ea20*/  BSYNC.RECONVERGENT B3 ;  /* 0x0000000000037941 */ /* 0x000fea0003800200 */
.L_x_11999:
        /* <DEDUP_REMOVED lines=16> */
.L_x_12007:
[----:B------:R-:W-:Y:S05]  /*5eb30*/  BSYNC.RECONVERGENT B4 ;  /* 0x0000000000047941 */ /* 0x000fea0003800200 */
.L_x_12006:
[----:B------:R-:W-:-:S04]  /*5eb40*/  F2FP.F16.F32.PACK_AB R134, RZ, R134 ;  /* 0x00000086ff86723e */ /* 0x000fc800000000ff */
[----:B------:R-:W-:Y:S01]  /*5eb50*/  PRMT R126, R2, 0x5410, R134 ;  /* 0x00005410027e7816 */ /* 0x000fe20000000086 */
[----:B------:R-:W-:Y:S06]  /*5eb60*/  BRA `(.L_x_12008) ;  /* 0x0000000000047947 */ /* 0x000fec0003800000 */
.L_x_12005:
[----:B------:R-:W-:-:S07]  /*5eb70*/  PRMT R126, R2, 0x5410, RZ ;  /* 0x00005410027e7816 */ /* 0x000fce00000000ff */
.L_x_12008:
[----:B------:R-:W-:Y:S05]  /*5eb80*/  BSYNC.RECONVERGENT B3 ;  /* 0x0000000000037941 */ /* 0x000fea0003800200 */
.L_x_12004:
[----:B------:R-:W-:Y:S02]  /*5eb90*/  MOV R2, R67 ;  /* 0x0000004300027202 */ /* 0x000fe40000000f00 */
[----:B------:R-:W-:-:S05]  /*5eba0*/  MOV R3, R126 ;  /* 0x0000007e00037202 */ /* 0x000fca0000000f00 */
[----:B------:R0:W-:Y:S01]  /*5ebb0*/  STG.E.64 desc[UR4][R124.64+0x7300], R2 ;  /* 0x007300027c007986 */ /* 0x0001e2000c101b04 */
[----:B------:R-:W-:Y:S05]  /*5ebc0*/  BRA `(.L_x_12009) ;  /* 0x0000000000107947 */ /* 0x000fea0003800000 */
.L_x_11991:
[----:B------:R-:W5:Y:S02]  /*5ebd0*/  LDCU UR7, c[0x0][0x39c] ;  /* 0x00007380ff0777ac */ /* 0x000f640008000800 */
[----:B-----5:R-:W-:-:S13]  /*5ebe0*/  ISETP.GE.AND P0, PT, R0, UR7, PT ;  /* 0x0000000700007c0c */ /* 0x020fda000bf06270 */
[----:B------:R-:W-:Y:S05]  /*5ebf0*/  @P0 EXIT ;  /* 0x000000000000094d */ /* 0x000fea0003800000 */
[----:B------:R0:W-:Y:S02]  /*5ec00*/  STG.E.64 desc[UR4][R124.64+0x7300], RZ ;  /* 0x007300ff7c007986 */ /* 0x0001e4000c101b04 */
.L_x_12009:
[----:B------:R-:W-:Y:S05]  /*5ec10*/  BSYNC.RECONVERGENT B2 ;  /* 0x0000000000027941 */ /* 0x000fea0003800200 */
.L_x_11990:
        /* <DEDUP_REMOVED lines=17> */
.L_x_12013:
[----:B------:R-:W-:Y:S05]  /*5ed30*/  BSYNC.RECONVERGENT B3 ;  /* 0x0000000000037941 */ /* 0x000fea0003800200 */
.L_x_12012:
        /* <DEDUP_REMOVED lines=17> */
.L_x_12017:
[----:B------:R-:W-:Y:S05]  /*5ee50*/  BSYNC.RECONVERGENT B4 ;  /* 0x0000000000047941 */ /* 0x000fea0003800200 */
.L_x_12016:
[----:B------:R-:W-:-:S04]  /*5ee60*/  F2FP.F16.F32.PACK_AB R134, RZ, R134 ;  /* 0x00000086ff86723e */ /* 0x000fc800000000ff */
[----:B------:R-:W-:Y:S01]  /*5ee70*/  PRMT R67, R67, 0x5410, R134 ;  /* 0x0000541043437816 */ /* 0x000fe20000000086 */
[----:B------:R-:W-:Y:S06]  /*5ee80*/  BRA `(.L_x_12018) ;  /* 0x0000000000047947 */ /* 0x000fec0003800000 */
.L_x_12015:
[----:B------:R-:W-:-:S07]  /*5ee90*/  PRMT R67, R67, 0x5410, RZ ;  /* 0x0000541043437816 */ /* 0x000fce00000000ff */
.L_x_12018:
[----:B------:R-:W-:Y:S05]  /*5eea0*/  BSYNC.RECONVERGENT B3 ;  /* 0x0000000000037941 */ /* 0x000fea0003800200 */
.L_x_12014:
        /* <DEDUP_REMOVED lines=16> */
.L_x_12022:
[----:B------:R-:W-:Y:S05]  /*5efb0*/  BSYNC.RECONVERGENT B4 ;  /* 0x0000000000047941 */ /* 0x000fea0003800200 */
.L_x_12021:
[----:B------:R-:W-:Y:S01]  /*5efc0*/  F2FP.F16.F32.PACK_AB R0, RZ, R134 ;  /* 0x00000086ff00723e */ /* 0x000fe200000000ff */
[----:B------:R-:W-:Y:S06]  /*5efd0*/  BRA `(.L_x_12023) ;  /* 0x0000000000047947 */ /* 0x000fec0003800000 */
.L_x_12020:
[----:B------:R-:W-:-:S07]  /*5efe0*/  PRMT R0, RZ, 0x7610, R0 ;  /* 0x00007610ff007816 */ /* 0x000fce0000000000 */
.L_x_12023:
[----:B------:R-:W-:Y:S05]  /*5eff0*/  BSYNC.RECONVERGENT B3 ;  /* 0x0000000000037941 */ /* 0x000fea0003800200 */
.L_x_12019:
        /* <DEDUP_REMOVED lines=16> */
.L_x_12027:
[----:B------:R-:W-:Y:S05]  /*5f100*/  BSYNC.RECONVERGENT B4 ;  /* 0x0000000000047941 */ /* 0x000fea0003800200 */
.L_x_12026:
[----:B------:R-:W-:-:S04]  /*5f110*/  F2FP.F16.F32.PACK_AB R134, RZ, R134 ;  /* 0x00000086ff86723e */ /* 0x000fc800000000ff */
[----:B------:R-:W-:Y:S01]  /*5f120*/  PRMT R126, R0, 0x5410, R134 ;  /* 0x00005410007e7816 */ /* 0x000fe20000000086 */
[----:B------:R-:W-:Y:S06]  /*5f130*/  BRA `(.L_x_12028) ;  /* 0x0000000000047947 */ /* 0x000fec0003800000 */
.L_x_12025:
[----:B------:R-:W-:-:S07]  /*5f140*/  PRMT R126, R0, 0x5410, RZ ;  /* 0x00005410007e7816 */ /* 0x000fce00000000ff */
.L_x_12028:
[----:B------:R-:W-:Y:S05]  /*5f150*/  BSYNC.RECONVERGENT B3 ;  /* 0x0000000000037941 */ /* 0x000fea0003800200 */
.L_x_12024:
[----:B------:R-:W-:Y:S02]  /*5f160*/  MOV R2, R67 ;  /* 0x0000004300027202 */ /* 0x000fe40000000f00 */
[----:B------:R-:W-:-:S05]  /*5f170*/  MOV R3, R126 ;  /* 0x0000007e00037202 */ /* 0x000fca0000000f00 */
[----:B------:R0:W-:Y:S01]  /*5f180*/  STG.E.64 desc[UR4][R124.64+0x7400], R2 ;  /* 0x007400027c007986 */ /* 0x0001e2000c101b04 */
[----:B------:R-:W-:Y:S05]  /*5f190*/  BRA `(.L_x_12029) ;  /* 0x0000000000107947 */ /* 0x000fea0003800000 */
.L_x_12011:
[----:B------:R-:W5:Y:S02]  /*5f1a0*/  LDCU UR7, c[0x0][0x39c] ;  /* 0x00007380ff0777ac */ /* 0x000f640008000800 */
[----:B-----5:R-:W-:-:S13]  /*5f1b0*/  ISETP.GE.AND P0, PT, R0, UR7, PT ;  /* 0x0000000700007c0c */ /* 0x020fda000bf06270 */
[----:B------:R-:W-:Y:S05]  /*5f1c0*/  @P0 EXIT ;  /* 0x000000000000094d */ /* 0x000fea0003800000 */
[----:B------:R0:W-:Y:S02]  /*5f1d0*/  STG.E.64 desc[UR4][R124.64+0x7400], RZ ;  /* 0x007400ff7c007986 */ /* 0x0001e4000c101b04 */
.L_x_12029:
[----:B------:R-:W-:Y:S05]  /*5f1e0*/  BSYNC.RECONVERGENT B2 ;  /* 0x0000000000027941 */ /* 0x000fea0003800200 */
.L_x_12010:
        /* <DEDUP_REMOVED lines=17> */
.L_x_12033:
[----:B------:R-:W-:Y:S05]  /*5f300*/  BSYNC.RECONVERGENT B3 ;  /* 0x0000000000037941 */ /* 0x000fea0003800200 */
.L_x_12032:
        /* <DEDUP_REMOVED lines=17> */
.L_x_12037:
[----:B------:R-:W-:Y:S05]  /*5f420*/  BSYNC.RECONVERGENT B4 ;  /* 0x0000000000047941 */ /* 0x000fea0003800200 */
.L_x_12036:
[----:B------:R-:W-:-:S04]  /*5f430*/  F2FP.F16.F32.PACK_AB R134, RZ, R134 ;  /* 0x00000086ff86723e */ /* 0x000fc800000000ff */
[----:B------:R-:W-:Y:S01]  /*5f440*/  PRMT R67, R67, 0x5410, R134 ;  /* 0x0000541043437816 */ /* 0x000fe20000000086 */
[----:B------:R-:W-:Y:S06]  /*5f450*/  BRA `(.L_x_12038) ;  /* 0x0000000000047947 */ /* 0x000fec0003800000 */
.L_x_12035:
[----:B------:R-:W-:-:S07]  /*5f460*/  PRMT R67, R67, 0x5410, RZ ;  /* 0x0000541043437816 */ /* 0x000fce00000000ff */
.L_x_12038:
[----:B------:R-:W-:Y:S05]  /*5f470*/  BSYNC.RECONVERGENT B3 ;  /* 0x0000000000037941 */ /* 0x000fea0003800200 */
.L_x_12034:
        /* <DEDUP_REMOVED lines=16> */
.L_x_12042:
[----:B------:R-:W-:Y:S05]  /*5f580*/  BSYNC.RECONVERGENT B4 ;  /* 0x0000000000047941 */ /* 0x000fea0003800200 */
.L_x_12041:
[----:B------:R-:W-:Y:S01]  /*5f590*/  F2FP.F16.F32.PACK_AB R2, RZ, R134 ;  /* 0x00000086ff02723e */ /* 0x000fe200000000ff */
[----:B------:R-:W-:Y:S06]  /*5f5a0*/  BRA `(.L_x_12043) ;  /* 0x0000000000047947 */ /* 0x000fec0003800000 */
.L_x_12040:
[----:B------:R-:W-:-:S07]  /*5f5b0*/  PRMT R2, RZ, 0x7610, R2 ;  /* 0x00007610ff027816 */ /* 0x000fce0000000002 */
.L_x_12043:
[----:B------:R-:W-:Y:S05]  /*5f5c0*/  BSYNC.RECONVERGENT B3 ;  /* 0x0000000000037941 */ /* 0x000fea0003800200 */
.L_x_12039:
        /* <DEDUP_REMOVED lines=16> */
.L_x_12047:
[----:B------:R-:W-:Y:S05]  /*5f6d0*/  BSYNC.RECONVERGENT B4 ;  /* 0x0000000000047941 */ /* 0x000fea0003800200 */
.L_x_12046:
[----:B------:R-:W-:-:S04]  /*5f6e0*/  F2FP.F16.F32.PACK_AB R134, RZ, R134 ;  /* 0x00000086ff86723e */ /* 0x000fc800000000ff */
[----:B------:R-:W-:Y:S01]  /*5f6f0*/  PRMT R126, R2, 0x5410, R134 ;  /* 0x00005410027e7816 */ /* 0x000fe20000000086 */
[----:B------:R-:W-:Y:S06]  /*5f700*/  BRA `(.L_x_12048) ;  /* 0x0000000000047947 */ /* 0x000fec0003800000 */
.L_x_12045:
[----:B------:R-:W-:-:S07]  /*5f710*/  PRMT R126, R2, 0x5410, RZ ;  /* 0x00005410027e7816 */ /* 0x000fce00000000ff */
.L_x_12048:
[----:B------:R-:W-:Y:S05]  /*5f720*/  BSYNC.RECONVERGENT B3 ;  /* 0x0000000000037941 */ /* 0x000fea0003800200 */
.L_x_12044:
[----:B------:R-:W-:Y:S02]  /*5f730*/  MOV R2, R67 ;  /* 0x0000004300027202 */ /* 0x000fe40000000f00 */
[----:B------:R-:W-:-:S05]  /*5f740*/  MOV R3, R126 ;  /* 0x0000007e00037202 */ /* 0x000fca0000000f00 */
[----:B------:R0:W-:Y:S01]  /*5f750*/  STG.E.64 desc[UR4][R124.64+0x7500], R2 ;  /* 0x007500027c007986 */ /* 0x0001e2000c101b04 */
[----:B------:R-:W-:Y:S05]  /*5f760*/  BRA `(.L_x_12049) ;  /* 0x0000000000107947 */ /* 0x000fea0003800000 */
.L_x_12031:
[----:B------:R-:W5:Y:S02]  /*5f770*/  LDCU UR7, c[0x0][0x39c] ;  /* 0x00007380ff0777ac */ /* 0x000f640008000800 */
[----:B-----5:R-:W-:-:S13]  /*5f780*/  ISETP.GE.AND P0, PT, R0, UR7, PT ;  /* 0x0000000700007c0c */ /* 0x020fda000bf06270 */
[----:B------:R-:W-:Y:S05]  /*5f790*/  @P0 EXIT ;  /* 0x000000000000094d */ /* 0x000fea0003800000 */
[----:B------:R0:W-:Y:S02]  /*5f7a0*/  STG.E.64 desc[UR4][R124.64+0x7500], RZ ;  /* 0x007500ff7c007986 */ /* 0x0001e4000c101b04 */
.L_x_12049:
[----:B------:R-:W-:Y:S05]  /*5f7b0*/  BSYNC.RECONVERGENT B2 ;  /* 0x0000000000027941 */ /* 0x000fea0003800200 */
.L_x_12030:
        /* <DEDUP_REMOVED lines=17> */
.L_x_12053:
[----:B------:R-:W-:Y:S05]  /*5f8d0*/  BSYNC.RECONVERGENT B3 ;  /* 0x0000000000037941 */ /* 0x000fea0003800200 */
.L_x_12052:
        /* <DEDUP_REMOVED lines=17> */
.L_x_12057:
[----:B------:R-:W-:Y:S05]  /*5f9f0*/  BSYNC.RECONVERGENT B4 ;  /* 0x0000000000047941 */ /* 0x000fea0003800200 */
.L_x_12056:
[----:B------:R-:W-:-:S04]  /*5fa00*/  F2FP.F16.F32.PACK_AB R134, RZ, R134 ;  /* 0x00000086ff86723e */ /* 0x000fc800000000ff */
[----:B------:R-:W-:Y:S01]  /*5fa10*/  PRMT R67, R67, 0x5410, R134 ;  /* 0x0000541043437816 */ /* 0x000fe20000000086 */
[----:B------:R-:W-:Y:S06]  /*5fa20*/  BRA `(.L_x_12058) ;  /* 0x0000000000047947 */ /* 0x000fec0003800000 */
.L_x_12055:
[----:B------:R-:W-:-:S07]  /*5fa30*/  PRMT R67, R67, 0x5410, RZ ;  /* 0x0000541043437816 */ /* 0x000fce00000000ff */
.L_x_12058:
[----:B------:R-:W-:Y:S05]  /*5fa40*/  BSYNC.RECONVERGENT B3 ;  /* 0x0000000000037941 */ /* 0x000fea0003800200 */
.L_x_12054:
        /* <DEDUP_REMOVED lines=16> */
.L_x_12062:
[----:B------:R-:W-:Y:S05]  /*5fb50*/  BSYNC.RECONVERGENT B4 ;  /* 0x0000000000047941 */ /* 0x000fea0003800200 */
.L_x_12061:
[----:B------:R-:W-:Y:S01]  /*5fb60*/  F2FP.F16.F32.PACK_AB R0, RZ, R134 ;  /* 0x00000086ff00723e */ /* 0x000fe200000000ff */
[----:B------:R-:W-:Y:S06]  /*5fb70*/  BRA `(.L_x_12063) ;  /* 0x0000000000047947 */ /* 0x000fec0003800000 */
.L_x_12060:
[----:B------:R-:W-:-:S07]  /*5fb80*/  PRMT R0, RZ, 0x7610, R0 ;  /* 0x00007610ff007816 */ /* 0x000fce0000000000 */
.L_x_12063:
[----:B------:R-:W-:Y:S05]  /*5fb90*/  BSYNC.RECONVERGENT B3 ;  /* 0x0000000000037941 */ /* 0x000fea0003800200 */
.L_x_12059:
        /* <DEDUP_REMOVED lines=16> */
.L_x_12067:
[----:B------:R-:W-:Y:S05]  /*5fca0*/  BSYNC.RECONVERGENT B4 ;  /* 0x0000000000047941 */ /* 0x000fea0003800200 */
.L_x_12066:
[----:B------:R-:W-:-:S04]  /*5fcb0*/  F2FP.F16.F32.PACK_AB R134, RZ, R134 ;  /* 0x00000086ff86723e */ /* 0x000fc800000000ff */
[----:B------:R-:W-:Y:S01]  /*5fcc0*/  PRMT R126, R0, 0x5410, R134 ;  /* 0x00005410007e7816 */ /* 0x000fe20000000086 */
[----:B------:R-:W-:Y:S06]  /*5fcd0*/  BRA `(.L_x_12068) ;  /* 0x0000000000047947 */ /* 0x000fec0003800000 */
.L_x_12065:
[----:B------:R-:W-:-:S07]  /*5fce0*/  PRMT R126, R0, 0x5410, RZ ;  /* 0x00005410007e7816 */ /* 0x000fce00000000ff */
.L_x_12068:
[----:B------:R-:W-:Y:S05]  /*5fcf0*/  BSYNC.RECONVERGENT B3 ;  /* 0x0000000000037941 */ /* 0x000fea0003800200 */
.L_x_12064:
[----:B------:R-:W-:Y:S02]  /*5fd00*/  MOV R2, R67 ;  /* 0x0000004300027202 */ /* 0x000fe40000000f00 */
[----:B------:R-:W-:-:S05]  /*5fd10*/  MOV R3, R126 ;  /* 0x0000007e00037202 */ /* 0x000fca0000000f00 */
[----:B------:R0:W-:Y:S01]  /*5fd20*/  STG.E.64 desc[UR4][R124.64+0x7600], R2 ;  /* 0x007600027c007986 */ /* 0x0001e2000c101b04 */
[----:B------:R-:W-:Y:S05]  /*5fd30*/  BRA `(.L_x_12069) ;  /* 0x0000000000107947 */ /* 0x000fea0003800000 */
.L_x_12051:
[----:B------:R-:W5:Y:S02]  /*5fd40*/  LDCU UR7, c[0x0][0x39c] ;  /* 0x00007380ff0777ac */ /* 0x000f640008000800 */
[----:B-----5:R-:W-:-:S13]  /*5fd50*/  ISETP.GE.AND P0, PT, R0, UR7, PT ;  /* 0x0000000700007c0c */ /* 0x020fda000bf06270 */
[----:B------:R-:W-:Y:S05]  /*5fd60*/  @P0 EXIT ;  /* 0x000000000000094d */ /* 0x000fea0003800000 */
[----:B------:R0:W-:Y:S02]  /*5fd70*/  STG.E.64 desc[UR4][R124.64+0x7600], RZ ;  /* 0x007600ff7c007986 */ /* 0x0001e4000c101b04 */
.L_x_12069:
[----:B------:R-:W-:Y:S05]  /*5fd80*/  BSYNC.RECONVERGENT B2 ;  /* 0x0000000000027941 */ /* 0x000fea0003800200 */
.L_x_12050:
        /* <DEDUP_REMOVED lines=17> */
.L_x_12073:
[----:B------:R-:W-:Y:S05]  /*5fea0*/  BSYNC.RECONVERGENT B3 ;  /* 0x0000000000037941 */ /* 0x000fea0003800200 */
.L_x_12072:
        /* <DEDUP_REMOVED lines=17> */
.L_x_12077:
[----:B------:R-:W-:Y:S05]  /*5ffc0*/  BSYNC.RECONVERGENT B4 ;  /* 0x0000000000047941 */ /* 0x000fea0003800200 */
.L_x_12076:
[----:B------:R-:W-:-:S04]  /*5ffd0*/  F2FP.F16.F32.PACK_AB R134, RZ, R134 ;  /* 0x00000086ff86723e */ /* 0x000fc800000000ff */
[----:B------:R-:W-:Y:S01]  /*5ffe0*/  PRMT R67, R67, 0x5410, R134 ;  /* 0x0000541043437816 */ /* 0x000fe20000000086 */
[----:B------:R-:W-:Y:S06]  /*5fff0*/  BRA `(.L_x_12078) ;  /* 0x0000000000047947 */ /* 0x000fec0003800000 */
.L_x_12075:
[----:B------:R-:W-:-:S07]  /*60000*/  PRMT R67, R67, 0x5410, RZ ;  /* 0x0000541043437816 */ /* 0x000fce00000000ff */
.L_x_12078:
[----:B------:R-:W-:Y:S05]  /*60010*/  BSYNC.RECONVERGENT B3 ;  /* 0x0000000000037941 */ /* 0x000fea0003800200 */
.L_x_12074:
        /* <DEDUP_REMOVED lines=16> */
.L_x_12082:
[----:B------:R-:W-:Y:S05]  /*60120*/  BSYNC.RECONVERGENT B4 ;  /* 0x0000000000047941 */ /* 0x000fea0003800200 */
.L_x_12081:
[----:B------:R-:W-:Y:S01]  /*60130*/  F2FP.F16.F32.PACK_AB R2, RZ, R134 ;  /* 0x00000086ff02723e */ /* 0x000fe200000000ff */
[----:B------:R-:W-:Y:S06]  /*60140*/  BRA `(.L_x_12083) ;  /* 0x0000000000047947 */ /* 0x000fec0003800000 */
.L_x_12080:
[----:B------:R-:W-:-:S07]  /*60150*/  PRMT R2, RZ, 0x7610, R2 ;  /* 0x00007610ff027816 */ /* 0x000fce0000000002 */
.L_x_12083:
[----:B------:R-:W-:Y:S05]  /*60160*/  BSYNC.RECONVERGENT B3 ;  /* 0x0000000000037941 */ /* 0x000fea0003800200 */
.L_x_12079:
        /* <DEDUP_REMOVED lines=16> */
.L_x_12087:
[----:B------:R-:W-:Y:S05]  /*60270*/  BSYNC.RECONVERGENT B4 ;  /* 0x0000000000047941 */ /* 0x000fea0003800200 */
.L_x_12086:
[----:B------:R-:W-:-:S04]  /*60280*/  F2FP.F16.F32.PACK_AB R134, RZ, R134 ;  /* 0x00000086ff86723e */ /* 0x000fc800000000ff */
[----:B------:R-:W-:Y:S01]  /*60290*/  PRMT R126, R2, 0x5410, R134 ;  /* 0x00005410027e7816 */ /* 0x000fe20000000086 */
[----:B------:R-:W-:Y:S06]  /*602a0*/  BRA `(.L_x_12088) ;  /* 0x0000000000047947 */ /* 0x000fec0003800000 */
.L_x_12085:
[----:B------:R-:W-:-:S07]  /*602b0*/  PRMT R126, R2, 0x5410, RZ ;  /* 0x00005410027e7816 */ /* 0x000fce00000000ff */
.L_x_12088:
[----:B------:R-:W-:Y:S05]  /*602c0*/  BSYNC.RECONVERGENT B3 ;  /* 0x0000000000037941 */ /* 0x000fea0003800200 */
.L_x_12084:
[----:B------:R-:W-:Y:S02]  /*602d0*/  MOV R2, R67 ;  /* 0x0000004300027202 */ /* 0x000fe40000000f00 */
[----:B------:R-:W-:-:S05]  /*602e0*/  MOV R3, R126 ;  /* 0x0000007e00037202 */ /* 0x000fca0000000f00 */
[----:B------:R0:W-:Y:S01]  /*602f0*/  STG.E.64 desc[UR4][R124.64+0x7700], R2 ;  /* 0x007700027c007986 */ /* 0x0001e2000c101b04 */
[----:B------:R-:W-:Y:S05]  /*60300*/  BRA `(.L_x_12089) ;  /* 0x0000000000107947 */ /* 0x000fea0003800000 */
.L_x_12071:
[----:B------:R-:W5:Y:S02]  /*60310*/  LDCU UR7, c[0x0][0x39c] ;  /* 0x00007380ff0777ac */ /* 0x000f640008000800 */
[----:B-----5:R-:W-:-:S13]  /*60320*/  ISETP.GE.AND P0, PT, R0, UR7, PT ;  /* 0x0000000700007c0c */ /* 0x020fda000bf06270 */
[----:B------:R-:W-:Y:S05]  /*60330*/  @P0 EXIT ;  /* 0x000000000000094d */ /* 0x000fea0003800000 */
[----:B------:R0:W-:Y:S02]  /*60340*/  STG.E.64 desc[UR4][R124.64+0x7700], RZ ;  /* 0x007700ff7c007986 */ /* 0x0001e4000c101b04 */
.L_x_12089:
[----:B------:R-:W-:Y:S05]  /*60350*/  BSYNC.RECONVERGENT B2 ;  /* 0x0000000000027941 */ /* 0x000fea0003800200 */
.L_x_12070:
        /* <DEDUP_REMOVED lines=17> */
.L_x_12093:
[----:B------:R-:W-:Y:S05]  /*60470*/  BSYNC.RECONVERGENT B3 ;  /* 0x0000000000037941 */ /* 0x000fea0003800200 */
.L_x_12092:
        /* <DEDUP_REMOVED lines=17> */
.L_x_12097:
[----:B------:R-:W-:Y:S05]  /*60590*/  BSYNC.RECONVERGENT B4 ;  /* 0x0000000000047941 */ /* 0x000fea0003800200 */
.L_x_12096:
[----:B------:R-:W-:-:S04]  /*605a0*/  F2FP.F16.F32.PACK_AB R134, RZ, R134 ;  /* 0x00000086ff86723e */ /* 0x000fc800000000ff */
[----:B------:R-:W-:Y:S01]  /*605b0*/  PRMT R67, R67, 0x5410, R134 ;  /* 0x0000541043437816 */ /* 0x000fe20000000086 */
[----:B------:R-:W-:Y:S06]  /*605c0*/  BRA `(.L_x_12098) ;  /* 0x0000000000047947 */ /* 0x000fec0003800000 */
.L_x_12095:
[----:B------:R-:W-:-:S07]  /*605d0*/  PRMT R67, R67, 0x5410, RZ ;  /* 0x0000541043437816 */ /* 0x000fce00000000ff */
.L_x_12098:
[----:B------:R-:W-:Y:S05]  /*605e0*/  BSYNC.RECONVERGENT B3 ;  /* 0x0000000000037941 */ /* 0x000fea0003800200 */
.L_x_12094:
        /* <DEDUP_REMOVED lines=16> */
.L_x_12102:
[----:B------:R-:W-:Y:S05]  /*606f0*/  BSYNC.RECONVERGENT B4 ;  /* 0x0000000000047941 */ /* 0x000fea0003800200 */
.L_x_12101:
[----:B------:R-:W-:Y:S01]  /*60700*/  F2FP.F16.F32.PACK_AB R0, RZ, R134 ;  /* 0x00000086ff00723e */ /* 0x000fe200000000ff */
[----:B------:R-:W-:Y:S06]  /*60710*/  BRA `(.L_x_12103) ;  /* 0x0000000000047947 */ /* 0x000fec0003800000 */
.L_x_12100:
[----:B------:R-:W-:-:S07]  /*60720*/  PRMT R0, RZ, 0x7610, R0 ;  /* 0x00007610ff007816 */ /* 0x000fce0000000000 */
.L_x_12103:
[----:B------:R-:W-:Y:S05]  /*60730*/  BSYNC.RECONVERGENT B3 ;  /* 0x0000000000037941 */ /* 0x000fea0003800200 */
.L_x_12099:
        /* <DEDUP_REMOVED lines=16> */
.L_x_12107:
[----:B------:R-:W-:Y:S05]  /*60840*/  BSYNC.RECONVERGENT B4 ;  /* 0x0000000000047941 */ /* 0x000fea0003800200 */
.L_x_12106:
[----:B------:R-:W-:-:S04]  /*60850*/  F2FP.F16.F32.PACK_AB R134, RZ, R134 ;  /* 0x00000086ff86723e */ /* 0x000fc800000000ff */
[----:B------:R-:W-:Y:S01]  /*60860*/  PRMT R126, R0, 0x5410, R134 ;  /* 0x00005410007e7816 */ /* 0x000fe20000000086 */
[----:B------:R-:W-:Y:S06]  /*60870*/  BRA `(.L_x_12108) ;  /* 0x0000000000047947 */ /* 0x000fec0003800000 */
.L_x_12105:
[----:B------:R-:W-:-:S07]  /*60880*/  PRMT R126, R0, 0x5410, RZ ;  /* 0x00005410007e7816 */ /* 0x000fce00000000ff */
.L_x_12108:
[----:B------:R-:W-:Y:S05]  /*60890*/  BSYNC.RECONVERGENT B3 ;  /* 0x0000000000037941 */ /* 0x000fea0003800200 */
.L_x_12104:
[----:B------:R-:W-:Y:S02]  /*608a0*/  MOV R2, R67 ;  /* 0x0000004300027202 */ /* 0x000fe40000000f00 */
[----:B------:R-:W-:-:S05]  /*608b0*/  MOV R3, R126 ;  /* 0x0000007e00037202 */ /* 0x000fca0000000f00 */
[----:B------:R0:W-:Y:S01]  /*608c0*/  STG.E.64 desc[UR4][R124.64+0x7800], R2 ;  /* 0x007800027c007986 */ /* 0x0001e2000c101b04 */
[----:B------:R-:W-:Y:S05]  /*608d0*/  BRA `(.L_x_12109) ;  /* 0x0000000000107947 */ /* 0x000fea0003800000 */
.L_x_12091:
[----:B------:R-:W5:Y:S02]  /*608e0*/  LDCU UR7, c[0x0][0x39c] ;  /* 0x00007380ff0777ac */ /* 0x000f640008000800 */
[----:B-----5:R-:W-:-:S13]  /*608f0*/  ISETP.GE.AND P0, PT, R0, UR7, PT ;  /* 0x0000000700007c0c */ /* 0x020fda000bf06270 */
[----:B------:R-:W-:Y:S05]  /*60900*/  @P0 EXIT ;  /* 0x000000000000094d */ /* 0x000fea0003800000 */
[----:B------:R0:W-:Y:S02]  /*60910*/  STG.E.64 desc[UR4][R124.64+0x7800], RZ ;  /* 0x007800ff7c007986 */ /* 0x0001e4000c101b04 */
.L_x_12109:
[----:B------:R-:W-:Y:S05]  /*60920*/  BSYNC.RECONVERGENT B2 ;  /* 0x0000000000027941 */ /* 0x000fea0003800200 */
.L_x_12090:
        /* <DEDUP_REMOVED lines=17> */
.L_x_12113:
[----:B------:R-:W-:Y:S05]  /*60a40*/  BSYNC.RECONVERGENT B3 ;  /* 0x0000000000037941 */ /* 0x000fea0003800200 */
.L_x_12112:
        /* <DEDUP_REMOVED lines=17> */
.L_x_12117:
[----:B------:R-:W-:Y:S05]  /*60b60*/  BSYNC.RECONVERGENT B4 ;  /* 0x0000000000047941 */ /* 0x000fea0003800200 */
.L_x_12116:
[----:B------:R-:W-:-:S04]  /*60b70*/  F2FP.F16.F32.PACK_AB R134, RZ, R134 ;  /* 0x00000086ff86723e */ /* 0x000fc800000000ff */
[----:B------:R-:W-:Y:S01]  /*60b80*/  PRMT R67, R67, 0x5410, R134 ;  /* 0x0000541043437816 */ /* 0x000fe20000000086 */
[----:B------:R-:W-:Y:S06]  /*60b90*/  BRA `(.L_x_12118) ;  /* 0x0000000000047947 */ /* 0x000fec0003800000 */
.L_x_12115:
[----:B------:R-:W-:-:S07]  /*60ba0*/  PRMT R67, R67, 0x5410, RZ ;  /* 0x0000541043437816 */ /* 0x000fce00000000ff */
.L_x_12118:
[----:B------:R-:W-:Y:S05]  /*60bb0*/  BSYNC.RECONVERGENT B3 ;  /* 0x0000000000037941 */ /* 0x000fea0003800200 */
.L_x_12114:
        /* <DEDUP_REMOVED lines=16> */
.L_x_12122:
[----:B------:R-:W-:Y:S05]  /*60cc0*/  BSYNC.RECONVERGENT B4 ;  /* 0x0000000000047941 */ /* 0x000fea0003800200 */
.L_x_12121:
[----:B------:R-:W-:Y:S01]  /*60cd0*/  F2FP.F16.F32.PACK_AB R2, RZ, R134 ;  /* 0x00000086ff02723e */ /* 0x000fe200000000ff */
[----:B------:R-:W-:Y:S06]  /*60ce0*/  BRA `(.L_x_12123) ;  /* 0x0000000000047947 */ /* 0x000fec0003800000 */
.L_x_12120:
[----:B------:R-:W-:-:S07]  /*60cf0*/  PRMT R2, RZ, 0x7610, R2 ;  /* 0x00007610ff027816 */ /* 0x000fce0000000002 */
.L_x_12123:
[----:B------:R-:W-:Y:S05]  /*60d00*/  BSYNC.RECONVERGENT B3 ;  /* 0x0000000000037941 */ /* 0x000fea0003800200 */
.L_x_12119:
        /* <DEDUP_REMOVED lines=16> */
.L_x_12127:
[----:B------:R-:W-:Y:S05]  /*60e10*/  BSYNC.RECONVERGENT B4 ;  /* 0x0000000000047941 */ /* 0x000fea0003800200 */
.L_x_12126:
[----:B------:R-:W-:-:S04]  /*60e20*/  F2FP.F16.F32.PACK_AB R134, RZ, R134 ;  /* 0x00000086ff86723e */ /* 0x000fc800000000ff */
[----:B------:R-:W-:Y:S01]  /*60e30*/  PRMT R126, R2, 0x5410, R134 ;  /* 0x00005410027e7816 */ /* 0x000fe20000000086 */
[----:B------:R-:W-:Y:S06]  /*60e40*/  BRA `(.L_x_12128) ;  /* 0x0000000000047947 */ /* 0x000fec0003800000 */
.L_x_12125:
[----:B------:R-:W-:-:S07]  /*60e50*/  PRMT R126, R2, 0x5410, RZ ;  /* 0x00005410027e7816 */ /* 0x000fce00000000ff */
.L_x_12128:
[----:B------:R-:W-:Y:S05]  /*60e60*/  BSYNC.RECONVERGENT B3 ;  /* 0x0000000000037941 */ /* 0x000fea0003800200 */
.L_x_12124:
[----:B------:R-:W-:Y:S02]  /*60e70*/  MOV R2, R67 ;  /* 0x0000004300027202 */ /* 0x000fe40000000f00 */
[----:B------:R-:W-:-:S05]  /*60e80*/  MOV R3, R126 ;  /* 0x0000007e00037202 */ /* 0x000fca0000000f00 */
[----:B------:R0:W-:Y:S01]  /*60e90*/  STG.E.64 desc[UR4][R124.64+0x7900], R2 ;  /* 0x007900027c007986 */ /* 0x0001e2000c101b04 */
[----:B------:R-:W-:Y:S05]  /*60ea0*/  BRA `(.L_x_12129) ;  /* 0x0000000000107947 */ /* 0x000fea0003800000 */
.L_x_12111:
[----:B------:R-:W5:Y:S02]  /*60eb0*/  LDCU UR7, c[0x0][0x39c] ;  /* 0x00007380ff0777ac */ /* 0x000f640008000800 */
[----:B-----5:R-:W-:-:S13]  /*60ec0*/  ISETP.GE.AND P0, PT, R0, UR7, PT ;  /* 0x0000000700007c0c */ /* 0x020fda000bf06270 */
[----:B------:R-:W-:Y:S05]  /*60ed0*/  @P0 EXIT ;  /* 0x000000000000094d */ /* 0x000fea0003800000 */
[----:B------:R0:W-:Y:S02]  /*60ee0*/  STG.E.64 desc[UR4][R124.64+0x7900], RZ ;  /* 0x007900ff7c007986 */ /* 0x0001e4000c101b04 */
.L_x_12129:
[----:B------:R-:W-:Y:S05]  /*60ef0*/  BSYNC.RECONVERGENT B2 ;  /* 0x0000000000027941 */ /* 0x000fea0003800200 */
.L_x_12110:
        /* <DEDUP_REMOVED lines=17> */
.L_x_12133:
[----:B------:R-:W-:Y:S05]  /*61010*/  BSYNC.RECONVERGENT B3 ;  /* 0x0000000000037941 */ /* 0x000fea0003800200 */
.L_x_12132:
        /* <DEDUP_REMOVED lines=17> */
.L_x_12137:
[----:B------:R-:W-:Y:S05]  /*61130*/  BSYNC.RECONVERGENT B4 ;  /* 0x0000000000047941 */ /* 0x000fea0003800200 */
.L_x_12136:
[----:B------:R-:W-:-:S04]  /*61140*/  F2FP.F16.F32.PACK_AB R134, RZ, R134 ;  /* 0x00000086ff86723e */ /* 0x000fc800000000ff */
[----:B------:R-:W-:Y:S01]  /*61150*/  PRMT R67, R67, 0x5410, R134 ;  /* 0x0000541043437816 */ /* 0x000fe20000000086 */
[----:B------:R-:W-:Y:S06]  /*61160*/  BRA `(.L_x_12138) ;  /* 0x0000000000047947 */ /* 0x000fec0003800000 */
.L_x_12135:
[----:B------:R-:W-:-:S07]  /*61170*/  PRMT R67, R67, 0x5410, RZ ;  /* 0x0000541043437816 */ /* 0x000fce00000000ff */
.L_x_12138:
[----:B------:R-:W-:Y:S05]  /*61180*/  BSYNC.RECONVERGENT B3 ;  /* 0x0000000000037941 */ /* 0x000fea0003800200 */
.L_x_12134:
        /* <DEDUP_REMOVED lines=16> */
.L_x_12142:
[----:B------:R-:W-:Y:S05]  /*61290*/  BSYNC.RECONVERGENT B4 ;  /* 0x0000000000047941 */ /* 0x000fea0003800200 */
.L_x_12141:
[----:B------:R-:W-:Y:S01]  /*612a0*/  F2FP.F16.F32.PACK_AB R0, RZ, R134 ;  /* 0x00000086ff00723e */ /* 0x000fe200000000ff */
[----:B------:R-:W-:Y:S06]  /*612b0*/  BRA `(.L_x_12143) ;  /* 0x0000000000047947 */ /* 0x000fec0003800000 */
.L_x_12140:
[----:B------:R-:W-:-:S07]  /*612c0*/  PRMT R0, RZ, 0x7610, R0 ;  /* 0x00007610ff007816 */ /* 0x000fce0000000000 */
.L_x_12143:
[----:B------:R-:W-:Y:S05]  /*612d0*/  BSYNC.RECONVERGENT B3 ;  /* 0x0000000000037941 */ /* 0x000fea0003800200 */
.L_x_12139:
        /* <DEDUP_REMOVED lines=16> */
.L_x_12147:
[----:B------:R-:W-:Y:S05]  /*613e0*/  BSYNC.RECONVERGENT B4 ;  /* 0x0000000000047941 */ /* 0x000fea0003800200 */
.L_x_12146:
[----:B------:R-:W-:-:S04]  /*613f0*/  F2FP.F16.F32.PACK_AB R134, RZ, R134 ;  /* 0x00000086ff86723e */ /* 0x000fc800000000ff */
[----:B------:R-:W-:Y:S01]  /*61400*/  PRMT R126, R0, 0x5410, R134 ;  /* 0x00005410007e7816 */ /* 0x000fe20000000086 */
[----:B------:R-:W-:Y:S06]  /*61410*/  BRA `(.L_x_12148) ;  /* 0x0000000000047947 */ /* 0x000fec0003800000 */
.L_x_12145:
[----:B------:R-:W-:-:S07]  /*61420*/  PRMT R126, R0, 0x5410, RZ ;  /* 0x00005410007e7816 */ /* 0x000fce00000000ff */
.L_x_12148:
[----:B------:R-:W-:Y:S05]  /*61430*/  BSYNC.RECONVERGENT B3 ;  /* 0x0000000000037941 */ /* 0x000fea0003800200 */
.L_x_12144:
[----:B------:R-:W-:Y:S02]  /*61440*/  MOV R2, R67 ;  /* 0x0000004300027202 */ /* 0x000fe40000000f00 */
[----:B------:R-:W-:-:S05]  /*61450*/  MOV R3, R126 ;  /* 0x0000007e00037202 */ /* 0x000fca0000000f00 */
[----:B------:R0:W-:Y:S01]  /*61460*/  STG.E.64 desc[UR4][R124.64+0x7a00], R2 ;  /* 0x007a00027c007986 */ /* 0x0001e2000c101b04 */
[----:B------:R-:W-:Y:S05]  /*61470*/  BRA `(.L_x_12149) ;  /* 0x0000000000107947 */ /* 0x000fea0003800000 */
.L_x_12131:
[----:B------:R-:W5:Y:S02]  /*61480*/  LDCU UR7, c[0x0][0x39c] ;  /* 0x00007380ff0777ac */ /* 0x000f640008000800 */
[----:B-----5:R-:W-:-:S13]  /*61490*/  ISETP.GE.AND P0, PT, R0, UR7, PT ;  /* 0x0000000700007c0c */ /* 0x020fda000bf06270 */
[----:B------:R-:W-:Y:S05]  /*614a0*/  @P0 EXIT ;  /* 0x000000000000094d */ /* 0x000fea0003800000 */
[----:B------:R0:W-:Y:S02]  /*614b0*/  STG.E.64 desc[UR4][R124.64+0x7a00], RZ ;  /* 0x007a00ff7c007986 */ /* 0x0001e4000c101b04 */
.L_x_12149:
[----:B------:R-:W-:Y:S05]  /*614c0*/  BSYNC.RECONVERGENT B2 ;  /* 0x0000000000027941 */ /* 0x000fea0003800200 */
.L_x_12130:
        /* <DEDUP_REMOVED lines=17> */
.L_x_12153:
[----:B------:R-:W-:Y:S05]  /*615e0*/  BSYNC.RECONVERGENT B3 ;  /* 0x0000000000037941 */ /* 0x000fea0003800200 */
.L_x_12152:
        /* <DEDUP_REMOVED lines=17> */
.L_x_12157:
[----:B------:R-:W-:Y:S05]  /*61700*/  BSYNC.RECONVERGENT B4 ;  /* 0x0000000000047941 */ /* 0x000fea0003800200 */
.L_x_12156:
[----:B------:R-:W-:-:S04]  /*61710*/  F2FP.F16.F32.PACK_AB R134, RZ, R134 ;  /* 0x00000086ff86723e */ /* 0x000fc800000000ff */
[----:B------:R-:W-:Y:S01]  /*61720*/  PRMT R67, R67, 0x5410, R134 ;  /* 0x0000541043437816 */ /* 0x000fe20000000086 */
[----:B------:R-:W-:Y:S06]  /*61730*/  BRA `(.L_x_12158) ;  /* 0x0000000000047947 */ /* 0x000fec0003800000 */
.L_x_12155:
[----:B------:R-:W-:-:S07]  /*61740*/  PRMT R67, R67, 0x5410, RZ ;  /* 0x0000541043437816 */ /* 0x000fce00000000ff */
.L_x_12158:
[----:B------:R-:W-:Y:S05]  /*61750*/  BSYNC.RECONVERGENT B3 ;  /* 0x0000000000037941 */ /* 0x000fea0003800200 */
.L_x_12154:
        /* <DEDUP_REMOVED lines=16> */
.L_x_12162:
[----:B------:R-:W-:Y:S05]  /*61860*/  BSYNC.RECONVERGENT B4 ;  /* 0x0000000000047941 */ /* 0x000fea0003800200 */
.L_x_12161:
[----:B------:R-:W-:Y:S01]  /*61870*/  F2FP.F16.F32.PACK_AB R2, RZ, R134 ;  /* 0x00000086ff02723e */ /* 0x000fe200000000ff */
[----:B------:R-:W-:Y:S06]  /*61880*/  BRA `(.L_x_12163) ;  /* 0x0000000000047947 */ /* 0x000fec0003800000 */
.L_x_12160:
[----:B------:R-:W-:-:S07]  /*61890*/  PRMT R2, RZ, 0x7610, R2 ;  /* 0x00007610ff027816 */ /* 0x000fce0000000002 */
.L_x_12163:
[----:B------:R-:W-:Y:S05]  /*618a0*/  BSYNC.RECONVERGENT B3 ;  /* 0x0000000000037941 */ /* 0x000fea0003800200 */
.L_x_12159:
        /* <DEDUP_REMOVED lines=16> */
.L_x_12167:
[----:B------:R-:W-:Y:S05]  /*619b0*/  BSYNC.RECONVERGENT B4 ;  /* 0x0000000000047941 */ /* 0x000fea0003800200 */
.L_x_12166:
[----:B------:R-:W-:-:S04]  /*619c0*/  F2FP.F16.F32.PACK_AB R134, RZ, R134 ;  /* 0x00000086ff86723e */ /* 0x000fc800000000ff */
[----:B------:R-:W-:Y:S01]  /*619d0*/  PRMT R126, R2, 0x5410, R134 ;  /* 0x00005410027e7816 */ /* 0x000fe20000000086 */
[----:B------:R-:W-:Y:S06]  /*619e0*/  BRA `(.L_x_12168) ;  /* 0x0000000000047947 */ /* 0x000fec0003800000 */
.L_x_12165:
[----:B------:R-:W-:-:S07]  /*619f0*/  PRMT R126, R2, 0x5410, RZ ;  /* 0x00005410027e7816 */ /* 0x000fce00000000ff */
.L_x_12168:
[----:B------:R-:W-:Y:S05]  /*61a00*/  BSYNC.RECONVERGENT B3 ;  /* 0x0000000000037941 */ /* 0x000fea0003800200 */
.L_x_12164:
[----:B------:R-:W-:Y:S02]  /*61a10*/  MOV R2, R67 ;  /* 0x0000004300027202 */ /* 0x000fe40000000f00 */
[----:B------:R-:W-:-:S05]  /*61a20*/  MOV R3, R126 ;  /* 0x0000007e00037202 */ /* 0x000fca0000000f00 */
[----:B------:R0:W-:Y:S01]  /*61a30*/  STG.E.64 desc[UR4][R124.64+0x7b00], R2 ;  /* 0x007b00027c007986 */ /* 0x0001e2000c101b04 */
[----:B------:R-:W-:Y:S05]  /*61a40*/  BRA `(.L_x_12169) ;  /* 0x0000000000107947 */ /* 0x000fea0003800000 */
.L_x_12151:
[----:B------:R-:W5:Y:S02]  /*61a50*/  LDCU UR7, c[0x0][0x39c] ;  /* 0x00007380ff0777ac */ /* 0x000f640008000800 */
[----:B-----5:R-:W-:-:S13]  /*61a60*/  ISETP.GE.AND P0, PT, R0, UR7, PT ;  /* 0x0000000700007c0c */ /* 0x020fda000bf06270 */
[----:B------:R-:W-:Y:S05]  /*61a70*/  @P0 EXIT ;  /* 0x000000000000094d */ /* 0x000fea0003800000 */
[----:B------:R0:W-:Y:S02]  /*61a80*/  STG.E.64 desc[UR4][R124.64+0x7b00], RZ ;  /* 0x007b00ff7c007986 */ /* 0x0001e4000c101b04 */
.L_x_12169:
[----:B------:R-:W-:Y:S05]  /*61a90*/  BSYNC.RECONVERGENT B2 ;  /* 0x0000000000027941 */ /* 0x000fea0003800200 */
.L_x_12150:
        /* <DEDUP_REMOVED lines=17> */
.L_x_12173:
[----:B------:R-:W-:Y:S05]  /*61bb0*/  BSYNC.RECONVERGENT B3 ;  /* 0x0000000000037941 */ /* 0x000fea0003800200 */
.L_x_12172:
        /* <DEDUP_REMOVED lines=17> */
.L_x_12177:
[----:B------:R-:W-:Y:S05]  /*61cd0*/  BSYNC.RECONVERGENT B4 ;  /* 0x0000000000047941 */ /* 0x000fea0003800200 */
.L_x_12176:
[----:B------:R-:W-:-:S04]  /*61ce0*/  F2FP.F16.F32.PACK_AB R134, RZ, R134 ;  /* 0x00000086ff86723e */ /* 0x000fc800000000ff */
[----:B------:R-:W-:Y:S01]  /*61cf0*/  PRMT R67, R67, 0x5410, R134 ;  /* 0x0000541043437816 */ /* 0x000fe20000000086 */
[----:B------:R-:W-:Y:S06]  /*61d00*/  BRA `(.L_x_12178) ;  /* 0x0000000000047947 */ /* 0x000fec0003800000 */
.L_x_12175:
[----:B------:R-:W-:-:S07]  /*61d10*/  PRMT R67, R67, 0x5410, RZ ;  /* 0x0000541043437816 */ /* 0x000fce00000000ff */
.L_x_12178:
[----:B------:R-:W-:Y:S05]  /*61d20*/  BSYNC.RECONVERGENT B3 ;  /* 0x0000000000037941 */ /* 0x000fea0003800200 */
.L_x_12174:
        /* <DEDUP_REMOVED lines=16> */
.L_x_12182:
[----:B------:R-:W-:Y:S05]  /*61e30*/  BSYNC.RECONVERGENT B4 ;  /* 0x0000000000047941 */ /* 0x000fea0003800200 */
.L_x_12181:
[----:B------:R-:W-:Y:S01]  /*61e40*/  F2FP.F16.F32.PACK_AB R0, RZ, R134 ;  /* 0x00000086ff00723e */ /* 0x000fe200000000ff */
[----:B------:R-:W-:Y:S06]  /*61e50*/  BRA `(.L_x_12183) ;  /* 0x0000000000047947 */ /* 0x000fec0003800000 */
.L_x_12180:
[----:B------:R-:W-:-:S07]  /*61e60*/  PRMT R0, RZ, 0x7610, R0 ;  /* 0x00007610ff007816 */ /* 0x000fce0000000000 */
.L_x_12183:
[----:B------:R-:W-:Y:S05]  /*61e70*/  BSYNC.RECONVERGENT B3 ;  /* 0x0000000000037941 */ /* 0x000fea0003800200 */
.L_x_12179:
        /* <DEDUP_REMOVED lines=16> */
.L_x_12187:
[----:B------:R-:W-:Y:S05]  /*61f80*/  BSYNC.RECONVERGENT B4 ;  /* 0x0000000000047941 */ /* 0x000fea0003800200 */
.L_x_12186:
[----:B------:R-:W-:-:S04]  /*61f90*/  F2FP.F16.F32.PACK_AB R134, RZ, R134 ;  /* 0x00000086ff86723e */ /* 0x000fc800000000ff */
[----:B------:R-:W-:Y:S01]  /*61fa0*/  PRMT R126, R0, 0x5410, R134 ;  /* 0x00005410007e7816 */ /* 0x000fe20000000086 */
[----:B------:R-:W-:Y:S06]  /*61fb0*/  BRA `(.L_x_12188) ;  /* 0x0000000000047947 */ /* 0x000fec0003800000 */
.L_x_12185:
[----:B------:R-:W-:-:S07]  /*61fc0*/  PRMT R126, R0, 0x5410, RZ ;  /* 0x00005410007e7816 */ /* 0x000fce00000000ff */
.L_x_12188:
[----:B------:R-:W-:Y:S05]  /*61fd0*/  BSYNC.RECONVERGENT B3 ;  /* 0x0000000000037941 */ /* 0x000fea0003800200 */
.L_x_12184:
[----:B------:R-:W-:Y:S02]  /*61fe0*/  MOV R2, R67 ;  /* 0x0000004300027202 */ /* 0x000fe40000000f00 */
[----:B------:R-:W-:-:S05]  /*61ff0*/  MOV R3, R126 ;  /* 0x0000007e00037202 */ /* 0x000fca0000000f00 */
[----:B------:R0:W-:Y:S01]  /*62000*/  STG.E.64 desc[UR4][R124.64+0x7c00], R2 ;  /* 0x007c00027c007986 */ /* 0x0001e2000c101b04 */
[----:B------:R-:W-:Y:S05]  /*62010*/  BRA `(.L_x_12189) ;  /* 0x0000000000107947 */ /* 0x000fea0003800000 */
.L_x_12171:
[----:B------:R-:W5:Y:S02]  /*62020*/  LDCU UR7, c[0x0][0x39c] ;  /* 0x00007380ff0777ac */ /* 0x000f640008000800 */
[----:B-----5:R-:W-:-:S13]  /*62030*/  ISETP.GE.AND P0, PT, R0, UR7, PT ;  /* 0x0000000700007c0c */ /* 0x020fda000bf06270 */
[----:B------:R-:W-:Y:S05]  /*62040*/  @P0 EXIT ;  /* 0x000000000000094d */ /* 0x000fea0003800000 */
[----:B------:R0:W-:Y:S02]  /*62050*/  STG.E.64 desc[UR4][R124.64+0x7c00], RZ ;  /* 0x007c00ff7c007986 */ /* 0x0001e4000c101b04 */
.L_x_12189:
[----:B------:R-:W-:Y:S05]  /*62060*/  BSYNC.RECONVERGENT B2 ;  /* 0x0000000000027941 */ /* 0x000fea0003800200 */
.L_x_12170:
        /* <DEDUP_REMOVED lines=17> */
.L_x_12193:
[----:B------:R-:W-:Y:S05]  /*62180*/  BSYNC.RECONVERGENT B3 ;  /* 0x0000000000037941 */ /* 0x000fea0003800200 */
.L_x_12192:
        /* <DEDUP_REMOVED lines=17> */
.L_x_12197:
[----:B------:R-:W-:Y:S05]  /*622a0*/  BSYNC.RECONVERGENT B4 ;  /* 0x0000000000047941 */ /* 0x000fea0003800200 */
.L_x_12196:
[----:B------:R-:W-:-:S04]  /*622b0*/  F2FP.F16.F32.PACK_AB R134, RZ, R134 ;  /* 0x00000086ff86723e */ /* 0x000fc800000000ff */
[----:B------:R-:W-:Y:S01]  /*622c0*/  PRMT R67, R67, 0x5410, R134 ;  /* 0x0000541043437816 */ /* 0x000fe20000000086 */
[----:B------:R-:W-:Y:S06]  /*622d0*/  BRA `(.L_x_12198) ;  /* 0x0000000000047947 */ /* 0x000fec0003800000 */
.L_x_12195:
[----:B------:R-:W-:-:S07]  /*622e0*/  PRMT R67, R67, 0x5410, RZ ;  /* 0x0000541043437816 */ /* 0x000fce00000000ff */
.L_x_12198:
[----:B------:R-:W-:Y:S05]  /*622f0*/  BSYNC.RECONVERGENT B3 ;  /* 0x0000000000037941 */ /* 0x000fea0003800200 */
.L_x_12194:
        /* <DEDUP_REMOVED lines=16> */
.L_x_12202:
[----:B------:R-:W-:Y:S05]  /*62400*/  BSYNC.RECONVERGENT B4 ;  /* 0x0000000000047941 */ /* 0x000fea0003800200 */
.L_x_12201:
[----:B------:R-:W-:Y:S01]  /*62410*/  F2FP.F16.F32.PACK_AB R2, RZ, R134 ;  /* 0x00000086ff02723e */ /* 0x000fe200000000ff */
[----:B------:R-:W-:Y:S06]  /*62420*/  BRA `(.L_x_12203) ;  /* 0x0000000000047947 */ /* 0x000fec0003800000 */
.L_x_12200:
[----:B------:R-:W-:-:S07]  /*62430*/  PRMT R2, RZ, 0x7610, R2 ;  /* 0x00007610ff027816 */ /* 0x000fce0000000002 */
.L_x_12203:
[----:B------:R-:W-:Y:S05]  /*62440*/  BSYNC.RECONVERGENT B3 ;  /* 0x0000000000037941 */ /* 0x000fea0003800200 */
.L_x_12199:
        /* <DEDUP_REMOVED lines=16> */
.L_x_12207:
[----:B------:R-:W-:Y:S05]  /*62550*/  BSYNC.RECONVERGENT B4 ;  /* 0x0000000000047941 */ /* 0x000fea0003800200 */
.L_x_12206:
[----:B------:R-:W-:-:S04]  /*62560*/  F2FP.F16.F32.PACK_AB R134, RZ, R134 ;  /* 0x00000086ff86723e */ /* 0x000fc800000000ff */
[----:B------:R-:W-:Y:S01]  /*62570*/  PRMT R126, R2, 0x5410, R134 ;  /* 0x00005410027e7816 */ /* 0x000fe20000000086 */
[----:B------:R-:W-:Y:S06]  /*62580*/  BRA `(.L_x_12208) ;  /* 0x0000000000047947 */ /* 0x000fec0003800000 */
.L_x_12205:
[----:B------:R-:W-:-:S07]  /*62590*/  PRMT R126, R2, 0x5410, RZ ;  /* 0x00005410027e7816 */ /* 0x000fce00000000ff */
.L_x_12208:
[----:B------:R-:W-:Y:S05]  /*625a0*/  BSYNC.RECONVERGENT B3 ;  /* 0x0000000000037941 */ /* 0x000fea0003800200 */
.L_x_12204:
[----:B------:R-:W-:Y:S02]  /*625b0*/  MOV R2, R67 ;  /* 0x0000004300027202 */ /* 0x000fe40000000f00 */
[----:B------:R-:W-:-:S05]  /*625c0*/  MOV R3, R126 ;  /* 0x0000007e00037202 */ /* 0x000fca0000000f00 */
[----:B------:R0:W-:Y:S01]  /*625d0*/  STG.E.64 desc[UR4][R124.64+0x7d00], R2 ;  /* 0x007d00027c007986 */ /* 0x0001e2000c101b04 */
[----:B------:R-:W-:Y:S05]  /*625e0*/  BRA `(.L_x_12209) ;  /* 0x0000000000107947 */ /* 0x000fea0003800000 */
.L_x_12191:
[----:B------:R-:W5:Y:S02]  /*625f0*/  LDCU UR7, c[0x0][0x39c] ;  /* 0x00007380ff0777ac */ /* 0x000f640008000800 */
[----:B-----5:R-:W-:-:S13]  /*62600*/  ISETP.GE.AND P0, PT, R0, UR7, PT ;  /* 0x0000000700007c0c */ /* 0x020fda000bf06270 */
[----:B------:R-:W-:Y:S05]  /*62610*/  @P0 EXIT ;  /* 0x000000000000094d */ /* 0x000fea0003800000 */
[----:B------:R0:W-:Y:S02]  /*62620*/  STG.E.64 desc[UR4][R124.64+0x7d00], RZ ;  /* 0x007d00ff7c007986 */ /* 0x0001e4000c101b04 */
.L_x_12209:
[----:B------:R-:W-:Y:S05]  /*62630*/  BSYNC.RECONVERGENT B2 ;  /* 0x0000000000027941 */ /* 0x000fea0003800200 */
.L_x_12190:
        /* <DEDUP_REMOVED lines=17> */
.L_x_12213:
[----:B------:R-:W-:Y:S05]  /*62750*/  BSYNC.RECONVERGENT B3 ;  /* 0x0000000000037941 */ /* 0x000fea0003800200 */
.L_x_12212:
        /* <DEDUP_REMOVED lines=17> */
.L_x_12217:
[----:B------:R-:W-:Y:S05]  /*62870*/  BSYNC.RECONVERGENT B4 ;  /* 0x0000000000047941 */ /* 0x000fea0003800200 */
.L_x_12216:
[----:B------:R-:W-:-:S04]  /*62880*/  F2FP.F16.F32.PACK_AB R134, RZ, R134 ;  /* 0x00000086ff86723e */ /* 0x000fc800000000ff */
[----:B------:R-:W-:Y:S01]  /*62890*/  PRMT R67, R67, 0x5410, R134 ;  /* 0x0000541043437816 */ /* 0x000fe20000000086 */
[----:B------:R-:W-:Y:S06]  /*628a0*/  BRA `(.L_x_12218) ;  /* 0x0000000000047947 */ /* 0x000fec0003800000 */
.L_x_12215:
[----:B------:R-:W-:-:S07]  /*628b0*/  PRMT R67, R67, 0x5410, RZ ;  /* 0x0000541043437816 */ /* 0x000fce00000000ff */
.L_x_12218:
[----:B------:R-:W-:Y:S05]  /*628c0*/  BSYNC.RECONVERGENT B3 ;  /* 0x0000000000037941 */ /* 0x000fea0003800200 */
.L_x_12214:
        /* <DEDUP_REMOVED lines=16> */
.L_x_12222:
[----:B------:R-:W-:Y:S05]  /*629d0*/  BSYNC.RECONVERGENT B4 ;  /* 0x0000000000047941 */ /* 0x000fea0003800200 */
.L_x_12221:
[----:B------:R-:W-:Y:S01]  /*629e0*/  F2FP.F16.F32.PACK_AB R0, RZ, R134 ;  /* 0x00000086ff00723e */ /* 0x000fe200000000ff */
[----:B------:R-:W-:Y:S06]  /*629f0*/  BRA `(.L_x_12223) ;  /* 0x0000000000047947 */ /* 0x000fec0003800000 */
.L_x_12220:
[----:B------:R-:W-:-:S07]  /*62a00*/  PRMT R0, RZ, 0x7610, R0 ;  /* 0x00007610ff007816 */ /* 0x000fce0000000000 */
.L_x_12223:
[----:B------:R-:W-:Y:S05]  /*62a10*/  BSYNC.RECONVERGENT B3 ;  /* 0x0000000000037941 */ /* 0x000fea0003800200 */
.L_x_12219:
        /* <DEDUP_REMOVED lines=16> */
.L_x_12227:
[----:B------:R-:W-:Y:S05]  /*62b20*/  BSYNC.RECONVERGENT B4 ;  /* 0x0000000000047941 */ /* 0x000fea0003800200 */
.L_x_12226:
[----:B------:R-:W-:-:S04]  /*62b30*/  F2FP.F16.F32.PACK_AB R134, RZ, R134 ;  /* 0x00000086ff86723e */ /* 0x000fc800000000ff */
[----:B------:R-:W-:Y:S01]  /*62b40*/  PRMT R126, R0, 0x5410, R134 ;  /* 0x00005410007e7816 */ /* 0x000fe20000000086 */
[----:B------:R-:W-:Y:S06]  /*62b50*/  BRA `(.L_x_12228) ;  /* 0x0000000000047947 */ /* 0x000fec0003800000 */
.L_x_12225:
[----:B------:R-:W-:-:S07]  /*62b60*/  PRMT R126, R0, 0x5410, RZ ;  /* 0x00005410007e7816 */ /* 0x000fce00000000ff */
.L_x_12228:
[----:B------:R-:W-:Y:S05]  /*62b70*/  BSYNC.RECONVERGENT B3 ;  /* 0x0000000000037941 */ /* 0x000fea0003800200 */
.L_x_12224:
[----:B------:R-:W-:Y:S02]  /*62b80*/  MOV R2, R67 ;  /* 0x0000004300027202 */ /* 0x000fe40000000f00 */
[----:B------:R-:W-:-:S05]  /*62b90*/  MOV R3, R126 ;  /* 0x0000007e00037202 */ /* 0x000fca0000000f00 */
[----:B------:R0:W-:Y:S01]  /*62ba0*/  STG.E.64 desc[UR4][R124.64+0x7e00], R2 ;  /* 0x007e00027c007986 */ /* 0x0001e2000c101b04 */
[----:B------:R-:W-:Y:S05]  /*62bb0*/  BRA `(.L_x_12229) ;  /* 0x0000000000107947 */ /* 0x000fea0003800000 */
.L_x_12211:
[----:B------:R-:W5:Y:S02]  /*62bc0*/  LDCU UR7, c[0x0][0x39c] ;  /* 0x00007380ff0777ac */ /* 0x000f640008000800 */
[----:B-----5:R-:W-:-:S13]  /*62bd0*/  ISETP.GE.AND P0, PT, R0, UR7, PT ;  /* 0x0000000700007c0c */ /* 0x020fda000bf06270 */
[----:B------:R-:W-:Y:S05]  /*62be0*/  @P0 EXIT ;  /* 0x000000000000094d */ /* 0x000fea0003800000 */
[----:B------:R0:W-:Y:S02]  /*62bf0*/  STG.E.64 desc[UR4][R124.64+0x7e00], RZ ;  /* 0x007e00ff7c007986 */ /* 0x0001e4000c101b04 */
.L_x_12229:
[----:B------:R-:W-:Y:S05]  /*62c00*/  BSYNC.RECONVERGENT B2 ;  /* 0x0000000000027941 */ /* 0x000fea0003800200 */
.L_x_12210:
        /* <DEDUP_REMOVED lines=16> */
.L_x_12232:
[----:B------:R-:W-:Y:S05]  /*62d10*/  BSYNC.RECONVERGENT B2 ;  /* 0x0000000000027941 */ /* 0x000fea0003800200 */
.L_x_12231:
        /* <DEDUP_REMOVED lines=17> */
.L_x_12236:
[----:B------:R-:W-:Y:S05]  /*62e30*/  BSYNC.RECONVERGENT B3 ;  /* 0x0000000000037941 */ /* 0x000fea0003800200 */
.L_x_12235:
[----:B------:R-:W-:-:S04]  /*62e40*/  F2FP.F16.F32.PACK_AB R134, RZ, R134 ;  /* 0x00000086ff86723e */ /* 0x000fc800000000ff */
[----:B------:R-:W-:Y:S01]  /*62e50*/  PRMT R2, R67, 0x5410, R134 ;  /* 0x0000541043027816 */ /* 0x000fe20000000086 */
[----:B------:R-:W-:Y:S06]  /*62e60*/  BRA `(.L_x_12237) ;  /* 0x0000000000047947 */ /* 0x000fec0003800000 */
.L_x_12234:
[----:B------:R-:W-:-:S07]  /*62e70*/  PRMT R2, R67, 0x5410, RZ ;  /* 0x0000541043027816 */ /* 0x000fce00000000ff */
.L_x_12237:
[----:B------:R-:W-:Y:S05]  /*62e80*/  BSYNC.RECONVERGENT B2 ;  /* 0x0000000000027941 */ /* 0x000fea0003800200 */
.L_x_12233:
        /* <DEDUP_REMOVED lines=16> */
.L_x_12241:
[----:B------:R-:W-:Y:S05]  /*62f90*/  BSYNC.RECONVERGENT B3 ;  /* 0x0000000000037941 */ /* 0x000fea0003800200 */
.L_x_12240:
[----:B------:R-:W-:Y:S01]  /*62fa0*/  F2FP.F16.F32.PACK_AB R3, RZ, R134 ;  /* 0x00000086ff03723e */ /* 0x000fe200000000ff */
[----:B------:R-:W-:Y:S06]  /*62fb0*/  BRA `(.L_x_12242) ;  /* 0x0000000000047947 */ /* 0x000fec0003800000 */
.L_x_12239:
[----:B------:R-:W-:-:S07]  /*62fc0*/  PRMT R3, RZ, 0x7610, R3 ;  /* 0x00007610ff037816 */ /* 0x000fce0000000003 */
.L_x_12242:
[----:B------:R-:W-:Y:S05]  /*62fd0*/  BSYNC.RECONVERGENT B2 ;  /* 0x0000000000027941 */ /* 0x000fea0003800200 */
.L_x_12238:
        /* <DEDUP_REMOVED lines=16> */
.L_x_12246:
[----:B------:R-:W-:Y:S05]  /*630e0*/  BSYNC.RECONVERGENT B3 ;  /* 0x0000000000037941 */ /* 0x000fea0003800200 */
.L_x_12245:
[----:B------:R-:W-:-:S04]  /*630f0*/  F2FP.F16.F32.PACK_AB R134, RZ, R134 ;  /* 0x00000086ff86723e */ /* 0x000fc800000000ff */
[----:B------:R-:W-:Y:S01]  /*63100*/  PRMT R3, R3, 0x5410, R134 ;  /* 0x0000541003037816 */ /* 0x000fe20000000086 */
[----:B------:R-:W-:Y:S06]  /*63110*/  BRA `(.L_x_12247) ;  /* 0x0000000000047947 */ /* 0x000fec0003800000 */
.L_x_12244:
[----:B------:R-:W-:-:S07]  /*63120*/  PRMT R3, R3, 0x5410, RZ ;  /* 0x0000541003037816 */ /* 0x000fce00000000ff */
.L_x_12247:
[----:B------:R-:W-:Y:S05]  /*63130*/  BSYNC.RECONVERGENT B2 ;  /* 0x0000000000027941 */ /* 0x000fea0003800200 */
.L_x_12243:
[----:B------:R-:W-:Y:S01]  /*63140*/  STG.E.64 desc[UR4][R124.64+0x7f00], R2 ;  /* 0x007f00027c007986 */ /* 0x000fe2000c101b04 */
[----:B------:R-:W-:Y:S05]  /*63150*/  EXIT ;  /* 0x000000000000794d */ /* 0x000fea0003800000 */
.L_x_12230:
[----:B------:R-:W5:Y:S02]  /*63160*/  LDCU UR7, c[0x0][0x39c] ;  /* 0x00007380ff0777ac */ /* 0x000f640008000800 */
[----:B-----5:R-:W-:-:S13]  /*63170*/  ISETP.GE.AND P0, PT, R0, UR7, PT ;  /* 0x0000000700007c0c */ /* 0x020fda000bf06270 */
[----:B------:R-:W-:Y:S05]  /*63180*/  @P0 EXIT ;  /* 0x000000000000094d */ /* 0x000fea0003800000 */
[----:B------:R-:W-:Y:S01]  /*63190*/  STG.E.64 desc[UR4][R124.64+0x7f00], RZ ;  /* 0x007f00ff7c007986 */ /* 0x000fe2000c101b04 */
[----:B------:R-:W-:Y:S05]  /*631a0*/  EXIT ;  /* 0x000000000000794d */ /* 0x000fea0003800000 */
        .weak           $__internal_15_$__cuda_sm3x_div_rn_noftz_f32_slowpath
        .type           $__internal_15_$__cuda_sm3x_div_rn_noftz_f32_slowpath,@function
        .size           $__internal_15_$__cuda_sm3x_div_rn_noftz_f32_slowpath,(.L_x_15797 - $__internal_15_$__cuda_sm3x_div_rn_noftz_f32_slowpath)
$__internal_15_$__cuda_sm3x_div_rn_noftz_f32_slowpath:
        /* <DEDUP_REMOVED lines=34> */
[----:B------:R-:W-:-:S04]  /*633d0*/  @!P0 MOV R248, 0xffffffc0 ;  /* 0xffffffc000f88802 */ /* 0x000fc80000000f00 */
[----:B------:R-:W-:-:S07]  /*633e0*/  @!P1 IADD3 R248, PT, PT, R248, 0x40, RZ ;  /* 0x00000040f8f89810 */ /* 0x000fce0007ffe0ff */
.L_x_12249:
[----:B------:R-:W-:Y:S01]  /*633f0*/  LEA R251, R134, 0xc0800000, 0x17 ;  /* 0xc080000086fb7811 */ /* 0x000fe200078eb8ff */
[----:B------:R0:W-:Y:S03]  /*63400*/  STL [R1+0x448], R2 ;  /* 0x0004480201007387 */ /* 0x0001e60000100800 */
[----:B------:R-:W-:Y:S01]  /*63410*/  IADD3 R249, PT, PT, -R251, R249, RZ ;  /* 0x000000f9fbf97210 */ /* 0x000fe20007ffe1ff */
[----:B------:R1:W-:Y:S04]  /*63420*/  STL [R1+0x444], R0 ;  /* 0x0004440001007387 */ /* 0x0003e80000100800 */
[----:B------:R-:W-:Y:S01]  /*63430*/  FADD.FTZ R251, -R249, -RZ ;  /* 0x800000fff9fb7221 */ /* 0x000fe20000010100 */
[----:B0-----:R-:W0:Y:S01]  /*63440*/  MUFU.RCP R2, R249 ;  /* 0x000000f900027308 */ /* 0x001e220000001000 */
[----:B-1----:R-:W-:-:S04]  /*63450*/  VIADD R0, R250, 0xffffff81 ;  /* 0xffffff81fa007836 */ /* 0x002fc80000000000 */
        /* <DEDUP_REMOVED lines=46> */
[----:B------:R-:W-:-:S04]  /*63740*/  LOP3.LUT R248, R249, R248, RZ, 0xc0, !PT ;  /* 0x000000f8f9f87212 */ /* 0x000fc800078ec0ff */
[----:B------:R-:W-:-:S04]  /*63750*/  IADD3 R126, PT, PT, R126, R248, RZ ;  /* 0x000000f87e7e7210 */ /* 0x000fc80007ffe0ff */
[----:B------:R-:W-:Y:S01]  /*63760*/  LOP3.LUT R134, R126, R134, RZ, 0xfc, !PT ;  /* 0x000000867e867212 */ /* 0x000fe200078efcff */
[----:B------:R-:W-:Y:S06]  /*63770*/  BRA `(.L_x_12257) ;  /* 0x0000000000107947 */ /* 0x000fec0003800000 */
.L_x_12256:
[----:B------:R-:W-:-:S04]  /*63780*/  LOP3.LUT R134, R134, 0x80000000, RZ, 0xc0, !PT ;  /* 0x8000000086867812 */ /* 0x000fc800078ec0ff */
[----:B------:R-:W-:Y:S01]  /*63790*/  LOP3.LUT R134, R134, 0x7f800000, RZ, 0xfc, !PT ;  /* 0x7f80000086867812 */ /* 0x000fe200078efcff */
[----:B------:R-:W-:Y:S06]  /*637a0*/  BRA `(.L_x_12257) ;  /* 0x0000000000047947 */ /* 0x000fec0003800000 */
.L_x_12255:
[----:B------:R-:W-:-:S07]  /*637b0*/  LEA R134, R251, R134, 0x17 ;  /* 0x00000086fb867211 */ /* 0x000fce00078eb8ff */
.L_x_12257:
[----:B------:R-:W-:Y:S05]  /*637c0*/  BSYNC.RECONVERGENT B1 ;  /* 0x0000000000017941 */ /* 0x000fea0003800200 */
.L_x_12254:
[----:B------:R-:W-:Y:S05]  /*637d0*/  BRA `(.L_x_12258) ;  /* 0x0000000000207947 */ /* 0x000fea0003800000 */
.L_x_12253:
[----:B------:R-:W-:-:S04]  /*637e0*/  LOP3.LUT R126, R249, 0x80000000, R126, 0x48, !PT ;  /* 0x80000000f97e7812 */ /* 0x000fc800078e487e */
[----:B------:R-:W-:Y:S01]  /*637f0*/  LOP3.LUT R134, R126, 0x7f800000, RZ, 0xfc, !PT ;  /* 0x7f8000007e867812 */ /* 0x000fe200078efcff */
[----:B------:R-:W-:Y:S06]  /*63800*/  BRA `(.L_x_12258) ;  /* 0x0000000000147947 */ /* 0x000fec0003800000 */
.L_x_12252:
[----:B------:R-:W-:Y:S01]  /*63810*/  LOP3.LUT R134, R249, 0x80000000, R126, 0x48, !PT ;  /* 0x80000000f9867812 */ /* 0x000fe200078e487e */
[----:B------:R-:W-:Y:S06]  /*63820*/  BRA `(.L_x_12258) ;  /* 0x00000000000c7947 */ /* 0x000fec0003800000 */
.L_x_12251:
[----:B------:R-:W0:Y:S01]  /*63830*/  MUFU.RSQ R134, -QNAN ;  /* 0xffc0000000867908 */ /* 0x000e220000001400 */
[----:B------:R-:W-:Y:S05]  /*63840*/  BRA `(.L_x_12258) ;  /* 0x0000000000047947 */ /* 0x000fea0003800000 */
.L_x_12250:
[----:B------:R-:W-:-:S07]  /*63850*/  FADD.FTZ R134, R126, R133 ;  /* 0x000000857e867221 */ /* 0x000fce0000010000 */
.L_x_12258:
[----:B------:R-:W-:Y:S05]  /*63860*/  BSYNC.RECONVERGENT B0 ;  /* 0x0000000000007941 */ /* 0x000fea0003800200 */
.L_x_12248:
[----:B------:R-:W-:Y:S01]  /*63870*/  MOV R126, R127 ;  /* 0x0000007f007e7202 */ /* 0x000fe20000000f00 */
[----:B------:R-:W-:-:S04]  /*63880*/  HFMA2 R127, -RZ, RZ, 0, 0 ;  /* 0x00000000ff7f7431 */ /* 0x000fc800000001ff */
[----:B0----5:R-:W-:Y:S05]  /*63890*/  RET.REL.NODEC R126 `(_ZN18transformer_engine47scaled_upper_triang_masked_softmax_warp_forwardI6__halfS1_fLi14EEEvPT0_PKT_T1_iii) ;  /* 0xfffff9c47ed87950 */ /* 0x021fea0003c3ffff */
.L_x_12259:
        /* <DEDUP_REMOVED lines=14> */
.L_x_15797:


//--------------------- .text._ZN18transformer_engine47scaled_upper_triang_masked_softmax_warp_forwardI6__halfS1_fLi13EEEvPT0_PKT_T1_iii --------------------------
	.section	.text._ZN18transformer_engine47scaled_upper_triang_masked_softmax_warp_forwardI6__halfS1_fLi13EEEvPT0_PKT_T1_iii,"ax",@progbits
	.align	128
        .global         _ZN18transformer_engine47scaled_upper_triang_masked_softmax_warp_forwardI6__halfS1_fLi13EEEvPT0_PKT_T1_iii
        .type           _ZN18transformer_engine47scaled_upper_triang_masked_softmax_warp_forwardI6__halfS1_fLi13EEEvPT0_PKT_T1_iii,@function
        .size           _ZN18transformer_engine47scaled_upper_triang_masked_softmax_warp_forwardI6__halfS1_fLi13EEEvPT0_PKT_T1_iii,(.L_x_15798 - _ZN18transformer_engine47scaled_upper_triang_masked_softmax_warp_forwardI6__halfS1_fLi13EEEvPT0_PKT_T1_iii)
        .other          _ZN18transformer_engine47scaled_upper_triang_masked_softmax_warp_forwardI6__halfS1_fLi13EEEvPT0_PKT_T1_iii,@"STO_CUDA_ENTRY STV_DEFAULT"
_ZN18transformer_engine47scaled_upper_triang_masked_softmax_warp_forwardI6__halfS1_fLi13EEEvPT0_PKT_T1_iii:
.text._ZN18transformer_engine47scaled_upper_triang_masked_softmax_warp_forwardI6__halfS1_fLi13EEEvPT0_PKT_T1_iii:
[----:B------:R-:W0:Y:S01]  /*0000*/  LDC R1, c[0x0][0x37c] ;  /* 0x0000df00ff017b82 */ /* 0x000e220000000800 */
[----:B------:R-:W1:Y:S01]  /*0010*/  S2R R0, SR_CTAID.Y ;  /* 0x0000000000007919 */ /* 0x000e620000002600 */
[----:B------:R-:W1:Y:S01]  /*0020*/  LDCU UR4, c[0x0][0x364] ;  /* 0x00006c80ff0477ac */ /* 0x000e620008000800 */
[----:B0-----:R-:W-:Y:S01]  /*0030*/  IADD3 R1, PT, PT, R1, -0x58, RZ ;  /* 0xffffffa801017810 */ /* 0x001fe20007ffe0ff */
[----:B------:R-:W-:Y:S01]  /*0040*/  BSSY.RECONVERGENT B0, `(.L_x_12260) ;  /* 0x0000047000007945 */ /* 0x000fe20003800200 */
[----:B------:R-:W1:Y:S01]  /*0050*/  S2R R3, SR_TID.Y ;  /* 0x0000000000037919 */ /* 0x000e620000002200 */
[----:B------:R-:W0:Y:S01]  /*0060*/  LDCU UR5, c[0x0][0x370] ;  /* 0x00006e00ff0577ac */ /* 0x000e220008000800 */
[----:B------:R-:W-:Y:S01]  /*0070*/  IMAD.MOV.U32 R252, RZ, RZ, -0x800000 ;  /* 0xff800000fffc7424 */ /* 0x000fe200078e00ff */
[----:B------:R-:W-:Y:S01]  /*0080*/  MOV R251, 0xff800000 ;  /* 0xff80000000fb7802 */ /* 0x000fe20000000f00 */
[----:B------:R-:W0:Y:S01]  /*0090*/  S2R R6, SR_CTAID.X ;  /* 0x0000000000067919 */ /* 0x000e220000002500 */
[----:B------:R-:W2:Y:S01]  /*00a0*/  LDCU UR7, c[0x0][0x394] ;  /* 0x00007280ff0777ac */ /* 0x000ea20008000800 */
[----:B------:R-:W3:Y:S01]  /*00b0*/  S2R R123, SR_TID.X ;  /* 0x00000000007b7919 */ /* 0x000ee20000002100 */
[----:B------:R-:W4:Y:S01]  /*00c0*/  LDCU UR6, c[0x0][0x398] ;  /* 0x00007300ff0677ac */ /* 0x000f220008000800 */
[----:B------:R-:W5:Y:S01]  /*00d0*/  LDCU.128 UR8, c[0x0][0x380] ;  /* 0x00007000ff0877ac */ /* 0x000f620008000c00 */
[----:B-1----:R-:W-:-:S02]  /*00e0*/  IMAD R0, R0, UR4, R3 ;  /* 0x0000000400007c24 */ /* 0x002fc4000f8e0203 */
[----:B------:R-:W-:Y:S01]  /*00f0*/  HFMA2 R3, -RZ, RZ, 0, 0 ;  /* 0x00000000ff037431 */ /* 0x000fe200000001ff */
[----:B----4-:R-:W-:Y:S01]  /*0100*/  USHF.R.S32.HI UR4, URZ, 0x1f, UR6 ;  /* 0x0000001fff047899 */ /* 0x010fe20008011406 */
[----:B0-----:R-:W-:Y:S02]  /*0110*/  IMAD R5, R0, UR5, R6 ;  /* 0x0000000500057c24 */ /* 0x001fe4000f8e0206 */
[----:B------:R-:W-:Y:S01]  /*0120*/  VIADD R133, R6, 0x1 ;  /* 0x0000000106857836 */ /* 0x000fe20000000000 */
[----:B---3--:R-:W-:Y:S02]  /*0130*/  SHF.L.U32 R123, R123, 0x2, RZ ;  /* 0x000000027b7b7819 */ /* 0x008fe400000006ff */
[----:B--2---:R-:W-:Y:S02]  /*0140*/  IADD3 R4, PT, PT, -R5, UR7, RZ ;  /* 0x0000000705047c10 */ /* 0x004fe4000fffe1ff */
[----:B------:R-:W-:Y:S02]  /*0150*/  MOV R2, R123 ;  /* 0x0000007b00027202 */ /* 0x000fe40000000f00 */
[----:B------:R-:W-:Y:S01]  /*0160*/  ISETP.GT.AND P0, PT, R4, RZ, PT ;  /* 0x000000ff0400720c */ /* 0x000fe20003f04270 */
[----:B------:R0:W-:Y:S01]  /*0170*/  STL [R1+0x14], R4 ;  /* 0x0000140401007387 */ /* 0x0001e20000100800 */
[----:B------:R-:W-:Y:S01]  /*0180*/  IADD3 R0, PT, PT, R123, 0x80, RZ ;  /* 0x000000807b007810 */ /* 0x000fe20007ffe0ff */
[----:B------:R-:W-:Y:S01]  /*0190*/  IMAD.WIDE.U32 R2, R5, UR6, R2 ;  /* 0x0000000605027c25 */ /* 0x000fe2000f8e0002 */
[----:B------:R-:W-:-:S02]  /*01a0*/  SEL R133, R133, RZ, P0 ;  /* 0x000000ff85857207 */ /* 0x000fc40000000000 */
[----:B------:R-:W-:Y:S01]  /*01b0*/  IADD3 R6, PT, PT, R123, 0x380, RZ ;  /* 0x000003807b067810 */ /* 0x000fe20007ffe0ff */
[----:B------:R-:W-:Y:S01]  /*01c0*/  IMAD R5, R5, UR4, RZ ;  /* 0x0000000405057c24 */ /* 0x000fe2000f8e02ff */
[----:B------:R-:W-:Y:S01]  /*01d0*/  ISETP.GE.U32.AND P0, PT, R0, R133, PT ;  /* 0x000000850000720c */ /* 0x000fe20003f06070 */
[----:B------:R-:W1:Y:S01]  /*01e0*/  LDCU.64 UR4, c[0x0][0x358] ;  /* 0x00006b00ff0477ac */ /* 0x000e620008000a00 */
[C---:B------:R-:W-:Y:S01]  /*01f0*/  SHF.L.U32 R126, R2.reuse, 0x1, RZ ;  /* 0x00000001027e7819 */ /* 0x040fe200000006ff */
[----:B0-----:R-:W-:Y:S01]  /*0200*/  VIADD R4, R123, 0x180 ;  /* 0x000001807b047836 */ /* 0x001fe20000000000 */
[----:B------:R-:W-:Y:S02]  /*0210*/  IADD3 R3, PT, PT, R3, R5, RZ ;  /* 0x0000000503037210 */ /* 0x000fe40007ffe0ff */
[----:B------:R-:W-:Y:S02]  /*0220*/  IADD3 R0, PT, PT, R123, 0x200, RZ ;  /* 0x000002007b007810 */ /* 0x000fe40007ffe0ff */
[----:B------:R-:W-:-:S02]  /*0230*/  SHF.L.U64.HI R3, R2, 0x1, R3 ;  /* 0x0000000102037819 */ /* 0x000fc40000010203 */
[-C--:B------:R-:W-:Y:S02]  /*0240*/  ISETP.GE.U32.AND P3, PT, R0, R133.reuse, PT ;  /* 0x000000850000720c */ /* 0x080fe40003f66070 */
[----:B-----5:R-:W-:Y:S02]  /*0250*/  IADD3 R124, P5, PT, R126, UR8, RZ ;  /* 0x000000087e7c7c10 */ /* 0x020fe4000ffbe0ff */
[----:B------:R-:W-:Y:S02]  /*0260*/  IADD3 R0, PT, PT, R123, 0x300, RZ ;  /* 0x000003007b007810 */ /* 0x000fe40007ffe0ff */
[----:B------:R-:W-:Y:S02]  /*0270*/  IADD3.X R125, PT, PT, R3, UR9, RZ, P5, !PT ;  /* 0x00000009037d7c10 */ /* 0x000fe4000affe4ff */
[----:B------:R-:W-:Y:S02]  /*0280*/  ISETP.GE.U32.AND P5, PT, R0, R133, PT ;  /* 0x000000850000720c */ /* 0x000fe40003fa6070 */
[----:B------:R-:W-:-:S02]  /*0290*/  MOV R0, 0xff800000 ;  /* 0xff80000000007802 */ /* 0x000fc40000000f00 */
[----:B------:R-:W-:Y:S02]  /*02a0*/  IADD3 R126, P6, PT, R126, UR10, RZ ;  /* 0x0000000a7e7e7c10 */ /* 0x000fe4000ffde0ff */
[----:B------:R-:W-:Y:S01]  /*02b0*/  IADD3 R2, PT, PT, R123, 0x100, RZ ;  /* 0x000001007b027810 */ /* 0x000fe20007ffe0ff */
[----:B------:R0:W-:Y:S01]  /*02c0*/  STL [R1], R0 ;  /* 0x0000000001007387 */ /* 0x0001e20000100800 */
[----:B------:R-:W-:Y:S02]  /*02d0*/  IADD3.X R127, PT, PT, R3, UR11, RZ, P6, !PT ;  /* 0x0000000b037f7c10 */ /* 0x000fe4000b7fe4ff */
[CC--:B------:R-:W-:Y:S01]  /*02e0*/  ISETP.GE.U32.AND P6, PT, R123.reuse, R133.reuse, PT ;  /* 0x000000857b00720c */ /* 0x0c0fe20003fc6070 */
[----:B------:R0:W-:Y:S01]  /*02f0*/  STL [R1+0x4], R0 ;  /* 0x0000040001007387 */ /* 0x0001e20000100800 */
[----:B------:R-:W-:Y:S02]  /*0300*/  ISETP.GE.U32.AND P1, PT, R2, R133, PT ;  /* 0x000000850200720c */ /* 0x000fe40003f26070 */
[----:B------:R-:W-:-:S02]  /*0310*/  IADD3 R2, PT, PT, R123, 0x280, RZ ;  /* 0x000002807b027810 */ /* 0x000fc40007ffe0ff */
[-C--:B------:R-:W-:Y:S02]  /*0320*/  ISETP.GE.U32.AND P2, PT, R4, R133.reuse, PT ;  /* 0x000000850400720c */ /* 0x080fe40003f46070 */
[----:B------:R-:W-:-:S05]  /*0330*/  ISETP.GE.U32.AND P4, PT, R2, R133, PT ;  /* 0x000000850200720c */ /* 0x000fca0003f86070 */
[----:B01----:R-:W-:Y:S08]  /*0340*/  @P6 BRA `(.L_x_12261) ;  /* 0x0000000000586947 */ /* 0x003ff00003800000 */
[----:B------:R-:W2:Y:S01]  /*0350*/  LDG.E.64 R2, desc[UR4][R126.64] ;  /* 0x000000047e027981 */ /* 0x000ea2000c1e1b00 */
[C---:B------:R-:W-:Y:S01]  /*0360*/  IADD3 R0, PT, PT, R123.reuse, 0x2, RZ ;  /* 0x000000027b007810 */ /* 0x040fe20007ffe0ff */
        /* <DEDUP_REMOVED lines=18> */
[----:B------:R-:W-:-:S05]  /*0490*/  @!P6 FMUL R7, R3, UR6 ;  /* 0x000000060307ec20 */ /* 0x000fca0008400000 */
[----:B------:R0:W-:Y:S02]  /*04a0*/  STL [R1], R7 ;  /* 0x0000000701007387 */ /* 0x0001e40000100800 */
.L_x_12261:
[----:B------:R-:W-:Y:S05]  /*04b0*/  BSYNC.RECONVERGENT B0 ;  /* 0x0000000000007941 */ /* 0x000fea0003800200 */
.L_x_12260:
        /* <DEDUP_REMOVED lines=28> */
.L_x_12263:
[----:B------:R-:W-:Y:S05]  /*0680*/  BSYNC.RECONVERGENT B0 ;  /* 0x0000000000007941 */ /* 0x000fea0003800200 */
.L_x_12262:
        /* <DEDUP_REMOVED lines=9> */
[C---:B0-----:R-:W-:Y:S01]  /*0720*/  VIADD R0, R123.reuse, 0x102 ;  /* 0x000001027b007836 */ /* 0x041fe20000000000 */
[----:B------:R-:W-:Y:S01]  /*0730*/  MOV R117, 0xff800000 ;  /* 0xff80000000757802 */ /* 0x000fe20000000f00 */
[----:B------:R-:W0:Y:S01]  /*0740*/  LDCU UR6, c[0x0][0x390] ;  /* 0x00007200ff0677ac */ /* 0x000e220008000800 */
[----:B------:R-:W-:Y:S01]  /*0750*/  MOV R116, 0xff800000 ;  /* 0xff80000000747802 */ /* 0x000fe20000000f00 */
[----:B------:R-:W-:Y:S01]  /*0760*/  IMAD.MOV.U32 R118, RZ, RZ, -0x800000 ;  /* 0xff800000ff767424 */ /* 0x000fe200078e00ff */
[----:B------:R-:W-:Y:S02]  /*0770*/  ISETP.GE.U32.AND P1, PT, R0, R133, PT ;  /* 0x000000850000720c */ /* 0x000fe40003f26070 */
[----:B------:R-:W-:-:S11]  /*0780*/  IADD3 R0, PT, PT, R123, 0x101, RZ ;  /* 0x000001017b007810 */ /* 0x000fd60007ffe0ff */
        /* <DEDUP_REMOVED lines=12> */
.L_x_12265:
[----:B------:R-:W-:Y:S05]  /*0850*/  BSYNC.RECONVERGENT B0 ;  /* 0x0000000000007941 */ /* 0x000fea0003800200 */
.L_x_12264:
[----:B------:R-:W-:Y:S01]  /*0860*/  BSSY.RECONVERGENT B0, `(.L_x_12266) ;  /* 0x000001c000007945 */ /* 0x000fe20003800200 */
[----:B------:R-:W-:Y:S01]  /*0870*/  ISETP.GE.U32.AND P1, PT, R6, R133, PT ;  /* 0x000000850600720c */ /* 0x000fe20003f26070 */
[----:B------:R-:W-:Y:S01]  /*0880*/  IMAD.MOV.U32 R111, RZ, RZ, -0x800000 ;  /* 0xff800000ff6f7424 */ /* 0x000fe200078e00ff */
[----:B------:R-:W-:Y:S02]  /*0890*/  MOV R114, 0xff800000 ;  /* 0xff80000000727802 */ /* 0x000fe40000000f00 */
        /* <DEDUP_REMOVED lines=21> */
[----:B------:R-:W-:-:S12]  /*09f0*/  FMUL R111, R2, UR6 ;  /* 0x00000006026f7c20 */ /* 0x000fd80008400000 */
[----:B------:R-:W-:-:S05]  /*0a00*/  @!P2 HADD2.F32 R3, -RZ, R3.H1_H1 ;  /* 0x30000003ff03a230 */ /* 0x000fca0000004100 */
[----:B------:R-:W-:-:S07]  /*0a10*/  @!P2 FMUL R114, R3, UR6 ;  /* 0x000000060372ac20 */ /* 0x000fce0008400000 */
.L_x_12267:
[----:B------:R-:W-:Y:S05]  /*0a20*/  BSYNC.RECONVERGENT B0 ;  /* 0x0000000000007941 */ /* 0x000fea0003800200 */
.L_x_12266:
        /* <DEDUP_REMOVED lines=28> */
.L_x_12269:
[----:B------:R-:W-:Y:S05]  /*0bf0*/  BSYNC.RECONVERGENT B0 ;  /* 0x0000000000007941 */ /* 0x000fea0003800200 */
.L_x_12268:
        /* <DEDUP_REMOVED lines=28> */
.L_x_12271:
[----:B------:R-:W-:Y:S05]  /*0dc0*/  BSYNC.RECONVERGENT B0 ;  /* 0x0000000000007941 */ /* 0x000fea0003800200 */
.L_x_12270:
        /* <DEDUP_REMOVED lines=28> */
.L_x_12273:
[----:B------:R-:W-:Y:S05]  /*0f90*/  BSYNC.RECONVERGENT B0 ;  /* 0x0000000000007941 */ /* 0x000fea0003800200 */
.L_x_12272:
        /* <DEDUP_REMOVED lines=28> */
.L_x_12275:
[----:B------:R-:W-:Y:S05]  /*1160*/  BSYNC.RECONVERGENT B0 ;  /* 0x0000000000007941 */ /* 0x000fea0003800200 */
.L_x_12274:
        /* <DEDUP_REMOVED lines=28> */
.L_x_12277:
[----:B------:R-:W-:Y:S05]  /*1330*/  BSYNC.RECONVERGENT B0 ;  /* 0x0000000000007941 */ /* 0x000fea0003800200 */
.L_x_12276:
        /* <DEDUP_REMOVED lines=28> */
.L_x_12279:
[----:B------:R-:W-:Y:S05]  /*1500*/  BSYNC.RECONVERGENT B0 ;  /* 0x0000000000007941 */ /* 0x000fea0003800200 */
.L_x_12278:
        /* <DEDUP_REMOVED lines=28> */
.L_x_12281:
[----:B------:R-:W-:Y:S05]  /*16d0*/  BSYNC.RECONVERGENT B0 ;  /* 0x0000000000007941 */ /* 0x000fea0003800200 */
.L_x_12280:
        /* <DEDUP_REMOVED lines=28> */
.L_x_12283:
[----:B------:R-:W-:Y:S05]  /*18a0*/  BSYNC.RECONVERGENT B0 ;  /* 0x0000000000007941 */ /* 0x000fea0003800200 */
.L_x_12282:
        /* <DEDUP_REMOVED lines=28> */
.L_x_12285:
[----:B------:R-:W-:Y:S05]  /*1a70*/  BSYNC.RECONVERGENT B0 ;  /* 0x0000000000007941 */ /* 0x000fea0003800200 */
.L_x_12284:
        /* <DEDUP_REMOVED lines=28> */
.L_x_12287:
[----:B------:R-:W-:Y:S05]  /*1c40*/  BSYNC.RECONVERGENT B0 ;  /* 0x0000000000007941 */ /* 0x000fea0003800200 */
.L_x_12286:
        /* <DEDUP_REMOVED lines=28> */
.L_x_12289:
[----:B------:R-:W-:Y:S05]  /*1e10*/  BSYNC.RECONVERGENT B0 ;  /* 0x0000000000007941 */ /* 0x000fea0003800200 */
.L_x_12288:
        /* <DEDUP_REMOVED lines=28> */
.L_x_12291:
[----:B------:R-:W-:Y:S05]  /*1fe0*/  BSYNC.RECONVERGENT B0 ;  /* 0x0000000000007941 */ /* 0x000fea0003800200 */
.L_x_12290:
        /* <DEDUP_REMOVED lines=28> */
.L_x_12293:
[----:B------:R-:W-:Y:S05]  /*21b0*/  BSYNC.RECONVERGENT B0 ;  /* 0x0000000000007941 */ /* 0x000fea0003800200 */
.L_x_12292:
        /* <DEDUP_REMOVED lines=28> */
.L_x_12295:
[----:B------:R-:W-:Y:S05]  /*2380*/  BSYNC.RECONVERGENT B0 ;  /* 0x0000000000007941 */ /* 0x000fea0003800200 */
.L_x_12294:
        /* <DEDUP_REMOVED lines=28> */
.L_x_12297:
[----:B------:R-:W-:Y:S05]  /*2550*/  BSYNC.RECONVERGENT B0 ;  /* 0x0000000000007941 */ /* 0x000fea0003800200 */
.L_x_12296:
        /* <DEDUP_REMOVED lines=28> */
.L_x_12299:
[----:B------:R-:W-:Y:S05]  /*2720*/  BSYNC.RECONVERGENT B0 ;  /* 0x0000000000007941 */ /* 0x000fea0003800200 */
.L_x_12298:
        /* <DEDUP_REMOVED lines=28> */
.L_x_12301:
[----:B------:R-:W-:Y:S05]  /*28f0*/  BSYNC.RECONVERGENT B0 ;  /* 0x0000000000007941 */ /* 0x000fea0003800200 */
.L_x_12300:
        /* <DEDUP_REMOVED lines=28> */
.L_x_12303:
[----:B------:R-:W-:Y:S05]  /*2ac0*/  BSYNC.RECONVERGENT B0 ;  /* 0x0000000000007941 */ /* 0x000fea0003800200 */
.L_x_12302:
        /* <DEDUP_REMOVED lines=28> */
.L_x_12305:
[----:B------:R-:W-:Y:S05]  /*2c90*/  BSYNC.RECONVERGENT B0 ;  /* 0x0000000000007941 */ /* 0x000fea0003800200 */
.L_x_12304:
        /* <DEDUP_REMOVED lines=28> */
.L_x_12307:
[----:B------:R-:W-:Y:S05]  /*2e60*/  BSYNC.RECONVERGENT B0 ;  /* 0x0000000000007941 */ /* 0x000fea0003800200 */
.L_x_12306:
        /* <DEDUP_REMOVED lines=28> */
.L_x_12309:
[----:B------:R-:W-:Y:S05]  /*3030*/  BSYNC.RECONVERGENT B0 ;  /* 0x0000000000007941 */ /* 0x000fea0003800200 */
.L_x_12308:
[----:B------:R-:W-:Y:S01]  /*3040*/  BSSY.RECONVERGENT B0, `(.L_x_12310) ;  /* 0x000001c000007945 */ /* 0x000fe20003800200 */
[----:B------:R-:W-:Y:S01]  /*3050*/  ISETP.GE.U32.AND P2, PT, R6, R133, PT ;  /* 0x000000850600720c */ /* 0x000fe20003f46070 */
[----:B------:R-:W-:Y:S01]  /*3060*/  IMAD.MOV.U32 R24, RZ, RZ, -0x800000 ;  /* 0xff800000ff187424 */ /* 0x000fe200078e00ff */
[----:B------:R-:W-:Y:S02]  /*3070*/  MOV R26, 0xff800000 ;  /* 0xff800000001a7802 */ /* 0x000fe40000000f00 */
[----:B------:R-:W-:Y:S02]  /*3080*/  MOV R25, 0xff800000 ;  /* 0xff80000000197802 */ /* 0x000fe40000000f00 */
[----:B------:R-:W-:Y:S02]  /*3090*/  LOP3.LUT R6, R123, 0x1000, RZ, 0xfc, !PT ;  /* 0x000010007b067812 */ /* 0x000fe400078efcff */
        /* <DEDUP_REMOVED lines=22> */
.L_x_12311:
[----:B------:R-:W-:Y:S05]  /*3200*/  BSYNC.RECONVERGENT B0 ;  /* 0x0000000000007941 */ /* 0x000fea0003800200 */
.L_x_12310:
        /* <DEDUP_REMOVED lines=28> */
.L_x_12313:
[----:B------:R-:W-:Y:S05]  /*33d0*/  BSYNC.RECONVERGENT B0 ;  /* 0x0000000000007941 */ /* 0x000fea0003800200 */
.L_x_12312:
        /* <DEDUP_REMOVED lines=30> */
.L_x_12315:
[----:B------:R-:W-:Y:S05]  /*35c0*/  BSYNC.RECONVERGENT B0 ;  /* 0x0000000000007941 */ /* 0x000fea0003800200 */
.L_x_12314:
        /* <DEDUP_REMOVED lines=30> */
.L_x_12317:
[----:B------:R-:W-:Y:S05]  /*37b0*/  BSYNC.RECONVERGENT B0 ;  /* 0x0000000000007941 */ /* 0x000fea0003800200 */
.L_x_12316:
        /* <DEDUP_REMOVED lines=30> */
.L_x_12319:
[----:B------:R-:W-:Y:S05]  /*39a0*/  BSYNC.RECONVERGENT B0 ;  /* 0x0000000000007941 */ /* 0x000fea0003800200 */
.L_x_12318:
        /* <DEDUP_REMOVED lines=30> */
.L_x_12321:
[----:B------:R-:W-:Y:S05]  /*3b90*/  BSYNC.RECONVERGENT B0 ;  /* 0x0000000000007941 */ /* 0x000fea0003800200 */
.L_x_12320:
        /* <DEDUP_REMOVED lines=20> */
[----:B------:R-:W-:-:S09]  /*3ce0*/  MOV R4, 0xff800000 ;  /* 0xff80000000047802 */ /* 0x000fd20000000f00 */
[--C-:B------:R-:W-:Y:S02]  /*3cf0*/  @!P2 HADD2.F32 R6, -RZ, R2.reuse.H1_H1 ;  /* 0x30000002ff06a230 */ /* 0x100fe40000004100 */
[----:B------:R-:W-:-:S03]  /*3d00*/  HADD2.F32 R2, -RZ, R2.H0_H0 ;  /* 0x20000002ff027230 */ /* 0x000fc60000004100 */
[----:B0-----:R-:W-:Y:S01]  /*3d10*/  @!P2 FMUL R4, R6, UR6 ;  /* 0x000000060604ac20 */ /* 0x001fe20008400000 */
[----:B------:R-:W-:Y:S01]  /*3d20*/  ISETP.GE.U32.AND P2, PT, R0, R133, PT ;  /* 0x000000850000720c */ /* 0x000fe20003f46070 */
[----:B------:R-:W-:Y:S01]  /*3d30*/  FMUL R0, R2, UR6 ;  /* 0x0000000602007c20 */ /* 0x000fe20008400000 */
[----:B------:R-:W-:-:S04]  /*3d40*/  MOV R6, 0xff800000 ;  /* 0xff80000000067802 */ /* 0x000fc80000000f00 */
[----:B------:R1:W-:Y:S07]  /*3d50*/  STL [R1+0x2c], R0 ;  /* 0x00002c0001007387 */ /* 0x0003ee0000100800 */
[----:B------:R-:W-:-:S05]  /*3d60*/  @!P2 HADD2.F32 R3, -RZ, R3.H1_H1 ;  /* 0x30000003ff03a230 */ /* 0x000fca0000004100 */
[----:B-1----:R-:W-:-:S07]  /*3d70*/  @!P2 FMUL R6, R3, UR6 ;  /* 0x000000060306ac20 */ /* 0x002fce0008400000 */
.L_x_12323:
[----:B------:R-:W-:Y:S05]  /*3d80*/  BSYNC.RECONVERGENT B0 ;  /* 0x0000000000007941 */ /* 0x000fea0003800200 */
.L_x_12322:
[----:B------:R-:W-:Y:S01]  /*3d90*/  ISETP.GE.U32.AND P2, PT, R128, R133, PT ;  /* 0x000000858000720c */ /* 0x000fe20003f46070 */
[----:B------:R-:W-:Y:S01]  /*3da0*/  BSSY.RECONVERGENT B0, `(.L_x_12324) ;  /* 0x000001d000007945 */ /* 0x000fe20003800200 */
[----:B------:R-:W-:Y:S01]  /*3db0*/  MOV R128, 0xff800000 ;  /* 0xff80000000807802 */ /* 0x000fe20000000f00 */
[----:B------:R-:W-:Y:S01]  /*3dc0*/  IMAD.MOV.U32 R2, RZ, RZ, -0x800000 ;  /* 0xff800000ff027424 */ /* 0x000fe200078e00ff */
[----:B------:R-:W-:Y:S02]  /*3dd0*/  MOV R3, 0xff800000 ;  /* 0xff80000000037802 */ /* 0x000fe40000000f00 */
[----:B0-----:R-:W-:Y:S01]  /*3de0*/  MOV R0, 0xff800000 ;  /* 0xff80000000007802 */ /* 0x001fe20000000f00 */
[----:B------:R0:W-:Y:S01]  /*3df0*/  STL [R1+0x28], R128 ;  /* 0x0000288001007387 */ /* 0x0001e20000100800 */
[----:B------:R-:W-:Y:S01]  /*3e00*/  IADD3 R132, PT, PT, R123, 0x1380, RZ ;  /* 0x000013807b847810 */ /* 0x000fe20007ffe0ff */
[----:B------:R-:W-:Y:S06]  /*3e10*/  @P3 BRA `(.L_x_12325) ;  /* 0x0000000000543947 */ /* 0x000fec0003800000 */
[----:B0-----:R-:W2:Y:S01]  /*3e20*/  LDG.E.64 R128, desc[UR4][R126.64+0x2000] ;  /* 0x002000047e807981 */ /* 0x001ea2000c1e1b00 */
[C---:B------:R-:W-:Y:S01]  /*3e30*/  IADD3 R0, PT, PT, R123.reuse, 0x1002, RZ ;  /* 0x000010027b007810 */ /* 0x040fe20007ffe0ff */
[----:B------:R-:W-:Y:S01]  /*3e40*/  IMAD.MOV.U32 R2, RZ, RZ, -0x800000 ;  /* 0xff800000ff027424 */ /* 0x000fe200078e00ff */
[----:B------:R-:W0:Y:S02]  /*3e50*/  LDCU UR6, c[0x0][0x390] ;  /* 0x00007200ff0677ac */ /* 0x000e240008000800 */
[----:B------:R-:W-:Y:S02]  /*3e60*/  ISETP.GE.U32.AND P3, PT, R0, R133, PT ;  /* 0x000000850000720c */ /* 0x000fe40003f66070 */
[----:B------:R-:W-:-:S11]  /*3e70*/  IADD3 R0, PT, PT, R123, 0x1001, RZ ;  /* 0x000010017b007810 */ /* 0x000fd60007ffe0ff */
        /* <DEDUP_REMOVED lines=15> */
.L_x_12325:
[----:B------:R-:W-:Y:S05]  /*3f70*/  BSYNC.RECONVERGENT B0 ;  /* 0x0000000000007941 */ /* 0x000fea0003800200 */
.L_x_12324:
        /* <DEDUP_REMOVED lines=10> */
[C---:B------:R-:W-:Y:S01]  /*4020*/  VIADD R130, R123.reuse, 0x1082 ;  /* 0x000010827b827836 */ /* 0x040fe20000000000 */
[----:B------:R-:W-:Y:S01]  /*4030*/  MOV R131, 0xff800000 ;  /* 0xff80000000837802 */ /* 0x000fe20000000f00 */
[----:B------:R-:W0:Y:S03]  /*4040*/  LDCU UR6, c[0x0][0x390] ;  /* 0x00007200ff0677ac */ /* 0x000e260008000800 */
        /* <DEDUP_REMOVED lines=13> */
[----:B------:R-:W-:-:S04]  /*4120*/  IMAD.MOV.U32 R132, RZ, RZ, -0x800000 ;  /* 0xff800000ff847424 */ /* 0x000fc800078e00ff */
[----:B------:R1:W-:Y:S07]  /*4130*/  STL [R1+0x24], R128 ;  /* 0x0000248001007387 */ /* 0x0003ee0000100800 */
[----:B------:R-:W-:-:S05]  /*4140*/  @!P4 HADD2.F32 R129, -RZ, R129.H1_H1 ;  /* 0x30000081ff81c230 */ /* 0x000fca0000004100 */
[----:B-1----:R-:W-:-:S07]  /*4150*/  @!P4 FMUL R132, R129, UR6 ;  /* 0x000000068184cc20 */ /* 0x002fce0008400000 */
.L_x_12327:
[----:B------:R-:W-:Y:S05]  /*4160*/  BSYNC.RECONVERGENT B0 ;  /* 0x0000000000007941 */ /* 0x000fea0003800200 */
.L_x_12326:
        /* <DEDUP_REMOVED lines=14> */
[----:B------:R-:W-:-:S11]  /*4250*/  IADD3 R134, PT, PT, R123, 0x1101, RZ ;  /* 0x000011017b867810 */ /* 0x000fd60007ffe0ff */
[----:B------:R-:W1:Y:S01]  /*4260*/  @!P5 LDC R137, c[0x0][0x390] ;  /* 0x0000e400ff89db82 */ /* 0x000e620000000800 */
[----:B--2---:R-:W-:-:S05]  /*4270*/  @!P5 HADD2.F32 R136, -RZ, R129.H0_H0 ;  /* 0x20000081ff88d230 */ /* 0x004fca0000004100 */
[----:B-1----:R-:W-:Y:S01]  /*4280*/  @!P5 FMUL R135, R136, R137 ;  /* 0x000000898887d220 */ /* 0x002fe20000400000 */
[----:B------:R-:W-:Y:S01]  /*4290*/  ISETP.GE.U32.AND P5, PT, R134, R133, PT ;  /* 0x000000858600720c */ /* 0x000fe20003fa6070 */
[----:B------:R-:W-:Y:S01]  /*42a0*/  VIADD R136, R123, 0x1103 ;  /* 0x000011037b887836 */ /* 0x000fe20000000000 */
[----:B------:R-:W-:-:S11]  /*42b0*/  MOV R134, 0xff800000 ;  /* 0xff80000000867802 */ /* 0x000fd60000000f00 */
        /* <DEDUP_REMOVED lines=9> */
.L_x_12329:
[----:B------:R-:W-:Y:S05]  /*4350*/  BSYNC.RECONVERGENT B0 ;  /* 0x0000000000007941 */ /* 0x000fea0003800200 */
.L_x_12328:
        /* <DEDUP_REMOVED lines=15> */
[----:B--2---:R-:W-:-:S05]  /*4450*/  @!P6 HADD2.F32 R137, -RZ, R129.H0_H0 ;  /* 0x20000081ff89e230 */ /* 0x004fca0000004100 */
[----:B-1----:R-:W-:Y:S01]  /*4460*/  @!P6 FMUL R138, R137, R144 ;  /* 0x00000090898ae220 */ /* 0x002fe20000400000 */
[----:B------:R-:W-:Y:S01]  /*4470*/  ISETP.GE.U32.AND P6, PT, R140, R133, PT ;  /* 0x000000858c00720c */ /* 0x000fe20003fc6070 */
[----:B------:R-:W-:Y:S01]  /*4480*/  IMAD.MOV.U32 R137, RZ, RZ, -0x800000 ;  /* 0xff800000ff897424 */ /* 0x000fe200078e00ff */
[----:B------:R-:W-:-:S11]  /*4490*/  IADD3 R140, PT, PT, R123, 0x1183, RZ ;  /* 0x000011837b8c7810 */ /* 0x000fd60007ffe0ff */
[--C-:B------:R-:W-:Y:S02]  /*44a0*/  @!P6 HADD2.F32 R139, -RZ, R128.reuse.H1_H1 ;  /* 0x30000080ff8be230 */ /* 0x100fe40000004100 */
[----:B------:R-:W-:-:S03]  /*44b0*/  HADD2.F32 R128, -RZ, R128.H0_H0 ;  /* 0x20000080ff807230 */ /* 0x000fc60000004100 */
[----:B0-----:R-:W-:Y:S01]  /*44c0*/  @!P6 FMUL R137, R139, UR6 ;  /* 0x000000068b89ec20 */ /* 0x001fe20008400000 */
[----:B------:R-:W-:Y:S01]  /*44d0*/  ISETP.GE.U32.AND P6, PT, R140, R133, PT ;  /* 0x000000858c00720c */ /* 0x000fe20003fc6070 */
[----:B------:R-:W-:Y:S01]  /*44e0*/  FMUL R143, R128, UR6 ;  /* 0x00000006808f7c20 */ /* 0x000fe20008400000 */
[----:B------:R-:W-:-:S11]  /*44f0*/  MOV R139, 0xff800000 ;  /* 0xff800000008b7802 */ /* 0x000fd60000000f00 */
[----:B------:R-:W-:-:S05]  /*4500*/  @!P6 HADD2.F32 R129, -RZ, R129.H1_H1 ;  /* 0x30000081ff81e230 */ /* 0x000fca0000004100 */
[----:B------:R-:W-:-:S07]  /*4510*/  @!P6 FMUL R139, R129, UR6 ;  /* 0x00000006818bec20 */ /* 0x000fce0008400000 */
.L_x_12331:
[----:B------:R-:W-:Y:S05]  /*4520*/  BSYNC.RECONVERGENT B0 ;  /* 0x0000000000007941 */ /* 0x000fea0003800200 */
.L_x_12330:
        /* <DEDUP_REMOVED lines=28> */
.L_x_12333:
[----:B------:R-:W-:Y:S05]  /*46f0*/  BSYNC.RECONVERGENT B0 ;  /* 0x0000000000007941 */ /* 0x000fea0003800200 */
.L_x_12332:
        /* <DEDUP_REMOVED lines=28> */
.L_x_12335:
[----:B------:R-:W-:Y:S05]  /*48c0*/  BSYNC.RECONVERGENT B0 ;  /* 0x0000000000007941 */ /* 0x000fea0003800200 */
.L_x_12334:
        /* <DEDUP_REMOVED lines=24> */
[----:B------:R-:W-:Y:S02]  /*4a50*/  IMAD.MOV.U32 R150, RZ, RZ, -0x800000 ;  /* 0xff800000ff967424 */ /* 0x000fe400078e00ff */
[----:B------:R-:W-:-:S10]  /*4a60*/  FMUL R155, R128, UR6 ;  /* 0x00000006809b7c20 */ /* 0x000fd40008400000 */
[----:B------:R-:W-:-:S05]  /*4a70*/  @!P2 HADD2.F32 R129, -RZ, R129.H1_H1 ;  /* 0x30000081ff81a230 */ /* 0x000fca0000004100 */
[----:B------:R-:W-:-:S07]  /*4a80*/  @!P2 FMUL R150, R129, UR6 ;  /* 0x000000068196ac20 */ /* 0x000fce0008400000 */
.L_x_12337:
[----:B------:R-:W-:Y:S05]  /*4a90*/  BSYNC.RECONVERGENT B0 ;  /* 0x0000000000007941 */ /* 0x000fea0003800200 */
.L_x_12336:
        /* <DEDUP_REMOVED lines=28> */
.L_x_12339:
[----:B------:R-:W-:Y:S05]  /*4c60*/  BSYNC.RECONVERGENT B0 ;  /* 0x0000000000007941 */ /* 0x000fea0003800200 */
.L_x_12338:
        /* <DEDUP_REMOVED lines=28> */
.L_x_12341:
[----:B------:R-:W-:Y:S05]  /*4e30*/  BSYNC.RECONVERGENT B0 ;  /* 0x0000000000007941 */ /* 0x000fea0003800200 */
.L_x_12340:
        /* <DEDUP_REMOVED lines=28> */
.L_x_12343:
[----:B------:R-:W-:Y:S05]  /*5000*/  BSYNC.RECONVERGENT B0 ;  /* 0x0000000000007941 */ /* 0x000fea0003800200 */
.L_x_12342:
        /* <DEDUP_REMOVED lines=28> */
.L_x_12345:
[----:B------:R-:W-:Y:S05]  /*51d0*/  BSYNC.RECONVERGENT B0 ;  /* 0x0000000000007941 */ /* 0x000fea0003800200 */
.L_x_12344:
        /* <DEDUP_REMOVED lines=28> */
.L_x_12347:
[----:B------:R-:W-:Y:S05]  /*53a0*/  BSYNC.RECONVERGENT B0 ;  /* 0x0000000000007941 */ /* 0x000fea0003800200 */
.L_x_12346:
        /* <DEDUP_REMOVED lines=28> */
.L_x_12349:
[----:B------:R-:W-:Y:S05]  /*5570*/  BSYNC.RECONVERGENT B0 ;  /* 0x0000000000007941 */ /* 0x000fea0003800200 */
.L_x_12348:
        /* <DEDUP_REMOVED lines=28> */
.L_x_12351:
[----:B------:R-:W-:Y:S05]  /*5740*/  BSYNC.RECONVERGENT B0 ;  /* 0x0000000000007941 */ /* 0x000fea0003800200 */
.L_x_12350:
        /* <DEDUP_REMOVED lines=28> */
.L_x_12353:
[----:B------:R-:W-:Y:S05]  /*5910*/  BSYNC.RECONVERGENT B0 ;  /* 0x0000000000007941 */ /* 0x000fea0003800200 */
.L_x_12352:
        /* <DEDUP_REMOVED lines=28> */
.L_x_12355:
[----:B------:R-:W-:Y:S05]  /*5ae0*/  BSYNC.RECONVERGENT B0 ;  /* 0x0000000000007941 */ /* 0x000fea0003800200 */
.L_x_12354:
        /* <DEDUP_REMOVED lines=28> */
.L_x_12357:
[----:B------:R-:W-:Y:S05]  /*5cb0*/  BSYNC.RECONVERGENT B0 ;  /* 0x0000000000007941 */ /* 0x000fea0003800200 */
.L_x_12356:
        /* <DEDUP_REMOVED lines=28> */
.L_x_12359:
[----:B------:R-:W-:Y:S05]  /*5e80*/  BSYNC.RECONVERGENT B0 ;  /* 0x0000000000007941 */ /* 0x000fea0003800200 */
.L_x_12358:
        /* <DEDUP_REMOVED lines=28> */
.L_x_12361:
[----:B------:R-:W-:Y:S05]  /*6050*/  BSYNC.RECONVERGENT B0 ;  /* 0x0000000000007941 */ /* 0x000fea0003800200 */
.L_x_12360:
        /* <DEDUP_REMOVED lines=28> */
.L_x_12363:
[----:B------:R-:W-:Y:S05]  /*6220*/  BSYNC.RECONVERGENT B0 ;  /* 0x0000000000007941 */ /* 0x000fea0003800200 */
.L_x_12362:
        /* <DEDUP_REMOVED lines=28> */
.L_x_12365:
[----:B------:R-:W-:Y:S05]  /*63f0*/  BSYNC.RECONVERGENT B0 ;  /* 0x0000000000007941 */ /* 0x000fea0003800200 */
.L_x_12364:
        /* <DEDUP_REMOVED lines=28> */
.L_x_12367:
[----:B------:R-:W-:Y:S05]  /*65c0*/  BSYNC.RECONVERGENT B0 ;  /* 0x0000000000007941 */ /* 0x000fea0003800200 */
.L_x_12366:
        /* <DEDUP_REMOVED lines=28> */
.L_x_12369:
[----:B------:R-:W-:Y:S05]  /*6790*/  BSYNC.RECONVERGENT B0 ;  /* 0x0000000000007941 */ /* 0x000fea0003800200 */
.L_x_12368:
        /* <DEDUP_REMOVED lines=9> */
[----:B------:R-:W-:Y:S01]  /*6830*/  IADD3 R192, PT, PT, R123, 0x1b82, RZ ;  /* 0x00001b827bc07810 */ /* 0x000fe20007ffe0ff */
[----:B------:R-:W0:Y:S01]  /*6840*/  LDCU UR6, c[0x0][0x390] ;  /* 0x00007200ff0677ac */ /* 0x000e220008000800 */
[----:B------:R-:W-:Y:S01]  /*6850*/  MOV R224, 0xff800000 ;  /* 0xff80000000e07802 */ /* 0x000fe20000000f00 */
[----:B------:R-:W-:Y:S01]  /*6860*/  IMAD.MOV.U32 R223, RZ, RZ, -0x800000 ;  /* 0xff800000ffdf7424 */ /* 0x000fe200078e00ff */
[----:B------:R-:W-:Y:S02]  /*6870*/  ISETP.GE.U32.AND P5, PT, R192, R133, PT ;  /* 0x00000085c000720c */ /* 0x000fe40003fa6070 */
[----:B------:R-:W-:-:S11]  /*6880*/  MOV R225, 0xff800000 ;  /* 0xff80000000e17802 */ /* 0x000fd60000000f00 */
[----:B------:R-:W1:Y:S01]  /*6890*/  @!P5 LDC R193, c[0x0][0x390] ;  /* 0x0000e400ffc1db82 */ /* 0x000e620000000800 */
[----:B--2---:R-:W-:-:S05]  /*68a0*/  @!P5 HADD2.F32 R192, -RZ, R129.H0_H0 ;  /* 0x20000081ffc0d230 */ /* 0x004fca0000004100 */
[----:B-1----:R-:W-:Y:S01]  /*68b0*/  @!P5 FMUL R224, R192, R193 ;  /* 0x000000c1c0e0d220 */ /* 0x002fe20000400000 */
[----:B------:R-:W-:-:S04]  /*68c0*/  IADD3 R192, PT, PT, R123, 0x1b81, RZ ;  /* 0x00001b817bc07810 */ /* 0x000fc80007ffe0ff */
        /* <DEDUP_REMOVED lines=9> */
.L_x_12371:
[----:B------:R-:W-:Y:S05]  /*6960*/  BSYNC.RECONVERGENT B0 ;  /* 0x0000000000007941 */ /* 0x000fea0003800200 */
.L_x_12370:
        /* <DEDUP_REMOVED lines=9> */
[----:B------:R-:W-:Y:S01]  /*6a00*/  IADD3 R192, PT, PT, R123, 0x1c02, RZ ;  /* 0x00001c027bc07810 */ /* 0x000fe20007ffe0ff */
[----:B------:R-:W0:Y:S01]  /*6a10*/  LDCU UR6, c[0x0][0x390] ;  /* 0x00007200ff0677ac */ /* 0x000e220008000800 */
[----:B------:R-:W-:Y:S02]  /*6a20*/  MOV R220, 0xff800000 ;  /* 0xff80000000dc7802 */ /* 0x000fe40000000f00 */
[----:B------:R-:W-:Y:S02]  /*6a30*/  ISETP.GE.U32.AND P6, PT, R192, R133, PT ;  /* 0x00000085c000720c */ /* 0x000fe40003fc6070 */
[----:B------:R-:W-:Y:S02]  /*6a40*/  MOV R219, 0xff800000 ;  /* 0xff80000000db7802 */ /* 0x000fe40000000f00 */
[----:B------:R-:W-:-:S09]  /*6a50*/  MOV R221, 0xff800000 ;  /* 0xff80000000dd7802 */ /* 0x000fd20000000f00 */
[----:B------:R-:W1:Y:S01]  /*6a60*/  @!P6 LDC R193, c[0x0][0x390] ;  /* 0x0000e400ffc1eb82 */ /* 0x000e620000000800 */
[----:B--2---:R-:W-:-:S05]  /*6a70*/  @!P6 HADD2.F32 R192, -RZ, R129.H0_H0 ;  /* 0x20000081ffc0e230 */ /* 0x004fca0000004100 */
[----:B-1----:R-:W-:Y:S01]  /*6a80*/  @!P6 FMUL R220, R192, R193 ;  /* 0x000000c1c0dce220 */ /* 0x002fe20000400000 */
[----:B------:R-:W-:-:S05]  /*6a90*/  VIADD R192, R123, 0x1c01 ;  /* 0x00001c017bc07836 */ /* 0x000fca0000000000 */
[----:B------:R-:W-:-:S13]  /*6aa0*/  ISETP.GE.U32.AND P6, PT, R192, R133, PT ;  /* 0x00000085c000720c */ /* 0x000fda0003fc6070 */
[--C-:B------:R-:W-:Y:S02]  /*6ab0*/  @!P6 HADD2.F32 R192, -RZ, R128.reuse.H1_H1 ;  /* 0x30000080ffc0e230 */ /* 0x100fe40000004100 */
[----:B------:R-:W-:-:S03]  /*6ac0*/  HADD2.F32 R128, -RZ, R128.H0_H0 ;  /* 0x20000080ff807230 */ /* 0x000fc60000004100 */
[----:B0-----:R-:W-:Y:S01]  /*6ad0*/  @!P6 FMUL R219, R192, UR6 ;  /* 0x00000006c0dbec20 */ /* 0x001fe20008400000 */
[----:B------:R-:W-:Y:S01]  /*6ae0*/  IADD3 R192, PT, PT, R123, 0x1c03, RZ ;  /* 0x00001c037bc07810 */ /* 0x000fe20007ffe0ff */
[----:B------:R-:W-:-:S03]  /*6af0*/  FMUL R218, R128, UR6 ;  /* 0x0000000680da7c20 */ /* 0x000fc60008400000 */
[----:B------:R-:W-:-:S13]  /*6b00*/  ISETP.GE.U32.AND P6, PT, R192, R133, PT ;  /* 0x00000085c000720c */ /* 0x000fda0003fc6070 */
[----:B------:R-:W-:-:S05]  /*6b10*/  @!P6 HADD2.F32 R129, -RZ, R129.H1_H1 ;  /* 0x30000081ff81e230 */ /* 0x000fca0000004100 */
[----:B------:R-:W-:-:S07]  /*6b20*/  @!P6 FMUL R221, R129, UR6 ;  /* 0x0000000681ddec20 */ /* 0x000fce0008400000 */
.L_x_12373:
[----:B------:R-:W-:Y:S05]  /*6b30*/  BSYNC.RECONVERGENT B0 ;  /* 0x0000000000007941 */ /* 0x000fea0003800200 */
.L_x_12372:
        /* <DEDUP_REMOVED lines=8> */
[----:B------:R-:W-:-:S02]  /*6bc0*/  MOV R212, 0xff800000 ;  /* 0xff80000000d47802 */ /* 0x000fc40000000f00 */
[----:B------:R-:W-:Y:S02]  /*6bd0*/  MOV R210, 0xff800000 ;  /* 0xff80000000d27802 */ /* 0x000fe40000000f00 */
[----:B------:R-:W-:Y:S02]  /*6be0*/  MOV R209, 0xff800000 ;  /* 0xff80000000d17802 */ /* 0x000fe40000000f00 */
[----:B------:R-:W-:Y:S01]  /*6bf0*/  MOV R208, 0xff800000 ;  /* 0xff80000000d07802 */ /* 0x000fe20000000f00 */
[----:B------:R-:W-:Y:S06]  /*6c00*/  @P0 BRA `(.L_x_12375) ;  /* 0x0000000000500947 */ /* 0x000fec0003800000 */
[----:B0-----:R-:W2:Y:S01]  /*6c10*/  LDG.E.64 R128, desc[UR4][R126.64+0x3900] ;  /* 0x003900047e807981 */ /* 0x001ea2000c1e1b00 */
[----:B------:R-:W-:Y:S01]  /*6c20*/  IADD3 R192, PT, PT, R123, 0x1c82, RZ ;  /* 0x00001c827bc07810 */ /* 0x000fe20007ffe0ff */
[----:B------:R-:W-:Y:S01]  /*6c30*/  IMAD.MOV.U32 R216, RZ, RZ, -0x800000 ;  /* 0xff800000ffd87424 */ /* 0x000fe200078e00ff */
        /* <DEDUP_REMOVED lines=17> */
.L_x_12375:
[----:B------:R-:W-:Y:S05]  /*6d50*/  BSYNC.RECONVERGENT B0 ;  /* 0x0000000000007941 */ /* 0x000fea0003800200 */
.L_x_12374:
[----:B------:R-:W-:Y:S04]  /*6d60*/  BSSY.RECONVERGENT B0, `(.L_x_12376) ;  /* 0x0000016000007945 */ /* 0x000fe80003800200 */
[----:B------:R-:W-:Y:S05]  /*6d70*/  @P1 BRA `(.L_x_12377) ;  /* 0x0000000000501947 */ /* 0x000fea0003800000 */
[----:B0-----:R-:W2:Y:S01]  /*6d80*/  LDG.E.64 R128, desc[UR4][R126.64+0x3a00] ;  /* 0x003a00047e807981 */ /* 0x001ea2000c1e1b00 */
[----:B------:R-:W-:Y:S01]  /*6d90*/  VIADD R192, R123, 0x1d02 ;  /* 0x00001d027bc07836 */ /* 0x000fe20000000000 */
[----:B------:R-:W-:Y:S01]  /*6da0*/  MOV R213, 0xff800000 ;  /* 0xff80000000d57802 */ /* 0x000fe20000000f00 */
        /* <DEDUP_REMOVED lines=9> */
[----:B------:R-:W-:-:S04]  /*6e40*/  IADD3 R192, PT, PT, R123, 0x1d03, RZ ;  /* 0x00001d037bc07810 */ /* 0x000fc80007ffe0ff */
[----:B------:R-:W-:-:S07]  /*6e50*/  ISETP.GE.U32.AND P1, PT, R192, R133, PT ;  /* 0x00000085c000720c */ /* 0x000fce0003f26070 */
[--C-:B------:R-:W-:Y:S02]  /*6e60*/  @!P0 HADD2.F32 R192, -RZ, R128.reuse.H1_H1 ;  /* 0x30000080ffc08230 */ /* 0x100fe40000004100 */
[----:B------:R-:W-:-:S03]  /*6e70*/  HADD2.F32 R128, -RZ, R128.H0_H0 ;  /* 0x20000080ff807230 */ /* 0x000fc60000004100 */
[----:B0-----:R-:W-:Y:S01]  /*6e80*/  @!P0 FMUL R212, R192, UR6 ;  /* 0x00000006c0d48c20 */ /* 0x001fe20008400000 */
[----:B------:R-:W-:Y:S02]  /*6e90*/  @!P1 HADD2.F32 R129, -RZ, R129.H1_H1 ;  /* 0x30000081ff819230 */ /* 0x000fe40000004100 */
[----:B------:R-:W-:-:S03]  /*6ea0*/  FMUL R211, R128, UR6 ;  /* 0x0000000680d37c20 */ /* 0x000fc60008400000 */
[----:B------:R-:W-:-:S07]  /*6eb0*/  @!P1 FMUL R214, R129, UR6 ;  /* 0x0000000681d69c20 */ /* 0x000fce0008400000 */
.L_x_12377:
[----:B------:R-:W-:Y:S05]  /*6ec0*/  BSYNC.RECONVERGENT B0 ;  /* 0x0000000000007941 */ /* 0x000fea0003800200 */
.L_x_12376:
[----:B------:R-:W-:Y:S01]  /*6ed0*/  BSSY.RECONVERGENT B0, `(.L_x_12378) ;  /* 0x0000018000007945 */ /* 0x000fe20003800200 */
        /* <DEDUP_REMOVED lines=23> */
.L_x_12379:
[----:B------:R-:W-:Y:S05]  /*7050*/  BSYNC.RECONVERGENT B0 ;  /* 0x0000000000007941 */ /* 0x000fea0003800200 */
.L_x_12378:
[----:B------:R-:W-:Y:S01]  /*7060*/  BSSY.RECONVERGENT B0, `(.L_x_12380) ;  /* 0x000001a000007945 */ /* 0x000fe20003800200 */
[----:B------:R-:W-:Y:S01]  /*7070*/  MOV R205, 0xff800000 ;  /* 0xff80000000cd7802 */ /* 0x000fe20000000f00 */
[----:B------:R-:W-:Y:S01]  /*7080*/  IMAD.MOV.U32 R202, RZ, RZ, -0x800000 ;  /* 0xff800000ffca7424 */ /* 0x000fe200078e00ff */
[----:B------:R-:W-:Y:S02]  /*7090*/  MOV R204, 0xff800000 ;  /* 0xff80000000cc7802 */ /* 0x000fe40000000f00 */
[----:B------:R-:W-:Y:S01]  /*70a0*/  MOV R203, 0xff800000 ;  /* 0xff80000000cb7802 */ /* 0x000fe20000000f00 */
[----:B------:R-:W-:Y:S06]  /*70b0*/  @P3 BRA `(.L_x_12381) ;  /* 0x0000000000503947 */ /* 0x000fec0003800000 */
[----:B0-----:R-:W-:Y:S01]  /*70c0*/  IADD3 R128, PT, PT, R123, 0x1e02, RZ ;  /* 0x00001e027b807810 */ /* 0x001fe20007ffe0ff */
[----:B------:R-:W0:Y:S03]  /*70d0*/  LDCU UR6, c[0x0][0x390] ;  /* 0x00007200ff0677ac */ /* 0x000e260008000800 */
[----:B------:R-:W-:Y:S02]  /*70e0*/  ISETP.GE.U32.AND P0, PT, R128, R133, PT ;  /* 0x000000858000720c */ /* 0x000fe40003f06070 */
[----:B------:R-:W2:Y:S01]  /*70f0*/  LDG.E.64 R128, desc[UR4][R126.64+0x3c00] ;  /* 0x003c00047e807981 */ /* 0x000ea2000c1e1b00 */
[----:B------:R-:W-:Y:S01]  /*7100*/  MOV R204, 0xff800000 ;  /* 0xff80000000cc7802 */ /* 0x000fe20000000f00 */
[----:B------:R-:W-:Y:S01]  /*7110*/  IMAD.MOV.U32 R205, RZ, RZ, -0x800000 ;  /* 0xff800000ffcd7424 */ /* 0x000fe200078e00ff */
[----:B------:R-:W-:-:S08]  /*7120*/  MOV R203, 0xff800000 ;  /* 0xff80000000cb7802 */ /* 0x000fd00000000f00 */
        /* <DEDUP_REMOVED lines=13> */
.L_x_12381:
[----:B------:R-:W-:Y:S05]  /*7200*/  BSYNC.RECONVERGENT B0 ;  /* 0x0000000000007941 */ /* 0x000fea0003800200 */
.L_x_12380:
[----:B------:R-:W-:Y:S01]  /*7210*/  BSSY.RECONVERGENT B0, `(.L_x_12382) ;  /* 0x000001a000007945 */ /* 0x000fe20003800200 */
[----:B------:R-:W-:Y:S02]  /*7220*/  MOV R201, 0xff800000 ;  /* 0xff80000000c97802 */ /* 0x000fe40000000f00 */
[----:B------:R-:W-:Y:S02]  /*7230*/  MOV R200, 0xff800000 ;  /* 0xff80000000c87802 */ /* 0x000fe40000000f00 */
[----:B------:R-:W-:Y:S02]  /*7240*/  MOV R199, 0xff800000 ;  /* 0xff80000000c77802 */ /* 0x000fe40000000f00 */
[----:B------:R-:W-:Y:S01]  /*7250*/  MOV R198, 0xff800000 ;  /* 0xff80000000c67802 */ /* 0x000fe20000000f00 */
[----:B------:R-:W-:Y:S06]  /*7260*/  @P4 BRA `(.L_x_12383) ;  /* 0x0000000000504947 */ /* 0x000fec0003800000 */
[----:B0-----:R-:W-:Y:S01]  /*7270*/  IADD3 R128, PT, PT, R123, 0x1e82, RZ ;  /* 0x00001e827b807810 */ /* 0x001fe20007ffe0ff */
[----:B------:R-:W-:Y:S01]  /*7280*/  IMAD.MOV.U32 R200, RZ, RZ, -0x800000 ;  /* 0xff800000ffc87424 */ /* 0x000fe200078e00ff */
[----:B------:R-:W0:Y:S02]  /*7290*/  LDCU UR6, c[0x0][0x390] ;  /* 0x00007200ff0677ac */ /* 0x000e240008000800 */
        /* <DEDUP_REMOVED lines=17> */
.L_x_12383:
[----:B------:R-:W-:Y:S05]  /*73b0*/  BSYNC.RECONVERGENT B0 ;  /* 0x0000000000007941 */ /* 0x000fea0003800200 */
.L_x_12382:
        /* <DEDUP_REMOVED lines=26> */
.L_x_12385:
[----:B------:R-:W-:Y:S05]  /*7560*/  BSYNC.RECONVERGENT B0 ;  /* 0x0000000000007941 */ /* 0x000fea0003800200 */
.L_x_12384:
[----:B------:R-:W-:Y:S01]  /*7570*/  BSSY.RECONVERGENT B0, `(.L_x_12386) ;  /* 0x000001a000007945 */ /* 0x000fe20003800200 */
[----:B------:R-:W-:Y:S01]  /*7580*/  MOV R193, 0xff800000 ;  /* 0xff80000000c17802 */ /* 0x000fe20000000f00 */
[----:B0-----:R-:W-:Y:S01]  /*7590*/  IMAD.MOV.U32 R128, RZ, RZ, -0x800000 ;  /* 0xff800000ff807424 */ /* 0x001fe200078e00ff */
[----:B------:R-:W-:Y:S02]  /*75a0*/  MOV R192, 0xff800000 ;  /* 0xff80000000c07802 */ /* 0x000fe40000000f00 */
[----:B------:R-:W-:Y:S01]  /*75b0*/  MOV R129, 0xff800000 ;  /* 0xff80000000817802 */ /* 0x000fe20000000f00 */
[----:B------:R-:W-:Y:S06]  /*75c0*/  @P6 BRA `(.L_x_12387) ;  /* 0x0000000000506947 */ /* 0x000fec0003800000 */
[----:B------:R-:W2:Y:S01]  /*75d0*/  LDG.E.64 R126, desc[UR4][R126.64+0x3f00] ;  /* 0x003f00047e7e7981 */ /* 0x000ea2000c1e1b00 */
[C---:B------:R-:W-:Y:S01]  /*75e0*/  IADD3 R128, PT, PT, R123.reuse, 0x1f83, RZ ;  /* 0x00001f837b807810 */ /* 0x040fe20007ffe0ff */
[----:B------:R-:W0:Y:S01]  /*75f0*/  LDCU UR6, c[0x0][0x390] ;  /* 0x00007200ff0677ac */ /* 0x000e220008000800 */
[----:B------:R-:W-:Y:S01]  /*7600*/  MOV R192, 0xff800000 ;  /* 0xff80000000c07802 */ /* 0x000fe20000000f00 */
[----:B------:R-:W-:Y:S01]  /*7610*/  IMAD.MOV.U32 R193, RZ, RZ, -0x800000 ;  /* 0xff800000ffc17424 */ /* 0x000fe200078e00ff */
[----:B------:R-:W-:Y:S02]  /*7620*/  ISETP.GE.U32.AND P1, PT, R128, R133, PT ;  /* 0x000000858000720c */ /* 0x000fe40003f26070 */
[----:B------:R-:W-:-:S04]  /*7630*/  IADD3 R128, PT, PT, R123, 0x1f82, RZ ;  /* 0x00001f827b807810 */ /* 0x000fc80007ffe0ff */
[----:B------:R-:W-:-:S13]  /*7640*/  ISETP.GE.U32.AND P0, PT, R128, R133, PT ;  /* 0x000000858000720c */ /* 0x000fda0003f06070 */
[----:B------:R-:W1:Y:S01]  /*7650*/  @!P0 LDC R128, c[0x0][0x390] ;  /* 0x0000e400ff808b82 */ /* 0x000e620000000800 */
[--C-:B--2---:R-:W-:Y:S02]  /*7660*/  @!P0 HADD2.F32 R129, -RZ, R127.reuse.H0_H0 ;  /* 0x2000007fff818230 */ /* 0x104fe40000004100 */
[----:B------:R-:W-:-:S03]  /*7670*/  @!P1 HADD2.F32 R127, -RZ, R127.H1_H1 ;  /* 0x3000007fff7f9230 */ /* 0x000fc60000004100 */
[----:B-1----:R-:W-:Y:S01]  /*7680*/  @!P0 FMUL R192, R129, R128 ;  /* 0x0000008081c08220 */ /* 0x002fe20000400000 */
[----:B------:R-:W-:Y:S01]  /*7690*/  IADD3 R128, PT, PT, R123, 0x1f81, RZ ;  /* 0x00001f817b807810 */ /* 0x000fe20007ffe0ff */
[----:B0-----:R-:W-:Y:S01]  /*76a0*/  @!P1 FMUL R193, R127, UR6 ;  /* 0x000000067fc19c20 */ /* 0x001fe20008400000 */
[----:B------:R-:W-:Y:S02]  /*76b0*/  MOV R129, 0xff800000 ;  /* 0xff80000000817802 */ /* 0x000fe40000000f00 */
[----:B------:R-:W-:-:S13]  /*76c0*/  ISETP.GE.U32.AND P0, PT, R128, R133, PT ;  /* 0x000000858000720c */ /* 0x000fda0003f06070 */
[--C-:B------:R-:W-:Y:S02]  /*76d0*/  @!P0 HADD2.F32 R128, -RZ, R126.reuse.H1_H1 ;  /* 0x3000007eff808230 */ /* 0x100fe40000004100 */
[----:B------:R-:W-:-:S03]  /*76e0*/  HADD2.F32 R126, -RZ, R126.H0_H0 ;  /* 0x2000007eff7e7230 */ /* 0x000fc60000004100 */
[----:B------:R-:W-:Y:S02]  /*76f0*/  @!P0 FMUL R129, R128, UR6 ;  /* 0x0000000680818c20 */ /* 0x000fe40008400000 */
[----:B------:R-:W-:-:S07]  /*7700*/  FMUL R128, R126, UR6 ;  /* 0x000000067e807c20 */ /* 0x000fce0008400000 */
.L_x_12387:
[----:B------:R-:W-:Y:S05]  /*7710*/  BSYNC.RECONVERGENT B0 ;  /* 0x0000000000007941 */ /* 0x000fea0003800200 */
.L_x_12386:
        /* <DEDUP_REMOVED lines=548> */
[----:B------:R-:W-:-:S03]  /*9960*/  SHF.L.U32 R133, R133, 0x17, RZ ;  /* 0x0000001785857819 */ /* 0x000fc600000006ff */
        /* <DEDUP_REMOVED lines=24> */
[----:B------:R-:W-:-:S05]  /*9af0*/  HFMA2 R252, -RZ, RZ, 3.7421875, 0 ;  /* 0x437c0000fffc7431 */ /* 0x000fca00000001ff */
[----:B------:R-:W2:Y:S02]  /*9b00*/  MUFU.EX2 R133, R133 ;  /* 0x0000008500857308 */ /* 0x000ea40000000800 */
[----:B--2---:R-:W-:Y:S01]  /*9b10*/  FMUL R123, R126, R133 ;  /* 0x000000857e7b7220 */ /* 0x004fe20000400000 */
[----:B------:R-:W-:-:S04]  /*9b20*/  MOV R133, 0x3bbb989d ;  /* 0x3bbb989d00857802 */ /* 0x000fc80000000f00 */
        /* <DEDUP_REMOVED lines=15> */
[----:B--2---:R0:W5:Y:S04]  /*9c20*/  LDL.LU R123, [R1+0x44] ;  /* 0x00004400017b7983 */ /* 0x0041680000300800 */
[----:B------:R0:W-:Y:S01]  /*9c30*/  STL [R1+0x38], R251 ;  /* 0x000038fb01007387 */ /* 0x0001e20000100800 */
[----:B---3--:R-:W-:Y:S01]  /*9c40*/  ISETP.GE.U32.AND P0, PT, R133, 0x20, PT ;  /* 0x000000208500780c */ /* 0x008fe20003f06070 */
[----:B------:R-:W-:-:S12]  /*9c50*/  FADD R133, R126, R251 ;  /* 0x000000fb7e857221 */ /* 0x000fd80000000000 */
        /* <DEDUP_REMOVED lines=12> */
.L_x_12388:
        /* <DEDUP_REMOVED lines=16> */
[----:B------:R-:W-:-:S05]  /*9e20*/  HFMA2 R120, -RZ, RZ, 0.96630859375, -0.0022525787353515625 ;  /* 0x3bbb989dff787431 */ /* 0x000fca00000001ff */
        /* <DEDUP_REMOVED lines=9> */
.L_x_12389:
[----:B------:R-:W0:Y:S02]  /*9ec0*/  S2R R251, SR_CTAID.X ;  /* 0x0000000000fb7919 */ /* 0x000e240000002500 */
[----:B0-----:R-:W-:Y:S01]  /*9ed0*/  ISETP.GE.U32.AND P3, PT, R251, 0x140, PT ;  /* 0x00000140fb00780c */ /* 0x001fe20003f66070 */
[----:B------:R-:W-:-:S12]  /*9ee0*/  @!P4 BRA `(.L_x_12390) ;  /* 0x000000000030c947 */ /* 0x000fd80003800000 */
[----:B------:R-:W-:Y:S01]  /*9ef0*/  FADD R251, R121, -R127 ;  /* 0x8000007f79fb7221 */ /* 0x000fe20000000000 */
[----:B------:R-:W-:Y:S01]  /*9f00*/  HFMA2 R121, -RZ, RZ, 0.96630859375, -0.0022525787353515625 ;  /* 0x3bbb989dff797431 */ /* 0x000fe200000001ff */
[----:B------:R-:W-:-:S04]  /*9f10*/  MOV R252, 0x437c0000 ;  /* 0x437c000000fc7802 */ /* 0x000fc80000000f00 */
        /* <DEDUP_REMOVED lines=9> */
.L_x_12390:
        /* <DEDUP_REMOVED lines=15> */
.L_x_12391:
        /* <DEDUP_REMOVED lines=15> */
.L_x_12392:
        /* <DEDUP_REMOVED lines=15> */
.L_x_12393:
        /* <DEDUP_REMOVED lines=15> */
.L_x_12394:
        /* <DEDUP_REMOVED lines=15> */
.L_x_12395:
        /* <DEDUP_REMOVED lines=21> */
.L_x_12396:
[----:B------:R-:W0:Y:S01]  /*a5b0*/  S2R R251, SR_CTAID.X ;  /* 0x0000000000fb7919 */ /* 0x000e220000002500 */
[----:B------:R-:W-:Y:S02]  /*a5c0*/  LOP3.LUT R126, R126, 0xfffffffd, RZ, 0xc0, !PT ;  /* 0xfffffffd7e7e7812 */ /* 0x000fe400078ec0ff */
[----:B0-----:R-:W-:-:S13]  /*a5d0*/  ISETP.GE.U32.AND P6, PT, R251, 0x220, PT ;  /* 0x00000220fb00780c */ /* 0x001fda0003fc6070 */
[----:B------:R-:W-:Y:S01]  /*a5e0*/  @P6 LOP3.LUT R126, R126, 0x2, RZ, 0xfc, !PT ;  /* 0x000000027e7e6812 */ /* 0x000fe200078efcff */
[----:B------:R-:W-:Y:S06]  /*a5f0*/  @!P3 BRA `(.L_x_12397) ;  /* 0x000000000030b947 */ /* 0x000fec0003800000 */
        /* <DEDUP_REMOVED lines=12> */
.L_x_12397:
        /* <DEDUP_REMOVED lines=15> */
.L_x_12398:
        /* <DEDUP_REMOVED lines=15> */
.L_x_12399:
        /* <DEDUP_REMOVED lines=15> */
.L_x_12400:
        /* <DEDUP_REMOVED lines=15> */
.L_x_12401:
        /* <DEDUP_REMOVED lines=15> */
.L_x_12402:
[----:B------:R-:W0:Y:S02]  /*ab70*/  S2R R251, SR_CTAID.X ;  /* 0x0000000000fb7919 */ /* 0x000e240000002500 */
[C---:B0-----:R-:W-:Y:S02]  /*ab80*/  ISETP.GE.U32.AND P6, PT, R251.reuse, 0x200, PT ;  /* 0x00000200fb00780c */ /* 0x041fe40003fc6070 */
[----:B------:R-:W-:-:S11]  /*ab90*/  ISETP.GE.U32.AND P0, PT, R251, 0x2e0, PT ;  /* 0x000002e0fb00780c */ /* 0x000fd60003f06070 */
[----:B------:R-:W-:Y:S05]  /*aba0*/  @!P6 BRA `(.L_x_12403) ;  /* 0x000000000030e947 */ /* 0x000fea0003800000 */
        /* <DEDUP_REMOVED lines=12> */
.L_x_12403:
        /* <DEDUP_REMOVED lines=21> */
.L_x_12404:
        /* <DEDUP_REMOVED lines=17> */
.L_x_12405:
        /* <DEDUP_REMOVED lines=15> */
.L_x_12406:
        /* <DEDUP_REMOVED lines=15> */
.L_x_12407:
        /* <DEDUP_REMOVED lines=15> */
.L_x_12408:
        /* <DEDUP_REMOVED lines=15> */
.L_x_12409:
        /* <DEDUP_REMOVED lines=15> */
.L_x_12410:
        /* <DEDUP_REMOVED lines=16> */
.L_x_12411:
        /* <DEDUP_REMOVED lines=21> */
.L_x_12412:
        /* <DEDUP_REMOVED lines=17> */
.L_x_12413:
        /* <DEDUP_REMOVED lines=15> */
.L_x_12414:
        /* <DEDUP_REMOVED lines=15> */
.L_x_12415:
        /* <DEDUP_REMOVED lines=15> */
.L_x_12416:
        /* <DEDUP_REMOVED lines=15> */
.L_x_12417:
        /* <DEDUP_REMOVED lines=15> */
.L_x_12418:
        /* <DEDUP_REMOVED lines=16> */
.L_x_12419:
        /* <DEDUP_REMOVED lines=21> */
.L_x_12420:
        /* <DEDUP_REMOVED lines=17> */
.L_x_12421:
        /* <DEDUP_REMOVED lines=15> */
.L_x_12422:
        /* <DEDUP_REMOVED lines=15> */
.L_x_12423:
        /* <DEDUP_REMOVED lines=15> */
.L_x_12424:
        /* <DEDUP_REMOVED lines=15> */
.L_x_12425:
        /* <DEDUP_REMOVED lines=15> */
.L_x_12426:
        /* <DEDUP_REMOVED lines=16> */
.L_x_12427:
        /* <DEDUP_REMOVED lines=21> */
.L_x_12428:
        /* <DEDUP_REMOVED lines=17> */
.L_x_12429:
        /* <DEDUP_REMOVED lines=15> */
.L_x_12430:
        /* <DEDUP_REMOVED lines=15> */
.L_x_12431:
        /* <DEDUP_REMOVED lines=15> */
.L_x_12432:
        /* <DEDUP_REMOVED lines=15> */
.L_x_12433:
        /* <DEDUP_REMOVED lines=15> */
.L_x_12434:
        /* <DEDUP_REMOVED lines=16> */
.L_x_12435:
        /* <DEDUP_REMOVED lines=21> */
.L_x_12436:
        /* <DEDUP_REMOVED lines=17> */
.L_x_12437:
        /* <DEDUP_REMOVED lines=15> */
.L_x_12438:
        /* <DEDUP_REMOVED lines=15> */
.L_x_12439:
        /* <DEDUP_REMOVED lines=15> */
.L_x_12440:
        /* <DEDUP_REMOVED lines=15> */
.L_x_12441:
        /* <DEDUP_REMOVED lines=15> */
.L_x_12442:
        /* <DEDUP_REMOVED lines=16> */
.L_x_12443:
        /* <DEDUP_REMOVED lines=21> */
.L_x_12444:
        /* <DEDUP_REMOVED lines=17> */
.L_x_12445:
        /* <DEDUP_REMOVED lines=15> */
.L_x_12446:
        /* <DEDUP_REMOVED lines=15> */
.L_x_12447:
        /* <DEDUP_REMOVED lines=15> */
.L_x_12448:
        /* <DEDUP_REMOVED lines=15> */
.L_x_12449:
        /* <DEDUP_REMOVED lines=15> */
.L_x_12450:
        /* <DEDUP_REMOVED lines=16> */
.L_x_12451:
        /* <DEDUP_REMOVED lines=21> */
.L_x_12452:
        /* <DEDUP_REMOVED lines=17> */
.L_x_12453:
        /* <DEDUP_REMOVED lines=15> */
.L_x_12454:
        /* <DEDUP_REMOVED lines=15> */
.L_x_12455:
        /* <DEDUP_REMOVED lines=15> */
.L_x_12456:
        /* <DEDUP_REMOVED lines=15> */
.L_x_12457:
        /* <DEDUP_REMOVED lines=15> */
.L_x_12458:
        /* <DEDUP_REMOVED lines=16> */
.L_x_12459:
        /* <DEDUP_REMOVED lines=21> */
.L_x_12460:
        /* <DEDUP_REMOVED lines=17> */
.L_x_12461:
        /* <DEDUP_REMOVED lines=15> */
.L_x_12462:
        /* <DEDUP_REMOVED lines=15> */
.L_x_12463:
        /* <DEDUP_REMOVED lines=15> */
.L_x_12464:
        /* <DEDUP_REMOVED lines=15> */
.L_x_12465:
        /* <DEDUP_REMOVED lines=15> */
.L_x_12466:
        /* <DEDUP_REMOVED lines=16> */
.L_x_12467:
        /* <DEDUP_REMOVED lines=21> */
.L_x_12468:
        /* <DEDUP_REMOVED lines=17> */
.L_x_12469:
        /* <DEDUP_REMOVED lines=15> */
.L_x_12470:
        /* <DEDUP_REMOVED lines=15> */
.L_x_12471:
        /* <DEDUP_REMOVED lines=15> */
.L_x_12472:
        /* <DEDUP_REMOVED lines=15> */
.L_x_12473:
        /* <DEDUP_REMOVED lines=15> */
.L_x_12474:
        /* <DEDUP_REMOVED lines=16> */
.L_x_12475:
        /* <DEDUP_REMOVED lines=21> */
.L_x_12476:
        /* <DEDUP_REMOVED lines=17> */
.L_x_12477:
        /* <DEDUP_REMOVED lines=15> */
.L_x_12478:
        /* <DEDUP_REMOVED lines=15> */
.L_x_12479:
        /* <DEDUP_REMOVED lines=15> */
.L_x_12480:
        /* <DEDUP_REMOVED lines=15> */
.L_x_12481:
        /* <DEDUP_REMOVED lines=15> */
.L_x_12482:
        /* <DEDUP_REMOVED lines=16> */
.L_x_12483:
        /* <DEDUP_REMOVED lines=21> */
.L_x_12484:
        /* <DEDUP_REMOVED lines=17> */
.L_x_12485:
        /* <DEDUP_REMOVED lines=15> */
.L_x_12486:
        /* <DEDUP_REMOVED lines=15> */
.L_x_12487:
        /* <DEDUP_REMOVED lines=15> */
.L_x_12488:
        /* <DEDUP_REMOVED lines=15> */
.L_x_12489:
        /* <DEDUP_REMOVED lines=15> */
.L_x_12490:
        /* <DEDUP_REMOVED lines=16> */
.L_x_12491:
        /* <DEDUP_REMOVED lines=12> */
[----:B0-----:R-:W-:Y:S02]  /*105e0*/  HFMA2 R0, -RZ, RZ, 3.7421875, 0 ;  /* 0x437c0000ff007431 */ /* 0x001fe400000001ff */
[----:B--2---:R-:W-:-:S04]  /*105f0*/  FADD R252, R252, -R127 ;  /* 0x8000007ffcfc7221 */ /* 0x004fc80000000000 */
[----:B------:R-:W-:-:S04]  /*10600*/  FFMA.SAT R251, R252, R251, 0.5 ;  /* 0x3f000000fcfb7423 */ /* 0x000fc800000020fb */
[----:B------:R-:W-:-:S04]  /*10610*/  FFMA.RM R251, R251, R0, 12582913 ;  /* 0x4b400001fbfb7423 */ /* 0x000fc80000004000 */
[----:B------:R-:W-:-:S04]  /*10620*/  FADD R0, R251, -12583039 ;  /* 0xcb40007ffb007421 */ /* 0x000fc80000000000 */
[----:B------:R-:W-:-:S04]  /*10630*/  FFMA R0, R252, 1.4426950216293334961, -R0 ;  /* 0x3fb8aa3bfc007823 */ /* 0x000fc80000000800 */
[----:B------:R-:W-:Y:S01]  /*10640*/  FFMA R252, R252, 1.925963033500011079e-08, R0 ;  /* 0x32a57060fcfc7823 */ /* 0x000fe20000000000 */
[----:B------:R-:W-:Y:S01]  /*10650*/  IMAD.SHL.U32 R251, R251, 0x800000, RZ ;  /* 0x00800000fbfb7824 */ /* 0x000fe200078e00ff */
[----:B------:R0:W5:Y:S04]  /*10660*/  LDL.LU R0, [R1+0x44] ;  /* 0x0000440001007983 */ /* 0x0001680000300800 */
[----:B------:R-:W1:Y:S02]  /*10670*/  MUFU.EX2 R252, R252 ;  /* 0x000000fc00fc7308 */ /* 0x000e640000000800 */
[----:B-1----:R-:W-:-:S04]  /*10680*/  FMUL R252, R251, R252 ;  /* 0x000000fcfbfc7220 */ /* 0x002fc80000400000 */
[----:B------:R-:W-:Y:S01]  /*10690*/  FADD R133, R133, R252 ;  /* 0x000000fc85857221 */ /* 0x000fe20000000000 */
[----:B------:R0:W-:Y:S06]  /*106a0*/  STL [R1+0x18], R252 ;  /* 0x000018fc01007387 */ /* 0x0001ec0000100800 */
.L_x_12492:
[----:B------:R-:W1:Y:S01]  /*106b0*/  S2R R251, SR_CTAID.X ;  /* 0x0000000000fb7919 */ /* 0x000e620000002500 */
[----:B------:R-:W-:Y:S02]  /*106c0*/  LOP3.LUT R126, R126, 0xfffffffd, RZ, 0xc0, !PT ;  /* 0xfffffffd7e7e7812 */ /* 0x000fe400078ec0ff */
[----:B-1----:R-:W-:-:S13]  /*106d0*/  ISETP.GE.U32.AND P6, PT, R251, 0xe20, PT ;  /* 0x00000e20fb00780c */ /* 0x002fda0003fc6070 */
[----:B------:R-:W-:Y:S01]  /*106e0*/  @P6 LOP3.LUT R126, R126, 0x2, RZ, 0xfc, !PT ;  /* 0x000000027e7e6812 */ /* 0x000fe200078efcff */
[----:B------:R-:W-:Y:S06]  /*106f0*/  @!P3 BRA `(.L_x_12493) ;  /* 0x000000000030b947 */ /* 0x000fec0003800000 */
[----:B------:R-:W-:Y:S01]  /*10700*/  FADD R251, R16, -R127 ;  /* 0x8000007f10fb7221 */ /* 0x000fe20000000000 */
[----:B------:R-:W-:Y:S01]  /*10710*/  HFMA2 R16, -RZ, RZ, 0.96630859375, -0.0022525787353515625 ;  /* 0x3bbb989dff107431 */ /* 0x000fe200000001ff */
[----:B0-----:R-:W-:-:S04]  /*10720*/  MOV R252, 0x437c0000 ;  /* 0x437c000000fc7802 */ /* 0x001fc80000000f00 */
        /* <DEDUP_REMOVED lines=9> */
.L_x_12493:
[----:B------:R-:W1:Y:S02]  /*107c0*/  S2R R251, SR_CTAID.X ;  /* 0x0000000000fb7919 */ /* 0x000e640000002500 */
[----:B-1----:R-:W-:Y:S01]  /*107d0*/  ISETP.GE.U32.AND P3, PT, R251, 0xe40, PT ;  /* 0x00000e40fb00780c */ /* 0x002fe20003f66070 */
[----:B------:R-:W-:-:S12]  /*107e0*/  @!P4 BRA `(.L_x_12494) ;  /* 0x000000000030c947 */ /* 0x000fd80003800000 */
[----:B------:R-:W-:Y:S01]  /*107f0*/  FADD R251, R17, -R127 ;  /* 0x8000007f11fb7221 */ /* 0x000fe20000000000 */
[----:B------:R-:W-:Y:S01]  /*10800*/  HFMA2 R17, -RZ, RZ, 0.96630859375, -0.0022525787353515625 ;  /* 0x3bbb989dff117431 */ /* 0x000fe200000001ff */
[----:B0-----:R-:W-:-:S04]  /*10810*/  MOV R252, 0x437c0000 ;  /* 0x437c000000fc7802 */ /* 0x001fc80000000f00 */
        /* <DEDUP_REMOVED lines=9> */
.L_x_12494:
        /* <DEDUP_REMOVED lines=15> */
.L_x_12495:
[----:B------:R-:W1:Y:S02]  /*109a0*/  S2R R251, SR_CTAID.X ;  /* 0x0000000000fb7919 */ /* 0x000e640000002500 */
[----:B-1----:R-:W-:Y:S01]  /*109b0*/  ISETP.GE.U32.AND P5, PT, R251, 0xe80, PT ;  /* 0x00000e80fb00780c */ /* 0x002fe20003fa6070 */
[----:B------:R-:W-:-:S12]  /*109c0*/  @!P1 BRA `(.L_x_12496) ;  /* 0x0000000000409947 */ /* 0x000fd80003800000 */
[----:B0-----:R-:W2:Y:S01]  /*109d0*/  LDL.LU R252, [R1+0x20] ;  /* 0x0000200001fc7983 */ /* 0x001ea20000300800 */
[----:B------:R-:W-:-:S03]  /*109e0*/  MOV R251, 0x3bbb989d ;  /* 0x3bbb989d00fb7802 */ /* 0x000fc60000000f00 */
[----:B-----5:R0:W-:Y:S02]  /*109f0*/  STL [R1+0x44], R0 ;  /* 0x0000440001007387 */ /* 0x0201e40000100800 */
        /* <DEDUP_REMOVED lines=9> */
[----:B------:R-:W0:Y:S02]  /*10a90*/  MUFU.EX2 R252, R252 ;  /* 0x000000fc00fc7308 */ /* 0x000e240000000800 */
[----:B0-----:R-:W-:-:S04]  /*10aa0*/  FMUL R252, R251, R252 ;  /* 0x000000fcfbfc7220 */ /* 0x001fc80000400000 */
[----:B------:R-:W-:Y:S01]  /*10ab0*/  FADD R133, R133, R252 ;  /* 0x000000fc85857221 */ /* 0x000fe20000000000 */
[----:B------:R1:W-:Y:S06]  /*10ac0*/  STL [R1+0x20], R252 ;  /* 0x000020fc01007387 */ /* 0x0003ec0000100800 */
.L_x_12496:
[----:B------:R-:W2:Y:S02]  /*10ad0*/  S2R R251, SR_CTAID.X ;  /* 0x0000000000fb7919 */ /* 0x000ea40000002500 */
[----:B--2---:R-:W-:Y:S01]  /*10ae0*/  ISETP.GE.U32.AND P1, PT, R251, 0xea0, PT ;  /* 0x00000ea0fb00780c */ /* 0x004fe20003f26070 */
[----:B------:R-:W-:-:S12]  /*10af0*/  @!P2 BRA `(.L_x_12497) ;  /* 0x000000000030a947 */ /* 0x000fd80003800000 */
[----:B------:R-:W-:Y:S01]  /*10b00*/  FADD R251, R13, -R127 ;  /* 0x8000007f0dfb7221 */ /* 0x000fe20000000000 */
[----:B------:R-:W-:Y:S01]  /*10b10*/  HFMA2 R13, -RZ, RZ, 0.96630859375, -0.0022525787353515625 ;  /* 0x3bbb989dff0d7431 */ /* 0x000fe200000001ff */
[----:B01----:R-:W-:-:S04]  /*10b20*/  MOV R252, 0x437c0000 ;  /* 0x437c000000fc7802 */ /* 0x003fc80000000f00 */
        /* <DEDUP_REMOVED lines=9> */
.L_x_12497:
        /* <DEDUP_REMOVED lines=15> */
.L_x_12498:
[----:B------:R-:W2:Y:S02]  /*10cb0*/  S2R R251, SR_CTAID.X ;  /* 0x0000000000fb7919 */ /* 0x000ea40000002500 */
[C---:B--2---:R-:W-:Y:S02]  /*10cc0*/  ISETP.GE.U32.AND P6, PT, R251.reuse, 0xe00, PT ;  /* 0x00000e00fb00780c */ /* 0x044fe40003fc6070 */
[----:B------:R-:W-:-:S11]  /*10cd0*/  ISETP.GE.U32.AND P0, PT, R251, 0xee0, PT ;  /* 0x00000ee0fb00780c */ /* 0x000fd60003f06070 */
[----:B------:R-:W-:Y:S05]  /*10ce0*/  @!P6 BRA `(.L_x_12499) ;  /* 0x000000000030e947 */ /* 0x000fea0003800000 */
        /* <DEDUP_REMOVED lines=12> */
.L_x_12499:
        /* <DEDUP_REMOVED lines=25> */
.L_x_12500:
[----:B------:R-:W3:Y:S01]  /*10f40*/  S2R R251, SR_CTAID.X ;  /* 0x0000000000fb7919 */ /* 0x000ee20000002500 */
[----:B------:R-:W-:Y:S02]  /*10f50*/  LOP3.LUT R126, R126, 0xfffffffd, RZ, 0xc0, !PT ;  /* 0xfffffffd7e7e7812 */ /* 0x000fe400078ec0ff */
[----:B---3--:R-:W-:-:S13]  /*10f60*/  ISETP.GE.U32.AND P6, PT, R251, 0xf20, PT ;  /* 0x00000f20fb00780c */ /* 0x008fda0003fc6070 */
[----:B------:R-:W-:Y:S01]  /*10f70*/  @P6 LOP3.LUT R126, R126, 0x2, RZ, 0xfc, !PT ;  /* 0x000000027e7e6812 */ /* 0x000fe200078efcff */
[----:B------:R-:W-:Y:S06]  /*10f80*/  @!P3 BRA `(.L_x_12501) ;  /* 0x000000000030b947 */ /* 0x000fec0003800000 */
[----:B------:R-:W-:Y:S01]  /*10f90*/  FADD R251, R10, -R127 ;  /* 0x8000007f0afb7221 */ /* 0x000fe20000000000 */
[----:B------:R-:W-:Y:S01]  /*10fa0*/  HFMA2 R10, -RZ, RZ, 0.96630859375, -0.0022525787353515625 ;  /* 0x3bbb989dff0a7431 */ /* 0x000fe200000001ff */
[----:B012---:R-:W-:-:S04]  /*10fb0*/  MOV R252, 0x437c0000 ;  /* 0x437c000000fc7802 */ /* 0x007fc80000000f00 */
        /* <DEDUP_REMOVED lines=9> */
.L_x_12501:
[----:B------:R-:W3:Y:S02]  /*11050*/  S2R R251, SR_CTAID.X ;  /* 0x0000000000fb7919 */ /* 0x000ee40000002500 */
[----:B---3--:R-:W-:Y:S01]  /*11060*/  ISETP.GE.U32.AND P3, PT, R251, 0xf40, PT ;  /* 0x00000f40fb00780c */ /* 0x008fe20003f66070 */
[----:B------:R-:W-:-:S12]  /*11070*/  @!P4 BRA `(.L_x_12502) ;  /* 0x000000000030c947 */ /* 0x000fd80003800000 */
[----:B------:R-:W-:Y:S01]  /*11080*/  FADD R251, R11, -R127 ;  /* 0x8000007f0bfb7221 */ /* 0x000fe20000000000 */
[----:B------:R-:W-:Y:S01]  /*11090*/  HFMA2 R11, -RZ, RZ, 0.96630859375, -0.0022525787353515625 ;  /* 0x3bbb989dff0b7431 */ /* 0x000fe200000001ff */
[----:B012---:R-:W-:-:S04]  /*110a0*/  MOV R252, 0x437c0000 ;  /* 0x437c000000fc7802 */ /* 0x007fc80000000f00 */
        /* <DEDUP_REMOVED lines=9> */
.L_x_12502:
        /* <DEDUP_REMOVED lines=15> */
.L_x_12503:
[----:B------:R-:W3:Y:S02]  /*11230*/  S2R R251, SR_CTAID.X ;  /* 0x0000000000fb7919 */ /* 0x000ee40000002500 */
[----:B---3--:R-:W-:Y:S01]  /*11240*/  ISETP.GE.U32.AND P5, PT, R251, 0xf80, PT ;  /* 0x00000f80fb00780c */ /* 0x008fe20003fa6070 */
[----:B------:R-:W-:-:S12]  /*11250*/  @!P1 BRA `(.L_x_12504) ;  /* 0x0000000000409947 */ /* 0x000fd80003800000 */
[----:B012---:R-:W2:Y:S01]  /*11260*/  LDL.LU R252, [R1+0x30] ;  /* 0x0000300001fc7983 */ /* 0x007ea20000300800 */
        /* <DEDUP_REMOVED lines=15> */
.L_x_12504:
[----:B------:R-:W4:Y:S02]  /*11360*/  S2R R251, SR_CTAID.X ;  /* 0x0000000000fb7919 */ /* 0x000f240000002500 */
[----:B----4-:R-:W-:Y:S01]  /*11370*/  ISETP.GE.U32.AND P1, PT, R251, 0xfa0, PT ;  /* 0x00000fa0fb00780c */ /* 0x010fe20003f26070 */
[----:B------:R-:W-:-:S12]  /*11380*/  @!P2 BRA `(.L_x_12505) ;  /* 0x000000000030a947 */ /* 0x000fd80003800000 */
[----:B------:R-:W-:Y:S01]  /*11390*/  FADD R251, R7, -R127 ;  /* 0x8000007f07fb7221 */ /* 0x000fe20000000000 */
[----:B------:R-:W-:Y:S01]  /*113a0*/  HFMA2 R7, -RZ, RZ, 0.96630859375, -0.0022525787353515625 ;  /* 0x3bbb989dff077431 */ /* 0x000fe200000001ff */
[----:B0123--:R-:W-:-:S04]  /*113b0*/  MOV R252, 0x437c0000 ;  /* 0x437c000000fc7802 */ /* 0x00ffc80000000f00 */
        /* <DEDUP_REMOVED lines=9> */
.L_x_12505:
        /* <DEDUP_REMOVED lines=15> */
.L_x_12506:
[----:B------:R-:W4:Y:S02]  /*11540*/  S2R R251, SR_CTAID.X ;  /* 0x0000000000fb7919 */ /* 0x000f240000002500 */
[C---:B----4-:R-:W-:Y:S02]  /*11550*/  ISETP.GE.U32.AND P6, PT, R251.reuse, 0xf00, PT ;  /* 0x00000f00fb00780c */ /* 0x050fe40003fc6070 */
[----:B------:R-:W-:-:S11]  /*11560*/  ISETP.GE.U32.AND P0, PT, R251, 0xfe0, PT ;  /* 0x00000fe0fb00780c */ /* 0x000fd60003f06070 */
[----:B------:R-:W-:Y:S05]  /*11570*/  @!P6 BRA `(.L_x_12507) ;  /* 0x000000000030e947 */ /* 0x000fea0003800000 */
        /* <DEDUP_REMOVED lines=12> */
.L_x_12507:
        /* <DEDUP_REMOVED lines=25> */
.L_x_12508:
[----:B------:R-:W0:Y:S01]  /*117d0*/  S2R R251, SR_CTAID.X ;  /* 0x0000000000fb7919 */ /* 0x000e220000002500 */
[----:B------:R-:W-:Y:S02]  /*117e0*/  LOP3.LUT R126, R126, 0xfffffffd, RZ, 0xc0, !PT ;  /* 0xfffffffd7e7e7812 */ /* 0x000fe400078ec0ff */
[----:B0-----:R-:W-:-:S13]  /*117f0*/  ISETP.GE.U32.AND P6, PT, R251, 0x1020, PT ;  /* 0x00001020fb00780c */ /* 0x001fda0003fc6070 */
[----:B------:R-:W-:Y:S01]  /*11800*/  @P6 LOP3.LUT R126, R126, 0x2, RZ, 0xfc, !PT ;  /* 0x000000027e7e6812 */ /* 0x000fe200078efcff */
[----:B------:R-:W-:Y:S06]  /*11810*/  @!P3 BRA `(.L_x_12509) ;  /* 0x000000000030b947 */ /* 0x000fec0003800000 */
[----:B------:R-:W-:Y:S01]  /*11820*/  FADD R251, R4, -R127 ;  /* 0x8000007f04fb7221 */ /* 0x000fe20000000000 */
[----:B------:R-:W-:Y:S01]  /*11830*/  HFMA2 R4, -RZ, RZ, 0.96630859375, -0.0022525787353515625 ;  /* 0x3bbb989dff047431 */ /* 0x000fe200000001ff */
[----:B-1234-:R-:W-:-:S04]  /*11840*/  MOV R252, 0x437c0000 ;  /* 0x437c000000fc7802 */ /* 0x01efc80000000f00 */
        /* <DEDUP_REMOVED lines=9> */
.L_x_12509:
[----:B------:R-:W0:Y:S02]  /*118e0*/  S2R R251, SR_CTAID.X ;  /* 0x0000000000fb7919 */ /* 0x000e240000002500 */
[----:B0-----:R-:W-:Y:S01]  /*118f0*/  ISETP.GE.U32.AND P3, PT, R251, 0x1040, PT ;  /* 0x00001040fb00780c */ /* 0x001fe20003f66070 */
[----:B------:R-:W-:-:S12]  /*11900*/  @!P4 BRA `(.L_x_12510) ;  /* 0x000000000030c947 */ /* 0x000fd80003800000 */
[----:B------:R-:W-:Y:S01]  /*11910*/  FADD R251, R5, -R127 ;  /* 0x8000007f05fb7221 */ /* 0x000fe20000000000 */
[----:B------:R-:W-:Y:S01]  /*11920*/  HFMA2 R5, -RZ, RZ, 0.96630859375, -0.0022525787353515625 ;  /* 0x3bbb989dff057431 */ /* 0x000fe200000001ff */
[----:B-1234-:R-:W-:-:S04]  /*11930*/  MOV R252, 0x437c0000 ;  /* 0x437c000000fc7802 */ /* 0x01efc80000000f00 */
        /* <DEDUP_REMOVED lines=9> */
.L_x_12510:
        /* <DEDUP_REMOVED lines=15> */
.L_x_12511:
[----:B------:R-:W0:Y:S02]  /*11ac0*/  S2R R251, SR_CTAID.X ;  /* 0x0000000000fb7919 */ /* 0x000e240000002500 */
[----:B0-----:R-:W-:Y:S01]  /*11ad0*/  ISETP.GE.U32.AND P5, PT, R251, 0x1080, PT ;  /* 0x00001080fb00780c */ /* 0x001fe20003fa6070 */
[----:B------:R-:W-:-:S12]  /*11ae0*/  @!P1 BRA `(.L_x_12512) ;  /* 0x0000000000409947 */ /* 0x000fd80003800000 */
[----:B-1234-:R-:W2:Y:S01]  /*11af0*/  LDL.LU R252, [R1+0x28] ;  /* 0x0000280001fc7983 */ /* 0x01eea20000300800 */
        /* <DEDUP_REMOVED lines=15> */
.L_x_12512:
[----:B------:R-:W1:Y:S02]  /*11bf0*/  S2R R251, SR_CTAID.X ;  /* 0x0000000000fb7919 */ /* 0x000e640000002500 */
[----:B-1----:R-:W-:Y:S01]  /*11c00*/  ISETP.GE.U32.AND P1, PT, R251, 0x10a0, PT ;  /* 0x000010a0fb00780c */ /* 0x002fe20003f26070 */
[----:B------:R-:W-:-:S12]  /*11c10*/  @!P2 BRA `(.L_x_12513) ;  /* 0x000000000030a947 */ /* 0x000fd80003800000 */
[----:B-----5:R-:W-:Y:S01]  /*11c20*/  FADD R251, R0, -R127 ;  /* 0x8000007f00fb7221 */ /* 0x020fe20000000000 */
[----:B------:R-:W-:Y:S01]  /*11c30*/  HFMA2 R0, -RZ, RZ, 0.96630859375, -0.0022525787353515625 ;  /* 0x3bbb989dff007431 */ /* 0x000fe200000001ff */
[----:B0-234-:R-:W-:-:S04]  /*11c40*/  MOV R252, 0x437c0000 ;  /* 0x437c000000fc7802 */ /* 0x01dfc80000000f00 */
        /* <DEDUP_REMOVED lines=9> */
.L_x_12513:
[----:B------:R-:W1:Y:S02]  /*11ce0*/  S2R R251, SR_CTAID.X ;  /* 0x0000000000fb7919 */ /* 0x000e640000002500 */
[----:B-1----:R-:W-:Y:S01]  /*11cf0*/  ISETP.GE.U32.AND P2, PT, R251, 0x10c0, PT ;  /* 0x000010c0fb00780c */ /* 0x002fe20003f46070 */
[----:B------:R-:W-:-:S12]  /*11d00*/  @!P0 BRA `(.L_x_12514) ;  /* 0x0000000000308947 */ /* 0x000fd80003800000 */
[----:B------:R-:W-:Y:S01]  /*11d10*/  FADD R251, R2, -R127 ;  /* 0x8000007f02fb7221 */ /* 0x000fe20000000000 */
[----:B------:R-:W-:Y:S01]  /*11d20*/  HFMA2 R2, -RZ, RZ, 0.96630859375, -0.0022525787353515625 ;  /* 0x3bbb989dff027431 */ /* 0x000fe200000001ff */
[----:B0-234-:R-:W-:-:S04]  /*11d30*/  MOV R252, 0x437c0000 ;  /* 0x437c000000fc7802 */ /* 0x01dfc80000000f00 */
        /* <DEDUP_REMOVED lines=9> */
.L_x_12514:
[----:B------:R-:W1:Y:S02]  /*11dd0*/  S2R R251, SR_CTAID.X ;  /* 0x0000000000fb7919 */ /* 0x000e640000002500 */
[C---:B-1----:R-:W-:Y:S02]  /*11de0*/  ISETP.GE.U32.AND P6, PT, R251.reuse, 0x1000, PT ;  /* 0x00001000fb00780c */ /* 0x042fe40003fc6070 */
[----:B------:R-:W-:-:S11]  /*11df0*/  ISETP.GE.U32.AND P0, PT, R251, 0x10e0, PT ;  /* 0x000010e0fb00780c */ /* 0x000fd60003f06070 */
[----:B------:R-:W-:Y:S05]  /*11e00*/  @!P6 BRA `(.L_x_12515) ;  /* 0x000000000030e947 */ /* 0x000fea0003800000 */
[----:B------:R-:W-:Y:S01]  /*11e10*/  FADD R251, R3, -R127 ;  /* 0x8000007f03fb7221 */ /* 0x000fe20000000000 */
        /* <DEDUP_REMOVED lines=11> */
.L_x_12515:
        /* <DEDUP_REMOVED lines=25> */
.L_x_12516:
        /* <DEDUP_REMOVED lines=17> */
.L_x_12517:
        /* <DEDUP_REMOVED lines=15> */
.L_x_12518:
        /* <DEDUP_REMOVED lines=15> */
.L_x_12519:
        /* <DEDUP_REMOVED lines=19> */
.L_x_12520:
        /* <DEDUP_REMOVED lines=15> */
.L_x_12521:
        /* <DEDUP_REMOVED lines=15> */
.L_x_12522:
        /* <DEDUP_REMOVED lines=16> */
.L_x_12523:
        /* <DEDUP_REMOVED lines=21> */
.L_x_12524:
[----:B------:R-:W1:Y:S01]  /*128b0*/  S2R R251, SR_CTAID.X ;  /* 0x0000000000fb7919 */ /* 0x000e620000002500 */
[----:B------:R-:W-:Y:S02]  /*128c0*/  LOP3.LUT R126, R126, 0xfffffffd, RZ, 0xc0, !PT ;  /* 0xfffffffd7e7e7812 */ /* 0x000fe400078ec0ff */
[----:B-1----:R-:W-:-:S13]  /*128d0*/  ISETP.GE.U32.AND P6, PT, R251, 0x1220, PT ;  /* 0x00001220fb00780c */ /* 0x002fda0003fc6070 */
[----:B------:R-:W-:Y:S01]  /*128e0*/  @P6 LOP3.LUT R126, R126, 0x2, RZ, 0xfc, !PT ;  /* 0x000000027e7e6812 */ /* 0x000fe200078efcff */
[----:B------:R-:W-:Y:S06]  /*128f0*/  @!P3 BRA `(.L_x_12525) ;  /* 0x000000000030b947 */ /* 0x000fec0003800000 */
        /* <DEDUP_REMOVED lines=12> */
.L_x_12525:
        /* <DEDUP_REMOVED lines=15> */
.L_x_12526:
        /* <DEDUP_REMOVED lines=15> */
.L_x_12527:
        /* <DEDUP_REMOVED lines=15> */
.L_x_12528:
        /* <DEDUP_REMOVED lines=15> */
.L_x_12529:
        /* <DEDUP_REMOVED lines=15> */
.L_x_12530:
        /* <DEDUP_REMOVED lines=16> */
.L_x_12531:
        /* <DEDUP_REMOVED lines=21> */
.L_x_12532:
        /* <DEDUP_REMOVED lines=17> */
.L_x_12533:
        /* <DEDUP_REMOVED lines=15> */
.L_x_12534:
        /* <DEDUP_REMOVED lines=15> */
.L_x_12535:
        /* <DEDUP_REMOVED lines=15> */
.L_x_12536:
        /* <DEDUP_REMOVED lines=15> */
.L_x_12537:
        /* <DEDUP_REMOVED lines=15> */
.L_x_12538:
        /* <DEDUP_REMOVED lines=16> */
.L_x_12539:
        /* <DEDUP_REMOVED lines=21> */
.L_x_12540:
        /* <DEDUP_REMOVED lines=17> */
.L_x_12541:
        /* <DEDUP_REMOVED lines=15> */
.L_x_12542:
        /* <DEDUP_REMOVED lines=15> */
.L_x_12543:
        /* <DEDUP_REMOVED lines=15> */
.L_x_12544:
        /* <DEDUP_REMOVED lines=15> */
.L_x_12545:
        /* <DEDUP_REMOVED lines=15> */
.L_x_12546:
        /* <DEDUP_REMOVED lines=16> */
.L_x_12547:
        /* <DEDUP_REMOVED lines=21> */
.L_x_12548:
        /* <DEDUP_REMOVED lines=17> */
.L_x_12549:
        /* <DEDUP_REMOVED lines=15> */
.L_x_12550:
        /* <DEDUP_REMOVED lines=15> */
.L_x_12551:
        /* <DEDUP_REMOVED lines=15> */
.L_x_12552:
        /* <DEDUP_REMOVED lines=15> */
.L_x_12553:
        /* <DEDUP_REMOVED lines=15> */
.L_x_12554:
        /* <DEDUP_REMOVED lines=16> */
.L_x_12555:
        /* <DEDUP_REMOVED lines=21> */
.L_x_12556:
        /* <DEDUP_REMOVED lines=17> */
.L_x_12557:
        /* <DEDUP_REMOVED lines=15> */
.L_x_12558:
        /* <DEDUP_REMOVED lines=15> */
.L_x_12559:
        /* <DEDUP_REMOVED lines=15> */
.L_x_12560:
        /* <DEDUP_REMOVED lines=15> */
.L_x_12561:
        /* <DEDUP_REMOVED lines=15> */
.L_x_12562:
        /* <DEDUP_REMOVED lines=16> */
.L_x_12563:
        /* <DEDUP_REMOVED lines=21> */
.L_x_12564:
        /* <DEDUP_REMOVED lines=17> */
.L_x_12565:
        /* <DEDUP_REMOVED lines=15> */
.L_x_12566:
        /* <DEDUP_REMOVED lines=15> */
.L_x_12567:
        /* <DEDUP_REMOVED lines=15> */
.L_x_12568:
        /* <DEDUP_REMOVED lines=15> */
.L_x_12569:
        /* <DEDUP_REMOVED lines=15> */
.L_x_12570:
        /* <DEDUP_REMOVED lines=16> */
.L_x_12571:
        /* <DEDUP_REMOVED lines=21> */
.L_x_12572:
        /* <DEDUP_REMOVED lines=17> */
.L_x_12573:
        /* <DEDUP_REMOVED lines=15> */
.L_x_12574:
        /* <DEDUP_REMOVED lines=15> */
.L_x_12575:
        /* <DEDUP_REMOVED lines=15> */
.L_x_12576:
        /* <DEDUP_REMOVED lines=15> */
.L_x_12577:
        /* <DEDUP_REMOVED lines=15> */
.L_x_12578:
        /* <DEDUP_REMOVED lines=16> */
.L_x_12579:
        /* <DEDUP_REMOVED lines=21> */
.L_x_12580:
        /* <DEDUP_REMOVED lines=17> */
.L_x_12581:
        /* <DEDUP_REMOVED lines=15> */
.L_x_12582:
        /* <DEDUP_REMOVED lines=15> */
.L_x_12583:
        /* <DEDUP_REMOVED lines=15> */
.L_x_12584:
        /* <DEDUP_REMOVED lines=15> */
.L_x_12585:
        /* <DEDUP_REMOVED lines=15> */
.L_x_12586:
        /* <DEDUP_REMOVED lines=16> */
.L_x_12587:
        /* <DEDUP_REMOVED lines=21> */
.L_x_12588:
        /* <DEDUP_REMOVED lines=17> */
.L_x_12589:
        /* <DEDUP_REMOVED lines=15> */
.L_x_12590:
        /* <DEDUP_REMOVED lines=15> */
.L_x_12591:
        /* <DEDUP_REMOVED lines=15> */
.L_x_12592:
        /* <DEDUP_REMOVED lines=15> */
.L_x_12593:
        /* <DEDUP_REMOVED lines=15> */
.L_x_12594:
        /* <DEDUP_REMOVED lines=16> */
.L_x_12595:
        /* <DEDUP_REMOVED lines=21> */
.L_x_12596:
        /* <DEDUP_REMOVED lines=17> */
.L_x_12597:
        /* <DEDUP_REMOVED lines=15> */
.L_x_12598:
        /* <DEDUP_REMOVED lines=15> */
.L_x_12599:
        /* <DEDUP_REMOVED lines=15> */
.L_x_12600:
        /* <DEDUP_REMOVED lines=15> */
.L_x_12601:
        /* <DEDUP_REMOVED lines=15> */
.L_x_12602:
        /* <DEDUP_REMOVED lines=16> */
.L_x_12603:
        /* <DEDUP_REMOVED lines=21> */
.L_x_12604:
        /* <DEDUP_REMOVED lines=17> */
.L_x_12605:
        /* <DEDUP_REMOVED lines=15> */
.L_x_12606:
        /* <DEDUP_REMOVED lines=15> */
.L_x_12607:
        /* <DEDUP_REMOVED lines=15> */
.L_x_12608:
        /* <DEDUP_REMOVED lines=15> */
.L_x_12609:
        /* <DEDUP_REMOVED lines=15> */
.L_x_12610:
        /* <DEDUP_REMOVED lines=16> */
.L_x_12611:
        /* <DEDUP_REMOVED lines=21> */
.L_x_12612:
        /* <DEDUP_REMOVED lines=17> */
.L_x_12613:
        /* <DEDUP_REMOVED lines=15> */
.L_x_12614:
        /* <DEDUP_REMOVED lines=15> */
.L_x_12615:
        /* <DEDUP_REMOVED lines=15> */
.L_x_12616:
        /* <DEDUP_REMOVED lines=15> */
.L_x_12617:
        /* <DEDUP_REMOVED lines=15> */
.L_x_12618:
        /* <DEDUP_REMOVED lines=16> */
.L_x_12619:
        /* <DEDUP_REMOVED lines=21> */
.L_x_12620:
        /* <DEDUP_REMOVED lines=17> */
.L_x_12621:
        /* <DEDUP_REMOVED lines=15> */
.L_x_12622:
        /* <DEDUP_REMOVED lines=15> */
.L_x_12623:
        /* <DEDUP_REMOVED lines=15> */
.L_x_12624:
        /* <DEDUP_REMOVED lines=15> */
.L_x_12625:
[----:B0-234-:R-:W0:Y:S02]  /*18e40*/  S2R R252, SR_CTAID.X ;  /* 0x0000000000fc7919 */ /* 0x01de240000002500 */
[----:B0-----:R-:W-:Y:S01]  /*18e50*/  ISETP.GE.U32.AND P1, PT, R252, 0x1ec0, PT ;  /* 0x00001ec0fc00780c */ /* 0x001fe20003f26070 */
[----:B------:R-:W-:-:S12]  /*18e60*/  @!P0 BRA `(.L_x_12626) ;  /* 0x0000000000308947 */ /* 0x000fd80003800000 */
[----:B------:R-:W-:Y:S01]  /*18e70*/  HFMA2 R251, -RZ, RZ, 3.7421875, 0 ;  /* 0x437c0000fffb7431 */ /* 0x000fe200000001ff */
[----:B------:R-:W-:Y:S01]  /*18e80*/  MOV R126, 0x3bbb989d ;  /* 0x3bbb989d007e7802 */ /* 0x000fe20000000f00 */
        /* <DEDUP_REMOVED lines=10> */
.L_x_12626:
[C---:B------:R-:W-:Y:S02]  /*18f30*/  ISETP.GE.U32.AND P1, PT, R252.reuse, 0x1e00, PT ;  /* 0x00001e00fc00780c */ /* 0x040fe40003f26070 */
[----:B------:R-:W-:-:S11]  /*18f40*/  ISETP.GE.U32.AND P0, PT, R252, 0x1ee0, PT ;  /* 0x00001ee0fc00780c */ /* 0x000fd60003f06070 */
[----:B------:R-:W-:Y:S05]  /*18f50*/  @!P1 BRA `(.L_x_12627) ;  /* 0x0000000000309947 */ /* 0x000fea0003800000 */
[----:B------:R-:W-:Y:S01]  /*18f60*/  HFMA2 R251, -RZ, RZ, 3.7421875, 0 ;  /* 0x437c0000fffb7431 */ /* 0x000fe200000001ff */
[----:B------:R-:W-:Y:S01]  /*18f70*/  MOV R126, 0x3bbb989d ;  /* 0x3bbb989d007e7802 */ /* 0x000fe20000000f00 */
        /* <DEDUP_REMOVED lines=10> */
.L_x_12627:
        /* <DEDUP_REMOVED lines=15> */
.L_x_12628:
[----:B------:R-:W-:Y:S01]  /*19110*/  ISETP.GE.U32.AND P2, PT, R252, 0x1f20, PT ;  /* 0x00001f20fc00780c */ /* 0x000fe20003f46070 */
[----:B------:R-:W-:-:S12]  /*19120*/  @!P3 BRA `(.L_x_12629) ;  /* 0x000000000030b947 */ /* 0x000fd80003800000 */
        /* <DEDUP_REMOVED lines=12> */
.L_x_12629:
        /* <DEDUP_REMOVED lines=14> */
.L_x_12630:
        /* <DEDUP_REMOVED lines=14> */
.L_x_12631:
        /* <DEDUP_REMOVED lines=14> */
.L_x_12632:
[----:B------:R-:W-:-:S13]  /*19490*/  ISETP.GE.U32.AND P6, PT, R252, 0x1ec0, PT ;  /* 0x00001ec0fc00780c */ /* 0x000fda0003fc6070 */
        /* <DEDUP_REMOVED lines=13> */
.L_x_12633:
        /* <DEDUP_REMOVED lines=13> */
.L_x_12634:
        /* <DEDUP_REMOVED lines=13> */
.L_x_12635:
        /* <DEDUP_REMOVED lines=13> */
.L_x_12636:
        /* <DEDUP_REMOVED lines=13> */
.L_x_12637:
        /* <DEDUP_REMOVED lines=13> */
.L_x_12638:
        /* <DEDUP_REMOVED lines=13> */
.L_x_12639:
        /* <DEDUP_REMOVED lines=28> */
[----:B------:R-:W-:Y:S05]  /*19c10*/  CALL.REL.NOINC `($__internal_16_$__cuda_sm3x_div_rn_noftz_f32_slowpath) ;  /* 0x0000016c00c07944 */ /* 0x000fea0003c00000 */
[----:B------:R-:W-:-:S07]  /*19c20*/  MOV R123, R251 ;  /* 0x000000fb007b7202 */ /* 0x000fce0000000f00 */
.L_x_12643:
[----:B------:R-:W-:Y:S05]  /*19c30*/  BSYNC.RECONVERGENT B3 ;  /* 0x0000000000037941 */ /* 0x000fea0003800200 */
.L_x_12642:
[----:B------:R-:W-:Y:S01]  /*19c40*/  F2FP.F16.F32.PACK_AB R126, RZ, R123 ;  /* 0x0000007bff7e723e */ /* 0x000fe200000000ff */
[----:B------:R-:W0:Y:S01]  /*19c50*/  S2UR UR6, SR_CTAID.X ;  /* 0x00000000000679c3 */ /* 0x000e220000002500 */
[----:B------:R-:W1:Y:S01]  /*19c60*/  S2R R123, SR_TID.X ;  /* 0x00000000007b7919 */ /* 0x000e620000002100 */
[----:B------:R-:W-:Y:S02]  /*19c70*/  BSSY.RECONVERGENT B3, `(.L_x_12644) ;  /* 0x000001c000037945 */ /* 0x000fe40003800200 */
[----:B------:R2:W-:Y:S01]  /*19c80*/  STL [R1+0x8], R126 ;  /* 0x0000087e01007387 */ /* 0x0005e20000100800 */
[----:B-1----:R-:W-:-:S05]  /*19c90*/  IMAD.SHL.U32 R123, R123, 0x4, RZ ;  /* 0x000000047b7b7824 */ /* 0x002fca00078e00ff */
        /* <DEDUP_REMOVED lines=16> */
.L_x_12647:
[----:B------:R-:W-:Y:S05]  /*19da0*/  BSYNC.RECONVERGENT B4 ;  /* 0x0000000000047941 */ /* 0x000fea0003800200 */
.L_x_12646:
[----:B------:R-:W2:Y:S01]  /*19db0*/  LDL.LU.S16 R127, [R1+0x8] ;  /* 0x00000800017f7983 */ /* 0x000ea20000300600 */
[----:B------:R-:W-:-:S04]  /*19dc0*/  F2FP.F16.F32.PACK_AB R126, RZ, R126 ;  /* 0x0000007eff7e723e */ /* 0x000fc800000000ff */
[----:B--2---:R-:W-:-:S05]  /*19dd0*/  PRMT R126, R127, 0x5410, R126 ;  /* 0x000054107f7e7816 */ /* 0x004fca000000007e */
[----:B------:R0:W-:Y:S01]  /*19de0*/  STL [R1+0x10], R126 ;  /* 0x0000107e01007387 */ /* 0x0001e20000100800 */
[----:B------:R-:W-:Y:S05]  /*19df0*/  BRA `(.L_x_12648) ;  /* 0x00000000000c7947 */ /* 0x000fea0003800000 */
.L_x_12645:
[----:B------:R-:W2:Y:S02]  /*19e00*/  LDL.LU.S16 R126, [R1+0x8] ;  /* 0x00000800017e7983 */ /* 0x000ea40000300600 */
[----:B--2---:R-:W-:-:S05]  /*19e10*/  PRMT R126, R126, 0x5410, RZ ;  /* 0x000054107e7e7816 */ /* 0x004fca00000000ff */
[----:B------:R1:W-:Y:S02]  /*19e20*/  STL [R1+0x10], R126 ;  /* 0x0000107e01007387 */ /* 0x0003e40000100800 */
.L_x_12648:
[----:B------:R-:W-:Y:S05]  /*19e30*/  BSYNC.RECONVERGENT B3 ;  /* 0x0000000000037941 */ /* 0x000fea0003800200 */
.L_x_12644:
        /* <DEDUP_REMOVED lines=18> */
.L_x_12652:
[----:B------:R-:W-:Y:S05]  /*19f60*/  BSYNC.RECONVERGENT B4 ;  /* 0x0000000000047941 */ /* 0x000fea0003800200 */
.L_x_12651:
[----:B------:R-:W-:-:S05]  /*19f70*/  F2FP.F16.F32.PACK_AB R126, RZ, R251 ;  /* 0x000000fbff7e723e */ /* 0x000fca00000000ff */
[----:B------:R0:W-:Y:S01]  /*19f80*/  STL [R1+0x8], R126 ;  /* 0x0000087e01007387 */ /* 0x0001e20000100800 */
[----:B------:R-:W-:Y:S05]  /*19f90*/  BRA `(.L_x_12653) ;  /* 0x0000000000047947 */ /* 0x000fea0003800000 */
.L_x_12650:
[----:B------:R1:W-:Y:S02]  /*19fa0*/  STL.S16 [R1+0x8], RZ ;  /* 0x000008ff01007387 */ /* 0x0003e40000100600 */
.L_x_12653:
[----:B------:R-:W-:Y:S05]  /*19fb0*/  BSYNC.RECONVERGENT B3 ;  /* 0x0000000000037941 */ /* 0x000fea0003800200 */
.L_x_12649:
        /* <DEDUP_REMOVED lines=17> */
[----:B-1----:R-:W-:Y:S05]  /*1a0d0*/  CALL.REL.NOINC `($__internal_16_$__cuda_sm3x_div_rn_noftz_f32_slowpath) ;  /* 0x0000016800907944 */ /* 0x002fea0003c00000 */
[----:B------:R-:W-:-:S07]  /*1a0e0*/  MOV R126, R251 ;  /* 0x000000fb007e7202 */ /* 0x000fce0000000f00 */
.L_x_12657:
[----:B------:R-:W-:Y:S05]  /*1a0f0*/  BSYNC.RECONVERGENT B4 ;  /* 0x0000000000047941 */ /* 0x000fea0003800200 */
.L_x_12656:
[----:B------:R-:W2:Y:S01]  /*1a100*/  LDL.LU.S16 R127, [R1+0x8] ;  /* 0x00000800017f7983 */ /* 0x000ea20000300600 */
[----:B------:R-:W-:-:S04]  /*1a110*/  F2FP.F16.F32.PACK_AB R126, RZ, R126 ;  /* 0x0000007eff7e723e */ /* 0x000fc800000000ff */
[----:B--2---:R-:W-:Y:S01]  /*1a120*/  PRMT R126, R127, 0x5410, R126 ;  /* 0x000054107f7e7816 */ /* 0x004fe2000000007e */
[----:B------:R-:W-:Y:S06]  /*1a130*/  BRA `(.L_x_12658) ;  /* 0x0000000000087947 */ /* 0x000fec0003800000 */
.L_x_12655:
[----:B------:R-:W2:Y:S02]  /*1a140*/  LDL.LU.S16 R127, [R1+0x8] ;  /* 0x00000800017f7983 */ /* 0x000ea40000300600 */
[----:B--2---:R-:W-:-:S07]  /*1a150*/  PRMT R126, R127, 0x5410, RZ ;  /* 0x000054107f7e7816 */ /* 0x004fce00000000ff */
.L_x_12658:
[----:B------:R-:W-:Y:S05]  /*1a160*/  BSYNC.RECONVERGENT B3 ;  /* 0x0000000000037941 */ /* 0x000fea0003800200 */
.L_x_12654:
[----:B------:R-:W-:Y:S02]  /*1a170*/  MOV R127, R126 ;  /* 0x0000007e007f7202 */ /* 0x000fe40000000f00 */
[----:B------:R0:W5:Y:S01]  /*1a180*/  LDL.LU R126, [R1+0x10] ;  /* 0x00001000017e7983 */ /* 0x0001620000300800 */
[----:B------:R-:W-:Y:S05]  /*1a190*/  BRA `(.L_x_12659) ;  /* 0x0000000000107947 */ /* 0x000fea0003800000 */
.L_x_12641:
[----:B------:R-:W0:Y:S02]  /*1a1a0*/  LDCU UR6, c[0x0][0x39c] ;  /* 0x00007380ff0677ac */ /* 0x000e240008000800 */
[----:B0-----:R-:W-:-:S13]  /*1a1b0*/  ISETP.GE.AND P0, PT, R123, UR6, PT ;  /* 0x000000067b007c0c */ /* 0x001fda000bf06270 */
[----:B------:R-:W-:Y:S05]  /*1a1c0*/  @P0 EXIT ;  /* 0x000000000000094d */ /* 0x000fea0003800000 */
[----:B------:R-:W-:-:S07]  /*1a1d0*/  CS2R R126, SRZ ;  /* 0x00000000007e7805 */ /* 0x000fce000001ff00 */
.L_x_12659:
[----:B------:R-:W-:Y:S05]  /*1a1e0*/  BSYNC.RECONVERGENT B2 ;  /* 0x0000000000027941 */ /* 0x000fea0003800200 */
.L_x_12640:
        /* <DEDUP_REMOVED lines=17> */
[----:B01----:R-:W-:Y:S05]  /*1a300*/  CALL.REL.NOINC `($__internal_16_$__cuda_sm3x_div_rn_noftz_f32_slowpath) ;  /* 0x0000016800047944 */ /* 0x003fea0003c00000 */
.L_x_12663:
[----:B------:R-:W-:Y:S05]  /*1a310*/  BSYNC.RECONVERGENT B3 ;  /* 0x0000000000037941 */ /* 0x000fea0003800200 */
.L_x_12662:
        /* <DEDUP_REMOVED lines=17> */
[----:B01----:R-:W-:Y:S05]  /*1a430*/  CALL.REL.NOINC `($__internal_16_$__cuda_sm3x_div_rn_noftz_f32_slowpath) ;  /* 0x0000016400b87944 */ /* 0x003fea0003c00000 */
.L_x_12667:
[----:B------:R-:W-:Y:S05]  /*1a440*/  BSYNC.RECONVERGENT B4 ;  /* 0x0000000000047941 */ /* 0x000fea0003800200 */
.L_x_12666:
[----:B------:R-:W-:-:S04]  /*1a450*/  F2FP.F16.F32.PACK_AB R251, RZ, R251 ;  /* 0x000000fbfffb723e */ /* 0x000fc800000000ff */
[----:B------:R-:W-:Y:S01]  /*1a460*/  PRMT R120, R119, 0x5410, R251 ;  /* 0x0000541077787816 */ /* 0x000fe200000000fb */
[----:B------:R-:W-:Y:S06]  /*1a470*/  BRA `(.L_x_12668) ;  /* 0x0000000000047947 */ /* 0x000fec0003800000 */
.L_x_12665:
[----:B------:R-:W-:-:S07]  /*1a480*/  PRMT R120, R119, 0x5410, RZ ;  /* 0x0000541077787816 */ /* 0x000fce00000000ff */
.L_x_12668:
[----:B------:R-:W-:Y:S05]  /*1a490*/  BSYNC.RECONVERGENT B3 ;  /* 0x0000000000037941 */ /* 0x000fea0003800200 */
.L_x_12664:
        /* <DEDUP_REMOVED lines=17> */
[----:B------:R-:W-:-:S07]  /*1a5b0*/  MOV R119, R251 ;  /* 0x000000fb00777202 */ /* 0x000fce0000000f00 */
.L_x_12672:
[----:B------:R-:W-:Y:S05]  /*1a5c0*/  BSYNC.RECONVERGENT B4 ;  /* 0x0000000000047941 */ /* 0x000fea0003800200 */
.L_x_12671:
[----:B------:R-:W-:Y:S01]  /*1a5d0*/  F2FP.F16.F32.PACK_AB R119, RZ, R119 ;  /* 0x00000077ff77723e */ /* 0x000fe200000000ff */
[----:B------:R-:W-:Y:S06]  /*1a5e0*/  BRA `(.L_x_12673) ;  /* 0x0000000000047947 */ /* 0x000fec0003800000 */
.L_x_12670:
[----:B------:R-:W-:-:S07]  /*1a5f0*/  PRMT R119, RZ, 0x7610, R119 ;  /* 0x00007610ff777816 */ /* 0x000fce0000000077 */
.L_x_12673:
[----:B------:R-:W-:Y:S05]  /*1a600*/  BSYNC.RECONVERGENT B3 ;  /* 0x0000000000037941 */ /* 0x000fea0003800200 */
.L_x_12669:
        /* <DEDUP_REMOVED lines=17> */
[----:B------:R-:W-:-:S07]  /*1a720*/  IMAD.MOV.U32 R121, RZ, RZ, R251 ;  /* 0x000000ffff797224 */ /* 0x000fce00078e00fb */
.L_x_12677:
[----:B------:R-:W-:Y:S05]  /*1a730*/  BSYNC.RECONVERGENT B4 ;  /* 0x0000000000047941 */ /* 0x000fea0003800200 */
.L_x_12676:
[----:B------:R-:W-:-:S04]  /*1a740*/  F2FP.F16.F32.PACK_AB R121, RZ, R121 ;  /* 0x00000079ff79723e */ /* 0x000fc800000000ff */
[----:B------:R-:W-:Y:S01]  /*1a750*/  PRMT R126, R119, 0x5410, R121 ;  /* 0x00005410777e7816 */ /* 0x000fe20000000079 */
[----:B------:R-:W-:Y:S06]  /*1a760*/  BRA `(.L_x_12678) ;  /* 0x0000000000047947 */ /* 0x000fec0003800000 */
.L_x_12675:
[----:B------:R-:W-:-:S07]  /*1a770*/  PRMT R126, R119, 0x5410, RZ ;  /* 0x00005410777e7816 */ /* 0x000fce00000000ff */
.L_x_12678:
[----:B------:R-:W-:Y:S05]  /*1a780*/  BSYNC.RECONVERGENT B3 ;  /* 0x0000000000037941 */ /* 0x000fea0003800200 */
.L_x_12674:
[----:B------:R-:W-:-:S05]  /*1a790*/  MOV R121, R126 ;  /* 0x0000007e00797202 */ /* 0x000fca0000000f00 */
[----:B------:R3:W-:Y:S01]  /*1a7a0*/  STG.E.64 desc[UR4][R124.64+0x100], R120 ;  /* 0x000100787c007986 */ /* 0x0007e2000c101b04 */
[----:B------:R-:W-:Y:S05]  /*1a7b0*/  BRA `(.L_x_12679) ;  /* 0x0000000000107947 */ /* 0x000fea0003800000 */
.L_x_12661:
[----:B------:R-:W2:Y:S02]  /*1a7c0*/  LDCU UR6, c[0x0][0x39c] ;  /* 0x00007380ff0677ac */ /* 0x000ea40008000800 */
[----:B--2---:R-:W-:-:S13]  /*1a7d0*/  ISETP.GE.AND P0, PT, R126, UR6, PT ;  /* 0x000000067e007c0c */ /* 0x004fda000bf06270 */
[----:B------:R-:W-:Y:S05]  /*1a7e0*/  @P0 EXIT ;  /* 0x000000000000094d */ /* 0x000fea0003800000 */
[----:B------:R2:W-:Y:S02]  /*1a7f0*/  STG.E.64 desc[UR4][R124.64+0x100], RZ ;  /* 0x000100ff7c007986 */ /* 0x0005e4000c101b04 */
.L_x_12679:
[----:B------:R-:W-:Y:S05]  /*1a800*/  BSYNC.RECONVERGENT B2 ;  /* 0x0000000000027941 */ /* 0x000fea0003800200 */
.L_x_12660:
[----:B------:R-:W4:Y:S01]  /*1a810*/  S2R R119, SR_TID.X ;  /* 0x0000000000777919 */ /* 0x000f220000002100 */
[----:B------:R-:W5:Y:S01]  /*1a820*/  S2UR UR6, SR_CTAID.X ;  /* 0x00000000000679c3 */ /* 0x000f620000002500 */
[----:B------:R-:W-:Y:S01]  /*1a830*/  BSSY.RECONVERGENT B2, `(.L_x_12680) ;  /* 0x000005d000027945 */ /* 0x000fe20003800200 */
[----:B----4-:R-:W-:-:S04]  /*1a840*/  SHF.L.U32 R119, R119, 0x2, RZ ;  /* 0x0000000277777819 */ /* 0x010fc800000006ff */
[----:B---3--:R-:W-:-:S04]  /*1a850*/  IADD3 R120, PT, PT, R119, 0x100, RZ ;  /* 0x0000010077787810 */ /* 0x008fc80007ffe0ff */
[----:B-----5:R-:W-:-:S13]  /*1a860*/  ISETP.GT.U32.AND P0, PT, R120, UR6, PT ;  /* 0x0000000678007c0c */ /* 0x020fda000bf04070 */
        /* <DEDUP_REMOVED lines=12> */
[----:B012---:R-:W-:Y:S05]  /*1a930*/  CALL.REL.NOINC `($__internal_16_$__cuda_sm3x_div_rn_noftz_f32_slowpath) ;  /* 0x0000016000787944 */ /* 0x007fea0003c00000 */
[----:B------:R-:W-:-:S07]  /*1a940*/  MOV R120, R251 ;  /* 0x000000fb00787202 */ /* 0x000fce0000000f00 */
.L_x_12683:
[----:B------:R-:W-:Y:S05]  /*1a950*/  BSYNC.RECONVERGENT B3 ;  /* 0x0000000000037941 */ /* 0x000fea0003800200 */
.L_x_12682:
[----:B------:R-:W-:Y:S01]  /*1a960*/  F2FP.F16.F32.PACK_AB R115, RZ, R120 ;  /* 0x00000078ff73723e */ /* 0x000fe200000000ff */
[----:B------:R-:W-:Y:S01]  /*1a970*/  VIADD R120, R119, 0x101 ;  /* 0x0000010177787836 */ /* 0x000fe20000000000 */
[----:B------:R-:W-:Y:S04]  /*1a980*/  BSSY.RECONVERGENT B3, `(.L_x_12684) ;  /* 0x0000015000037945 */ /* 0x000fe80003800200 */
        /* <DEDUP_REMOVED lines=15> */
.L_x_12687:
[----:B------:R-:W-:Y:S05]  /*1aa80*/  BSYNC.RECONVERGENT B4 ;  /* 0x0000000000047941 */ /* 0x000fea0003800200 */
.L_x_12686:
[----:B------:R-:W-:-:S04]  /*1aa90*/  F2FP.F16.F32.PACK_AB R120, RZ, R120 ;  /* 0x00000078ff78723e */ /* 0x000fc800000000ff */
[----:B------:R-:W-:Y:S01]  /*1aaa0*/  PRMT R116, R115, 0x5410, R120 ;  /* 0x0000541073747816 */ /* 0x000fe20000000078 */
[----:B------:R-:W-:Y:S06]  /*1aab0*/  BRA `(.L_x_12688) ;  /* 0x0000000000047947 */ /* 0x000fec0003800000 */
.L_x_12685:
[----:B------:R-:W-:-:S07]  /*1aac0*/  PRMT R116, R115, 0x5410, RZ ;  /* 0x0000541073747816 */ /* 0x000fce00000000ff */
.L_x_12688:
[----:B------:R-:W-:Y:S05]  /*1aad0*/  BSYNC.RECONVERGENT B3 ;  /* 0x0000000000037941 */ /* 0x000fea0003800200 */
.L_x_12684:
        /* <DEDUP_REMOVED lines=16> */
.L_x_12692:
[----:B------:R-:W-:Y:S05]  /*1abe0*/  BSYNC.RECONVERGENT B4 ;  /* 0x0000000000047941 */ /* 0x000fea0003800200 */
.L_x_12691:
[----:B------:R-:W-:Y:S01]  /*1abf0*/  F2FP.F16.F32.PACK_AB R115, RZ, R251 ;  /* 0x000000fbff73723e */ /* 0x000fe200000000ff */
[----:B------:R-:W-:Y:S06]  /*1ac00*/  BRA `(.L_x_12693) ;  /* 0x0000000000047947 */ /* 0x000fec0003800000 */
.L_x_12690:
[----:B------:R-:W-:-:S07]  /*1ac10*/  PRMT R115, RZ, 0x7610, R115 ;  /* 0x00007610ff737816 */ /* 0x000fce0000000073 */
.L_x_12693:
[----:B------:R-:W-:Y:S05]  /*1ac20*/  BSYNC.RECONVERGENT B3 ;  /* 0x0000000000037941 */ /* 0x000fea0003800200 */
.L_x_12689:
        /* <DEDUP_REMOVED lines=15> */
[----:B012---:R-:W-:Y:S05]  /*1ad20*/  CALL.REL.NOINC `($__internal_16_$__cuda_sm3x_div_rn_noftz_f32_slowpath) ;  /* 0x0000015c007c7944 */ /* 0x007fea0003c00000 */
.L_x_12697:
[----:B------:R-:W-:Y:S05]  /*1ad30*/  BSYNC.RECONVERGENT B4 ;  /* 0x0000000000047941 */ /* 0x000fea0003800200 */
.L_x_12696:
[----:B------:R-:W-:-:S04]  /*1ad40*/  F2FP.F16.F32.PACK_AB R251, RZ, R251 ;  /* 0x000000fbfffb723e */ /* 0x000fc800000000ff */
[----:B------:R-:W-:Y:S01]  /*1ad50*/  PRMT R126, R115, 0x5410, R251 ;  /* 0x00005410737e7816 */ /* 0x000fe200000000fb */
[----:B------:R-:W-:Y:S06]  /*1ad60*/  BRA `(.L_x_12698) ;  /* 0x0000000000047947 */ /* 0x000fec0003800000 */
.L_x_12695:
[----:B------:R-:W-:-:S07]  /*1ad70*/  PRMT R126, R115, 0x5410, RZ ;  /* 0x00005410737e7816 */ /* 0x000fce00000000ff */
.L_x_12698:
[----:B------:R-:W-:Y:S05]  /*1ad80*/  BSYNC.RECONVERGENT B3 ;  /* 0x0000000000037941 */ /* 0x000fea0003800200 */
.L_x_12694:
[----:B------:R-:W-:-:S05]  /*1ad90*/  MOV R117, R126 ;  /* 0x0000007e00757202 */ /* 0x000fca0000000f00 */
[----:B------:R3:W-:Y:S01]  /*1ada0*/  STG.E.64 desc[UR4][R124.64+0x200], R116 ;  /* 0x000200747c007986 */ /* 0x0007e2000c101b04 */
[----:B------:R-:W-:Y:S05]  /*1adb0*/  BRA `(.L_x_12699) ;  /* 0x0000000000107947 */ /* 0x000fea0003800000 */
.L_x_12681:
[----:B------:R-:W3:Y:S02]  /*1adc0*/  LDCU UR7, c[0x0][0x39c] ;  /* 0x00007380ff0777ac */ /* 0x000ee40008000800 */
[----:B---3--:R-:W-:-:S13]  /*1add0*/  ISETP.GE.AND P0, PT, R120, UR7, PT ;  /* 0x0000000778007c0c */ /* 0x008fda000bf06270 */
[----:B------:R-:W-:Y:S05]  /*1ade0*/  @P0 EXIT ;  /* 0x000000000000094d */ /* 0x000fea0003800000 */
[----:B------:R4:W-:Y:S02]  /*1adf0*/  STG.E.64 desc[UR4][R124.64+0x200], RZ ;  /* 0x000200ff7c007986 */ /* 0x0009e4000c101b04 */
.L_x_12699:
[----:B------:R-:W-:Y:S05]  /*1ae00*/  BSYNC.RECONVERGENT B2 ;  /* 0x0000000000027941 */ /* 0x000fea0003800200 */
.L_x_12680:
        /* <DEDUP_REMOVED lines=15> */
[----:B012-4-:R-:W-:Y:S05]  /*1af00*/  CALL.REL.NOINC `($__internal_16_$__cuda_sm3x_div_rn_noftz_f32_slowpath) ;  /* 0x0000015c00047944 */ /* 0x017fea0003c00000 */
.L_x_12703:
[----:B------:R-:W-:Y:S05]  /*1af10*/  BSYNC.RECONVERGENT B3 ;  /* 0x0000000000037941 */ /* 0x000fea0003800200 */
.L_x_12702:
[----:B------:R-:W-:Y:S01]  /*1af20*/  IADD3 R111, PT, PT, R119, 0x181, RZ ;  /* 0x00000181776f7810 */ /* 0x000fe20007ffe0ff */
[----:B------:R-:W-:Y:S03]  /*1af30*/  BSSY.RECONVERGENT B3, `(.L_x_12704) ;  /* 0x0000015000037945 */ /* 0x000fe60003800200 */
[----:B------:R-:W-:Y:S02]  /*1af40*/  ISETP.GT.U32.AND P0, PT, R111, UR6, PT ;  /* 0x000000066f007c0c */ /* 0x000fe4000bf04070 */
[----:B------:R-:W-:-:S11]  /*1af50*/  F2FP.F16.F32.PACK_AB R111, RZ, R251 ;  /* 0x000000fbff6f723e */ /* 0x000fd600000000ff */
        /* <DEDUP_REMOVED lines=13> */
.L_x_12707:
[----:B------:R-:W-:Y:S05]  /*1b030*/  BSYNC.RECONVERGENT B4 ;  /* 0x0000000000047941 */ /* 0x000fea0003800200 */
.L_x_12706:
[----:B------:R-:W-:-:S04]  /*1b040*/  F2FP.F16.F32.PACK_AB R251, RZ, R251 ;  /* 0x000000fbfffb723e */ /* 0x000fc800000000ff */
[----:B------:R-:W-:Y:S01]  /*1b050*/  PRMT R112, R111, 0x5410, R251 ;  /* 0x000054106f707816 */ /* 0x000fe200000000fb */
[----:B------:R-:W-:Y:S06]  /*1b060*/  BRA `(.L_x_12708) ;  /* 0x0000000000047947 */ /* 0x000fec0003800000 */
.L_x_12705:
[----:B------:R-:W-:-:S07]  /*1b070*/  PRMT R112, R111, 0x5410, RZ ;  /* 0x000054106f707816 */ /* 0x000fce00000000ff */
.L_x_12708:
[----:B------:R-:W-:Y:S05]  /*1b080*/  BSYNC.RECONVERGENT B3 ;  /* 0x0000000000037941 */ /* 0x000fea0003800200 */
.L_x_12704:
        /* <DEDUP_REMOVED lines=16> */
.L_x_12712:
[----:B------:R-:W-:Y:S05]  /*1b190*/  BSYNC.RECONVERGENT B4 ;  /* 0x0000000000047941 */ /* 0x000fea0003800200 */
.L_x_12711:
[----:B------:R-:W-:Y:S01]  /*1b1a0*/  F2FP.F16.F32.PACK_AB R111, RZ, R251 ;  /* 0x000000fbff6f723e */ /* 0x000fe200000000ff */
[----:B------:R-:W-:Y:S06]  /*1b1b0*/  BRA `(.L_x_12713) ;  /* 0x0000000000047947 */ /* 0x000fec0003800000 */
.L_x_12710:
[----:B------:R-:W-:-:S07]  /*1b1c0*/  PRMT R111, RZ, 0x7610, R111 ;  /* 0x00007610ff6f7816 */ /* 0x000fce000000006f */
.L_x_12713:
[----:B------:R-:W-:Y:S05]  /*1b1d0*/  BSYNC.RECONVERGENT B3 ;  /* 0x0000000000037941 */ /* 0x000fea0003800200 */
.L_x_12709:
        /* <DEDUP_REMOVED lines=16> */
.L_x_12717:
[----:B------:R-:W-:Y:S05]  /*1b2e0*/  BSYNC.RECONVERGENT B4 ;  /* 0x0000000000047941 */ /* 0x000fea0003800200 */
.L_x_12716:
[----:B------:R-:W-:-:S04]  /*1b2f0*/  F2FP.F16.F32.PACK_AB R251, RZ, R251 ;  /* 0x000000fbfffb723e */ /* 0x000fc800000000ff */
[----:B------:R-:W-:Y:S01]  /*1b300*/  PRMT R126, R111, 0x5410, R251 ;  /* 0x000054106f7e7816 */ /* 0x000fe200000000fb */
[----:B------:R-:W-:Y:S06]  /*1b310*/  BRA `(.L_x_12718) ;  /* 0x0000000000047947 */ /* 0x000fec0003800000 */
.L_x_12715:
[----:B------:R-:W-:-:S07]  /*1b320*/  PRMT R126, R111, 0x5410, RZ ;  /* 0x000054106f7e7816 */ /* 0x000fce00000000ff */
.L_x_12718:
[----:B------:R-:W-:Y:S05]  /*1b330*/  BSYNC.RECONVERGENT B3 ;  /* 0x0000000000037941 */ /* 0x000fea0003800200 */
.L_x_12714:
[----:B------:R-:W-:-:S05]  /*1b340*/  MOV R113, R126 ;  /* 0x0000007e00717202 */ /* 0x000fca0000000f00 */
[----:B------:R3:W-:Y:S01]  /*1b350*/  STG.E.64 desc[UR4][R124.64+0x300], R112 ;  /* 0x000300707c007986 */ /* 0x0007e2000c101b04 */
[----:B------:R-:W-:Y:S05]  /*1b360*/  BRA `(.L_x_12719) ;  /* 0x0000000000107947 */ /* 0x000fea0003800000 */
.L_x_12701:
[----:B------:R-:W5:Y:S02]  /*1b370*/  LDCU UR7, c[0x0][0x39c] ;  /* 0x00007380ff0777ac */ /* 0x000f640008000800 */
[----:B-----5:R-:W-:-:S13]  /*1b380*/  ISETP.GE.AND P0, PT, R115, UR7, PT ;  /* 0x0000000773007c0c */ /* 0x020fda000bf06270 */
[----:B------:R-:W-:Y:S05]  /*1b390*/  @P0 EXIT ;  /* 0x000000000000094d */ /* 0x000fea0003800000 */
[----:B------:R0:W-:Y:S02]  /*1b3a0*/  STG.E.64 desc[UR4][R124.64+0x300], RZ ;  /* 0x000300ff7c007986 */ /* 0x0001e4000c101b04 */
.L_x_12719:
[----:B------:R-:W-:Y:S05]  /*1b3b0*/  BSYNC.RECONVERGENT B2 ;  /* 0x0000000000027941 */ /* 0x000fea0003800200 */
.L_x_12700:
        /* <DEDUP_REMOVED lines=15> */
[----:B012-4-:R-:W-:Y:S05]  /*1b4b0*/  CALL.REL.NOINC `($__internal_16_$__cuda_sm3x_div_rn_noftz_f32_slowpath) ;  /* 0x0000015400987944 */ /* 0x017fea0003c00000 */
.L_x_12723:
[----:B------:R-:W-:Y:S05]  /*1b4c0*/  BSYNC.RECONVERGENT B3 ;  /* 0x0000000000037941 */ /* 0x000fea0003800200 */
.L_x_12722:
        /* <DEDUP_REMOVED lines=17> */
.L_x_12727:
[----:B------:R-:W-:Y:S05]  /*1b5e0*/  BSYNC.RECONVERGENT B4 ;  /* 0x0000000000047941 */ /* 0x000fea0003800200 */
.L_x_12726:
[----:B------:R-:W-:-:S04]  /*1b5f0*/  F2FP.F16.F32.PACK_AB R251, RZ, R251 ;  /* 0x000000fbfffb723e */ /* 0x000fc800000000ff */
[----:B------:R-:W-:Y:S01]  /*1b600*/  PRMT R108, R107, 0x5410, R251 ;  /* 0x000054106b6c7816 */ /* 0x000fe200000000fb */
[----:B------:R-:W-:Y:S06]  /*1b610*/  BRA `(.L_x_12728) ;  /* 0x0000000000047947 */ /* 0x000fec0003800000 */
.L_x_12725:
[----:B------:R-:W-:-:S07]  /*1b620*/  PRMT R108, R107, 0x5410, RZ ;  /* 0x000054106b6c7816 */ /* 0x000fce00000000ff */
.L_x_12728:
[----:B------:R-:W-:Y:S05]  /*1b630*/  BSYNC.RECONVERGENT B3 ;  /* 0x0000000000037941 */ /* 0x000fea0003800200 */
.L_x_12724:
        /* <DEDUP_REMOVED lines=16> */
.L_x_12732:
[----:B------:R-:W-:Y:S05]  /*1b740*/  BSYNC.RECONVERGENT B4 ;  /* 0x0000000000047941 */ /* 0x000fea0003800200 */
.L_x_12731:
[----:B------:R-:W-:Y:S01]  /*1b750*/  F2FP.F16.F32.PACK_AB R107, RZ, R251 ;  /* 0x000000fbff6b723e */ /* 0x000fe200000000ff */
[----:B------:R-:W-:Y:S06]  /*1b760*/  BRA `(.L_x_12733) ;  /* 0x0000000000047947 */ /* 0x000fec0003800000 */
.L_x_12730:
[----:B------:R-:W-:-:S07]  /*1b770*/  PRMT R107, RZ, 0x7610, R107 ;  /* 0x00007610ff6b7816 */ /* 0x000fce000000006b */
.L_x_12733:
[----:B------:R-:W-:Y:S05]  /*1b780*/  BSYNC.RECONVERGENT B3 ;  /* 0x0000000000037941 */ /* 0x000fea0003800200 */
.L_x_12729:
        /* <DEDUP_REMOVED lines=16> */
.L_x_12737:
[----:B------:R-:W-:Y:S05]  /*1b890*/  BSYNC.RECONVERGENT B4 ;  /* 0x0000000000047941 */ /* 0x000fea0003800200 */
.L_x_12736:
[----:B------:R-:W-:-:S04]  /*1b8a0*/  F2FP.F16.F32.PACK_AB R251, RZ, R251 ;  /* 0x000000fbfffb723e */ /* 0x000fc800000000ff */
[----:B------:R-:W-:Y:S01]  /*1b8b0*/  PRMT R126, R107, 0x5410, R251 ;  /* 0x000054106b7e7816 */ /* 0x000fe200000000fb */
[----:B------:R-:W-:Y:S06]  /*1b8c0*/  BRA `(.L_x_12738) ;  /* 0x0000000000047947 */ /* 0x000fec0003800000 */
.L_x_12735:
[----:B------:R-:W-:-:S07]  /*1b8d0*/  PRMT R126, R107, 0x5410, RZ ;  /* 0x000054106b7e7816 */ /* 0x000fce00000000ff */
.L_x_12738:
[----:B------:R-:W-:Y:S05]  /*1b8e0*/  BSYNC.RECONVERGENT B3 ;  /* 0x0000000000037941 */ /* 0x000fea0003800200 */
.L_x_12734:
[----:B------:R-:W-:-:S05]  /*1b8f0*/  MOV R109, R126 ;  /* 0x0000007e006d7202 */ /* 0x000fca0000000f00 */
[----:B------:R3:W-:Y:S01]  /*1b900*/  STG.E.64 desc[UR4][R124.64+0x400], R108 ;  /* 0x0004006c7c007986 */ /* 0x0007e2000c101b04 */
[----:B------:R-:W-:Y:S05]  /*1b910*/  BRA `(.L_x_12739) ;  /* 0x0000000000107947 */ /* 0x000fea0003800000 */
.L_x_12721:
[----:B------:R-:W5:Y:S02]  /*1b920*/  LDCU UR7, c[0x0][0x39c] ;  /* 0x00007380ff0777ac */ /* 0x000f640008000800 */
[----:B-----5:R-:W-:-:S13]  /*1b930*/  ISETP.GE.AND P0, PT, R111, UR7, PT ;  /* 0x000000076f007c0c */ /* 0x020fda000bf06270 */
[----:B------:R-:W-:Y:S05]  /*1b940*/  @P0 EXIT ;  /* 0x000000000000094d */ /* 0x000fea0003800000 */
[----:B------:R0:W-:Y:S02]  /*1b950*/  STG.E.64 desc[UR4][R124.64+0x400], RZ ;  /* 0x000400ff7c007986 */ /* 0x0001e4000c101b04 */
.L_x_12739:
[----:B------:R-:W-:Y:S05]  /*1b960*/  BSYNC.RECONVERGENT B2 ;  /* 0x0000000000027941 */ /* 0x000fea0003800200 */
.L_x_12720:
        /* <DEDUP_REMOVED lines=16> */
.L_x_12743:
[----:B------:R-:W-:Y:S05]  /*1ba70*/  BSYNC.RECONVERGENT B3 ;  /* 0x0000000000037941 */ /* 0x000fea0003800200 */
.L_x_12742:
        /* <DEDUP_REMOVED lines=17> */
.L_x_12747:
[----:B------:R-:W-:Y:S05]  /*1bb90*/  BSYNC.RECONVERGENT B4 ;  /* 0x0000000000047941 */ /* 0x000fea0003800200 */
.L_x_12746:
[----:B------:R-:W-:-:S04]  /*1bba0*/  F2FP.F16.F32.PACK_AB R251, RZ, R251 ;  /* 0x000000fbfffb723e */ /* 0x000fc800000000ff */
[----:B------:R-:W-:Y:S01]  /*1bbb0*/  PRMT R103, R103, 0x5410, R251 ;  /* 0x0000541067677816 */ /* 0x000fe200000000fb */
[----:B------:R-:W-:Y:S06]  /*1bbc0*/  BRA `(.L_x_12748) ;  /* 0x0000000000047947 */ /* 0x000fec0003800000 */
.L_x_12745:
[----:B------:R-:W-:-:S07]  /*1bbd0*/  PRMT R103, R103, 0x5410, RZ ;  /* 0x0000541067677816 */ /* 0x000fce00000000ff */
.L_x_12748:
[----:B------:R-:W-:Y:S05]  /*1bbe0*/  BSYNC.RECONVERGENT B3 ;  /* 0x0000000000037941 */ /* 0x000fea0003800200 */
.L_x_12744:
        /* <DEDUP_REMOVED lines=16> */
.L_x_12752:
[----:B------:R-:W-:Y:S05]  /*1bcf0*/  BSYNC.RECONVERGENT B4 ;  /* 0x0000000000047941 */ /* 0x000fea0003800200 */
.L_x_12751:
[----:B------:R-:W-:Y:S01]  /*1bd00*/  F2FP.F16.F32.PACK_AB R104, RZ, R251 ;  /* 0x000000fbff68723e */ /* 0x000fe200000000ff */
[----:B------:R-:W-:Y:S06]  /*1bd10*/  BRA `(.L_x_12753) ;  /* 0x0000000000047947 */ /* 0x000fec0003800000 */
.L_x_12750:
[----:B------:R-:W-:-:S07]  /*1bd20*/  PRMT R104, RZ, 0x7610, R104 ;  /* 0x00007610ff687816 */ /* 0x000fce0000000068 */
.L_x_12753:
[----:B------:R-:W-:Y:S05]  /*1bd30*/  BSYNC.RECONVERGENT B3 ;  /* 0x0000000000037941 */ /* 0x000fea0003800200 */
.L_x_12749:
        /* <DEDUP_REMOVED lines=16> */
.L_x_12757:
[----:B------:R-:W-:Y:S05]  /*1be40*/  BSYNC.RECONVERGENT B4 ;  /* 0x0000000000047941 */ /* 0x000fea0003800200 */
.L_x_12756:
[----:B------:R-:W-:-:S04]  /*1be50*/  F2FP.F16.F32.PACK_AB R251, RZ, R251 ;  /* 0x000000fbfffb723e */ /* 0x000fc800000000ff */
[----:B------:R-:W-:Y:S01]  /*1be60*/  PRMT R126, R104, 0x5410, R251 ;  /* 0x00005410687e7816 */ /* 0x000fe200000000fb */
[----:B------:R-:W-:Y:S06]  /*1be70*/  BRA `(.L_x_12758) ;  /* 0x0000000000047947 */ /* 0x000fec0003800000 */
.L_x_12755:
[----:B------:R-:W-:-:S07]  /*1be80*/  PRMT R126, R104, 0x5410, RZ ;  /* 0x00005410687e7816 */ /* 0x000fce00000000ff */
.L_x_12758:
[----:B------:R-:W-:Y:S05]  /*1be90*/  BSYNC.RECONVERGENT B3 ;  /* 0x0000000000037941 */ /* 0x000fea0003800200 */
.L_x_12754:
[----:B------:R-:W-:Y:S02]  /*1bea0*/  MOV R104, R103 ;  /* 0x0000006700687202 */ /* 0x000fe40000000f00 */
[----:B------:R-:W-:-:S05]  /*1beb0*/  MOV R105, R126 ;  /* 0x0000007e00697202 */ /* 0x000fca0000000f00 */
[----:B------:R3:W-:Y:S01]  /*1bec0*/  STG.E.64 desc[UR4][R124.64+0x500], R104 ;  /* 0x000500687c007986 */ /* 0x0007e2000c101b04 */
[----:B------:R-:W-:Y:S05]  /*1bed0*/  BRA `(.L_x_12759) ;  /* 0x0000000000107947 */ /* 0x000fea0003800000 */
.L_x_12741:
[----:B------:R-:W5:Y:S02]  /*1bee0*/  LDCU UR7, c[0x0][0x39c] ;  /* 0x00007380ff0777ac */ /* 0x000f640008000800 */
[----:B-----5:R-:W-:-:S13]  /*1bef0*/  ISETP.GE.AND P0, PT, R107, UR7, PT ;  /* 0x000000076b007c0c */ /* 0x020fda000bf06270 */
[----:B------:R-:W-:Y:S05]  /*1bf00*/  @P0 EXIT ;  /* 0x000000000000094d */ /* 0x000fea0003800000 */
[----:B------:R0:W-:Y:S02]  /*1bf10*/  STG.E.64 desc[UR4][R124.64+0x500], RZ ;  /* 0x000500ff7c007986 */ /* 0x0001e4000c101b04 */
.L_x_12759:
[----:B------:R-:W-:Y:S05]  /*1bf20*/  BSYNC.RECONVERGENT B2 ;  /* 0x0000000000027941 */ /* 0x000fea0003800200 */
.L_x_12740:
        /* <DEDUP_REMOVED lines=16> */
.L_x_12763:
[----:B------:R-:W-:Y:S05]  /*1c030*/  BSYNC.RECONVERGENT B3 ;  /* 0x0000000000037941 */ /* 0x000fea0003800200 */
.L_x_12762:
        /* <DEDUP_REMOVED lines=17> */
.L_x_12767:
[----:B------:R-:W-:Y:S05]  /*1c150*/  BSYNC.RECONVERGENT B4 ;  /* 0x0000000000047941 */ /* 0x000fea0003800200 */
.L_x_12766:
[----:B------:R-:W-:-:S04]  /*1c160*/  F2FP.F16.F32.PACK_AB R251, RZ, R251 ;  /* 0x000000fbfffb723e */ /* 0x000fc800000000ff */
[----:B------:R-:W-:Y:S01]  /*1c170*/  PRMT R99, R99, 0x5410, R251 ;  /* 0x0000541063637816 */ /* 0x000fe200000000fb */
[----:B------:R-:W-:Y:S06]  /*1c180*/  BRA `(.L_x_12768) ;  /* 0x0000000000047947 */ /* 0x000fec0003800000 */
.L_x_12765:
[----:B------:R-:W-:-:S07]  /*1c190*/  PRMT R99, R99, 0x5410, RZ ;  /* 0x0000541063637816 */ /* 0x000fce00000000ff */
.L_x_12768:
[----:B------:R-:W-:Y:S05]  /*1c1a0*/  BSYNC.RECONVERGENT B3 ;  /* 0x0000000000037941 */ /* 0x000fea0003800200 */
.L_x_12764:
        /* <DEDUP_REMOVED lines=16> */
.L_x_12772:
[----:B------:R-:W-:Y:S05]  /*1c2b0*/  BSYNC.RECONVERGENT B4 ;  /* 0x0000000000047941 */ /* 0x000fea0003800200 */
.L_x_12771:
[----:B------:R-:W-:Y:S01]  /*1c2c0*/  F2FP.F16.F32.PACK_AB R100, RZ, R251 ;  /* 0x000000fbff64723e */ /* 0x000fe200000000ff */
[----:B------:R-:W-:Y:S06]  /*1c2d0*/  BRA `(.L_x_12773) ;  /* 0x0000000000047947 */ /* 0x000fec0003800000 */
.L_x_12770:
[----:B------:R-:W-:-:S07]  /*1c2e0*/  PRMT R100, RZ, 0x7610, R100 ;  /* 0x00007610ff647816 */ /* 0x000fce0000000064 */
.L_x_12773:
[----:B------:R-:W-:Y:S05]  /*1c2f0*/  BSYNC.RECONVERGENT B3 ;  /* 0x0000000000037941 */ /* 0x000fea0003800200 */
.L_x_12769:
        /* <DEDUP_REMOVED lines=16> */
.L_x_12777:
[----:B------:R-:W-:Y:S05]  /*1c400*/  BSYNC.RECONVERGENT B4 ;  /* 0x0000000000047941 */ /* 0x000fea0003800200 */
.L_x_12776:
[----:B------:R-:W-:-:S04]  /*1c410*/  F2FP.F16.F32.PACK_AB R251, RZ, R251 ;  /* 0x000000fbfffb723e */ /* 0x000fc800000000ff */
[----:B------:R-:W-:Y:S01]  /*1c420*/  PRMT R126, R100, 0x5410, R251 ;  /* 0x00005410647e7816 */ /* 0x000fe200000000fb */
[----:B------:R-:W-:Y:S06]  /*1c430*/  BRA `(.L_x_12778) ;  /* 0x0000000000047947 */ /* 0x000fec0003800000 */
.L_x_12775:
[----:B------:R-:W-:-:S07]  /*1c440*/  PRMT R126, R100, 0x5410, RZ ;  /* 0x00005410647e7816 */ /* 0x000fce00000000ff */
.L_x_12778:
[----:B------:R-:W-:Y:S05]  /*1c450*/  BSYNC.RECONVERGENT B3 ;  /* 0x0000000000037941 */ /* 0x000fea0003800200 */
.L_x_12774:
[----:B------:R-:W-:Y:S02]  /*1c460*/  MOV R100, R99 ;  /* 0x0000006300647202 */ /* 0x000fe40000000f00 */
[----:B------:R-:W-:-:S05]  /*1c470*/  MOV R101, R126 ;  /* 0x0000007e00657202 */ /* 0x000fca0000000f00 */
[----:B------:R3:W-:Y:S01]  /*1c480*/  STG.E.64 desc[UR4][R124.64+0x600], R100 ;  /* 0x000600647c007986 */ /* 0x0007e2000c101b04 */
[----:B------:R-:W-:Y:S05]  /*1c490*/  BRA `(.L_x_12779) ;  /* 0x0000000000107947 */ /* 0x000fea0003800000 */
.L_x_12761:
[----:B------:R-:W5:Y:S02]  /*1c4a0*/  LDCU UR7, c[0x0][0x39c] ;  /* 0x00007380ff0777ac */ /* 0x000f640008000800 */
[----:B-----5:R-:W-:-:S13]  /*1c4b0*/  ISETP.GE.AND P0, PT, R103, UR7, PT ;  /* 0x0000000767007c0c */ /* 0x020fda000bf06270 */
[----:B------:R-:W-:Y:S05]  /*1c4c0*/  @P0 EXIT ;  /* 0x000000000000094d */ /* 0x000fea0003800000 */
[----:B------:R0:W-:Y:S02]  /*1c4d0*/  STG.E.64 desc[UR4][R124.64+0x600], RZ ;  /* 0x000600ff7c007986 */ /* 0x0001e4000c101b04 */
.L_x_12779:
[----:B------:R-:W-:Y:S05]  /*1c4e0*/  BSYNC.RECONVERGENT B2 ;  /* 0x0000000000027941 */ /* 0x000fea0003800200 */
.L_x_12760:
        /* <DEDUP_REMOVED lines=16> */
.L_x_12783:
[----:B------:R-:W-:Y:S05]  /*1c5f0*/  BSYNC.RECONVERGENT B3 ;  /* 0x0000000000037941 */ /* 0x000fea0003800200 */
.L_x_12782:
[----:B------:R-:W-:Y:S01]  /*1c600*/  VIADD R95, R119, 0x381 ;  /* 0x00000381775f7836 */ /* 0x000fe20000000000 */
[----:B------:R-:W-:Y:S04]  /*1c610*/  BSSY.RECONVERGENT B3, `(.L_x_12784) ;  /* 0x0000015000037945 */ /* 0x000fe80003800200 */
        /* <DEDUP_REMOVED lines=15> */
.L_x_12787:
[----:B------:R-:W-:Y:S05]  /*1c710*/  BSYNC.RECONVERGENT B4 ;  /* 0x0000000000047941 */ /* 0x000fea0003800200 */
.L_x_12786:
[----:B------:R-:W-:-:S04]  /*1c720*/  F2FP.F16.F32.PACK_AB R251, RZ, R251 ;  /* 0x000000fbfffb723e */ /* 0x000fc800000000ff */
[----:B------:R-:W-:Y:S01]  /*1c730*/  PRMT R95, R95, 0x5410, R251 ;  /* 0x000054105f5f7816 */ /* 0x000fe200000000fb */
[----:B------:R-:W-:Y:S06]  /*1c740*/  BRA `(.L_x_12788) ;  /* 0x0000000000047947 */ /* 0x000fec0003800000 */
.L_x_12785:
[----:B------:R-:W-:-:S07]  /*1c750*/  PRMT R95, R95, 0x5410, RZ ;  /* 0x000054105f5f7816 */ /* 0x000fce00000000ff */
.L_x_12788:
[----:B------:R-:W-:Y:S05]  /*1c760*/  BSYNC.RECONVERGENT B3 ;  /* 0x0000000000037941 */ /* 0x000fea0003800200 */
.L_x_12784:
        /* <DEDUP_REMOVED lines=16> */
.L_x_12792:
[----:B------:R-:W-:Y:S05]  /*1c870*/  BSYNC.RECONVERGENT B4 ;  /* 0x0000000000047941 */ /* 0x000fea0003800200 */
.L_x_12791:
[----:B------:R-:W-:Y:S01]  /*1c880*/  F2FP.F16.F32.PACK_AB R96, RZ, R251 ;  /* 0x000000fbff60723e */ /* 0x000fe200000000ff */
[----:B------:R-:W-:Y:S06]  /*1c890*/  BRA `(.L_x_12793) ;  /* 0x0000000000047947 */ /* 0x000fec0003800000 */
.L_x_12790:
[----:B------:R-:W-:-:S07]  /*1c8a0*/  PRMT R96, RZ, 0x7610, R96 ;  /* 0x00007610ff607816 */ /* 0x000fce0000000060 */
.L_x_12793:
[----:B------:R-:W-:Y:S05]  /*1c8b0*/  BSYNC.RECONVERGENT B3 ;  /* 0x0000000000037941 */ /* 0x000fea0003800200 */
.L_x_12789:
        /* <DEDUP_REMOVED lines=16> */
.L_x_12797:
[----:B------:R-:W-:Y:S05]  /*1c9c0*/  BSYNC.RECONVERGENT B4 ;  /* 0x0000000000047941 */ /* 0x000fea0003800200 */
.L_x_12796:
[----:B------:R-:W-:-:S04]  /*1c9d0*/  F2FP.F16.F32.PACK_AB R251, RZ, R251 ;  /* 0x000000fbfffb723e */ /* 0x000fc800000000ff */
[----:B------:R-:W-:Y:S01]  /*1c9e0*/  PRMT R126, R96, 0x5410, R251 ;  /* 0x00005410607e7816 */ /* 0x000fe200000000fb */
[----:B------:R-:W-:Y:S06]  /*1c9f0*/  BRA `(.L_x_12798) ;  /* 0x0000000000047947 */ /* 0x000fec0003800000 */
.L_x_12795:
[----:B------:R-:W-:-:S07]  /*1ca00*/  PRMT R126, R96, 0x5410, RZ ;  /* 0x00005410607e7816 */ /* 0x000fce00000000ff */
.L_x_12798:
[----:B------:R-:W-:Y:S05]  /*1ca10*/  BSYNC.RECONVERGENT B3 ;  /* 0x0000000000037941 */ /* 0x000fea0003800200 */
.L_x_12794:
[----:B------:R-:W-:Y:S01]  /*1ca20*/  IMAD.MOV.U32 R96, RZ, RZ, R95 ;  /* 0x000000ffff607224 */ /* 0x000fe200078e005f */
[----:B------:R-:W-:-:S05]  /*1ca30*/  MOV R97, R126 ;  /* 0x0000007e00617202 */ /* 0x000fca0000000f00 */
[----:B------:R3:W-:Y:S01]  /*1ca40*/  STG.E.64 desc[UR4][R124.64+0x700], R96 ;  /* 0x000700607c007986 */ /* 0x0007e2000c101b04 */
[----:B------:R-:W-:Y:S05]  /*1ca50*/  BRA `(.L_x_12799) ;  /* 0x0000000000107947 */ /* 0x000fea0003800000 */
.L_x_12781:
[----:B------:R-:W5:Y:S02]  /*1ca60*/  LDCU UR7, c[0x0][0x39c] ;  /* 0x00007380ff0777ac */ /* 0x000f640008000800 */
[----:B-----5:R-:W-:-:S13]  /*1ca70*/  ISETP.GE.AND P0, PT, R99, UR7, PT ;  /* 0x0000000763007c0c */ /* 0x020fda000bf06270 */
[----:B------:R-:W-:Y:S05]  /*1ca80*/  @P0 EXIT ;  /* 0x000000000000094d */ /* 0x000fea0003800000 */
[----:B------:R0:W-:Y:S02]  /*1ca90*/  STG.E.64 desc[UR4][R124.64+0x700], RZ ;  /* 0x000700ff7c007986 */ /* 0x0001e4000c101b04 */
.L_x_12799:
[----:B------:R-:W-:Y:S05]  /*1caa0*/  BSYNC.RECONVERGENT B2 ;  /* 0x0000000000027941 */ /* 0x000fea0003800200 */
.L_x_12780:
        /* <DEDUP_REMOVED lines=16> */
.L_x_12803:
[----:B------:R-:W-:Y:S05]  /*1cbb0*/  BSYNC.RECONVERGENT B3 ;  /* 0x0000000000037941 */ /* 0x000fea0003800200 */
.L_x_12802:
        /* <DEDUP_REMOVED lines=17> */
.L_x_12807:
[----:B------:R-:W-:Y:S05]  /*1ccd0*/  BSYNC.RECONVERGENT B4 ;  /* 0x0000000000047941 */ /* 0x000fea0003800200 */
.L_x_12806:
[----:B------:R-:W-:-:S04]  /*1cce0*/  F2FP.F16.F32.PACK_AB R251, RZ, R251 ;  /* 0x000000fbfffb723e */ /* 0x000fc800000000ff */
[----:B------:R-:W-:Y:S01]  /*1ccf0*/  PRMT R91, R91, 0x5410, R251 ;  /* 0x000054105b5b7816 */ /* 0x000fe200000000fb */
[----:B------:R-:W-:Y:S06]  /*1cd00*/  BRA `(.L_x_12808) ;  /* 0x0000000000047947 */ /* 0x000fec0003800000 */
.L_x_12805:
[----:B------:R-:W-:-:S07]  /*1cd10*/  PRMT R91, R91, 0x5410, RZ ;  /* 0x000054105b5b7816 */ /* 0x000fce00000000ff */
.L_x_12808:
[----:B------:R-:W-:Y:S05]  /*1cd20*/  BSYNC.RECONVERGENT B3 ;  /* 0x0000000000037941 */ /* 0x000fea0003800200 */
.L_x_12804:
        /* <DEDUP_REMOVED lines=16> */
.L_x_12812:
[----:B------:R-:W-:Y:S05]  /*1ce30*/  BSYNC.RECONVERGENT B4 ;  /* 0x0000000000047941 */ /* 0x000fea0003800200 */
.L_x_12811:
[----:B------:R-:W-:Y:S01]  /*1ce40*/  F2FP.F16.F32.PACK_AB R92, RZ, R251 ;  /* 0x000000fbff5c723e */ /* 0x000fe200000000ff */
[----:B------:R-:W-:Y:S06]  /*1ce50*/  BRA `(.L_x_12813) ;  /* 0x0000000000047947 */ /* 0x000fec0003800000 */
.L_x_12810:
[----:B------:R-:W-:-:S07]  /*1ce60*/  PRMT R92, RZ, 0x7610, R92 ;  /* 0x00007610ff5c7816 */ /* 0x000fce000000005c */
.L_x_12813:
[----:B------:R-:W-:Y:S05]  /*1ce70*/  BSYNC.RECONVERGENT B3 ;  /* 0x0000000000037941 */ /* 0x000fea0003800200 */
.L_x_12809:
        /* <DEDUP_REMOVED lines=16> */
.L_x_12817:
[----:B------:R-:W-:Y:S05]  /*1cf80*/  BSYNC.RECONVERGENT B4 ;  /* 0x0000000000047941 */ /* 0x000fea0003800200 */
.L_x_12816:
[----:B------:R-:W-:-:S04]  /*1cf90*/  F2FP.F16.F32.PACK_AB R251, RZ, R251 ;  /* 0x000000fbfffb723e */ /* 0x000fc800000000ff */
[----:B------:R-:W-:Y:S01]  /*1cfa0*/  PRMT R126, R92, 0x5410, R251 ;  /* 0x000054105c7e7816 */ /* 0x000fe200000000fb */
[----:B------:R-:W-:Y:S06]  /*1cfb0*/  BRA `(.L_x_12818) ;  /* 0x0000000000047947 */ /* 0x000fec0003800000 */
.L_x_12815:
[----:B------:R-:W-:-:S07]  /*1cfc0*/  PRMT R126, R92, 0x5410, RZ ;  /* 0x000054105c7e7816 */ /* 0x000fce00000000ff */
.L_x_12818:
[----:B------:R-:W-:Y:S05]  /*1cfd0*/  BSYNC.RECONVERGENT B3 ;  /* 0x0000000000037941 */ /* 0x000fea0003800200 */
.L_x_12814:
[----:B------:R-:W-:Y:S02]  /*1cfe0*/  MOV R92, R91 ;  /* 0x0000005b005c7202 */ /* 0x000fe40000000f00 */
[----:B------:R-:W-:-:S05]  /*1cff0*/  MOV R93, R126 ;  /* 0x0000007e005d7202 */ /* 0x000fca0000000f00 */
[----:B------:R3:W-:Y:S01]  /*1d000*/  STG.E.64 desc[UR4][R124.64+0x800], R92 ;  /* 0x0008005c7c007986 */ /* 0x0007e2000c101b04 */
[----:B------:R-:W-:Y:S05]  /*1d010*/  BRA `(.L_x_12819) ;  /* 0x0000000000107947 */ /* 0x000fea0003800000 */
.L_x_12801:
[----:B------:R-:W5:Y:S02]  /*1d020*/  LDCU UR7, c[0x0][0x39c] ;  /* 0x00007380ff0777ac */ /* 0x000f640008000800 */
[----:B-----5:R-:W-:-:S13]  /*1d030*/  ISETP.GE.AND P0, PT, R95, UR7, PT ;  /* 0x000000075f007c0c */ /* 0x020fda000bf06270 */
[----:B------:R-:W-:Y:S05]  /*1d040*/  @P0 EXIT ;  /* 0x000000000000094d */ /* 0x000fea0003800000 */
[----:B------:R0:W-:Y:S02]  /*1d050*/  STG.E.64 desc[UR4][R124.64+0x800], RZ ;  /* 0x000800ff7c007986 */ /* 0x0001e4000c101b04 */
.L_x_12819:
[----:B------:R-:W-:Y:S05]  /*1d060*/  BSYNC.RECONVERGENT B2 ;  /* 0x0000000000027941 */ /* 0x000fea0003800200 */
.L_x_12800:
        /* <DEDUP_REMOVED lines=16> */
.L_x_12823:
[----:B------:R-:W-:Y:S05]  /*1d170*/  BSYNC.RECONVERGENT B3 ;  /* 0x0000000000037941 */ /* 0x000fea0003800200 */
.L_x_12822:
        /* <DEDUP_REMOVED lines=17> */
.L_x_12827:
[----:B------:R-:W-:Y:S05]  /*1d290*/  BSYNC.RECONVERGENT B4 ;  /* 0x0000000000047941 */ /* 0x000fea0003800200 */
.L_x_12826:
[----:B------:R-:W-:-:S04]  /*1d2a0*/  F2FP.F16.F32.PACK_AB R251, RZ, R251 ;  /* 0x000000fbfffb723e */ /* 0x000fc800000000ff */
[----:B------:R-:W-:Y:S01]  /*1d2b0*/  PRMT R87, R87, 0x5410, R251 ;  /* 0x0000541057577816 */ /* 0x000fe200000000fb */
[----:B------:R-:W-:Y:S06]  /*1d2c0*/  BRA `(.L_x_12828) ;  /* 0x0000000000047947 */ /* 0x000fec0003800000 */
.L_x_12825:
[----:B------:R-:W-:-:S07]  /*1d2d0*/  PRMT R87, R87, 0x5410, RZ ;  /* 0x0000541057577816 */ /* 0x000fce00000000ff */
.L_x_12828:
[----:B------:R-:W-:Y:S05]  /*1d2e0*/  BSYNC.RECONVERGENT B3 ;  /* 0x0000000000037941 */ /* 0x000fea0003800200 */
.L_x_12824:
        /* <DEDUP_REMOVED lines=16> */
.L_x_12832:
[----:B------:R-:W-:Y:S05]  /*1d3f0*/  BSYNC.RECONVERGENT B4 ;  /* 0x0000000000047941 */ /* 0x000fea0003800200 */
.L_x_12831:
[----:B------:R-:W-:Y:S01]  /*1d400*/  F2FP.F16.F32.PACK_AB R88, RZ, R251 ;  /* 0x000000fbff58723e */ /* 0x000fe200000000ff */
[----:B------:R-:W-:Y:S06]  /*1d410*/  BRA `(.L_x_12833) ;  /* 0x0000000000047947 */ /* 0x000fec0003800000 */
.L_x_12830:
[----:B------:R-:W-:-:S07]  /*1d420*/  PRMT R88, RZ, 0x7610, R88 ;  /* 0x00007610ff587816 */ /* 0x000fce0000000058 */
.L_x_12833:
[----:B------:R-:W-:Y:S05]  /*1d430*/  BSYNC.RECONVERGENT B3 ;  /* 0x0000000000037941 */ /* 0x000fea0003800200 */
.L_x_12829:
        /* <DEDUP_REMOVED lines=16> */
.L_x_12837:
[----:B------:R-:W-:Y:S05]  /*1d540*/  BSYNC.RECONVERGENT B4 ;  /* 0x0000000000047941 */ /* 0x000fea0003800200 */
.L_x_12836:
[----:B------:R-:W-:-:S04]  /*1d550*/  F2FP.F16.F32.PACK_AB R251, RZ, R251 ;  /* 0x000000fbfffb723e */ /* 0x000fc800000000ff */
[----:B------:R-:W-:Y:S01]  /*1d560*/  PRMT R126, R88, 0x5410, R251 ;  /* 0x00005410587e7816 */ /* 0x000fe200000000fb */
[----:B------:R-:W-:Y:S06]  /*1d570*/  BRA `(.L_x_12838) ;  /* 0x0000000000047947 */ /* 0x000fec0003800000 */
.L_x_12835:
[----:B------:R-:W-:-:S07]  /*1d580*/  PRMT R126, R88, 0x5410, RZ ;  /* 0x00005410587e7816 */ /* 0x000fce00000000ff */
.L_x_12838:
[----:B------:R-:W-:Y:S05]  /*1d590*/  BSYNC.RECONVERGENT B3 ;  /* 0x0000000000037941 */ /* 0x000fea0003800200 */
.L_x_12834:
[----:B------:R-:W-:Y:S02]  /*1d5a0*/  MOV R88, R87 ;  /* 0x0000005700587202 */ /* 0x000fe40000000f00 */
[----:B------:R-:W-:-:S05]  /*1d5b0*/  MOV R89, R126 ;  /* 0x0000007e00597202 */ /* 0x000fca0000000f00 */
[----:B------:R3:W-:Y:S01]  /*1d5c0*/  STG.E.64 desc[UR4][R124.64+0x900], R88 ;  /* 0x000900587c007986 */ /* 0x0007e2000c101b04 */
[----:B------:R-:W-:Y:S05]  /*1d5d0*/  BRA `(.L_x_12839) ;  /* 0x0000000000107947 */ /* 0x000fea0003800000 */
.L_x_12821:
[----:B------:R-:W5:Y:S02]  /*1d5e0*/  LDCU UR7, c[0x0][0x39c] ;  /* 0x00007380ff0777ac */ /* 0x000f640008000800 */
[----:B-----5:R-:W-:-:S13]  /*1d5f0*/  ISETP.GE.AND P0, PT, R91, UR7, PT ;  /* 0x000000075b007c0c */ /* 0x020fda000bf06270 */
[----:B------:R-:W-:Y:S05]  /*1d600*/  @P0 EXIT ;  /* 0x000000000000094d */ /* 0x000fea0003800000 */
[----:B------:R0:W-:Y:S02]  /*1d610*/  STG.E.64 desc[UR4][R124.64+0x900], RZ ;  /* 0x000900ff7c007986 */ /* 0x0001e4000c101b04 */
.L_x_12839:
[----:B------:R-:W-:Y:S05]  /*1d620*/  BSYNC.RECONVERGENT B2 ;  /* 0x0000000000027941 */ /* 0x000fea0003800200 */
.L_x_12820:
        /* <DEDUP_REMOVED lines=16> */
.L_x_12843:
[----:B------:R-:W-:Y:S05]  /*1d730*/  BSYNC.RECONVERGENT B3 ;  /* 0x0000000000037941 */ /* 0x000fea0003800200 */
.L_x_12842:
        /* <DEDUP_REMOVED lines=17> */
.L_x_12847:
[----:B------:R-:W-:Y:S05]  /*1d850*/  BSYNC.RECONVERGENT B4 ;  /* 0x0000000000047941 */ /* 0x000fea0003800200 */
.L_x_12846:
[----:B------:R-:W-:-:S04]  /*1d860*/  F2FP.F16.F32.PACK_AB R251, RZ, R251 ;  /* 0x000000fbfffb723e */ /* 0x000fc800000000ff */
[----:B------:R-:W-:Y:S01]  /*1d870*/  PRMT R83, R83, 0x5410, R251 ;  /* 0x0000541053537816 */ /* 0x000fe200000000fb */
[----:B------:R-:W-:Y:S06]  /*1d880*/  BRA `(.L_x_12848) ;  /* 0x0000000000047947 */ /* 0x000fec0003800000 */
.L_x_12845:
[----:B------:R-:W-:-:S07]  /*1d890*/  PRMT R83, R83, 0x5410, RZ ;  /* 0x0000541053537816 */ /* 0x000fce00000000ff */
.L_x_12848:
[----:B------:R-:W-:Y:S05]  /*1d8a0*/  BSYNC.RECONVERGENT B3 ;  /* 0x0000000000037941 */ /* 0x000fea0003800200 */
.L_x_12844:
        /* <DEDUP_REMOVED lines=16> */
.L_x_12852:
[----:B------:R-:W-:Y:S05]  /*1d9b0*/  BSYNC.RECONVERGENT B4 ;  /* 0x0000000000047941 */ /* 0x000fea0003800200 */
.L_x_12851:
[----:B------:R-:W-:Y:S01]  /*1d9c0*/  F2FP.F16.F32.PACK_AB R84, RZ, R251 ;  /* 0x000000fbff54723e */ /* 0x000fe200000000ff */
[----:B------:R-:W-:Y:S06]  /*1d9d0*/  BRA `(.L_x_12853) ;  /* 0x0000000000047947 */ /* 0x000fec0003800000 */
.L_x_12850:
[----:B------:R-:W-:-:S07]  /*1d9e0*/  PRMT R84, RZ, 0x7610, R84 ;  /* 0x00007610ff547816 */ /* 0x000fce0000000054 */
.L_x_12853:
[----:B------:R-:W-:Y:S05]  /*1d9f0*/  BSYNC.RECONVERGENT B3 ;  /* 0x0000000000037941 */ /* 0x000fea0003800200 */
.L_x_12849:
        /* <DEDUP_REMOVED lines=16> */
.L_x_12857:
[----:B------:R-:W-:Y:S05]  /*1db00*/  BSYNC.RECONVERGENT B4 ;  /* 0x0000000000047941 */ /* 0x000fea0003800200 */
.L_x_12856:
[----:B------:R-:W-:-:S04]  /*1db10*/  F2FP.F16.F32.PACK_AB R251, RZ, R251 ;  /* 0x000000fbfffb723e */ /* 0x000fc800000000ff */
[----:B------:R-:W-:Y:S01]  /*1db20*/  PRMT R126, R84, 0x5410, R251 ;  /* 0x00005410547e7816 */ /* 0x000fe200000000fb */
[----:B------:R-:W-:Y:S06]  /*1db30*/  BRA `(.L_x_12858) ;  /* 0x0000000000047947 */ /* 0x000fec0003800000 */
.L_x_12855:
[----:B------:R-:W-:-:S07]  /*1db40*/  PRMT R126, R84, 0x5410, RZ ;  /* 0x00005410547e7816 */ /* 0x000fce00000000ff */
.L_x_12858:
[----:B------:R-:W-:Y:S05]  /*1db50*/  BSYNC.RECONVERGENT B3 ;  /* 0x0000000000037941 */ /* 0x000fea0003800200 */
.L_x_12854:
[----:B------:R-:W-:Y:S01]  /*1db60*/  IMAD.MOV.U32 R84, RZ, RZ, R83 ;  /* 0x000000ffff547224 */ /* 0x000fe200078e0053 */
[----:B------:R-:W-:-:S05]  /*1db70*/  MOV R85, R126 ;  /* 0x0000007e00557202 */ /* 0x000fca0000000f00 */
[----:B------:R3:W-:Y:S01]  /*1db80*/  STG.E.64 desc[UR4][R124.64+0xa00], R84 ;  /* 0x000a00547c007986 */ /* 0x0007e2000c101b04 */
[----:B------:R-:W-:Y:S05]  /*1db90*/  BRA `(.L_x_12859) ;  /* 0x0000000000107947 */ /* 0x000fea0003800000 */
.L_x_12841:
[----:B------:R-:W5:Y:S02]  /*1dba0*/  LDCU UR7, c[0x0][0x39c] ;  /* 0x00007380ff0777ac */ /* 0x000f640008000800 */
[----:B-----5:R-:W-:-:S13]  /*1dbb0*/  ISETP.GE.AND P0, PT, R87, UR7, PT ;  /* 0x0000000757007c0c */ /* 0x020fda000bf06270 */
[----:B------:R-:W-:Y:S05]  /*1dbc0*/  @P0 EXIT ;  /* 0x000000000000094d */ /* 0x000fea0003800000 */
[----:B------:R0:W-:Y:S02]  /*1dbd0*/  STG.E.64 desc[UR4][R124.64+0xa00], RZ ;  /* 0x000a00ff7c007986 */ /* 0x0001e4000c101b04 */
.L_x_12859:
[----:B------:R-:W-:Y:S05]  /*1dbe0*/  BSYNC.RECONVERGENT B2 ;  /* 0x0000000000027941 */ /* 0x000fea0003800200 */
.L_x_12840:
        /* <DEDUP_REMOVED lines=16> */
.L_x_12863:
[----:B------:R-:W-:Y:S05]  /*1dcf0*/  BSYNC.RECONVERGENT B3 ;  /* 0x0000000000037941 */ /* 0x000fea0003800200 */
.L_x_12862:
        /* <DEDUP_REMOVED lines=17> */
.L_x_12867:
[----:B------:R-:W-:Y:S05]  /*1de10*/  BSYNC.RECONVERGENT B4 ;  /* 0x0000000000047941 */ /* 0x000fea0003800200 */
.L_x_12866:
[----:B------:R-:W-:-:S04]  /*1de20*/  F2FP.F16.F32.PACK_AB R251, RZ, R251 ;  /* 0x000000fbfffb723e */ /* 0x000fc800000000ff */
[----:B------:R-:W-:Y:S01]  /*1de30*/  PRMT R79, R79, 0x5410, R251 ;  /* 0x000054104f4f7816 */ /* 0x000fe200000000fb */
[----:B------:R-:W-:Y:S06]  /*1de40*/  BRA `(.L_x_12868) ;  /* 0x0000000000047947 */ /* 0x000fec0003800000 */
.L_x_12865:
[----:B------:R-:W-:-:S07]  /*1de50*/  PRMT R79, R79, 0x5410, RZ ;  /* 0x000054104f4f7816 */ /* 0x000fce00000000ff */
.L_x_12868:
[----:B------:R-:W-:Y:S05]  /*1de60*/  BSYNC.RECONVERGENT B3 ;  /* 0x0000000000037941 */ /* 0x000fea0003800200 */
.L_x_12864:
        /* <DEDUP_REMOVED lines=16> */
.L_x_12872:
[----:B------:R-:W-:Y:S05]  /*1df70*/  BSYNC.RECONVERGENT B4 ;  /* 0x0000000000047941 */ /* 0x000fea0003800200 */
.L_x_12871:
[----:B------:R-:W-:Y:S01]  /*1df80*/  F2FP.F16.F32.PACK_AB R80, RZ, R251 ;  /* 0x000000fbff50723e */ /* 0x000fe200000000ff */
[----:B------:R-:W-:Y:S06]  /*1df90*/  BRA `(.L_x_12873) ;  /* 0x0000000000047947 */ /* 0x000fec0003800000 */
.L_x_12870:
[----:B------:R-:W-:-:S07]  /*1dfa0*/  PRMT R80, RZ, 0x7610, R80 ;  /* 0x00007610ff507816 */ /* 0x000fce0000000050 */
.L_x_12873:
[----:B------:R-:W-:Y:S05]  /*1dfb0*/  BSYNC.RECONVERGENT B3 ;  /* 0x0000000000037941 */ /* 0x000fea0003800200 */
.L_x_12869:
        /* <DEDUP_REMOVED lines=16> */
.L_x_12877:
[----:B------:R-:W-:Y:S05]  /*1e0c0*/  BSYNC.RECONVERGENT B4 ;  /* 0x0000000000047941 */ /* 0x000fea0003800200 */
.L_x_12876:
[----:B------:R-:W-:-:S04]  /*1e0d0*/  F2FP.F16.F32.PACK_AB R251, RZ, R251 ;  /* 0x000000fbfffb723e */ /* 0x000fc800000000ff */
[----:B------:R-:W-:Y:S01]  /*1e0e0*/  PRMT R126, R80, 0x5410, R251 ;  /* 0x00005410507e7816 */ /* 0x000fe200000000fb */
[----:B------:R-:W-:Y:S06]  /*1e0f0*/  BRA `(.L_x_12878) ;  /* 0x0000000000047947 */ /* 0x000fec0003800000 */
.L_x_12875:
[----:B------:R-:W-:-:S07]  /*1e100*/  PRMT R126, R80, 0x5410, RZ ;  /* 0x00005410507e7816 */ /* 0x000fce00000000ff */
.L_x_12878:
[----:B------:R-:W-:Y:S05]  /*1e110*/  BSYNC.RECONVERGENT B3 ;  /* 0x0000000000037941 */ /* 0x000fea0003800200 */
.L_x_12874:
[----:B------:R-:W-:Y:S02]  /*1e120*/  MOV R80, R79 ;  /* 0x0000004f00507202 */ /* 0x000fe40000000f00 */
[----:B------:R-:W-:-:S05]  /*1e130*/  MOV R81, R126 ;  /* 0x0000007e00517202 */ /* 0x000fca0000000f00 */
[----:B------:R3:W-:Y:S01]  /*1e140*/  STG.E.64 desc[UR4][R124.64+0xb00], R80 ;  /* 0x000b00507c007986 */ /* 0x0007e2000c101b04 */
[----:B------:R-:W-:Y:S05]  /*1e150*/  BRA `(.L_x_12879) ;  /* 0x0000000000107947 */ /* 0x000fea0003800000 */
.L_x_12861:
[----:B------:R-:W5:Y:S02]  /*1e160*/  LDCU UR7, c[0x0][0x39c] ;  /* 0x00007380ff0777ac */ /* 0x000f640008000800 */
[----:B-----5:R-:W-:-:S13]  /*1e170*/  ISETP.GE.AND P0, PT, R83, UR7, PT ;  /* 0x0000000753007c0c */ /* 0x020fda000bf06270 */
[----:B------:R-:W-:Y:S05]  /*1e180*/  @P0 EXIT ;  /* 0x000000000000094d */ /* 0x000fea0003800000 */
[----:B------:R0:W-:Y:S02]  /*1e190*/  STG.E.64 desc[UR4][R124.64+0xb00], RZ ;  /* 0x000b00ff7c007986 */ /* 0x0001e4000c101b04 */
.L_x_12879:
[----:B------:R-:W-:Y:S05]  /*1e1a0*/  BSYNC.RECONVERGENT B2 ;  /* 0x0000000000027941 */ /* 0x000fea0003800200 */
.L_x_12860:
        /* <DEDUP_REMOVED lines=16> */
.L_x_12883:
[----:B------:R-:W-:Y:S05]  /*1e2b0*/  BSYNC.RECONVERGENT B3 ;  /* 0x0000000000037941 */ /* 0x000fea0003800200 */
.L_x_12882:
        /* <DEDUP_REMOVED lines=17> */
.L_x_12887:
[----:B------:R-:W-:Y:S05]  /*1e3d0*/  BSYNC.RECONVERGENT B4 ;  /* 0x0000000000047941 */ /* 0x000fea0003800200 */
.L_x_12886:
[----:B------:R-:W-:-:S04]  /*1e3e0*/  F2FP.F16.F32.PACK_AB R251, RZ, R251 ;  /* 0x000000fbfffb723e */ /* 0x000fc800000000ff */
[----:B------:R-:W-:Y:S01]  /*1e3f0*/  PRMT R75, R75, 0x5410, R251 ;  /* 0x000054104b4b7816 */ /* 0x000fe200000000fb */
[----:B------:R-:W-:Y:S06]  /*1e400*/  BRA `(.L_x_12888) ;  /* 0x0000000000047947 */ /* 0x000fec0003800000 */
.L_x_12885:
[----:B------:R-:W-:-:S07]  /*1e410*/  PRMT R75, R75, 0x5410, RZ ;  /* 0x000054104b4b7816 */ /* 0x000fce00000000ff */
.L_x_12888:
[----:B------:R-:W-:Y:S05]  /*1e420*/  BSYNC.RECONVERGENT B3 ;  /* 0x0000000000037941 */ /* 0x000fea0003800200 */
.L_x_12884:
        /* <DEDUP_REMOVED lines=16> */
.L_x_12892:
[----:B------:R-:W-:Y:S05]  /*1e530*/  BSYNC.RECONVERGENT B4 ;  /* 0x0000000000047941 */ /* 0x000fea0003800200 */
.L_x_12891:
[----:B------:R-:W-:Y:S01]  /*1e540*/  F2FP.F16.F32.PACK_AB R76, RZ, R251 ;  /* 0x000000fbff4c723e */ /* 0x000fe200000000ff */
[----:B------:R-:W-:Y:S06]  /*1e550*/  BRA `(.L_x_12893) ;  /* 0x0000000000047947 */ /* 0x000fec0003800000 */
.L_x_12890:
[----:B------:R-:W-:-:S07]  /*1e560*/  PRMT R76, RZ, 0x7610, R76 ;  /* 0x00007610ff4c7816 */ /* 0x000fce000000004c */
.L_x_12893:
[----:B------:R-:W-:Y:S05]  /*1e570*/  BSYNC.RECONVERGENT B3 ;  /* 0x0000000000037941 */ /* 0x000fea0003800200 */
.L_x_12889:
        /* <DEDUP_REMOVED lines=16> */
.L_x_12897:
[----:B------:R-:W-:Y:S05]  /*1e680*/  BSYNC.RECONVERGENT B4 ;  /* 0x0000000000047941 */ /* 0x000fea0003800200 */
.L_x_12896:
[----:B------:R-:W-:-:S04]  /*1e690*/  F2FP.F16.F32.PACK_AB R251, RZ, R251 ;  /* 0x000000fbfffb723e */ /* 0x000fc800000000ff */
[----:B------:R-:W-:Y:S01]  /*1e6a0*/  PRMT R126, R76, 0x5410, R251 ;  /* 0x000054104c7e7816 */ /* 0x000fe200000000fb */
[----:B------:R-:W-:Y:S06]  /*1e6b0*/  BRA `(.L_x_12898) ;  /* 0x0000000000047947 */ /* 0x000fec0003800000 */
.L_x_12895:
[----:B------:R-:W-:-:S07]  /*1e6c0*/  PRMT R126, R76, 0x5410, RZ ;  /* 0x000054104c7e7816 */ /* 0x000fce00000000ff */
.L_x_12898:
[----:B------:R-:W-:Y:S05]  /*1e6d0*/  BSYNC.RECONVERGENT B3 ;  /* 0x0000000000037941 */ /* 0x000fea0003800200 */
.L_x_12894:
[----:B------:R-:W-:Y:S02]  /*1e6e0*/  MOV R76, R75 ;  /* 0x0000004b004c7202 */ /* 0x000fe40000000f00 */
[----:B------:R-:W-:-:S05]  /*1e6f0*/  MOV R77, R126 ;  /* 0x0000007e004d7202 */ /* 0x000fca0000000f00 */
[----:B------:R3:W-:Y:S01]  /*1e700*/  STG.E.64 desc[UR4][R124.64+0xc00], R76 ;  /* 0x000c004c7c007986 */ /* 0x0007e2000c101b04 */
[----:B------:R-:W-:Y:S05]  /*1e710*/  BRA `(.L_x_12899) ;  /* 0x0000000000107947 */ /* 0x000fea0003800000 */
.L_x_12881:
[----:B------:R-:W5:Y:S02]  /*1e720*/  LDCU UR7, c[0x0][0x39c] ;  /* 0x00007380ff0777ac */ /* 0x000f640008000800 */
[----:B-----5:R-:W-:-:S13]  /*1e730*/  ISETP.GE.AND P0, PT, R79, UR7, PT ;  /* 0x000000074f007c0c */ /* 0x020fda000bf06270 */
[----:B------:R-:W-:Y:S05]  /*1e740*/  @P0 EXIT ;  /* 0x000000000000094d */ /* 0x000fea0003800000 */
[----:B------:R0:W-:Y:S02]  /*1e750*/  STG.E.64 desc[UR4][R124.64+0xc00], RZ ;  /* 0x000c00ff7c007986 */ /* 0x0001e4000c101b04 */
.L_x_12899:
[----:B------:R-:W-:Y:S05]  /*1e760*/  BSYNC.RECONVERGENT B2 ;  /* 0x0000000000027941 */ /* 0x000fea0003800200 */
.L_x_12880:
        /* <DEDUP_REMOVED lines=16> */
.L_x_12903:
[----:B------:R-:W-:Y:S05]  /*1e870*/  BSYNC.RECONVERGENT B3 ;  /* 0x0000000000037941 */ /* 0x000fea0003800200 */
.L_x_12902:
        /* <DEDUP_REMOVED lines=17> */
.L_x_12907:
[----:B------:R-:W-:Y:S05]  /*1e990*/  BSYNC.RECONVERGENT B4 ;  /* 0x0000000000047941 */ /* 0x000fea0003800200 */
.L_x_12906:
[----:B------:R-:W-:-:S04]  /*1e9a0*/  F2FP.F16.F32.PACK_AB R251, RZ, R251 ;  /* 0x000000fbfffb723e */ /* 0x000fc800000000ff */
[----:B------:R-:W-:Y:S01]  /*1e9b0*/  PRMT R71, R71, 0x5410, R251 ;  /* 0x0000541047477816 */ /* 0x000fe200000000fb */
[----:B------:R-:W-:Y:S06]  /*1e9c0*/  BRA `(.L_x_12908) ;  /* 0x0000000000047947 */ /* 0x000fec0003800000 */
.L_x_12905:
[----:B------:R-:W-:-:S07]  /*1e9d0*/  PRMT R71, R71, 0x5410, RZ ;  /* 0x0000541047477816 */ /* 0x000fce00000000ff */
.L_x_12908:
[----:B------:R-:W-:Y:S05]  /*1e9e0*/  BSYNC.RECONVERGENT B3 ;  /* 0x0000000000037941 */ /* 0x000fea0003800200 */
.L_x_12904:
        /* <DEDUP_REMOVED lines=16> */
.L_x_12912:
[----:B------:R-:W-:Y:S05]  /*1eaf0*/  BSYNC.RECONVERGENT B4 ;  /* 0x0000000000047941 */ /* 0x000fea0003800200 */
.L_x_12911:
[----:B------:R-:W-:Y:S01]  /*1eb00*/  F2FP.F16.F32.PACK_AB R72, RZ, R251 ;  /* 0x000000fbff48723e */ /* 0x000fe200000000ff */
[----:B------:R-:W-:Y:S06]  /*1eb10*/  BRA `(.L_x_12913) ;  /* 0x0000000000047947 */ /* 0x000fec0003800000 */
.L_x_12910:
[----:B------:R-:W-:-:S07]  /*1eb20*/  PRMT R72, RZ, 0x7610, R72 ;  /* 0x00007610ff487816 */ /* 0x000fce0000000048 */
.L_x_12913:
[----:B------:R-:W-:Y:S05]  /*1eb30*/  BSYNC.RECONVERGENT B3 ;  /* 0x0000000000037941 */ /* 0x000fea0003800200 */
.L_x_12909:
        /* <DEDUP_REMOVED lines=16> */
.L_x_12917:
[----:B------:R-:W-:Y:S05]  /*1ec40*/  BSYNC.RECONVERGENT B4 ;  /* 0x0000000000047941 */ /* 0x000fea0003800200 */
.L_x_12916:
[----:B------:R-:W-:-:S04]  /*1ec50*/  F2FP.F16.F32.PACK_AB R251, RZ, R251 ;  /* 0x000000fbfffb723e */ /* 0x000fc800000000ff */
[----:B------:R-:W-:Y:S01]  /*1ec60*/  PRMT R126, R72, 0x5410, R251 ;  /* 0x00005410487e7816 */ /* 0x000fe200000000fb */
[----:B------:R-:W-:Y:S06]  /*1ec70*/  BRA `(.L_x_12918) ;  /* 0x0000000000047947 */ /* 0x000fec0003800000 */
.L_x_12915:
[----:B------:R-:W-:-:S07]  /*1ec80*/  PRMT R126, R72, 0x5410, RZ ;  /* 0x00005410487e7816 */ /* 0x000fce00000000ff */
.L_x_12918:
[----:B------:R-:W-:Y:S05]  /*1ec90*/  BSYNC.RECONVERGENT B3 ;  /* 0x0000000000037941 */ /* 0x000fea0003800200 */
.L_x_12914:
[----:B------:R-:W-:Y:S01]  /*1eca0*/  IMAD.MOV.U32 R72, RZ, RZ, R71 ;  /* 0x000000ffff487224 */ /* 0x000fe200078e0047 */
[----:B------:R-:W-:-:S05]  /*1ecb0*/  MOV R73, R126 ;  /* 0x0000007e00497202 */ /* 0x000fca0000000f00 */
[----:B------:R3:W-:Y:S01]  /*1ecc0*/  STG.E.64 desc[UR4][R124.64+0xd00], R72 ;  /* 0x000d00487c007986 */ /* 0x0007e2000c101b04 */
[----:B------:R-:W-:Y:S05]  /*1ecd0*/  BRA `(.L_x_12919) ;  /* 0x0000000000107947 */ /* 0x000fea0003800000 */
.L_x_12901:
[----:B------:R-:W5:Y:S02]  /*1ece0*/  LDCU UR7, c[0x0][0x39c] ;  /* 0x00007380ff0777ac */ /* 0x000f640008000800 */
[----:B-----5:R-:W-:-:S13]  /*1ecf0*/  ISETP.GE.AND P0, PT, R75, UR7, PT ;  /* 0x000000074b007c0c */ /* 0x020fda000bf06270 */
[----:B------:R-:W-:Y:S05]  /*1ed00*/  @P0 EXIT ;  /* 0x000000000000094d */ /* 0x000fea0003800000 */
[----:B------:R0:W-:Y:S02]  /*1ed10*/  STG.E.64 desc[UR4][R124.64+0xd00], RZ ;  /* 0x000d00ff7c007986 */ /* 0x0001e4000c101b04 */
.L_x_12919:
[----:B------:R-:W-:Y:S05]  /*1ed20*/  BSYNC.RECONVERGENT B2 ;  /* 0x0000000000027941 */ /* 0x000fea0003800200 */
.L_x_12900:
        /* <DEDUP_REMOVED lines=16> */
.L_x_12923:
[----:B------:R-:W-:Y:S05]  /*1ee30*/  BSYNC.RECONVERGENT B3 ;  /* 0x0000000000037941 */ /* 0x000fea0003800200 */
.L_x_12922:
        /* <DEDUP_REMOVED lines=17> */
.L_x_12927:
[----:B------:R-:W-:Y:S05]  /*1ef50*/  BSYNC.RECONVERGENT B4 ;  /* 0x0000000000047941 */ /* 0x000fea0003800200 */
.L_x_12926:
[----:B------:R-:W-:-:S04]  /*1ef60*/  F2FP.F16.F32.PACK_AB R251, RZ, R251 ;  /* 0x000000fbfffb723e */ /* 0x000fc800000000ff */
[----:B------:R-:W-:Y:S01]  /*1ef70*/  PRMT R67, R67, 0x5410, R251 ;  /* 0x0000541043437816 */ /* 0x000fe200000000fb */
[----:B------:R-:W-:Y:S06]  /*1ef80*/  BRA `(.L_x_12928) ;  /* 0x0000000000047947 */ /* 0x000fec0003800000 */
.L_x_12925:
[----:B------:R-:W-:-:S07]  /*1ef90*/  PRMT R67, R67, 0x5410, RZ ;  /* 0x0000541043437816 */ /* 0x000fce00000000ff */
.L_x_12928:
[----:B------:R-:W-:Y:S05]  /*1efa0*/  BSYNC.RECONVERGENT B3 ;  /* 0x0000000000037941 */ /* 0x000fea0003800200 */
.L_x_12924:
        /* <DEDUP_REMOVED lines=16> */
.L_x_12932:
[----:B------:R-:W-:Y:S05]  /*1f0b0*/  BSYNC.RECONVERGENT B4 ;  /* 0x0000000000047941 */ /* 0x000fea0003800200 */
.L_x_12931:
[----:B------:R-:W-:Y:S01]  /*1f0c0*/  F2FP.F16.F32.PACK_AB R68, RZ, R251 ;  /* 0x000000fbff44723e */ /* 0x000fe200000000ff */
[----:B------:R-:W-:Y:S06]  /*1f0d0*/  BRA `(.L_x_12933) ;  /* 0x0000000000047947 */ /* 0x000fec0003800000 */
.L_x_12930:
[----:B------:R-:W-:-:S07]  /*1f0e0*/  PRMT R68, RZ, 0x7610, R68 ;  /* 0x00007610ff447816 */ /* 0x000fce0000000044 */
.L_x_12933:
[----:B------:R-:W-:Y:S05]  /*1f0f0*/  BSYNC.RECONVERGENT B3 ;  /* 0x0000000000037941 */ /* 0x000fea0003800200 */
.L_x_12929:
        /* <DEDUP_REMOVED lines=16> */
.L_x_12937:
[----:B------:R-:W-:Y:S05]  /*1f200*/  BSYNC.RECONVERGENT B4 ;  /* 0x0000000000047941 */ /* 0x000fea0003800200 */
.L_x_12936:
[----:B------:R-:W-:-:S04]  /*1f210*/  F2FP.F16.F32.PACK_AB R251, RZ, R251 ;  /* 0x000000fbfffb723e */ /* 0x000fc800000000ff */
[----:B------:R-:W-:Y:S01]  /*1f220*/  PRMT R126, R68, 0x5410, R251 ;  /* 0x00005410447e7816 */ /* 0x000fe200000000fb */
[----:B------:R-:W-:Y:S06]  /*1f230*/  BRA `(.L_x_12938) ;  /* 0x0000000000047947 */ /* 0x000fec0003800000 */
.L_x_12935:
[----:B------:R-:W-:-:S07]  /*1f240*/  PRMT R126, R68, 0x5410, RZ ;  /* 0x00005410447e7816 */ /* 0x000fce00000000ff */
.L_x_12938:
[----:B------:R-:W-:Y:S05]  /*1f250*/  BSYNC.RECONVERGENT B3 ;  /* 0x0000000000037941 */ /* 0x000fea0003800200 */
.L_x_12934:
[----:B------:R-:W-:Y:S02]  /*1f260*/  MOV R68, R67 ;  /* 0x0000004300447202 */ /* 0x000fe40000000f00 */
[----:B------:R-:W-:-:S05]  /*1f270*/  MOV R69, R126 ;  /* 0x0000007e00457202 */ /* 0x000fca0000000f00 */
[----:B------:R3:W-:Y:S01]  /*1f280*/  STG.E.64 desc[UR4][R124.64+0xe00], R68 ;  /* 0x000e00447c007986 */ /* 0x0007e2000c101b04 */
[----:B------:R-:W-:Y:S05]  /*1f290*/  BRA `(.L_x_12939) ;  /* 0x0000000000107947 */ /* 0x000fea0003800000 */
.L_x_12921:
[----:B------:R-:W5:Y:S02]  /*1f2a0*/  LDCU UR7, c[0x0][0x39c] ;  /* 0x00007380ff0777ac */ /* 0x000f640008000800 */
[----:B-----5:R-:W-:-:S13]  /*1f2b0*/  ISETP.GE.AND P0, PT, R71, UR7, PT ;  /* 0x0000000747007c0c */ /* 0x020fda000bf06270 */
[----:B------:R-:W-:Y:S05]  /*1f2c0*/  @P0 EXIT ;  /* 0x000000000000094d */ /* 0x000fea0003800000 */
[----:B------:R0:W-:Y:S02]  /*1f2d0*/  STG.E.64 desc[UR4][R124.64+0xe00], RZ ;  /* 0x000e00ff7c007986 */ /* 0x0001e4000c101b04 */
.L_x_12939:
[----:B------:R-:W-:Y:S05]  /*1f2e0*/  BSYNC.RECONVERGENT B2 ;  /* 0x0000000000027941 */ /* 0x000fea0003800200 */
.L_x_12920:
        /* <DEDUP_REMOVED lines=16> */
.L_x_12943:
[----:B------:R-:W-:Y:S05]  /*1f3f0*/  BSYNC.RECONVERGENT B3 ;  /* 0x0000000000037941 */ /* 0x000fea0003800200 */
.L_x_12942:
        /* <DEDUP_REMOVED lines=17> */
.L_x_12947:
[----:B------:R-:W-:Y:S05]  /*1f510*/  BSYNC.RECONVERGENT B4 ;  /* 0x0000000000047941 */ /* 0x000fea0003800200 */
.L_x_12946:
[----:B------:R-:W-:-:S04]  /*1f520*/  F2FP.F16.F32.PACK_AB R251, RZ, R251 ;  /* 0x000000fbfffb723e */ /* 0x000fc800000000ff */
[----:B------:R-:W-:Y:S01]  /*1f530*/  PRMT R63, R63, 0x5410, R251 ;  /* 0x000054103f3f7816 */ /* 0x000fe200000000fb */
[----:B------:R-:W-:Y:S06]  /*1f540*/  BRA `(.L_x_12948) ;  /* 0x0000000000047947 */ /* 0x000fec0003800000 */
.L_x_12945:
[----:B------:R-:W-:-:S07]  /*1f550*/  PRMT R63, R63, 0x5410, RZ ;  /* 0x000054103f3f7816 */ /* 0x000fce00000000ff */
.L_x_12948:
[----:B------:R-:W-:Y:S05]  /*1f560*/  BSYNC.RECONVERGENT B3 ;  /* 0x0000000000037941 */ /* 0x000fea0003800200 */
.L_x_12944:
        /* <DEDUP_REMOVED lines=16> */
.L_x_12952:
[----:B------:R-:W-:Y:S05]  /*1f670*/  BSYNC.RECONVERGENT B4 ;  /* 0x0000000000047941 */ /* 0x000fea0003800200 */
.L_x_12951:
[----:B------:R-:W-:Y:S01]  /*1f680*/  F2FP.F16.F32.PACK_AB R64, RZ, R251 ;  /* 0x000000fbff40723e */ /* 0x000fe200000000ff */
[----:B------:R-:W-:Y:S06]  /*1f690*/  BRA `(.L_x_12953) ;  /* 0x0000000000047947 */ /* 0x000fec0003800000 */
.L_x_12950:
[----:B------:R-:W-:-:S07]  /*1f6a0*/  PRMT R64, RZ, 0x7610, R64 ;  /* 0x00007610ff407816 */ /* 0x000fce0000000040 */
.L_x_12953:
[----:B------:R-:W-:Y:S05]  /*1f6b0*/  BSYNC.RECONVERGENT B3 ;  /* 0x0000000000037941 */ /* 0x000fea0003800200 */
.L_x_12949:
        /* <DEDUP_REMOVED lines=16> */
.L_x_12957:
[----:B------:R-:W-:Y:S05]  /*1f7c0*/  BSYNC.RECONVERGENT B4 ;  /* 0x0000000000047941 */ /* 0x000fea0003800200 */
.L_x_12956:
[----:B------:R-:W-:-:S04]  /*1f7d0*/  F2FP.F16.F32.PACK_AB R251, RZ, R251 ;  /* 0x000000fbfffb723e */ /* 0x000fc800000000ff */
[----:B------:R-:W-:Y:S01]  /*1f7e0*/  PRMT R126, R64, 0x5410, R251 ;  /* 0x00005410407e7816 */ /* 0x000fe200000000fb */
[----:B------:R-:W-:Y:S06]  /*1f7f0*/  BRA `(.L_x_12958) ;  /* 0x0000000000047947 */ /* 0x000fec0003800000 */
.L_x_12955:
[----:B------:R-:W-:-:S07]  /*1f800*/  PRMT R126, R64, 0x5410, RZ ;  /* 0x00005410407e7816 */ /* 0x000fce00000000ff */
.L_x_12958:
[----:B------:R-:W-:Y:S05]  /*1f810*/  BSYNC.RECONVERGENT B3 ;  /* 0x0000000000037941 */ /* 0x000fea0003800200 */
.L_x_12954:
[----:B------:R-:W-:Y:S02]  /*1f820*/  MOV R64, R63 ;  /* 0x0000003f00407202 */ /* 0x000fe40000000f00 */
[----:B------:R-:W-:-:S05]  /*1f830*/  MOV R65, R126 ;  /* 0x0000007e00417202 */ /* 0x000fca0000000f00 */
[----:B------:R3:W-:Y:S01]  /*1f840*/  STG.E.64 desc[UR4][R124.64+0xf00], R64 ;  /* 0x000f00407c007986 */ /* 0x0007e2000c101b04 */
[----:B------:R-:W-:Y:S05]  /*1f850*/  BRA `(.L_x_12959) ;  /* 0x0000000000107947 */ /* 0x000fea0003800000 */
.L_x_12941:
[----:B------:R-:W5:Y:S02]  /*1f860*/  LDCU UR7, c[0x0][0x39c] ;  /* 0x00007380ff0777ac */ /* 0x000f640008000800 */
[----:B-----5:R-:W-:-:S13]  /*1f870*/  ISETP.GE.AND P0, PT, R67, UR7, PT ;  /* 0x0000000743007c0c */ /* 0x020fda000bf06270 */
[----:B------:R-:W-:Y:S05]  /*1f880*/  @P0 EXIT ;  /* 0x000000000000094d */ /* 0x000fea0003800000 */
[----:B------:R0:W-:Y:S02]  /*1f890*/  STG.E.64 desc[UR4][R124.64+0xf00], RZ ;  /* 0x000f00ff7c007986 */ /* 0x0001e4000c101b04 */
.L_x_12959:
[----:B------:R-:W-:Y:S05]  /*1f8a0*/  BSYNC.RECONVERGENT B2 ;  /* 0x0000000000027941 */ /* 0x000fea0003800200 */
.L_x_12940:
        /* <DEDUP_REMOVED lines=16> */
.L_x_12963:
[----:B------:R-:W-:Y:S05]  /*1f9b0*/  BSYNC.RECONVERGENT B3 ;  /* 0x0000000000037941 */ /* 0x000fea0003800200 */
.L_x_12962:
[----:B------:R-:W-:Y:S01]  /*1f9c0*/  VIADD R59, R119, 0x801 ;  /* 0x00000801773b7836 */ /* 0x000fe20000000000 */
[----:B------:R-:W-:Y:S01]  /*1f9d0*/  BSSY.RECONVERGENT B3, `(.L_x_12964) ;  /* 0x0000015000037945 */ /* 0x000fe20003800200 */
[----:B------:R-:W-:-:S03]  /*1f9e0*/  F2FP.F16.F32.PACK_AB R63, RZ, R251 ;  /* 0x000000fbff3f723e */ /* 0x000fc600000000ff */
        /* <DEDUP_REMOVED lines=14> */
.L_x_12967:
[----:B------:R-:W-:Y:S05]  /*1fad0*/  BSYNC.RECONVERGENT B4 ;  /* 0x0000000000047941 */ /* 0x000fea0003800200 */
.L_x_12966:
[----:B------:R-:W-:-:S04]  /*1fae0*/  F2FP.F16.F32.PACK_AB R251, RZ, R251 ;  /* 0x000000fbfffb723e */ /* 0x000fc800000000ff */
[----:B------:R-:W-:Y:S01]  /*1faf0*/  PRMT R63, R63, 0x5410, R251 ;  /* 0x000054103f3f7816 */ /* 0x000fe200000000fb */
[----:B------:R-:W-:Y:S06]  /*1fb00*/  BRA `(.L_x_12968) ;  /* 0x0000000000047947 */ /* 0x000fec0003800000 */
.L_x_12965:
[----:B------:R-:W-:-:S07]  /*1fb10*/  PRMT R63, R63, 0x5410, RZ ;  /* 0x000054103f3f7816 */ /* 0x000fce00000000ff */
.L_x_12968:
[----:B------:R-:W-:Y:S05]  /*1fb20*/  BSYNC.RECONVERGENT B3 ;  /* 0x0000000000037941 */ /* 0x000fea0003800200 */
.L_x_12964:
        /* <DEDUP_REMOVED lines=16> */
.L_x_12972:
[----:B------:R-:W-:Y:S05]  /*1fc30*/  BSYNC.RECONVERGENT B4 ;  /* 0x0000000000047941 */ /* 0x000fea0003800200 */
.L_x_12971:
[----:B------:R-:W-:Y:S01]  /*1fc40*/  F2FP.F16.F32.PACK_AB R60, RZ, R251 ;  /* 0x000000fbff3c723e */ /* 0x000fe200000000ff */
[----:B------:R-:W-:Y:S06]  /*1fc50*/  BRA `(.L_x_12973) ;  /* 0x0000000000047947 */ /* 0x000fec0003800000 */
.L_x_12970:
[----:B------:R-:W-:-:S07]  /*1fc60*/  PRMT R60, RZ, 0x7610, R60 ;  /* 0x00007610ff3c7816 */ /* 0x000fce000000003c */
.L_x_12973:
[----:B------:R-:W-:Y:S05]  /*1fc70*/  BSYNC.RECONVERGENT B3 ;  /* 0x0000000000037941 */ /* 0x000fea0003800200 */
.L_x_12969:
        /* <DEDUP_REMOVED lines=16> */
.L_x_12977:
[----:B------:R-:W-:Y:S05]  /*1fd80*/  BSYNC.RECONVERGENT B4 ;  /* 0x0000000000047941 */ /* 0x000fea0003800200 */
.L_x_12976:
[----:B------:R-:W-:-:S04]  /*1fd90*/  F2FP.F16.F32.PACK_AB R251, RZ, R251 ;  /* 0x000000fbfffb723e */ /* 0x000fc800000000ff */
[----:B------:R-:W-:Y:S01]  /*1fda0*/  PRMT R126, R60, 0x5410, R251 ;  /* 0x000054103c7e7816 */ /* 0x000fe200000000fb */
[----:B------:R-:W-:Y:S06]  /*1fdb0*/  BRA `(.L_x_12978) ;  /* 0x0000000000047947 */ /* 0x000fec0003800000 */
.L_x_12975:
[----:B------:R-:W-:-:S07]  /*1fdc0*/  PRMT R126, R60, 0x5410, RZ ;  /* 0x000054103c7e7816 */ /* 0x000fce00000000ff */
.L_x_12978:
[----:B------:R-:W-:Y:S05]  /*1fdd0*/  BSYNC.RECONVERGENT B3 ;  /* 0x0000000000037941 */ /* 0x000fea0003800200 */
.L_x_12974:
[----:B------:R-:W-:Y:S01]  /*1fde0*/  IMAD.MOV.U32 R60, RZ, RZ, R63 ;  /* 0x000000ffff3c7224 */ /* 0x000fe200078e003f */
[----:B------:R-:W-:-:S05]  /*1fdf0*/  MOV R61, R126 ;  /* 0x0000007e003d7202 */ /* 0x000fca0000000f00 */
[----:B------:R3:W-:Y:S01]  /*1fe00*/  STG.E.64 desc[UR4][R124.64+0x1000], R60 ;  /* 0x0010003c7c007986 */ /* 0x0007e2000c101b04 */
[----:B------:R-:W-:Y:S05]  /*1fe10*/  BRA `(.L_x_12979) ;  /* 0x0000000000107947 */ /* 0x000fea0003800000 */
.L_x_12961:
[----:B------:R-:W5:Y:S02]  /*1fe20*/  LDCU UR7, c[0x0][0x39c] ;  /* 0x00007380ff0777ac */ /* 0x000f640008000800 */
[----:B-----5:R-:W-:-:S13]  /*1fe30*/  ISETP.GE.AND P0, PT, R63, UR7, PT ;  /* 0x000000073f007c0c */ /* 0x020fda000bf06270 */
[----:B------:R-:W-:Y:S05]  /*1fe40*/  @P0 EXIT ;  /* 0x000000000000094d */ /* 0x000fea0003800000 */
[----:B------:R0:W-:Y:S02]  /*1fe50*/  STG.E.64 desc[UR4][R124.64+0x1000], RZ ;  /* 0x001000ff7c007986 */ /* 0x0001e4000c101b04 */
.L_x_12979:
[----:B------:R-:W-:Y:S05]  /*1fe60*/  BSYNC.RECONVERGENT B2 ;  /* 0x0000000000027941 */ /* 0x000fea0003800200 */
.L_x_12960:
        /* <DEDUP_REMOVED lines=16> */
.L_x_12983:
[----:B------:R-:W-:Y:S05]  /*1ff70*/  BSYNC.RECONVERGENT B3 ;  /* 0x0000000000037941 */ /* 0x000fea0003800200 */
.L_x_12982:
[----:B------:R-:W-:Y:S01]  /*1ff80*/  IADD3 R55, PT, PT, R119, 0x881, RZ ;  /* 0x0000088177377810 */ /* 0x000fe20007ffe0ff */
[----:B------:R-:W-:Y:S01]  /*1ff90*/  BSSY.RECONVERGENT B3, `(.L_x_12984) ;  /* 0x0000015000037945 */ /* 0x000fe20003800200 */
[----:B------:R-:W-:Y:S02]  /*1ffa0*/  F2FP.F16.F32.PACK_AB R59, RZ, R251 ;  /* 0x000000fbff3b723e */ /* 0x000fe400000000ff */
        /* <DEDUP_REMOVED lines=14> */
.L_x_12987:
[----:B------:R-:W-:Y:S05]  /*20090*/  BSYNC.RECONVERGENT B4 ;  /* 0x0000000000047941 */ /* 0x000fea0003800200 */
.L_x_12986:
[----:B------:R-:W-:-:S04]  /*200a0*/  F2FP.F16.F32.PACK_AB R251, RZ, R251 ;  /* 0x000000fbfffb723e */ /* 0x000fc800000000ff */
[----:B------:R-:W-:Y:S01]  /*200b0*/  PRMT R59, R59, 0x5410, R251 ;  /* 0x000054103b3b7816 */ /* 0x000fe200000000fb */
[----:B------:R-:W-:Y:S06]  /*200c0*/  BRA `(.L_x_12988) ;  /* 0x0000000000047947 */ /* 0x000fec0003800000 */
.L_x_12985:
[----:B------:R-:W-:-:S07]  /*200d0*/  PRMT R59, R59, 0x5410, RZ ;  /* 0x000054103b3b7816 */ /* 0x000fce00000000ff */
.L_x_12988:
[----:B------:R-:W-:Y:S05]  /*200e0*/  BSYNC.RECONVERGENT B3 ;  /* 0x0000000000037941 */ /* 0x000fea0003800200 */
.L_x_12984:
        /* <DEDUP_REMOVED lines=16> */
.L_x_12992:
[----:B------:R-:W-:Y:S05]  /*201f0*/  BSYNC.RECONVERGENT B4 ;  /* 0x0000000000047941 */ /* 0x000fea0003800200 */
.L_x_12991:
[----:B------:R-:W-:Y:S01]  /*20200*/  F2FP.F16.F32.PACK_AB R56, RZ, R251 ;  /* 0x000000fbff38723e */ /* 0x000fe200000000ff */
[----:B------:R-:W-:Y:S06]  /*20210*/  BRA `(.L_x_12993) ;  /* 0x0000000000047947 */ /* 0x000fec0003800000 */
.L_x_12990:
[----:B------:R-:W-:-:S07]  /*20220*/  PRMT R56, RZ, 0x7610, R56 ;  /* 0x00007610ff387816 */ /* 0x000fce0000000038 */
.L_x_12993:
[----:B------:R-:W-:Y:S05]  /*20230*/  BSYNC.RECONVERGENT B3 ;  /* 0x0000000000037941 */ /* 0x000fea0003800200 */
.L_x_12989:
        /* <DEDUP_REMOVED lines=16> */
.L_x_12997:
[----:B------:R-:W-:Y:S05]  /*20340*/  BSYNC.RECONVERGENT B4 ;  /* 0x0000000000047941 */ /* 0x000fea0003800200 */
.L_x_12996:
[----:B------:R-:W-:-:S04]  /*20350*/  F2FP.F16.F32.PACK_AB R251, RZ, R251 ;  /* 0x000000fbfffb723e */ /* 0x000fc800000000ff */
[----:B------:R-:W-:Y:S01]  /*20360*/  PRMT R126, R56, 0x5410, R251 ;  /* 0x00005410387e7816 */ /* 0x000fe200000000fb */
[----:B------:R-:W-:Y:S06]  /*20370*/  BRA `(.L_x_12998) ;  /* 0x0000000000047947 */ /* 0x000fec0003800000 */
.L_x_12995:
[----:B------:R-:W-:-:S07]  /*20380*/  PRMT R126, R56, 0x5410, RZ ;  /* 0x00005410387e7816 */ /* 0x000fce00000000ff */
.L_x_12998:
[----:B------:R-:W-:Y:S05]  /*20390*/  BSYNC.RECONVERGENT B3 ;  /* 0x0000000000037941 */ /* 0x000fea0003800200 */
.L_x_12994:
[----:B------:R-:W-:Y:S02]  /*203a0*/  MOV R56, R59 ;  /* 0x0000003b00387202 */ /* 0x000fe40000000f00 */
[----:B------:R-:W-:-:S05]  /*203b0*/  MOV R57, R126 ;  /* 0x0000007e00397202 */ /* 0x000fca0000000f00 */
[----:B------:R3:W-:Y:S01]  /*203c0*/  STG.E.64 desc[UR4][R124.64+0x1100], R56 ;  /* 0x001100387c007986 */ /* 0x0007e2000c101b04 */
[----:B------:R-:W-:Y:S05]  /*203d0*/  BRA `(.L_x_12999) ;  /* 0x0000000000107947 */ /* 0x000fea0003800000 */
.L_x_12981:
[----:B------:R-:W5:Y:S02]  /*203e0*/  LDCU UR7, c[0x0][0x39c] ;  /* 0x00007380ff0777ac */ /* 0x000f640008000800 */
[----:B-----5:R-:W-:-:S13]  /*203f0*/  ISETP.GE.AND P0, PT, R59, UR7, PT ;  /* 0x000000073b007c0c */ /* 0x020fda000bf06270 */
[----:B------:R-:W-:Y:S05]  /*20400*/  @P0 EXIT ;  /* 0x000000000000094d */ /* 0x000fea0003800000 */
[----:B------:R0:W-:Y:S02]  /*20410*/  STG.E.64 desc[UR4][R124.64+0x1100], RZ ;  /* 0x001100ff7c007986 */ /* 0x0001e4000c101b04 */
.L_x_12999:
[----:B------:R-:W-:Y:S05]  /*20420*/  BSYNC.RECONVERGENT B2 ;  /* 0x0000000000027941 */ /* 0x000fea0003800200 */
.L_x_12980:
        /* <DEDUP_REMOVED lines=16> */
.L_x_13003:
[----:B------:R-:W-:Y:S05]  /*20530*/  BSYNC.RECONVERGENT B3 ;  /* 0x0000000000037941 */ /* 0x000fea0003800200 */
.L_x_13002:
        /* <DEDUP_REMOVED lines=17> */
.L_x_13007:
[----:B------:R-:W-:Y:S05]  /*20650*/  BSYNC.RECONVERGENT B4 ;  /* 0x0000000000047941 */ /* 0x000fea0003800200 */
.L_x_13006:
[----:B------:R-:W-:-:S04]  /*20660*/  F2FP.F16.F32.PACK_AB R251, RZ, R251 ;  /* 0x000000fbfffb723e */ /* 0x000fc800000000ff */
[----:B------:R-:W-:Y:S01]  /*20670*/  PRMT R55, R57, 0x5410, R251 ;  /* 0x0000541039377816 */ /* 0x000fe200000000fb */
[----:B------:R-:W-:Y:S06]  /*20680*/  BRA `(.L_x_13008) ;  /* 0x0000000000047947 */ /* 0x000fec0003800000 */
.L_x_13005:
[----:B------:R-:W-:-:S07]  /*20690*/  PRMT R55, R57, 0x5410, RZ ;  /* 0x0000541039377816 */ /* 0x000fce00000000ff */
.L_x_13008:
[----:B------:R-:W-:Y:S05]  /*206a0*/  BSYNC.RECONVERGENT B3 ;  /* 0x0000000000037941 */ /* 0x000fea0003800200 */
.L_x_13004:
        /* <DEDUP_REMOVED lines=16> */
.L_x_13012:
[----:B------:R-:W-:Y:S05]  /*207b0*/  BSYNC.RECONVERGENT B4 ;  /* 0x0000000000047941 */ /* 0x000fea0003800200 */
.L_x_13011:
[----:B------:R-:W-:Y:S01]  /*207c0*/  F2FP.F16.F32.PACK_AB R52, RZ, R251 ;  /* 0x000000fbff34723e */ /* 0x000fe200000000ff */
[----:B------:R-:W-:Y:S06]  /*207d0*/  BRA `(.L_x_13013) ;  /* 0x0000000000047947 */ /* 0x000fec0003800000 */
.L_x_13010:
[----:B------:R-:W-:-:S07]  /*207e0*/  PRMT R52, RZ, 0x7610, R52 ;  /* 0x00007610ff347816 */ /* 0x000fce0000000034 */
.L_x_13013:
[----:B------:R-:W-:Y:S05]  /*207f0*/  BSYNC.RECONVERGENT B3 ;  /* 0x0000000000037941 */ /* 0x000fea0003800200 */
.L_x_13009:
        /* <DEDUP_REMOVED lines=16> */
.L_x_13017:
[----:B------:R-:W-:Y:S05]  /*20900*/  BSYNC.RECONVERGENT B4 ;  /* 0x0000000000047941 */ /* 0x000fea0003800200 */
.L_x_13016:
[----:B------:R-:W-:-:S04]  /*20910*/  F2FP.F16.F32.PACK_AB R251, RZ, R251 ;  /* 0x000000fbfffb723e */ /* 0x000fc800000000ff */
[----:B------:R-:W-:Y:S01]  /*20920*/  PRMT R126, R52, 0x5410, R251 ;  /* 0x00005410347e7816 */ /* 0x000fe200000000fb */
[----:B------:R-:W-:Y:S06]  /*20930*/  BRA `(.L_x_13018) ;  /* 0x0000000000047947 */ /* 0x000fec0003800000 */
.L_x_13015:
[----:B------:R-:W-:-:S07]  /*20940*/  PRMT R126, R52, 0x5410, RZ ;  /* 0x00005410347e7816 */ /* 0x000fce00000000ff */
.L_x_13018:
[----:B------:R-:W-:Y:S05]  /*20950*/  BSYNC.RECONVERGENT B3 ;  /* 0x0000000000037941 */ /* 0x000fea0003800200 */
.L_x_13014:
[----:B------:R-:W-:Y:S02]  /*20960*/  MOV R52, R55 ;  /* 0x0000003700347202 */ /* 0x000fe40000000f00 */
[----:B------:R-:W-:-:S05]  /*20970*/  MOV R53, R126 ;  /* 0x0000007e00357202 */ /* 0x000fca0000000f00 */
[----:B------:R3:W-:Y:S01]  /*20980*/  STG.E.64 desc[UR4][R124.64+0x1200], R52 ;  /* 0x001200347c007986 */ /* 0x0007e2000c101b04 */
[----:B------:R-:W-:Y:S05]  /*20990*/  BRA `(.L_x_13019) ;  /* 0x0000000000107947 */ /* 0x000fea0003800000 */
.L_x_13001:
[----:B------:R-:W5:Y:S02]  /*209a0*/  LDCU UR7, c[0x0][0x39c] ;  /* 0x00007380ff0777ac */ /* 0x000f640008000800 */
[----:B-----5:R-:W-:-:S13]  /*209b0*/  ISETP.GE.AND P0, PT, R55, UR7, PT ;  /* 0x0000000737007c0c */ /* 0x020fda000bf06270 */
[----:B------:R-:W-:Y:S05]  /*209c0*/  @P0 EXIT ;  /* 0x000000000000094d */ /* 0x000fea0003800000 */
[----:B------:R0:W-:Y:S02]  /*209d0*/  STG.E.64 desc[UR4][R124.64+0x1200], RZ ;  /* 0x001200ff7c007986 */ /* 0x0001e4000c101b04 */
.L_x_13019:
[----:B------:R-:W-:Y:S05]  /*209e0*/  BSYNC.RECONVERGENT B2 ;  /* 0x0000000000027941 */ /* 0x000fea0003800200 */
.L_x_13000:
        /* <DEDUP_REMOVED lines=16> */
.L_x_13023:
[----:B------:R-:W-:Y:S05]  /*20af0*/  BSYNC.RECONVERGENT B3 ;  /* 0x0000000000037941 */ /* 0x000fea0003800200 */
.L_x_13022:
        /* <DEDUP_REMOVED lines=17> */
.L_x_13027:
[----:B------:R-:W-:Y:S05]  /*20c10*/  BSYNC.RECONVERGENT B4 ;  /* 0x0000000000047941 */ /* 0x000fea0003800200 */
.L_x_13026:
[----:B------:R-:W-:-:S04]  /*20c20*/  F2FP.F16.F32.PACK_AB R251, RZ, R251 ;  /* 0x000000fbfffb723e */ /* 0x000fc800000000ff */
[----:B------:R-:W-:Y:S01]  /*20c30*/  PRMT R51, R53, 0x5410, R251 ;  /* 0x0000541035337816 */ /* 0x000fe200000000fb */
[----:B------:R-:W-:Y:S06]  /*20c40*/  BRA `(.L_x_13028) ;  /* 0x0000000000047947 */ /* 0x000fec0003800000 */
.L_x_13025:
[----:B------:R-:W-:-:S07]  /*20c50*/  PRMT R51, R53, 0x5410, RZ ;  /* 0x0000541035337816 */ /* 0x000fce00000000ff */
.L_x_13028:
[----:B------:R-:W-:Y:S05]  /*20c60*/  BSYNC.RECONVERGENT B3 ;  /* 0x0000000000037941 */ /* 0x000fea0003800200 */
.L_x_13024:
        /* <DEDUP_REMOVED lines=16> */
.L_x_13032:
[----:B------:R-:W-:Y:S05]  /*20d70*/  BSYNC.RECONVERGENT B4 ;  /* 0x0000000000047941 */ /* 0x000fea0003800200 */
.L_x_13031:
[----:B------:R-:W-:Y:S01]  /*20d80*/  F2FP.F16.F32.PACK_AB R48, RZ, R251 ;  /* 0x000000fbff30723e */ /* 0x000fe200000000ff */
[----:B------:R-:W-:Y:S06]  /*20d90*/  BRA `(.L_x_13033) ;  /* 0x0000000000047947 */ /* 0x000fec0003800000 */
.L_x_13030:
[----:B------:R-:W-:-:S07]  /*20da0*/  PRMT R48, RZ, 0x7610, R48 ;  /* 0x00007610ff307816 */ /* 0x000fce0000000030 */
.L_x_13033:
[----:B------:R-:W-:Y:S05]  /*20db0*/  BSYNC.RECONVERGENT B3 ;  /* 0x0000000000037941 */ /* 0x000fea0003800200 */
.L_x_13029:
        /* <DEDUP_REMOVED lines=16> */
.L_x_13037:
[----:B------:R-:W-:Y:S05]  /*20ec0*/  BSYNC.RECONVERGENT B4 ;  /* 0x0000000000047941 */ /* 0x000fea0003800200 */
.L_x_13036:
[----:B------:R-:W-:-:S04]  /*20ed0*/  F2FP.F16.F32.PACK_AB R251, RZ, R251 ;  /* 0x000000fbfffb723e */ /* 0x000fc800000000ff */
[----:B------:R-:W-:Y:S01]  /*20ee0*/  PRMT R126, R48, 0x5410, R251 ;  /* 0x00005410307e7816 */ /* 0x000fe200000000fb */
[----:B------:R-:W-:Y:S06]  /*20ef0*/  BRA `(.L_x_13038) ;  /* 0x0000000000047947 */ /* 0x000fec0003800000 */
.L_x_13035:
[----:B------:R-:W-:-:S07]  /*20f00*/  PRMT R126, R48, 0x5410, RZ ;  /* 0x00005410307e7816 */ /* 0x000fce00000000ff */
.L_x_13038:
[----:B------:R-:W-:Y:S05]  /*20f10*/  BSYNC.RECONVERGENT B3 ;  /* 0x0000000000037941 */ /* 0x000fea0003800200 */
.L_x_13034:
[----:B------:R-:W-:Y:S01]  /*20f20*/  IMAD.MOV.U32 R48, RZ, RZ, R51 ;  /* 0x000000ffff307224 */ /* 0x000fe200078e0033 */
[----:B------:R-:W-:-:S05]  /*20f30*/  MOV R49, R126 ;  /* 0x0000007e00317202 */ /* 0x000fca0000000f00 */
[----:B------:R3:W-:Y:S01]  /*20f40*/  STG.E.64 desc[UR4][R124.64+0x1300], R48 ;  /* 0x001300307c007986 */ /* 0x0007e2000c101b04 */
[----:B------:R-:W-:Y:S05]  /*20f50*/  BRA `(.L_x_13039) ;  /* 0x0000000000107947 */ /* 0x000fea0003800000 */
.L_x_13021:
[----:B------:R-:W5:Y:S02]  /*20f60*/  LDCU UR7, c[0x0][0x39c] ;  /* 0x00007380ff0777ac */ /* 0x000f640008000800 */
[----:B-----5:R-:W-:-:S13]  /*20f70*/  ISETP.GE.AND P0, PT, R51, UR7, PT ;  /* 0x0000000733007c0c */ /* 0x020fda000bf06270 */
[----:B------:R-:W-:Y:S05]  /*20f80*/  @P0 EXIT ;  /* 0x000000000000094d */ /* 0x000fea0003800000 */
[----:B------:R0:W-:Y:S02]  /*20f90*/  STG.E.64 desc[UR4][R124.64+0x1300], RZ ;  /* 0x001300ff7c007986 */ /* 0x0001e4000c101b04 */
.L_x_13039:
[----:B------:R-:W-:Y:S05]  /*20fa0*/  BSYNC.RECONVERGENT B2 ;  /* 0x0000000000027941 */ /* 0x000fea0003800200 */
.L_x_13020:
        /* <DEDUP_REMOVED lines=16> */
.L_x_13043:
[----:B------:R-:W-:Y:S05]  /*210b0*/  BSYNC.RECONVERGENT B3 ;  /* 0x0000000000037941 */ /* 0x000fea0003800200 */
.L_x_13042:
        /* <DEDUP_REMOVED lines=17> */
.L_x_13047:
[----:B------:R-:W-:Y:S05]  /*211d0*/  BSYNC.RECONVERGENT B4 ;  /* 0x0000000000047941 */ /* 0x000fea0003800200 */
.L_x_13046:
[----:B------:R-:W-:-:S04]  /*211e0*/  F2FP.F16.F32.PACK_AB R251, RZ, R251 ;  /* 0x000000fbfffb723e */ /* 0x000fc800000000ff */
[----:B------:R-:W-:Y:S01]  /*211f0*/  PRMT R49, R49, 0x5410, R251 ;  /* 0x0000541031317816 */ /* 0x000fe200000000fb */
[----:B------:R-:W-:Y:S06]  /*21200*/  BRA `(.L_x_13048) ;  /* 0x0000000000047947 */ /* 0x000fec0003800000 */
.L_x_13045:
[----:B------:R-:W-:-:S07]  /*21210*/  PRMT R49, R49, 0x5410, RZ ;  /* 0x0000541031317816 */ /* 0x000fce00000000ff */
.L_x_13048:
[----:B------:R-:W-:Y:S05]  /*21220*/  BSYNC.RECONVERGENT B3 ;  /* 0x0000000000037941 */ /* 0x000fea0003800200 */
.L_x_13044:
        /* <DEDUP_REMOVED lines=16> */
.L_x_13052:
[----:B------:R-:W-:Y:S05]  /*21330*/  BSYNC.RECONVERGENT B4 ;  /* 0x0000000000047941 */ /* 0x000fea0003800200 */
.L_x_13051:
[----:B------:R-:W-:Y:S01]  /*21340*/  F2FP.F16.F32.PACK_AB R44, RZ, R251 ;  /* 0x000000fbff2c723e */ /* 0x000fe200000000ff */
[----:B------:R-:W-:Y:S06]  /*21350*/  BRA `(.L_x_13053) ;  /* 0x0000000000047947 */ /* 0x000fec0003800000 */
.L_x_13050:
[----:B------:R-:W-:-:S07]  /*21360*/  PRMT R44, RZ, 0x7610, R44 ;  /* 0x00007610ff2c7816 */ /* 0x000fce000000002c */
.L_x_13053:
[----:B------:R-:W-:Y:S05]  /*21370*/  BSYNC.RECONVERGENT B3 ;  /* 0x0000000000037941 */ /* 0x000fea0003800200 */
.L_x_13049:
        /* <DEDUP_REMOVED lines=16> */
.L_x_13057:
[----:B------:R-:W-:Y:S05]  /*21480*/  BSYNC.RECONVERGENT B4 ;  /* 0x0000000000047941 */ /* 0x000fea0003800200 */
.L_x_13056:
[----:B------:R-:W-:-:S04]  /*21490*/  F2FP.F16.F32.PACK_AB R251, RZ, R251 ;  /* 0x000000fbfffb723e */ /* 0x000fc800000000ff */
[----:B------:R-:W-:Y:S01]  /*214a0*/  PRMT R126, R44, 0x5410, R251 ;  /* 0x000054102c7e7816 */ /* 0x000fe200000000fb */
[----:B------:R-:W-:Y:S06]  /*214b0*/  BRA `(.L_x_13058) ;  /* 0x0000000000047947 */ /* 0x000fec0003800000 */
.L_x_13055:
[----:B------:R-:W-:-:S07]  /*214c0*/  PRMT R126, R44, 0x5410, RZ ;  /* 0x000054102c7e7816 */ /* 0x000fce00000000ff */
.L_x_13058:
[----:B------:R-:W-:Y:S05]  /*214d0*/  BSYNC.RECONVERGENT B3 ;  /* 0x0000000000037941 */ /* 0x000fea0003800200 */
.L_x_13054:
[----:B------:R-:W-:Y:S02]  /*214e0*/  MOV R44, R49 ;  /* 0x00000031002c7202 */ /* 0x000fe40000000f00 */
[----:B------:R-:W-:-:S05]  /*214f0*/  MOV R45, R126 ;  /* 0x0000007e002d7202 */ /* 0x000fca0000000f00 */
[----:B------:R3:W-:Y:S01]  /*21500*/  STG.E.64 desc[UR4][R124.64+0x1400], R44 ;  /* 0x0014002c7c007986 */ /* 0x0007e2000c101b04 */
[----:B------:R-:W-:Y:S05]  /*21510*/  BRA `(.L_x_13059) ;  /* 0x0000000000107947 */ /* 0x000fea0003800000 */
.L_x_13041:
[----:B------:R-:W5:Y:S02]  /*21520*/  LDCU UR7, c[0x0][0x39c] ;  /* 0x00007380ff0777ac */ /* 0x000f640008000800 */
[----:B-----5:R-:W-:-:S13]  /*21530*/  ISETP.GE.AND P0, PT, R47, UR7, PT ;  /* 0x000000072f007c0c */ /* 0x020fda000bf06270 */
[----:B------:R-:W-:Y:S05]  /*21540*/  @P0 EXIT ;  /* 0x000000000000094d */ /* 0x000fea0003800000 */
[----:B------:R0:W-:Y:S02]  /*21550*/  STG.E.64 desc[UR4][R124.64+0x1400], RZ ;  /* 0x001400ff7c007986 */ /* 0x0001e4000c101b04 */
.L_x_13059:
[----:B------:R-:W-:Y:S05]  /*21560*/  BSYNC.RECONVERGENT B2 ;  /* 0x0000000000027941 */ /* 0x000fea0003800200 */
.L_x_13040:
        /* <DEDUP_REMOVED lines=16> */
.L_x_13063:
[----:B------:R-:W-:Y:S05]  /*21670*/  BSYNC.RECONVERGENT B3 ;  /* 0x0000000000037941 */ /* 0x000fea0003800200 */
.L_x_13062:
        /* <DEDUP_REMOVED lines=17> */
.L_x_13067:
[----:B------:R-:W-:Y:S05]  /*21790*/  BSYNC.RECONVERGENT B4 ;  /* 0x0000000000047941 */ /* 0x000fea0003800200 */
.L_x_13066:
[----:B------:R-:W-:-:S04]  /*217a0*/  F2FP.F16.F32.PACK_AB R251, RZ, R251 ;  /* 0x000000fbfffb723e */ /* 0x000fc800000000ff */
[----:B------:R-:W-:Y:S01]  /*217b0*/  PRMT R45, R45, 0x5410, R251 ;  /* 0x000054102d2d7816 */ /* 0x000fe200000000fb */
[----:B------:R-:W-:Y:S06]  /*217c0*/  BRA `(.L_x_13068) ;  /* 0x0000000000047947 */ /* 0x000fec0003800000 */
.L_x_13065:
[----:B------:R-:W-:-:S07]  /*217d0*/  PRMT R45, R45, 0x5410, RZ ;  /* 0x000054102d2d7816 */ /* 0x000fce00000000ff */
.L_x_13068:
[----:B------:R-:W-:Y:S05]  /*217e0*/  BSYNC.RECONVERGENT B3 ;  /* 0x0000000000037941 */ /* 0x000fea0003800200 */
.L_x_13064:
        /* <DEDUP_REMOVED lines=16> */
.L_x_13072:
[----:B------:R-:W-:Y:S05]  /*218f0*/  BSYNC.RECONVERGENT B4 ;  /* 0x0000000000047941 */ /* 0x000fea0003800200 */
.L_x_13071:
[----:B------:R-:W-:Y:S01]  /*21900*/  F2FP.F16.F32.PACK_AB R40, RZ, R251 ;  /* 0x000000fbff28723e */ /* 0x000fe200000000ff */
[----:B------:R-:W-:Y:S06]  /*21910*/  BRA `(.L_x_13073) ;  /* 0x0000000000047947 */ /* 0x000fec0003800000 */
.L_x_13070:
[----:B------:R-:W-:-:S07]  /*21920*/  PRMT R40, RZ, 0x7610, R40 ;  /* 0x00007610ff287816 */ /* 0x000fce0000000028 */
.L_x_13073:
[----:B------:R-:W-:Y:S05]  /*21930*/  BSYNC.RECONVERGENT B3 ;  /* 0x0000000000037941 */ /* 0x000fea0003800200 */
.L_x_13069:
        /* <DEDUP_REMOVED lines=16> */
.L_x_13077:
[----:B------:R-:W-:Y:S05]  /*21a40*/  BSYNC.RECONVERGENT B4 ;  /* 0x0000000000047941 */ /* 0x000fea0003800200 */
.L_x_13076:
[----:B------:R-:W-:-:S04]  /*21a50*/  F2FP.F16.F32.PACK_AB R251, RZ, R251 ;  /* 0x000000fbfffb723e */ /* 0x000fc800000000ff */
[----:B------:R-:W-:Y:S01]  /*21a60*/  PRMT R126, R40, 0x5410, R251 ;  /* 0x00005410287e7816 */ /* 0x000fe200000000fb */
[----:B------:R-:W-:Y:S06]  /*21a70*/  BRA `(.L_x_13078) ;  /* 0x0000000000047947 */ /* 0x000fec0003800000 */
.L_x_13075:
[----:B------:R-:W-:-:S07]  /*21a80*/  PRMT R126, R40, 0x5410, RZ ;  /* 0x00005410287e7816 */ /* 0x000fce00000000ff */
.L_x_13078:
[----:B------:R-:W-:Y:S05]  /*21a90*/  BSYNC.RECONVERGENT B3 ;  /* 0x0000000000037941 */ /* 0x000fea0003800200 */
.L_x_13074:
[----:B------:R-:W-:Y:S02]  /*21aa0*/  MOV R40, R45 ;  /* 0x0000002d00287202 */ /* 0x000fe40000000f00 */
[----:B------:R-:W-:-:S05]  /*21ab0*/  MOV R41, R126 ;  /* 0x0000007e00297202 */ /* 0x000fca0000000f00 */
[----:B------:R3:W-:Y:S01]  /*21ac0*/  STG.E.64 desc[UR4][R124.64+0x1500], R40 ;  /* 0x001500287c007986 */ /* 0x0007e2000c101b04 */
[----:B------:R-:W-:Y:S05]  /*21ad0*/  BRA `(.L_x_13079) ;  /* 0x0000000000107947 */ /* 0x000fea0003800000 */
.L_x_13061:
[----:B------:R-:W5:Y:S02]  /*21ae0*/  LDCU UR7, c[0x0][0x39c] ;  /* 0x00007380ff0777ac */ /* 0x000f640008000800 */
[----:B-----5:R-:W-:-:S13]  /*21af0*/  ISETP.GE.AND P0, PT, R43, UR7, PT ;  /* 0x000000072b007c0c */ /* 0x020fda000bf06270 */
[----:B------:R-:W-:Y:S05]  /*21b00*/  @P0 EXIT ;  /* 0x000000000000094d */ /* 0x000fea0003800000 */
[----:B------:R0:W-:Y:S02]  /*21b10*/  STG.E.64 desc[UR4][R124.64+0x1500], RZ ;  /* 0x001500ff7c007986 */ /* 0x0001e4000c101b04 */
.L_x_13079:
[----:B------:R-:W-:Y:S05]  /*21b20*/  BSYNC.RECONVERGENT B2 ;  /* 0x0000000000027941 */ /* 0x000fea0003800200 */
.L_x_13060:
        /* <DEDUP_REMOVED lines=16> */
.L_x_13083:
[----:B------:R-:W-:Y:S05]  /*21c30*/  BSYNC.RECONVERGENT B3 ;  /* 0x0000000000037941 */ /* 0x000fea0003800200 */
.L_x_13082:
        /* <DEDUP_REMOVED lines=17> */
.L_x_13087:
[----:B------:R-:W-:Y:S05]  /*21d50*/  BSYNC.RECONVERGENT B4 ;  /* 0x0000000000047941 */ /* 0x000fea0003800200 */
.L_x_13086:
[----:B------:R-:W-:-:S04]  /*21d60*/  F2FP.F16.F32.PACK_AB R251, RZ, R251 ;  /* 0x000000fbfffb723e */ /* 0x000fc800000000ff */
[----:B------:R-:W-:Y:S01]  /*21d70*/  PRMT R41, R41, 0x5410, R251 ;  /* 0x0000541029297816 */ /* 0x000fe200000000fb */
[----:B------:R-:W-:Y:S06]  /*21d80*/  BRA `(.L_x_13088) ;  /* 0x0000000000047947 */ /* 0x000fec0003800000 */
.L_x_13085:
[----:B------:R-:W-:-:S07]  /*21d90*/  PRMT R41, R41, 0x5410, RZ ;  /* 0x0000541029297816 */ /* 0x000fce00000000ff */
.L_x_13088:
[----:B------:R-:W-:Y:S05]  /*21da0*/  BSYNC.RECONVERGENT B3 ;  /* 0x0000000000037941 */ /* 0x000fea0003800200 */
.L_x_13084:
        /* <DEDUP_REMOVED lines=16> */
.L_x_13092:
[----:B------:R-:W-:Y:S05]  /*21eb0*/  BSYNC.RECONVERGENT B4 ;  /* 0x0000000000047941 */ /* 0x000fea0003800200 */
.L_x_13091:
[----:B------:R-:W-:Y:S01]  /*21ec0*/  F2FP.F16.F32.PACK_AB R36, RZ, R251 ;  /* 0x000000fbff24723e */ /* 0x000fe200000000ff */
[----:B------:R-:W-:Y:S06]  /*21ed0*/  BRA `(.L_x_13093) ;  /* 0x0000000000047947 */ /* 0x000fec0003800000 */
.L_x_13090:
[----:B------:R-:W-:-:S07]  /*21ee0*/  PRMT R36, RZ, 0x7610, R36 ;  /* 0x00007610ff247816 */ /* 0x000fce0000000024 */
.L_x_13093:
[----:B------:R-:W-:Y:S05]  /*21ef0*/  BSYNC.RECONVERGENT B3 ;  /* 0x0000000000037941 */ /* 0x000fea0003800200 */
.L_x_13089:
        /* <DEDUP_REMOVED lines=16> */
.L_x_13097:
[----:B------:R-:W-:Y:S05]  /*22000*/  BSYNC.RECONVERGENT B4 ;  /* 0x0000000000047941 */ /* 0x000fea0003800200 */
.L_x_13096:
[----:B------:R-:W-:-:S04]  /*22010*/  F2FP.F16.F32.PACK_AB R251, RZ, R251 ;  /* 0x000000fbfffb723e */ /* 0x000fc800000000ff */
[----:B------:R-:W-:Y:S01]  /*22020*/  PRMT R126, R36, 0x5410, R251 ;  /* 0x00005410247e7816 */ /* 0x000fe200000000fb */
[----:B------:R-:W-:Y:S06]  /*22030*/  BRA `(.L_x_13098) ;  /* 0x0000000000047947 */ /* 0x000fec0003800000 */
.L_x_13095:
[----:B------:R-:W-:-:S07]  /*22040*/  PRMT R126, R36, 0x5410, RZ ;  /* 0x00005410247e7816 */ /* 0x000fce00000000ff */
.L_x_13098:
[----:B------:R-:W-:Y:S05]  /*22050*/  BSYNC.RECONVERGENT B3 ;  /* 0x0000000000037941 */ /* 0x000fea0003800200 */
.L_x_13094:
[----:B------:R-:W-:Y:S01]  /*22060*/  IMAD.MOV.U32 R36, RZ, RZ, R41 ;  /* 0x000000ffff247224 */ /* 0x000fe200078e0029 */
[----:B------:R-:W-:-:S05]  /*22070*/  MOV R37, R126 ;  /* 0x0000007e00257202 */ /* 0x000fca0000000f00 */
[----:B------:R3:W-:Y:S01]  /*22080*/  STG.E.64 desc[UR4][R124.64+0x1600], R36 ;  /* 0x001600247c007986 */ /* 0x0007e2000c101b04 */
[----:B------:R-:W-:Y:S05]  /*22090*/  BRA `(.L_x_13099) ;  /* 0x0000000000107947 */ /* 0x000fea0003800000 */
.L_x_13081:
[----:B------:R-:W5:Y:S02]  /*220a0*/  LDCU UR7, c[0x0][0x39c] ;  /* 0x00007380ff0777ac */ /* 0x000f640008000800 */
[----:B-----5:R-:W-:-:S13]  /*220b0*/  ISETP.GE.AND P0, PT, R39, UR7, PT ;  /* 0x0000000727007c0c */ /* 0x020fda000bf06270 */
[----:B------:R-:W-:Y:S05]  /*220c0*/  @P0 EXIT ;  /* 0x000000000000094d */ /* 0x000fea0003800000 */
[----:B------:R0:W-:Y:S02]  /*220d0*/  STG.E.64 desc[UR4][R124.64+0x1600], RZ ;  /* 0x001600ff7c007986 */ /* 0x0001e4000c101b04 */
.L_x_13099:
[----:B------:R-:W-:Y:S05]  /*220e0*/  BSYNC.RECONVERGENT B2 ;  /* 0x0000000000027941 */ /* 0x000fea0003800200 */
.L_x_13080:
        /* <DEDUP_REMOVED lines=16> */
.L_x_13103:
[----:B------:R-:W-:Y:S05]  /*221f0*/  BSYNC.RECONVERGENT B3 ;  /* 0x0000000000037941 */ /* 0x000fea0003800200 */
.L_x_13102:
        /* <DEDUP_REMOVED lines=17> */
.L_x_13107:
[----:B------:R-:W-:Y:S05]  /*22310*/  BSYNC.RECONVERGENT B4 ;  /* 0x0000000000047941 */ /* 0x000fea0003800200 */
.L_x_13106:
[----:B------:R-:W-:-:S04]  /*22320*/  F2FP.F16.F32.PACK_AB R251, RZ, R251 ;  /* 0x000000fbfffb723e */ /* 0x000fc800000000ff */
[----:B------:R-:W-:Y:S01]  /*22330*/  PRMT R37, R37, 0x5410, R251 ;  /* 0x0000541025257816 */ /* 0x000fe200000000fb */
[----:B------:R-:W-:Y:S06]  /*22340*/  BRA `(.L_x_13108) ;  /* 0x0000000000047947 */ /* 0x000fec0003800000 */
.L_x_13105:
[----:B------:R-:W-:-:S07]  /*22350*/  PRMT R37, R37, 0x5410, RZ ;  /* 0x0000541025257816 */ /* 0x000fce00000000ff */
.L_x_13108:
[----:B------:R-:W-:Y:S05]  /*22360*/  BSYNC.RECONVERGENT B3 ;  /* 0x0000000000037941 */ /* 0x000fea0003800200 */
.L_x_13104:
        /* <DEDUP_REMOVED lines=16> */
.L_x_13112:
[----:B------:R-:W-:Y:S05]  /*22470*/  BSYNC.RECONVERGENT B4 ;  /* 0x0000000000047941 */ /* 0x000fea0003800200 */
.L_x_13111:
[----:B------:R-:W-:Y:S01]  /*22480*/  F2FP.F16.F32.PACK_AB R32, RZ, R251 ;  /* 0x000000fbff20723e */ /* 0x000fe200000000ff */
[----:B------:R-:W-:Y:S06]  /*22490*/  BRA `(.L_x_13113) ;  /* 0x0000000000047947 */ /* 0x000fec0003800000 */
.L_x_13110:
[----:B------:R-:W-:-:S07]  /*224a0*/  PRMT R32, RZ, 0x7610, R32 ;  /* 0x00007610ff207816 */ /* 0x000fce0000000020 */
.L_x_13113:
[----:B------:R-:W-:Y:S05]  /*224b0*/  BSYNC.RECONVERGENT B3 ;  /* 0x0000000000037941 */ /* 0x000fea0003800200 */
.L_x_13109:
        /* <DEDUP_REMOVED lines=16> */
.L_x_13117:
[----:B------:R-:W-:Y:S05]  /*225c0*/  BSYNC.RECONVERGENT B4 ;  /* 0x0000000000047941 */ /* 0x000fea0003800200 */
.L_x_13116:
[----:B------:R-:W-:-:S04]  /*225d0*/  F2FP.F16.F32.PACK_AB R251, RZ, R251 ;  /* 0x000000fbfffb723e */ /* 0x000fc800000000ff */
[----:B------:R-:W-:Y:S01]  /*225e0*/  PRMT R126, R32, 0x5410, R251 ;  /* 0x00005410207e7816 */ /* 0x000fe200000000fb */
[----:B------:R-:W-:Y:S06]  /*225f0*/  BRA `(.L_x_13118) ;  /* 0x0000000000047947 */ /* 0x000fec0003800000 */
.L_x_13115:
[----:B------:R-:W-:-:S07]  /*22600*/  PRMT R126, R32, 0x5410, RZ ;  /* 0x00005410207e7816 */ /* 0x000fce00000000ff */
.L_x_13118:
[----:B------:R-:W-:Y:S05]  /*22610*/  BSYNC.RECONVERGENT B3 ;  /* 0x0000000000037941 */ /* 0x000fea0003800200 */
.L_x_13114:
[----:B------:R-:W-:Y:S02]  /*22620*/  MOV R32, R37 ;  /* 0x0000002500207202 */ /* 0x000fe40000000f00 */
[----:B------:R-:W-:-:S05]  /*22630*/  MOV R33, R126 ;  /* 0x0000007e00217202 */ /* 0x000fca0000000f00 */
[----:B------:R3:W-:Y:S01]  /*22640*/  STG.E.64 desc[UR4][R124.64+0x1700], R32 ;  /* 0x001700207c007986 */ /* 0x0007e2000c101b04 */
[----:B------:R-:W-:Y:S05]  /*22650*/  BRA `(.L_x_13119) ;  /* 0x0000000000107947 */ /* 0x000fea0003800000 */
.L_x_13101:
[----:B------:R-:W5:Y:S02]  /*22660*/  LDCU UR7, c[0x0][0x39c] ;  /* 0x00007380ff0777ac */ /* 0x000f640008000800 */
[----:B-----5:R-:W-:-:S13]  /*22670*/  ISETP.GE.AND P0, PT, R35, UR7, PT ;  /* 0x0000000723007c0c */ /* 0x020fda000bf06270 */
[----:B------:R-:W-:Y:S05]  /*22680*/  @P0 EXIT ;  /* 0x000000000000094d */ /* 0x000fea0003800000 */
[----:B------:R0:W-:Y:S02]  /*22690*/  STG.E.64 desc[UR4][R124.64+0x1700], RZ ;  /* 0x001700ff7c007986 */ /* 0x0001e4000c101b04 */
.L_x_13119:
[----:B------:R-:W-:Y:S05]  /*226a0*/  BSYNC.RECONVERGENT B2 ;  /* 0x0000000000027941 */ /* 0x000fea0003800200 */
.L_x_13100:
        /* <DEDUP_REMOVED lines=16> */
.L_x_13123:
[----:B------:R-:W-:Y:S05]  /*227b0*/  BSYNC.RECONVERGENT B3 ;  /* 0x0000000000037941 */ /* 0x000fea0003800200 */
.L_x_13122:
        /* <DEDUP_REMOVED lines=17> */
.L_x_13127:
[----:B------:R-:W-:Y:S05]  /*228d0*/  BSYNC.RECONVERGENT B4 ;  /* 0x0000000000047941 */ /* 0x000fea0003800200 */
.L_x_13126:
[----:B------:R-:W-:-:S04]  /*228e0*/  F2FP.F16.F32.PACK_AB R251, RZ, R251 ;  /* 0x000000fbfffb723e */ /* 0x000fc800000000ff */
[----:B------:R-:W-:Y:S01]  /*228f0*/  PRMT R33, R33, 0x5410, R251 ;  /* 0x0000541021217816 */ /* 0x000fe200000000fb */
[----:B------:R-:W-:Y:S06]  /*22900*/  BRA `(.L_x_13128) ;  /* 0x0000000000047947 */ /* 0x000fec0003800000 */
.L_x_13125:
[----:B------:R-:W-:-:S07]  /*22910*/  PRMT R33, R33, 0x5410, RZ ;  /* 0x0000541021217816 */ /* 0x000fce00000000ff */
.L_x_13128:
[----:B------:R-:W-:Y:S05]  /*22920*/  BSYNC.RECONVERGENT B3 ;  /* 0x0000000000037941 */ /* 0x000fea0003800200 */
.L_x_13124:
        /* <DEDUP_REMOVED lines=16> */
.L_x_13132:
[----:B------:R-:W-:Y:S05]  /*22a30*/  BSYNC.RECONVERGENT B4 ;  /* 0x0000000000047941 */ /* 0x000fea0003800200 */
.L_x_13131:
[----:B------:R-:W-:Y:S01]  /*22a40*/  F2FP.F16.F32.PACK_AB R28, RZ, R251 ;  /* 0x000000fbff1c723e */ /* 0x000fe200000000ff */
[----:B------:R-:W-:Y:S06]  /*22a50*/  BRA `(.L_x_13133) ;  /* 0x0000000000047947 */ /* 0x000fec0003800000 */
.L_x_13130:
[----:B------:R-:W-:-:S07]  /*22a60*/  PRMT R28, RZ, 0x7610, R28 ;  /* 0x00007610ff1c7816 */ /* 0x000fce000000001c */
.L_x_13133:
[----:B------:R-:W-:Y:S05]  /*22a70*/  BSYNC.RECONVERGENT B3 ;  /* 0x0000000000037941 */ /* 0x000fea0003800200 */
.L_x_13129:
        /* <DEDUP_REMOVED lines=16> */
.L_x_13137:
[----:B------:R-:W-:Y:S05]  /*22b80*/  BSYNC.RECONVERGENT B4 ;  /* 0x0000000000047941 */ /* 0x000fea0003800200 */
.L_x_13136:
[----:B------:R-:W-:-:S04]  /*22b90*/  F2FP.F16.F32.PACK_AB R251, RZ, R251 ;  /* 0x000000fbfffb723e */ /* 0x000fc800000000ff */
[----:B------:R-:W-:Y:S01]  /*22ba0*/  PRMT R126, R28, 0x5410, R251 ;  /* 0x000054101c7e7816 */ /* 0x000fe200000000fb */
[----:B------:R-:W-:Y:S06]  /*22bb0*/  BRA `(.L_x_13138) ;  /* 0x0000000000047947 */ /* 0x000fec0003800000 */
.L_x_13135:
[----:B------:R-:W-:-:S07]  /*22bc0*/  PRMT R126, R28, 0x5410, RZ ;  /* 0x000054101c7e7816 */ /* 0x000fce00000000ff */
.L_x_13138:
[----:B------:R-:W-:Y:S05]  /*22bd0*/  BSYNC.RECONVERGENT B3 ;  /* 0x0000000000037941 */ /* 0x000fea0003800200 */
.L_x_13134:
[----:B------:R-:W-:Y:S02]  /*22be0*/  MOV R28, R33 ;  /* 0x00000021001c7202 */ /* 0x000fe40000000f00 */
[----:B------:R-:W-:-:S05]  /*22bf0*/  MOV R29, R126 ;  /* 0x0000007e001d7202 */ /* 0x000fca0000000f00 */
[----:B------:R3:W-:Y:S01]  /*22c00*/  STG.E.64 desc[UR4][R124.64+0x1800], R28 ;  /* 0x0018001c7c007986 */ /* 0x0007e2000c101b04 */
[----:B------:R-:W-:Y:S05]  /*22c10*/  BRA `(.L_x_13139) ;  /* 0x0000000000107947 */ /* 0x000fea0003800000 */
.L_x_13121:
[----:B------:R-:W5:Y:S02]  /*22c20*/  LDCU UR7, c[0x0][0x39c] ;  /* 0x00007380ff0777ac */ /* 0x000f640008000800 */
[----:B-----5:R-:W-:-:S13]  /*22c30*/  ISETP.GE.AND P0, PT, R31, UR7, PT ;  /* 0x000000071f007c0c */ /* 0x020fda000bf06270 */
[----:B------:R-:W-:Y:S05]  /*22c40*/  @P0 EXIT ;  /* 0x000000000000094d */ /* 0x000fea0003800000 */
[----:B------:R0:W-:Y:S02]  /*22c50*/  STG.E.64 desc[UR4][R124.64+0x1800], RZ ;  /* 0x001800ff7c007986 */ /* 0x0001e4000c101b04 */
.L_x_13139:
[----:B------:R-:W-:Y:S05]  /*22c60*/  BSYNC.RECONVERGENT B2 ;  /* 0x0000000000027941 */ /* 0x000fea0003800200 */
.L_x_13120:
        /* <DEDUP_REMOVED lines=16> */
.L_x_13143:
[----:B------:R-:W-:Y:S05]  /*22d70*/  BSYNC.RECONVERGENT B3 ;  /* 0x0000000000037941 */ /* 0x000fea0003800200 */
.L_x_13142:
        /* <DEDUP_REMOVED lines=17> */
.L_x_13147:
[----:B------:R-:W-:Y:S05]  /*22e90*/  BSYNC.RECONVERGENT B4 ;  /* 0x0000000000047941 */ /* 0x000fea0003800200 */
.L_x_13146:
[----:B------:R-:W-:-:S04]  /*22ea0*/  F2FP.F16.F32.PACK_AB R251, RZ, R251 ;  /* 0x000000fbfffb723e */ /* 0x000fc800000000ff */
[----:B------:R-:W-:Y:S01]  /*22eb0*/  PRMT R29, R29, 0x5410, R251 ;  /* 0x000054101d1d7816 */ /* 0x000fe200000000fb */
[----:B------:R-:W-:Y:S06]  /*22ec0*/  BRA `(.L_x_13148) ;  /* 0x0000000000047947 */ /* 0x000fec0003800000 */
.L_x_13145:
[----:B------:R-:W-:-:S07]  /*22ed0*/  PRMT R29, R29, 0x5410, RZ ;  /* 0x000054101d1d7816 */ /* 0x000fce00000000ff */
.L_x_13148:
[----:B------:R-:W-:Y:S05]  /*22ee0*/  BSYNC.RECONVERGENT B3 ;  /* 0x0000000000037941 */ /* 0x000fea0003800200 */
.L_x_13144:
        /* <DEDUP_REMOVED lines=16> */
.L_x_13152:
[----:B------:R-:W-:Y:S05]  /*22ff0*/  BSYNC.RECONVERGENT B4 ;  /* 0x0000000000047941 */ /* 0x000fea0003800200 */
.L_x_13151:
[----:B------:R-:W-:Y:S01]  /*23000*/  F2FP.F16.F32.PACK_AB R24, RZ, R251 ;  /* 0x000000fbff18723e */ /* 0x000fe200000000ff */
[----:B------:R-:W-:Y:S06]  /*23010*/  BRA `(.L_x_13153) ;  /* 0x0000000000047947 */ /* 0x000fec0003800000 */
.L_x_13150:
[----:B------:R-:W-:-:S07]  /*23020*/  PRMT R24, RZ, 0x7610, R24 ;  /* 0x00007610ff187816 */ /* 0x000fce0000000018 */
.L_x_13153:
[----:B------:R-:W-:Y:S05]  /*23030*/  BSYNC.RECONVERGENT B3 ;  /* 0x0000000000037941 */ /* 0x000fea0003800200 */
.L_x_13149:
        /* <DEDUP_REMOVED lines=16> */
.L_x_13157:
[----:B------:R-:W-:Y:S05]  /*23140*/  BSYNC.RECONVERGENT B4 ;  /* 0x0000000000047941 */ /* 0x000fea0003800200 */
.L_x_13156:
[----:B------:R-:W-:-:S04]  /*23150*/  F2FP.F16.F32.PACK_AB R251, RZ, R251 ;  /* 0x000000fbfffb723e */ /* 0x000fc800000000ff */
[----:B------:R-:W-:Y:S01]  /*23160*/  PRMT R126, R24, 0x5410, R251 ;  /* 0x00005410187e7816 */ /* 0x000fe200000000fb */
[----:B------:R-:W-:Y:S06]  /*23170*/  BRA `(.L_x_13158) ;  /* 0x0000000000047947 */ /* 0x000fec0003800000 */
.L_x_13155:
[----:B------:R-:W-:-:S07]  /*23180*/  PRMT R126, R24, 0x5410, RZ ;  /* 0x00005410187e7816 */ /* 0x000fce00000000ff */
.L_x_13158:
[----:B------:R-:W-:Y:S05]  /*23190*/  BSYNC.RECONVERGENT B3 ;  /* 0x0000000000037941 */ /* 0x000fea0003800200 */
.L_x_13154:
[----:B------:R-:W-:Y:S01]  /*231a0*/  IMAD.MOV.U32 R24, RZ, RZ, R29 ;  /* 0x000000ffff187224 */ /* 0x000fe200078e001d */
[----:B------:R-:W-:-:S05]  /*231b0*/  MOV R25, R126 ;  /* 0x0000007e00197202 */ /* 0x000fca0000000f00 */
[----:B------:R3:W-:Y:S01]  /*231c0*/  STG.E.64 desc[UR4][R124.64+0x1900], R24 ;  /* 0x001900187c007986 */ /* 0x0007e2000c101b04 */
[----:B------:R-:W-:Y:S05]  /*231d0*/  BRA `(.L_x_13159) ;  /* 0x0000000000107947 */ /* 0x000fea0003800000 */
.L_x_13141:
[----:B------:R-:W5:Y:S02]  /*231e0*/  LDCU UR7, c[0x0][0x39c] ;  /* 0x00007380ff0777ac */ /* 0x000f640008000800 */
[----:B-----5:R-:W-:-:S13]  /*231f0*/  ISETP.GE.AND P0, PT, R27, UR7, PT ;  /* 0x000000071b007c0c */ /* 0x020fda000bf06270 */
[----:B------:R-:W-:Y:S05]  /*23200*/  @P0 EXIT ;  /* 0x000000000000094d */ /* 0x000fea0003800000 */
[----:B------:R0:W-:Y:S02]  /*23210*/  STG.E.64 desc[UR4][R124.64+0x1900], RZ ;  /* 0x001900ff7c007986 */ /* 0x0001e4000c101b04 */
.L_x_13159:
[----:B------:R-:W-:Y:S05]  /*23220*/  BSYNC.RECONVERGENT B2 ;  /* 0x0000000000027941 */ /* 0x000fea0003800200 */
.L_x_13140:
        /* <DEDUP_REMOVED lines=16> */
.L_x_13163:
[----:B------:R-:W-:Y:S05]  /*23330*/  BSYNC.RECONVERGENT B3 ;  /* 0x0000000000037941 */ /* 0x000fea0003800200 */
.L_x_13162:
        /* <DEDUP_REMOVED lines=17> */
.L_x_13167:
[----:B------:R-:W-:Y:S05]  /*23450*/  BSYNC.RECONVERGENT B4 ;  /* 0x0000000000047941 */ /* 0x000fea0003800200 */
.L_x_13166:
[----:B------:R-:W-:-:S04]  /*23460*/  F2FP.F16.F32.PACK_AB R251, RZ, R251 ;  /* 0x000000fbfffb723e */ /* 0x000fc800000000ff */
[----:B------:R-:W-:Y:S01]  /*23470*/  PRMT R25, R25, 0x5410, R251 ;  /* 0x0000541019197816 */ /* 0x000fe200000000fb */
[----:B------:R-:W-:Y:S06]  /*23480*/  BRA `(.L_x_13168) ;  /* 0x0000000000047947 */ /* 0x000fec0003800000 */
.L_x_13165:
[----:B------:R-:W-:-:S07]  /*23490*/  PRMT R25, R25, 0x5410, RZ ;  /* 0x0000541019197816 */ /* 0x000fce00000000ff */
.L_x_13168:
[----:B------:R-:W-:Y:S05]  /*234a0*/  BSYNC.RECONVERGENT B3 ;  /* 0x0000000000037941 */ /* 0x000fea0003800200 */
.L_x_13164:
        /* <DEDUP_REMOVED lines=16> */
.L_x_13172:
[----:B------:R-:W-:Y:S05]  /*235b0*/  BSYNC.RECONVERGENT B4 ;  /* 0x0000000000047941 */ /* 0x000fea0003800200 */
.L_x_13171:
[----:B------:R-:W-:Y:S01]  /*235c0*/  F2FP.F16.F32.PACK_AB R20, RZ, R251 ;  /* 0x000000fbff14723e */ /* 0x000fe200000000ff */
[----:B------:R-:W-:Y:S06]  /*235d0*/  BRA `(.L_x_13173) ;  /* 0x0000000000047947 */ /* 0x000fec0003800000 */
.L_x_13170:
[----:B------:R-:W-:-:S07]  /*235e0*/  PRMT R20, RZ, 0x7610, R20 ;  /* 0x00007610ff147816 */ /* 0x000fce0000000014 */
.L_x_13173:
[----:B------:R-:W-:Y:S05]  /*235f0*/  BSYNC.RECONVERGENT B3 ;  /* 0x0000000000037941 */ /* 0x000fea0003800200 */
.L_x_13169:
        /* <DEDUP_REMOVED lines=16> */
.L_x_13177:
[----:B------:R-:W-:Y:S05]  /*23700*/  BSYNC.RECONVERGENT B4 ;  /* 0x0000000000047941 */ /* 0x000fea0003800200 */
.L_x_13176:
[----:B------:R-:W-:-:S04]  /*23710*/  F2FP.F16.F32.PACK_AB R251, RZ, R251 ;  /* 0x000000fbfffb723e */ /* 0x000fc800000000ff */
[----:B------:R-:W-:Y:S01]  /*23720*/  PRMT R126, R20, 0x5410, R251 ;  /* 0x00005410147e7816 */ /* 0x000fe200000000fb */
[----:B------:R-:W-:Y:S06]  /*23730*/  BRA `(.L_x_13178) ;  /* 0x0000000000047947 */ /* 0x000fec0003800000 */
.L_x_13175:
[----:B------:R-:W-:-:S07]  /*23740*/  PRMT R126, R20, 0x5410, RZ ;  /* 0x00005410147e7816 */ /* 0x000fce00000000ff */
.L_x_13178:
[----:B------:R-:W-:Y:S05]  /*23750*/  BSYNC.RECONVERGENT B3 ;  /* 0x0000000000037941 */ /* 0x000fea0003800200 */
.L_x_13174:
[----:B------:R-:W-:Y:S02]  /*23760*/  MOV R20, R25 ;  /* 0x0000001900147202 */ /* 0x000fe40000000f00 */
[----:B------:R-:W-:-:S05]  /*23770*/  MOV R21, R126 ;  /* 0x0000007e00157202 */ /* 0x000fca0000000f00 */
[----:B------:R3:W-:Y:S01]  /*23780*/  STG.E.64 desc[UR4][R124.64+0x1a00], R20 ;  /* 0x001a00147c007986 */ /* 0x0007e2000c101b04 */
[----:B------:R-:W-:Y:S05]  /*23790*/  BRA `(.L_x_13179) ;  /* 0x0000000000107947 */ /* 0x000fea0003800000 */
.L_x_13161:
[----:B------:R-:W5:Y:S02]  /*237a0*/  LDCU UR7, c[0x0][0x39c] ;  /* 0x00007380ff0777ac */ /* 0x000f640008000800 */
[----:B-----5:R-:W-:-:S13]  /*237b0*/  ISETP.GE.AND P0, PT, R23, UR7, PT ;  /* 0x0000000717007c0c */ /* 0x020fda000bf06270 */
[----:B------:R-:W-:Y:S05]  /*237c0*/  @P0 EXIT ;  /* 0x000000000000094d */ /* 0x000fea0003800000 */
[----:B------:R0:W-:Y:S02]  /*237d0*/  STG.E.64 desc[UR4][R124.64+0x1a00], RZ ;  /* 0x001a00ff7c007986 */ /* 0x0001e4000c101b04 */
.L_x_13179:
[----:B------:R-:W-:Y:S05]  /*237e0*/  BSYNC.RECONVERGENT B2 ;  /* 0x0000000000027941 */ /* 0x000fea0003800200 */
.L_x_13160:
[----:B------:R-:W-:Y:S01]  /*237f0*/  VIADD R19, R119, 0xd80 ;  /* 0x00000d8077137836 */ /* 0x000fe20000000000 */
[----:B------:R-:W-:Y:S04]  /*23800*/  BSSY.RECONVERGENT B2, `(.L_x_13180) ;  /* 0x000005b000027945 */ /* 0x000fe80003800200 */
[----:B------:R-:W-:-:S13]  /*23810*/  ISETP.GT.U32.AND P0, PT, R19, UR6, PT ;  /* 0x0000000613007c0c */ /* 0x000fda000bf04070 */
[----:B------:R-:W-:Y:S05]  /*23820*/  @P0 BRA `(.L_x_13181) ;  /* 0x0000000400500947 */ /* 0x000fea0003800000 */
[----:B------:R-:W5:Y:S01]  /*23830*/  LDL R22, [R1+0x18] ;  /* 0x0000180001167983 */ /* 0x000f620000100800 */
[----:B---3--:R-:W3:Y:S01]  /*23840*/  MUFU.RCP R20, R133 ;  /* 0x0000008500147308 */ /* 0x008ee20000001000 */
        /* <DEDUP_REMOVED lines=10> */
[----:B012-4-:R-:W-:Y:S05]  /*238f0*/  CALL.REL.NOINC `($__internal_16_$__cuda_sm3x_div_rn_noftz_f32_slowpath) ;  /* 0x000000d000887944 */ /* 0x017fea0003c00000 */
.L_x_13183:
[----:B------:R-:W-:Y:S05]  /*23900*/  BSYNC.RECONVERGENT B3 ;  /* 0x0000000000037941 */ /* 0x000fea0003800200 */
.L_x_13182:
        /* <DEDUP_REMOVED lines=17> */
.L_x_13187:
[----:B------:R-:W-:Y:S05]  /*23a20*/  BSYNC.RECONVERGENT B4 ;  /* 0x0000000000047941 */ /* 0x000fea0003800200 */
.L_x_13186:
[----:B------:R-:W-:-:S04]  /*23a30*/  F2FP.F16.F32.PACK_AB R251, RZ, R251 ;  /* 0x000000fbfffb723e */ /* 0x000fc800000000ff */
[----:B------:R-:W-:Y:S01]  /*23a40*/  PRMT R22, R22, 0x5410, R251 ;  /* 0x0000541016167816 */ /* 0x000fe200000000fb */
[----:B------:R-:W-:Y:S06]  /*23a50*/  BRA `(.L_x_13188) ;  /* 0x0000000000047947 */ /* 0x000fec0003800000 */
.L_x_13185:
[----:B------:R-:W-:-:S07]  /*23a60*/  PRMT R22, R22, 0x5410, RZ ;  /* 0x0000541016167816 */ /* 0x000fce00000000ff */
.L_x_13188:
[----:B------:R-:W-:Y:S05]  /*23a70*/  BSYNC.RECONVERGENT B3 ;  /* 0x0000000000037941 */ /* 0x000fea0003800200 */
.L_x_13184:
        /* <DEDUP_REMOVED lines=16> */
.L_x_13192:
[----:B------:R-:W-:Y:S05]  /*23b80*/  BSYNC.RECONVERGENT B4 ;  /* 0x0000000000047941 */ /* 0x000fea0003800200 */
.L_x_13191:
[----:B------:R-:W-:Y:S01]  /*23b90*/  F2FP.F16.F32.PACK_AB R16, RZ, R251 ;  /* 0x000000fbff10723e */ /* 0x000fe200000000ff */
[----:B------:R-:W-:Y:S06]  /*23ba0*/  BRA `(.L_x_13193) ;  /* 0x0000000000047947 */ /* 0x000fec0003800000 */
.L_x_13190:
[----:B------:R-:W-:-:S07]  /*23bb0*/  PRMT R16, RZ, 0x7610, R16 ;  /* 0x00007610ff107816 */ /* 0x000fce0000000010 */
.L_x_13193:
[----:B------:R-:W-:Y:S05]  /*23bc0*/  BSYNC.RECONVERGENT B3 ;  /* 0x0000000000037941 */ /* 0x000fea0003800200 */
.L_x_13189:
        /* <DEDUP_REMOVED lines=16> */
.L_x_13197:
[----:B------:R-:W-:Y:S05]  /*23cd0*/  BSYNC.RECONVERGENT B4 ;  /* 0x0000000000047941 */ /* 0x000fea0003800200 */
.L_x_13196:
[----:B------:R-:W-:-:S04]  /*23ce0*/  F2FP.F16.F32.PACK_AB R251, RZ, R251 ;  /* 0x000000fbfffb723e */ /* 0x000fc800000000ff */
[----:B------:R-:W-:Y:S01]  /*23cf0*/  PRMT R126, R16, 0x5410, R251 ;  /* 0x00005410107e7816 */ /* 0x000fe200000000fb */
[----:B------:R-:W-:Y:S06]  /*23d00*/  BRA `(.L_x_13198) ;  /* 0x0000000000047947 */ /* 0x000fec0003800000 */
.L_x_13195:
[----:B------:R-:W-:-:S07]  /*23d10*/  PRMT R126, R16, 0x5410, RZ ;  /* 0x00005410107e7816 */ /* 0x000fce00000000ff */
.L_x_13198:
[----:B------:R-:W-:Y:S05]  /*23d20*/  BSYNC.RECONVERGENT B3 ;  /* 0x0000000000037941 */ /* 0x000fea0003800200 */
.L_x_13194:
[----:B------:R-:W-:Y:S02]  /*23d30*/  MOV R16, R22 ;  /* 0x0000001600107202 */ /* 0x000fe40000000f00 */
[----:B------:R-:W-:-:S05]  /*23d40*/  MOV R17, R126 ;  /* 0x0000007e00117202 */ /* 0x000fca0000000f00 */
[----:B------:R3:W-:Y:S01]  /*23d50*/  STG.E.64 desc[UR4][R124.64+0x1b00], R16 ;  /* 0x001b00107c007986 */ /* 0x0007e2000c101b04 */
[----:B------:R-:W-:Y:S05]  /*23d60*/  BRA `(.L_x_13199) ;  /* 0x0000000000107947 */ /* 0x000fea0003800000 */
.L_x_13181:
[----:B------:R-:W5:Y:S02]  /*23d70*/  LDCU UR7, c[0x0][0x39c] ;  /* 0x00007380ff0777ac */ /* 0x000f640008000800 */
[----:B-----5:R-:W-:-:S13]  /*23d80*/  ISETP.GE.AND P0, PT, R19, UR7, PT ;  /* 0x0000000713007c0c */ /* 0x020fda000bf06270 */
[----:B------:R-:W-:Y:S05]  /*23d90*/  @P0 EXIT ;  /* 0x000000000000094d */ /* 0x000fea0003800000 */
[----:B------:R0:W-:Y:S02]  /*23da0*/  STG.E.64 desc[UR4][R124.64+0x1b00], RZ ;  /* 0x001b00ff7c007986 */ /* 0x0001e4000c101b04 */
.L_x_13199:
[----:B------:R-:W-:Y:S05]  /*23db0*/  BSYNC.RECONVERGENT B2 ;  /* 0x0000000000027941 */ /* 0x000fea0003800200 */
.L_x_13180:
[----:B---3--:R-:W-:Y:S01]  /*23dc0*/  IADD3 R16, PT, PT, R119, 0xe00, RZ ;  /* 0x00000e0077107810 */ /* 0x008fe20007ffe0ff */
[----:B------:R-:W-:Y:S03]  /*23dd0*/  BSSY.RECONVERGENT B2, `(.L_x_13200) ;  /* 0x000005b000027945 */ /* 0x000fe60003800200 */
        /* <DEDUP_REMOVED lines=14> */
[----:B012-4-:R-:W-:Y:S05]  /*23ec0*/  CALL.REL.NOINC `($__internal_16_$__cuda_sm3x_div_rn_noftz_f32_slowpath) ;  /* 0x000000cc00147944 */ /* 0x017fea0003c00000 */
.L_x_13203:
[----:B------:R-:W-:Y:S05]  /*23ed0*/  BSYNC.RECONVERGENT B3 ;  /* 0x0000000000037941 */ /* 0x000fea0003800200 */
.L_x_13202:
        /* <DEDUP_REMOVED lines=17> */
.L_x_13207:
[----:B------:R-:W-:Y:S05]  /*23ff0*/  BSYNC.RECONVERGENT B4 ;  /* 0x0000000000047941 */ /* 0x000fea0003800200 */
.L_x_13206:
[----:B------:R-:W-:-:S04]  /*24000*/  F2FP.F16.F32.PACK_AB R251, RZ, R251 ;  /* 0x000000fbfffb723e */ /* 0x000fc800000000ff */
[----:B------:R-:W-:Y:S01]  /*24010*/  PRMT R19, R19, 0x5410, R251 ;  /* 0x0000541013137816 */ /* 0x000fe200000000fb */
[----:B------:R-:W-:Y:S06]  /*24020*/  BRA `(.L_x_13208) ;  /* 0x0000000000047947 */ /* 0x000fec0003800000 */
.L_x_13205:
[----:B------:R-:W-:-:S07]  /*24030*/  PRMT R19, R19, 0x5410, RZ ;  /* 0x0000541013137816 */ /* 0x000fce00000000ff */
.L_x_13208:
[----:B------:R-:W-:Y:S05]  /*24040*/  BSYNC.RECONVERGENT B3 ;  /* 0x0000000000037941 */ /* 0x000fea0003800200 */
.L_x_13204:
        /* <DEDUP_REMOVED lines=16> */
.L_x_13212:
[----:B------:R-:W-:Y:S05]  /*24150*/  BSYNC.RECONVERGENT B4 ;  /* 0x0000000000047941 */ /* 0x000fea0003800200 */
.L_x_13211:
[----:B------:R-:W-:Y:S01]  /*24160*/  F2FP.F16.F32.PACK_AB R13, RZ, R251 ;  /* 0x000000fbff0d723e */ /* 0x000fe200000000ff */
[----:B------:R-:W-:Y:S06]  /*24170*/  BRA `(.L_x_13213) ;  /* 0x0000000000047947 */ /* 0x000fec0003800000 */
.L_x_13210:
[----:B------:R-:W-:-:S07]  /*24180*/  PRMT R13, RZ, 0x7610, R13 ;  /* 0x00007610ff0d7816 */ /* 0x000fce000000000d */
.L_x_13213:
[----:B------:R-:W-:Y:S05]  /*24190*/  BSYNC.RECONVERGENT B3 ;  /* 0x0000000000037941 */ /* 0x000fea0003800200 */
.L_x_13209:
        /* <DEDUP_REMOVED lines=16> */
.L_x_13217:
[----:B------:R-:W-:Y:S05]  /*242a0*/  BSYNC.RECONVERGENT B4 ;  /* 0x0000000000047941 */ /* 0x000fea0003800200 */
.L_x_13216:
[----:B------:R-:W-:-:S04]  /*242b0*/  F2FP.F16.F32.PACK_AB R251, RZ, R251 ;  /* 0x000000fbfffb723e */ /* 0x000fc800000000ff */
[----:B------:R-:W-:Y:S01]  /*242c0*/  PRMT R126, R13, 0x5410, R251 ;  /* 0x000054100d7e7816 */ /* 0x000fe200000000fb */
[----:B------:R-:W-:Y:S06]  /*242d0*/  BRA `(.L_x_13218) ;  /* 0x0000000000047947 */ /* 0x000fec0003800000 */
.L_x_13215:
[----:B------:R-:W-:-:S07]  /*242e0*/  PRMT R126, R13, 0x5410, RZ ;  /* 0x000054100d7e7816 */ /* 0x000fce00000000ff */
.L_x_13218:
[----:B------:R-:W-:Y:S05]  /*242f0*/  BSYNC.RECONVERGENT B3 ;  /* 0x0000000000037941 */ /* 0x000fea0003800200 */
.L_x_13214:
[----:B------:R-:W-:Y:S01]  /*24300*/  IMAD.MOV.U32 R14, RZ, RZ, R19 ;  /* 0x000000ffff0e7224 */ /* 0x000fe200078e0013 */
[----:B------:R-:W-:-:S05]  /*24310*/  MOV R15, R126 ;  /* 0x0000007e000f7202 */ /* 0x000fca0000000f00 */
[----:B------:R3:W-:Y:S01]  /*24320*/  STG.E.64 desc[UR4][R124.64+0x1c00], R14 ;  /* 0x001c000e7c007986 */ /* 0x0007e2000c101b04 */
[----:B------:R-:W-:Y:S05]  /*24330*/  BRA `(.L_x_13219) ;  /* 0x0000000000107947 */ /* 0x000fea0003800000 */
.L_x_13201:
[----:B------:R-:W3:Y:S02]  /*24340*/  LDCU UR7, c[0x0][0x39c] ;  /* 0x00007380ff0777ac */ /* 0x000ee40008000800 */
[----:B---3--:R-:W-:-:S13]  /*24350*/  ISETP.GE.AND P0, PT, R16, UR7, PT ;  /* 0x0000000710007c0c */ /* 0x008fda000bf06270 */
[----:B------:R-:W-:Y:S05]  /*24360*/  @P0 EXIT ;  /* 0x000000000000094d */ /* 0x000fea0003800000 */
[----:B------:R3:W-:Y:S02]  /*24370*/  STG.E.64 desc[UR4][R124.64+0x1c00], RZ ;  /* 0x001c00ff7c007986 */ /* 0x0007e4000c101b04 */
.L_x_13219:
[----:B------:R-:W-:Y:S05]  /*24380*/  BSYNC.RECONVERGENT B2 ;  /* 0x0000000000027941 */ /* 0x000fea0003800200 */
.L_x_13200:
[----:B------:R-:W-:Y:S01]  /*24390*/  IADD3 R13, PT, PT, R119, 0xe80, RZ ;  /* 0x00000e80770d7810 */ /* 0x000fe20007ffe0ff */
[----:B------:R-:W-:Y:S03]  /*243a0*/  BSSY.RECONVERGENT B2, `(.L_x_13220) ;  /* 0x000005b000027945 */ /* 0x000fe60003800200 */
        /* <DEDUP_REMOVED lines=15> */
.L_x_13223:
[----:B------:R-:W-:Y:S05]  /*244a0*/  BSYNC.RECONVERGENT B3 ;  /* 0x0000000000037941 */ /* 0x000fea0003800200 */
.L_x_13222:
        /* <DEDUP_REMOVED lines=17> */
.L_x_13227:
[----:B------:R-:W-:Y:S05]  /*245c0*/  BSYNC.RECONVERGENT B4 ;  /* 0x0000000000047941 */ /* 0x000fea0003800200 */
.L_x_13226:
[----:B------:R-:W-:-:S04]  /*245d0*/  F2FP.F16.F32.PACK_AB R251, RZ, R251 ;  /* 0x000000fbfffb723e */ /* 0x000fc800000000ff */
[----:B------:R-:W-:Y:S01]  /*245e0*/  PRMT R16, R16, 0x5410, R251 ;  /* 0x0000541010107816 */ /* 0x000fe200000000fb */
[----:B------:R-:W-:Y:S06]  /*245f0*/  BRA `(.L_x_13228) ;  /* 0x0000000000047947 */ /* 0x000fec0003800000 */
.L_x_13225:
[----:B------:R-:W-:-:S07]  /*24600*/  PRMT R16, R16, 0x5410, RZ ;  /* 0x0000541010107816 */ /* 0x000fce00000000ff */
.L_x_13228:
[----:B------:R-:W-:Y:S05]  /*24610*/  BSYNC.RECONVERGENT B3 ;  /* 0x0000000000037941 */ /* 0x000fea0003800200 */
.L_x_13224:
        /* <DEDUP_REMOVED lines=16> */
.L_x_13232:
[----:B------:R-:W-:Y:S05]  /*24720*/  BSYNC.RECONVERGENT B4 ;  /* 0x0000000000047941 */ /* 0x000fea0003800200 */
.L_x_13231:
[----:B------:R-:W-:Y:S01]  /*24730*/  F2FP.F16.F32.PACK_AB R10, RZ, R251 ;  /* 0x000000fbff0a723e */ /* 0x000fe200000000ff */
[----:B------:R-:W-:Y:S06]  /*24740*/  BRA `(.L_x_13233) ;  /* 0x0000000000047947 */ /* 0x000fec0003800000 */
.L_x_13230:
[----:B------:R-:W-:-:S07]  /*24750*/  PRMT R10, RZ, 0x7610, R10 ;  /* 0x00007610ff0a7816 */ /* 0x000fce000000000a */
.L_x_13233:
[----:B------:R-:W-:Y:S05]  /*24760*/  BSYNC.RECONVERGENT B3 ;  /* 0x0000000000037941 */ /* 0x000fea0003800200 */
.L_x_13229:
        /* <DEDUP_REMOVED lines=16> */
.L_x_13237:
[----:B------:R-:W-:Y:S05]  /*24870*/  BSYNC.RECONVERGENT B4 ;  /* 0x0000000000047941 */ /* 0x000fea0003800200 */
.L_x_13236:
[----:B------:R-:W-:-:S04]  /*24880*/  F2FP.F16.F32.PACK_AB R251, RZ, R251 ;  /* 0x000000fbfffb723e */ /* 0x000fc800000000ff */
[----:B------:R-:W-:Y:S01]  /*24890*/  PRMT R126, R10, 0x5410, R251 ;  /* 0x000054100a7e7816 */ /* 0x000fe200000000fb */
[----:B------:R-:W-:Y:S06]  /*248a0*/  BRA `(.L_x_13238) ;  /* 0x0000000000047947 */ /* 0x000fec0003800000 */
.L_x_13235:
[----:B------:R-:W-:-:S07]  /*248b0*/  PRMT R126, R10, 0x5410, RZ ;  /* 0x000054100a7e7816 */ /* 0x000fce00000000ff */
.L_x_13238:
[----:B------:R-:W-:Y:S05]  /*248c0*/  BSYNC.RECONVERGENT B3 ;  /* 0x0000000000037941 */ /* 0x000fea0003800200 */
.L_x_13234:
[----:B------:R-:W-:Y:S02]  /*248d0*/  MOV R10, R16 ;  /* 0x00000010000a7202 */ /* 0x000fe40000000f00 */
[----:B------:R-:W-:-:S05]  /*248e0*/  MOV R11, R126 ;  /* 0x0000007e000b7202 */ /* 0x000fca0000000f00 */
[----:B------:R3:W-:Y:S01]  /*248f0*/  STG.E.64 desc[UR4][R124.64+0x1d00], R10 ;  /* 0x001d000a7c007986 */ /* 0x0007e2000c101b04 */
[----:B------:R-:W-:Y:S05]  /*24900*/  BRA `(.L_x_13239) ;  /* 0x0000000000107947 */ /* 0x000fea0003800000 */
.L_x_13221:
[----:B------:R-:W5:Y:S02]  /*24910*/  LDCU UR7, c[0x0][0x39c] ;  /* 0x00007380ff0777ac */ /* 0x000f640008000800 */
[----:B-----5:R-:W-:-:S13]  /*24920*/  ISETP.GE.AND P0, PT, R13, UR7, PT ;  /* 0x000000070d007c0c */ /* 0x020fda000bf06270 */
[----:B------:R-:W-:Y:S05]  /*24930*/  @P0 EXIT ;  /* 0x000000000000094d */ /* 0x000fea0003800000 */
[----:B------:R0:W-:Y:S02]  /*24940*/  STG.E.64 desc[UR4][R124.64+0x1d00], RZ ;  /* 0x001d00ff7c007986 */ /* 0x0001e4000c101b04 */
.L_x_13239:
[----:B------:R-:W-:Y:S05]  /*24950*/  BSYNC.RECONVERGENT B2 ;  /* 0x0000000000027941 */ /* 0x000fea0003800200 */
.L_x_13220:
        /* <DEDUP_REMOVED lines=17> */
.L_x_13243:
[----:B------:R-:W-:Y:S05]  /*24a70*/  BSYNC.RECONVERGENT B3 ;  /* 0x0000000000037941 */ /* 0x000fea0003800200 */
.L_x_13242:
        /* <DEDUP_REMOVED lines=17> */
.L_x_13247:
[----:B------:R-:W-:Y:S05]  /*24b90*/  BSYNC.RECONVERGENT B4 ;  /* 0x0000000000047941 */ /* 0x000fea0003800200 */
.L_x_13246:
[----:B------:R-:W-:-:S04]  /*24ba0*/  F2FP.F16.F32.PACK_AB R251, RZ, R251 ;  /* 0x000000fbfffb723e */ /* 0x000fc800000000ff */
[----:B------:R-:W-:Y:S01]  /*24bb0*/  PRMT R13, R13, 0x5410, R251 ;  /* 0x000054100d0d7816 */ /* 0x000fe200000000fb */
[----:B------:R-:W-:Y:S06]  /*24bc0*/  BRA `(.L_x_13248) ;  /* 0x0000000000047947 */ /* 0x000fec0003800000 */
.L_x_13245:
[----:B------:R-:W-:-:S07]  /*24bd0*/  PRMT R13, R13, 0x5410, RZ ;  /* 0x000054100d0d7816 */ /* 0x000fce00000000ff */
.L_x_13248:
[----:B------:R-:W-:Y:S05]  /*24be0*/  BSYNC.RECONVERGENT B3 ;  /* 0x0000000000037941 */ /* 0x000fea0003800200 */
.L_x_13244:
        /* <DEDUP_REMOVED lines=16> */
.L_x_13252:
[----:B------:R-:W-:Y:S05]  /*24cf0*/  BSYNC.RECONVERGENT B4 ;  /* 0x0000000000047941 */ /* 0x000fea0003800200 */
.L_x_13251:
[----:B------:R-:W-:Y:S01]  /*24d00*/  F2FP.F16.F32.PACK_AB R7, RZ, R251 ;  /* 0x000000fbff07723e */ /* 0x000fe200000000ff */
[----:B------:R-:W-:Y:S06]  /*24d10*/  BRA `(.L_x_13253) ;  /* 0x0000000000047947 */ /* 0x000fec0003800000 */
.L_x_13250:
[----:B------:R-:W-:-:S07]  /*24d20*/  PRMT R7, RZ, 0x7610, R7 ;  /* 0x00007610ff077816 */ /* 0x000fce0000000007 */
.L_x_13253:
[----:B------:R-:W-:Y:S05]  /*24d30*/  BSYNC.RECONVERGENT B3 ;  /* 0x0000000000037941 */ /* 0x000fea0003800200 */
.L_x_13249:
        /* <DEDUP_REMOVED lines=16> */
.L_x_13257:
[----:B------:R-:W-:Y:S05]  /*24e40*/  BSYNC.RECONVERGENT B4 ;  /* 0x0000000000047941 */ /* 0x000fea0003800200 */
.L_x_13256:
[----:B------:R-:W-:-:S04]  /*24e50*/  F2FP.F16.F32.PACK_AB R251, RZ, R251 ;  /* 0x000000fbfffb723e */ /* 0x000fc800000000ff */
[----:B------:R-:W-:Y:S01]  /*24e60*/  PRMT R126, R7, 0x5410, R251 ;  /* 0x00005410077e7816 */ /* 0x000fe200000000fb */
[----:B------:R-:W-:Y:S06]  /*24e70*/  BRA `(.L_x_13258) ;  /* 0x0000000000047947 */ /* 0x000fec0003800000 */
.L_x_13255:
[----:B------:R-:W-:-:S07]  /*24e80*/  PRMT R126, R7, 0x5410, RZ ;  /* 0x00005410077e7816 */ /* 0x000fce00000000ff */
.L_x_13258:
[----:B------:R-:W-:Y:S05]  /*24e90*/  BSYNC.RECONVERGENT B3 ;  /* 0x0000000000037941 */ /* 0x000fea0003800200 */
.L_x_13254:
[----:B------:R-:W-:Y:S02]  /*24ea0*/  MOV R8, R13 ;  /* 0x0000000d00087202 */ /* 0x000fe40000000f00 */
[----:B------:R-:W-:-:S05]  /*24eb0*/  MOV R9, R126 ;  /* 0x0000007e00097202 */ /* 0x000fca0000000f00 */
[----:B------:R3:W-:Y:S01]  /*24ec0*/  STG.E.64 desc[UR4][R124.64+0x1e00], R8 ;  /* 0x001e00087c007986 */ /* 0x0007e2000c101b04 */
[----:B------:R-:W-:Y:S05]  /*24ed0*/  BRA `(.L_x_13259) ;  /* 0x0000000000107947 */ /* 0x000fea0003800000 */
.L_x_13241:
[----:B------:R-:W3:Y:S02]  /*24ee0*/  LDCU UR7, c[0x0][0x39c] ;  /* 0x00007380ff0777ac */ /* 0x000ee40008000800 */
[----:B---3--:R-:W-:-:S13]  /*24ef0*/  ISETP.GE.AND P0, PT, R10, UR7, PT ;  /* 0x000000070a007c0c */ /* 0x008fda000bf06270 */
[----:B------:R-:W-:Y:S05]  /*24f00*/  @P0 EXIT ;  /* 0x000000000000094d */ /* 0x000fea0003800000 */
[----:B------:R3:W-:Y:S02]  /*24f10*/  STG.E.64 desc[UR4][R124.64+0x1e00], RZ ;  /* 0x001e00ff7c007986 */ /* 0x0007e4000c101b04 */
.L_x_13259:
[----:B------:R-:W-:Y:S05]  /*24f20*/  BSYNC.RECONVERGENT B2 ;  /* 0x0000000000027941 */ /* 0x000fea0003800200 */
.L_x_13240:
        /* <DEDUP_REMOVED lines=17> */
.L_x_13263:
[----:B------:R-:W-:Y:S05]  /*25040*/  BSYNC.RECONVERGENT B3 ;  /* 0x0000000000037941 */ /* 0x000fea0003800200 */
.L_x_13262:
        /* <DEDUP_REMOVED lines=17> */
.L_x_13267:
[----:B------:R-:W-:Y:S05]  /*25160*/  BSYNC.RECONVERGENT B4 ;  /* 0x0000000000047941 */ /* 0x000fea0003800200 */
.L_x_13266:
[----:B------:R-:W-:-:S04]  /*25170*/  F2FP.F16.F32.PACK_AB R251, RZ, R251 ;  /* 0x000000fbfffb723e */ /* 0x000fc800000000ff */
[----:B------:R-:W-:Y:S01]  /*25180*/  PRMT R10, R10, 0x5410, R251 ;  /* 0x000054100a0a7816 */ /* 0x000fe200000000fb */
[----:B------:R-:W-:Y:S06]  /*25190*/  BRA `(.L_x_13268) ;  /* 0x0000000000047947 */ /* 0x000fec0003800000 */
.L_x_13265:
[----:B------:R-:W-:-:S07]  /*251a0*/  PRMT R10, R10, 0x5410, RZ ;  /* 0x000054100a0a7816 */ /* 0x000fce00000000ff */
.L_x_13268:
[----:B------:R-:W-:Y:S05]  /*251b0*/  BSYNC.RECONVERGENT B3 ;  /* 0x0000000000037941 */ /* 0x000fea0003800200 */
.L_x_13264:
        /* <DEDUP_REMOVED lines=16> */
.L_x_13272:
[----:B------:R-:W-:Y:S05]  /*252c0*/  BSYNC.RECONVERGENT B4 ;  /* 0x0000000000047941 */ /* 0x000fea0003800200 */
.L_x_13271:
[----:B------:R-:W-:Y:S01]  /*252d0*/  F2FP.F16.F32.PACK_AB R4, RZ, R251 ;  /* 0x000000fbff04723e */ /* 0x000fe200000000ff */
[----:B------:R-:W-:Y:S06]  /*252e0*/  BRA `(.L_x_13273) ;  /* 0x0000000000047947 */ /* 0x000fec0003800000 */
.L_x_13270:
[----:B------:R-:W-:-:S07]  /*252f0*/  PRMT R4, RZ, 0x7610, R4 ;  /* 0x00007610ff047816 */ /* 0x000fce0000000004 */
.L_x_13273:
[----:B------:R-:W-:Y:S05]  /*25300*/  BSYNC.RECONVERGENT B3 ;  /* 0x0000000000037941 */ /* 0x000fea0003800200 */
.L_x_13269:
        /* <DEDUP_REMOVED lines=16> */
.L_x_13277:
[----:B------:R-:W-:Y:S05]  /*25410*/  BSYNC.RECONVERGENT B4 ;  /* 0x0000000000047941 */ /* 0x000fea0003800200 */
.L_x_13276:
[----:B------:R-:W-:-:S04]  /*25420*/  F2FP.F16.F32.PACK_AB R251, RZ, R251 ;  /* 0x000000fbfffb723e */ /* 0x000fc800000000ff */
[----:B------:R-:W-:Y:S01]  /*25430*/  PRMT R126, R4, 0x5410, R251 ;  /* 0x00005410047e7816 */ /* 0x000fe200000000fb */
[----:B------:R-:W-:Y:S06]  /*25440*/  BRA `(.L_x_13278) ;  /* 0x0000000000047947 */ /* 0x000fec0003800000 */
.L_x_13275:
[----:B------:R-:W-:-:S07]  /*25450*/  PRMT R126, R4, 0x5410, RZ ;  /* 0x00005410047e7816 */ /* 0x000fce00000000ff */
.L_x_13278:
[----:B------:R-:W-:Y:S05]  /*25460*/  BSYNC.RECONVERGENT B3 ;  /* 0x0000000000037941 */ /* 0x000fea0003800200 */
.L_x_13274:
[----:B------:R-:W-:Y:S01]  /*25470*/  IMAD.MOV.U32 R4, RZ, RZ, R10 ;  /* 0x000000ffff047224 */ /* 0x000fe200078e000a */
[----:B------:R-:W-:-:S05]  /*25480*/  MOV R5, R126 ;  /* 0x0000007e00057202 */ /* 0x000fca0000000f00 */
[----:B------:R3:W-:Y:S01]  /*25490*/  STG.E.64 desc[UR4][R124.64+0x1f00], R4 ;  /* 0x001f00047c007986 */ /* 0x0007e2000c101b04 */
[----:B------:R-:W-:Y:S05]  /*254a0*/  BRA `(.L_x_13279) ;  /* 0x0000000000107947 */ /* 0x000fea0003800000 */
.L_x_13261:
[----:B------:R-:W5:Y:S02]  /*254b0*/  LDCU UR7, c[0x0][0x39c] ;  /* 0x00007380ff0777ac */ /* 0x000f640008000800 */
[----:B-----5:R-:W-:-:S13]  /*254c0*/  ISETP.GE.AND P0, PT, R7, UR7, PT ;  /* 0x0000000707007c0c */ /* 0x020fda000bf06270 */
[----:B------:R-:W-:Y:S05]  /*254d0*/  @P0 EXIT ;  /* 0x000000000000094d */ /* 0x000fea0003800000 */
[----:B------:R0:W-:Y:S02]  /*254e0*/  STG.E.64 desc[UR4][R124.64+0x1f00], RZ ;  /* 0x001f00ff7c007986 */ /* 0x0001e4000c101b04 */
.L_x_13279:
[----:B------:R-:W-:Y:S05]  /*254f0*/  BSYNC.RECONVERGENT B2 ;  /* 0x0000000000027941 */ /* 0x000fea0003800200 */
.L_x_13260:
[----:B---3--:R-:W-:Y:S01]  /*25500*/  LOP3.LUT R4, R119, 0x1000, RZ, 0xfc, !PT ;  /* 0x0000100077047812 */ /* 0x008fe200078efcff */
        /* <DEDUP_REMOVED lines=16> */
.L_x_13283:
[----:B------:R-:W-:Y:S05]  /*25610*/  BSYNC.RECONVERGENT B3 ;  /* 0x0000000000037941 */ /* 0x000fea0003800200 */
.L_x_13282:
        /* <DEDUP_REMOVED lines=17> */
.L_x_13287:
[----:B------:R-:W-:Y:S05]  /*25730*/  BSYNC.RECONVERGENT B4 ;  /* 0x0000000000047941 */ /* 0x000fea0003800200 */
.L_x_13286:
[----:B------:R-:W-:-:S04]  /*25740*/  F2FP.F16.F32.PACK_AB R251, RZ, R251 ;  /* 0x000000fbfffb723e */ /* 0x000fc800000000ff */
[----:B------:R-:W-:Y:S01]  /*25750*/  PRMT R6, R6, 0x5410, R251 ;  /* 0x0000541006067816 */ /* 0x000fe200000000fb */
[----:B------:R-:W-:Y:S06]  /*25760*/  BRA `(.L_x_13288) ;  /* 0x0000000000047947 */ /* 0x000fec0003800000 */
.L_x_13285:
[----:B------:R-:W-:-:S07]  /*25770*/  PRMT R6, R6, 0x5410, RZ ;  /* 0x0000541006067816 */ /* 0x000fce00000000ff */
.L_x_13288:
[----:B------:R-:W-:Y:S05]  /*25780*/  BSYNC.RECONVERGENT B3 ;  /* 0x0000000000037941 */ /* 0x000fea0003800200 */
.L_x_13284:
        /* <DEDUP_REMOVED lines=16> */
.L_x_13292:
[----:B------:R-:W-:Y:S05]  /*25890*/  BSYNC.RECONVERGENT B4 ;  /* 0x0000000000047941 */ /* 0x000fea0003800200 */
.L_x_13291:
[----:B------:R-:W-:Y:S01]  /*258a0*/  F2FP.F16.F32.PACK_AB R2, RZ, R251 ;  /* 0x000000fbff02723e */ /* 0x000fe200000000ff */
[----:B------:R-:W-:Y:S06]  /*258b0*/  BRA `(.L_x_13293) ;  /* 0x0000000000047947 */ /* 0x000fec0003800000 */
.L_x_13290:
[----:B------:R-:W-:-:S07]  /*258c0*/  PRMT R2, RZ, 0x7610, R2 ;  /* 0x00007610ff027816 */ /* 0x000fce0000000002 */
.L_x_13293:
[----:B------:R-:W-:Y:S05]  /*258d0*/  BSYNC.RECONVERGENT B3 ;  /* 0x0000000000037941 */ /* 0x000fea0003800200 */
.L_x_13289:
        /* <DEDUP_REMOVED lines=16> */
.L_x_13297:
[----:B------:R-:W-:Y:S05]  /*259e0*/  BSYNC.RECONVERGENT B4 ;  /* 0x0000000000047941 */ /* 0x000fea0003800200 */
.L_x_13296:
[----:B------:R-:W-:-:S04]  /*259f0*/  F2FP.F16.F32.PACK_AB R251, RZ, R251 ;  /* 0x000000fbfffb723e */ /* 0x000fc800000000ff */
[----:B------:R-:W-:Y:S01]  /*25a00*/  PRMT R126, R2, 0x5410, R251 ;  /* 0x00005410027e7816 */ /* 0x000fe200000000fb */
[----:B------:R-:W-:Y:S06]  /*25a10*/  BRA `(.L_x_13298) ;  /* 0x0000000000047947 */ /* 0x000fec0003800000 */
.L_x_13295:
[----:B------:R-:W-:-:S07]  /*25a20*/  PRMT R126, R2, 0x5410, RZ ;  /* 0x00005410027e7816 */ /* 0x000fce00000000ff */
.L_x_13298:
[----:B------:R-:W-:Y:S05]  /*25a30*/  BSYNC.RECONVERGENT B3 ;  /* 0x0000000000037941 */ /* 0x000fea0003800200 */
.L_x_13294:
[----:B------:R-:W-:Y:S02]  /*25a40*/  MOV R2, R6 ;  /* 0x0000000600027202 */ /* 0x000fe40000000f00 */
[----:B------:R-:W-:-:S05]  /*25a50*/  MOV R3, R126 ;  /* 0x0000007e00037202 */ /* 0x000fca0000000f00 */
[----:B------:R3:W-:Y:S01]  /*25a60*/  STG.E.64 desc[UR4][R124.64+0x2000], R2 ;  /* 0x002000027c007986 */ /* 0x0007e2000c101b04 */
[----:B------:R-:W-:Y:S05]  /*25a70*/  BRA `(.L_x_13299) ;  /* 0x0000000000107947 */ /* 0x000fea0003800000 */
.L_x_13281:
[----:B------:R-:W3:Y:S02]  /*25a80*/  LDCU UR7, c[0x0][0x39c] ;  /* 0x00007380ff0777ac */ /* 0x000ee40008000800 */
[----:B---3--:R-:W-:-:S13]  /*25a90*/  ISETP.GE.AND P0, PT, R4, UR7, PT ;  /* 0x0000000704007c0c */ /* 0x008fda000bf06270 */
[----:B------:R-:W-:Y:S05]  /*25aa0*/  @P0 EXIT ;  /* 0x000000000000094d */ /* 0x000fea0003800000 */
[----:B------:R3:W-:Y:S02]  /*25ab0*/  STG.E.64 desc[UR4][R124.64+0x2000], RZ ;  /* 0x002000ff7c007986 */ /* 0x0007e4000c101b04 */
.L_x_13299:
[----:B------:R-:W-:Y:S05]  /*25ac0*/  BSYNC.RECONVERGENT B2 ;  /* 0x0000000000027941 */ /* 0x000fea0003800200 */
.L_x_13280:
        /* <DEDUP_REMOVED lines=14> */
[----:B------:R-:W-:Y:S01]  /*25bb0*/  IMAD.MOV.U32 R127, RZ, RZ, R4 ;  /* 0x000000ffff7f7224 */ /* 0x000fe200078e0004 */
[----:B------:R-:W-:-:S07]  /*25bc0*/  MOV R126, 0x25be0 ;  /* 0x00025be0007e7802 */ /* 0x000fce0000000f00 */
[----:B012-4-:R-:W-:Y:S05]  /*25bd0*/  CALL.REL.NOINC `($__internal_16_$__cuda_sm3x_div_rn_noftz_f32_slowpath) ;  /* 0x000000ac00d07944 */ /* 0x017fea0003c00000 */
.L_x_13303:
[----:B------:R-:W-:Y:S05]  /*25be0*/  BSYNC.RECONVERGENT B3 ;  /* 0x0000000000037941 */ /* 0x000fea0003800200 */
.L_x_13302:
        /* <DEDUP_REMOVED lines=17> */
.L_x_13307:
[----:B------:R-:W-:Y:S05]  /*25d00*/  BSYNC.RECONVERGENT B4 ;  /* 0x0000000000047941 */ /* 0x000fea0003800200 */
.L_x_13306:
[----:B------:R-:W-:-:S04]  /*25d10*/  F2FP.F16.F32.PACK_AB R251, RZ, R251 ;  /* 0x000000fbfffb723e */ /* 0x000fc800000000ff */
[----:B------:R-:W-:Y:S01]  /*25d20*/  PRMT R4, R2, 0x5410, R251 ;  /* 0x0000541002047816 */ /* 0x000fe200000000fb */
[----:B------:R-:W-:Y:S06]  /*25d30*/  BRA `(.L_x_13308) ;  /* 0x0000000000047947 */ /* 0x000fec0003800000 */
.L_x_13305:
[----:B------:R-:W-:-:S07]  /*25d40*/  PRMT R4, R2, 0x5410, RZ ;  /* 0x0000541002047816 */ /* 0x000fce00000000ff */
.L_x_13308:
[----:B------:R-:W-:Y:S05]  /*25d50*/  BSYNC.RECONVERGENT B3 ;  /* 0x0000000000037941 */ /* 0x000fea0003800200 */
.L_x_13304:
        /* <DEDUP_REMOVED lines=16> */
.L_x_13312:
[----:B------:R-:W-:Y:S05]  /*25e60*/  BSYNC.RECONVERGENT B4 ;  /* 0x0000000000047941 */ /* 0x000fea0003800200 */
.L_x_13311:
[----:B------:R-:W-:Y:S01]  /*25e70*/  F2FP.F16.F32.PACK_AB R0, RZ, R251 ;  /* 0x000000fbff00723e */ /* 0x000fe200000000ff */
[----:B------:R-:W-:Y:S06]  /*25e80*/  BRA `(.L_x_13313) ;  /* 0x0000000000047947 */ /* 0x000fec0003800000 */
.L_x_13310:
[----:B------:R-:W-:-:S07]  /*25e90*/  PRMT R0, RZ, 0x7610, R0 ;  /* 0x00007610ff007816 */ /* 0x000fce0000000000 */
.L_x_13313:
[----:B------:R-:W-:Y:S05]  /*25ea0*/  BSYNC.RECONVERGENT B3 ;  /* 0x0000000000037941 */ /* 0x000fea0003800200 */
.L_x_13309:
        /* <DEDUP_REMOVED lines=16> */
.L_x_13317:
[----:B------:R-:W-:Y:S05]  /*25fb0*/  BSYNC.RECONVERGENT B4 ;  /* 0x0000000000047941 */ /* 0x000fea0003800200 */
.L_x_13316:
[----:B------:R-:W-:-:S04]  /*25fc0*/  F2FP.F16.F32.PACK_AB R251, RZ, R251 ;  /* 0x000000fbfffb723e */ /* 0x000fc800000000ff */
[----:B------:R-:W-:Y:S01]  /*25fd0*/  PRMT R126, R0, 0x5410, R251 ;  /* 0x00005410007e7816 */ /* 0x000fe200000000fb */
[----:B------:R-:W-:Y:S06]  /*25fe0*/  BRA `(.L_x_13318) ;  /* 0x0000000000047947 */ /* 0x000fec0003800000 */
.L_x_13315:
[----:B------:R-:W-:-:S07]  /*25ff0*/  PRMT R126, R0, 0x5410, RZ ;  /* 0x00005410007e7816 */ /* 0x000fce00000000ff */
.L_x_13318:
[----:B------:R-:W-:Y:S05]  /*26000*/  BSYNC.RECONVERGENT B3 ;  /* 0x0000000000037941 */ /* 0x000fea0003800200 */
.L_x_13314:
[----:B------:R-:W-:-:S05]  /*26010*/  MOV R5, R126 ;  /* 0x0000007e00057202 */ /* 0x000fca0000000f00 */
[----:B------:R3:W-:Y:S01]  /*26020*/  STG.E.64 desc[UR4][R124.64+0x2100], R4 ;  /* 0x002100047c007986 */ /* 0x0007e2000c101b04 */
[----:B------:R-:W-:Y:S05]  /*26030*/  BRA `(.L_x_13319) ;  /* 0x0000000000107947 */ /* 0x000fea0003800000 */
.L_x_13301:
[----:B------:R-:W5:Y:S02]  /*26040*/  LDCU UR7, c[0x0][0x39c] ;  /* 0x00007380ff0777ac */ /* 0x000f640008000800 */
[----:B-----5:R-:W-:-:S13]  /*26050*/  ISETP.GE.AND P0, PT, R0, UR7, PT ;  /* 0x0000000700007c0c */ /* 0x020fda000bf06270 */
[----:B------:R-:W-:Y:S05]  /*26060*/  @P0 EXIT ;  /* 0x000000000000094d */ /* 0x000fea0003800000 */
[----:B------:R0:W-:Y:S02]  /*26070*/  STG.E.64 desc[UR4][R124.64+0x2100], RZ ;  /* 0x002100ff7c007986 */ /* 0x0001e4000c101b04 */
.L_x_13319:
[----:B------:R-:W-:Y:S05]  /*26080*/  BSYNC.RECONVERGENT B2 ;  /* 0x0000000000027941 */ /* 0x000fea0003800200 */
.L_x_13300:
        /* <DEDUP_REMOVED lines=17> */
.L_x_13323:
[----:B------:R-:W-:Y:S05]  /*261a0*/  BSYNC.RECONVERGENT B3 ;  /* 0x0000000000037941 */ /* 0x000fea0003800200 */
.L_x_13322:
        /* <DEDUP_REMOVED lines=17> */
.L_x_13327:
[----:B------:R-:W-:Y:S05]  /*262c0*/  BSYNC.RECONVERGENT B4 ;  /* 0x0000000000047941 */ /* 0x000fea0003800200 */
.L_x_13326:
[----:B------:R-:W-:-:S04]  /*262d0*/  F2FP.F16.F32.PACK_AB R251, RZ, R251 ;  /* 0x000000fbfffb723e */ /* 0x000fc800000000ff */
[----:B------:R-:W-:Y:S01]  /*262e0*/  PRMT R4, R2, 0x5410, R251 ;  /* 0x0000541002047816 */ /* 0x000fe200000000fb */
[----:B------:R-:W-:Y:S06]  /*262f0*/  BRA `(.L_x_13328) ;  /* 0x0000000000047947 */ /* 0x000fec0003800000 */
.L_x_13325:
[----:B------:R-:W-:-:S07]  /*26300*/  PRMT R4, R2, 0x5410, RZ ;  /* 0x0000541002047816 */ /* 0x000fce00000000ff */
.L_x_13328:
[----:B------:R-:W-:Y:S05]  /*26310*/  BSYNC.RECONVERGENT B3 ;  /* 0x0000000000037941 */ /* 0x000fea0003800200 */
.L_x_13324:
        /* <DEDUP_REMOVED lines=16> */
.L_x_13332:
[----:B------:R-:W-:Y:S05]  /*26420*/  BSYNC.RECONVERGENT B4 ;  /* 0x0000000000047941 */ /* 0x000fea0003800200 */
.L_x_13331:
[----:B------:R-:W-:Y:S01]  /*26430*/  F2FP.F16.F32.PACK_AB R0, RZ, R251 ;  /* 0x000000fbff00723e */ /* 0x000fe200000000ff */
[----:B------:R-:W-:Y:S06]  /*26440*/  BRA `(.L_x_13333) ;  /* 0x0000000000047947 */ /* 0x000fec0003800000 */
.L_x_13330:
[----:B------:R-:W-:-:S07]  /*26450*/  PRMT R0, RZ, 0x7610, R0 ;  /* 0x00007610ff007816 */ /* 0x000fce0000000000 */
.L_x_13333:
[----:B------:R-:W-:Y:S05]  /*26460*/  BSYNC.RECONVERGENT B3 ;  /* 0x0000000000037941 */ /* 0x000fea0003800200 */
.L_x_13329:
        /* <DEDUP_REMOVED lines=16> */
.L_x_13337:
[----:B------:R-:W-:Y:S05]  /*26570*/  BSYNC.RECONVERGENT B4 ;  /* 0x0000000000047941 */ /* 0x000fea0003800200 */
.L_x_13336:
[----:B------:R-:W-:-:S04]  /*26580*/  F2FP.F16.F32.PACK_AB R251, RZ, R251 ;  /* 0x000000fbfffb723e */ /* 0x000fc800000000ff */
[----:B------:R-:W-:Y:S01]  /*26590*/  PRMT R126, R0, 0x5410, R251 ;  /* 0x00005410007e7816 */ /* 0x000fe200000000fb */
[----:B------:R-:W-:Y:S06]  /*265a0*/  BRA `(.L_x_13338) ;  /* 0x0000000000047947 */ /* 0x000fec0003800000 */
.L_x_13335:
[----:B------:R-:W-:-:S07]  /*265b0*/  PRMT R126, R0, 0x5410, RZ ;  /* 0x00005410007e7816 */ /* 0x000fce00000000ff */
.L_x_13338:
[----:B------:R-:W-:Y:S05]  /*265c0*/  BSYNC.RECONVERGENT B3 ;  /* 0x0000000000037941 */ /* 0x000fea0003800200 */
.L_x_13334:
[----:B------:R-:W-:-:S05]  /*265d0*/  MOV R5, R126 ;  /* 0x0000007e00057202 */ /* 0x000fca0000000f00 */
[----:B------:R3:W-:Y:S01]  /*265e0*/  STG.E.64 desc[UR4][R124.64+0x2200], R4 ;  /* 0x002200047c007986 */ /* 0x0007e2000c101b04 */
[----:B------:R-:W-:Y:S05]  /*265f0*/  BRA `(.L_x_13339) ;  /* 0x0000000000107947 */ /* 0x000fea0003800000 */
.L_x_13321:
[----:B------:R-:W5:Y:S02]  /*26600*/  LDCU UR7, c[0x0][0x39c] ;  /* 0x00007380ff0777ac */ /* 0x000f640008000800 */
[----:B-----5:R-:W-:-:S13]  /*26610*/  ISETP.GE.AND P0, PT, R0, UR7, PT ;  /* 0x0000000700007c0c */ /* 0x020fda000bf06270 */
[----:B------:R-:W-:Y:S05]  /*26620*/  @P0 EXIT ;  /* 0x000000000000094d */ /* 0x000fea0003800000 */
[----:B------:R0:W-:Y:S02]  /*26630*/  STG.E.64 desc[UR4][R124.64+0x2200], RZ ;  /* 0x002200ff7c007986 */ /* 0x0001e4000c101b04 */
.L_x_13339:
[----:B------:R-:W-:Y:S05]  /*26640*/  BSYNC.RECONVERGENT B2 ;  /* 0x0000000000027941 */ /* 0x000fea0003800200 */
.L_x_13320:
        /* <DEDUP_REMOVED lines=16> */
.L_x_13343:
[----:B------:R-:W-:Y:S05]  /*26750*/  BSYNC.RECONVERGENT B3 ;  /* 0x0000000000037941 */ /* 0x000fea0003800200 */
.L_x_13342:
        /* <DEDUP_REMOVED lines=17> */
.L_x_13347:
[----:B------:R-:W-:Y:S05]  /*26870*/  BSYNC.RECONVERGENT B4 ;  /* 0x0000000000047941 */ /* 0x000fea0003800200 */
.L_x_13346:
[----:B------:R-:W-:-:S04]  /*26880*/  F2FP.F16.F32.PACK_AB R251, RZ, R251 ;  /* 0x000000fbfffb723e */ /* 0x000fc800000000ff */
[----:B------:R-:W-:Y:S01]  /*26890*/  PRMT R6, R4, 0x5410, R251 ;  /* 0x0000541004067816 */ /* 0x000fe200000000fb */
[----:B------:R-:W-:Y:S06]  /*268a0*/  BRA `(.L_x_13348) ;  /* 0x0000000000047947 */ /* 0x000fec0003800000 */
.L_x_13345:
[----:B------:R-:W-:-:S07]  /*268b0*/  PRMT R6, R4, 0x5410, RZ ;  /* 0x0000541004067816 */ /* 0x000fce00000000ff */
.L_x_13348:
[----:B------:R-:W-:Y:S05]  /*268c0*/  BSYNC.RECONVERGENT B3 ;  /* 0x0000000000037941 */ /* 0x000fea0003800200 */
.L_x_13344:
        /* <DEDUP_REMOVED lines=16> */
.L_x_13352:
[----:B------:R-:W-:Y:S05]  /*269d0*/  BSYNC.RECONVERGENT B4 ;  /* 0x0000000000047941 */ /* 0x000fea0003800200 */
.L_x_13351:
[----:B------:R-:W-:Y:S01]  /*269e0*/  F2FP.F16.F32.PACK_AB R2, RZ, R251 ;  /* 0x000000fbff02723e */ /* 0x000fe200000000ff */
[----:B------:R-:W-:Y:S06]  /*269f0*/  BRA `(.L_x_13353) ;  /* 0x0000000000047947 */ /* 0x000fec0003800000 */
.L_x_13350:
[----:B------:R-:W-:-:S07]  /*26a00*/  PRMT R2, RZ, 0x7610, R2 ;  /* 0x00007610ff027816 */ /* 0x000fce0000000002 */
.L_x_13353:
[----:B------:R-:W-:Y:S05]  /*26a10*/  BSYNC.RECONVERGENT B3 ;  /* 0x0000000000037941 */ /* 0x000fea0003800200 */
.L_x_13349:
        /* <DEDUP_REMOVED lines=16> */
.L_x_13357:
[----:B------:R-:W-:Y:S05]  /*26b20*/  BSYNC.RECONVERGENT B4 ;  /* 0x0000000000047941 */ /* 0x000fea0003800200 */
.L_x_13356:
[----:B------:R-:W-:-:S04]  /*26b30*/  F2FP.F16.F32.PACK_AB R251, RZ, R251 ;  /* 0x000000fbfffb723e */ /* 0x000fc800000000ff */
[----:B------:R-:W-:Y:S01]  /*26b40*/  PRMT R126, R2, 0x5410, R251 ;  /* 0x00005410027e7816 */ /* 0x000fe200000000fb */
[----:B------:R-:W-:Y:S06]  /*26b50*/  BRA `(.L_x_13358) ;  /* 0x0000000000047947 */ /* 0x000fec0003800000 */
.L_x_13355:
[----:B------:R-:W-:-:S07]  /*26b60*/  PRMT R126, R2, 0x5410, RZ ;  /* 0x00005410027e7816 */ /* 0x000fce00000000ff */
.L_x_13358:
[----:B------:R-:W-:Y:S05]  /*26b70*/  BSYNC.RECONVERGENT B3 ;  /* 0x0000000000037941 */ /* 0x000fea0003800200 */
.L_x_13354:
[----:B------:R-:W-:-:S05]  /*26b80*/  MOV R7, R126 ;  /* 0x0000007e00077202 */ /* 0x000fca0000000f00 */
[----:B------:R3:W-:Y:S01]  /*26b90*/  STG.E.64 desc[UR4][R124.64+0x2300], R6 ;  /* 0x002300067c007986 */ /* 0x0007e2000c101b04 */
[----:B------:R-:W-:Y:S05]  /*26ba0*/  BRA `(.L_x_13359) ;  /* 0x0000000000107947 */ /* 0x000fea0003800000 */
.L_x_13341:
[----:B------:R-:W5:Y:S02]  /*26bb0*/  LDCU UR7, c[0x0][0x39c] ;  /* 0x00007380ff0777ac */ /* 0x000f640008000800 */
[----:B-----5:R-:W-:-:S13]  /*26bc0*/  ISETP.GE.AND P0, PT, R0, UR7, PT ;  /* 0x0000000700007c0c */ /* 0x020fda000bf06270 */
[----:B------:R-:W-:Y:S05]  /*26bd0*/  @P0 EXIT ;  /* 0x000000000000094d */ /* 0x000fea0003800000 */
[----:B------:R0:W-:Y:S02]  /*26be0*/  STG.E.64 desc[UR4][R124.64+0x2300], RZ ;  /* 0x002300ff7c007986 */ /* 0x0001e4000c101b04 */
.L_x_13359:
[----:B------:R-:W-:Y:S05]  /*26bf0*/  BSYNC.RECONVERGENT B2 ;  /* 0x0000000000027941 */ /* 0x000fea0003800200 */
.L_x_13340:
        /* <DEDUP_REMOVED lines=16> */
.L_x_13363:
[----:B------:R-:W-:Y:S05]  /*26d00*/  BSYNC.RECONVERGENT B3 ;  /* 0x0000000000037941 */ /* 0x000fea0003800200 */
.L_x_13362:
        /* <DEDUP_REMOVED lines=17> */
.L_x_13367:
[----:B------:R-:W-:Y:S05]  /*26e20*/  BSYNC.RECONVERGENT B4 ;  /* 0x0000000000047941 */ /* 0x000fea0003800200 */
.L_x_13366:
[----:B------:R-:W-:-:S04]  /*26e30*/  F2FP.F16.F32.PACK_AB R251, RZ, R251 ;  /* 0x000000fbfffb723e */ /* 0x000fc800000000ff */
[----:B------:R-:W-:Y:S01]  /*26e40*/  PRMT R4, R2, 0x5410, R251 ;  /* 0x0000541002047816 */ /* 0x000fe200000000fb */
[----:B------:R-:W-:Y:S06]  /*26e50*/  BRA `(.L_x_13368) ;  /* 0x0000000000047947 */ /* 0x000fec0003800000 */
.L_x_13365:
[----:B------:R-:W-:-:S07]  /*26e60*/  PRMT R4, R2, 0x5410, RZ ;  /* 0x0000541002047816 */ /* 0x000fce00000000ff */
.L_x_13368:
[----:B------:R-:W-:Y:S05]  /*26e70*/  BSYNC.RECONVERGENT B3 ;  /* 0x0000000000037941 */ /* 0x000fea0003800200 */
.L_x_13364:
        /* <DEDUP_REMOVED lines=16> */
.L_x_13372:
[----:B------:R-:W-:Y:S05]  /*26f80*/  BSYNC.RECONVERGENT B4 ;  /* 0x0000000000047941 */ /* 0x000fea0003800200 */
.L_x_13371:
[----:B------:R-:W-:Y:S01]  /*26f90*/  F2FP.F16.F32.PACK_AB R0, RZ, R251 ;  /* 0x000000fbff00723e */ /* 0x000fe200000000ff */
[----:B------:R-:W-:Y:S06]  /*26fa0*/  BRA `(.L_x_13373) ;  /* 0x0000000000047947 */ /* 0x000fec0003800000 */
.L_x_13370:
[----:B------:R-:W-:-:S07]  /*26fb0*/  PRMT R0, RZ, 0x7610, R0 ;  /* 0x00007610ff007816 */ /* 0x000fce0000000000 */
.L_x_13373:
[----:B------:R-:W-:Y:S05]  /*26fc0*/  BSYNC.RECONVERGENT B3 ;  /* 0x0000000000037941 */ /* 0x000fea0003800200 */
.L_x_13369:
        /* <DEDUP_REMOVED lines=16> */
.L_x_13377:
[----:B------:R-:W-:Y:S05]  /*270d0*/  BSYNC.RECONVERGENT B4 ;  /* 0x0000000000047941 */ /* 0x000fea0003800200 */
.L_x_13376:
[----:B------:R-:W-:-:S04]  /*270e0*/  F2FP.F16.F32.PACK_AB R251, RZ, R251 ;  /* 0x000000fbfffb723e */ /* 0x000fc800000000ff */
[----:B------:R-:W-:Y:S01]  /*270f0*/  PRMT R126, R0, 0x5410, R251 ;  /* 0x00005410007e7816 */ /* 0x000fe200000000fb */
[----:B------:R-:W-:Y:S06]  /*27100*/  BRA `(.L_x_13378) ;  /* 0x0000000000047947 */ /* 0x000fec0003800000 */
.L_x_13375:
[----:B------:R-:W-:-:S07]  /*27110*/  PRMT R126, R0, 0x5410, RZ ;  /* 0x00005410007e7816 */ /* 0x000fce00000000ff */
.L_x_13378:
[----:B------:R-:W-:Y:S05]  /*27120*/  BSYNC.RECONVERGENT B3 ;  /* 0x0000000000037941 */ /* 0x000fea0003800200 */
.L_x_13374:
[----:B------:R-:W-:-:S05]  /*27130*/  MOV R5, R126 ;  /* 0x0000007e00057202 */ /* 0x000fca0000000f00 */
[----:B------:R3:W-:Y:S01]  /*27140*/  STG.E.64 desc[UR4][R124.64+0x2400], R4 ;  /* 0x002400047c007986 */ /* 0x0007e2000c101b04 */
[----:B------:R-:W-:Y:S05]  /*27150*/  BRA `(.L_x_13379) ;  /* 0x0000000000107947 */ /* 0x000fea0003800000 */
.L_x_13361:
[----:B------:R-:W5:Y:S02]  /*27160*/  LDCU UR7, c[0x0][0x39c] ;  /* 0x00007380ff0777ac */ /* 0x000f640008000800 */
[----:B-----5:R-:W-:-:S13]  /*27170*/  ISETP.GE.AND P0, PT, R0, UR7, PT ;  /* 0x0000000700007c0c */ /* 0x020fda000bf06270 */
[----:B------:R-:W-:Y:S05]  /*27180*/  @P0 EXIT ;  /* 0x000000000000094d */ /* 0x000fea0003800000 */
[----:B------:R0:W-:Y:S02]  /*27190*/  STG.E.64 desc[UR4][R124.64+0x2400], RZ ;  /* 0x002400ff7c007986 */ /* 0x0001e4000c101b04 */
.L_x_13379:
[----:B------:R-:W-:Y:S05]  /*271a0*/  BSYNC.RECONVERGENT B2 ;  /* 0x0000000000027941 */ /* 0x000fea0003800200 */
.L_x_13360:
        /* <DEDUP_REMOVED lines=16> */
.L_x_13383:
[----:B------:R-:W-:Y:S05]  /*272b0*/  BSYNC.RECONVERGENT B3 ;  /* 0x0000000000037941 */ /* 0x000fea0003800200 */
.L_x_13382:
        /* <DEDUP_REMOVED lines=17> */
.L_x_13387:
[----:B------:R-:W-:Y:S05]  /*273d0*/  BSYNC.RECONVERGENT B4 ;  /* 0x0000000000047941 */ /* 0x000fea0003800200 */
.L_x_13386:
[----:B------:R-:W-:-:S04]  /*273e0*/  F2FP.F16.F32.PACK_AB R251, RZ, R251 ;  /* 0x000000fbfffb723e */ /* 0x000fc800000000ff */
[----:B------:R-:W-:Y:S01]  /*273f0*/  PRMT R4, R2, 0x5410, R251 ;  /* 0x0000541002047816 */ /* 0x000fe200000000fb */
[----:B------:R-:W-:Y:S06]  /*27400*/  BRA `(.L_x_13388) ;  /* 0x0000000000047947 */ /* 0x000fec0003800000 */
.L_x_13385:
[----:B------:R-:W-:-:S07]  /*27410*/  PRMT R4, R2, 0x5410, RZ ;  /* 0x0000541002047816 */ /* 0x000fce00000000ff */
.L_x_13388:
[----:B------:R-:W-:Y:S05]  /*27420*/  BSYNC.RECONVERGENT B3 ;  /* 0x0000000000037941 */ /* 0x000fea0003800200 */
.L_x_13384:
        /* <DEDUP_REMOVED lines=16> */
.L_x_13392:
[----:B------:R-:W-:Y:S05]  /*27530*/  BSYNC.RECONVERGENT B4 ;  /* 0x0000000000047941 */ /* 0x000fea0003800200 */
.L_x_13391:
[----:B------:R-:W-:Y:S01]  /*27540*/  F2FP.F16.F32.PACK_AB R0, RZ, R251 ;  /* 0x000000fbff00723e */ /* 0x000fe200000000ff */
[----:B------:R-:W-:Y:S06]  /*27550*/  BRA `(.L_x_13393) ;  /* 0x0000000000047947 */ /* 0x000fec0003800000 */
.L_x_13390:
[----:B------:R-:W-:-:S07]  /*27560*/  PRMT R0, RZ, 0x7610, R0 ;  /* 0x00007610ff007816 */ /* 0x000fce0000000000 */
.L_x_13393:
[----:B------:R-:W-:Y:S05]  /*27570*/  BSYNC.RECONVERGENT B3 ;  /* 0x0000000000037941 */ /* 0x000fea0003800200 */
.L_x_13389:
        /* <DEDUP_REMOVED lines=16> */
.L_x_13397:
[----:B------:R-:W-:Y:S05]  /*27680*/  BSYNC.RECONVERGENT B4 ;  /* 0x0000000000047941 */ /* 0x000fea0003800200 */
.L_x_13396:
[----:B------:R-:W-:-:S04]  /*27690*/  F2FP.F16.F32.PACK_AB R251, RZ, R251 ;  /* 0x000000fbfffb723e */ /* 0x000fc800000000ff */
[----:B------:R-:W-:Y:S01]  /*276a0*/  PRMT R126, R0, 0x5410, R251 ;  /* 0x00005410007e7816 */ /* 0x000fe200000000fb */
[----:B------:R-:W-:Y:S06]  /*276b0*/  BRA `(.L_x_13398) ;  /* 0x0000000000047947 */ /* 0x000fec0003800000 */
.L_x_13395:
[----:B------:R-:W-:-:S07]  /*276c0*/  PRMT R126, R0, 0x5410, RZ ;  /* 0x00005410007e7816 */ /* 0x000fce00000000ff */
.L_x_13398:
[----:B------:R-:W-:Y:S05]  /*276d0*/  BSYNC.RECONVERGENT B3 ;  /* 0x0000000000037941 */ /* 0x000fea0003800200 */
.L_x_13394:
[----:B------:R-:W-:-:S05]  /*276e0*/  MOV R5, R126 ;  /* 0x0000007e00057202 */ /* 0x000fca0000000f00 */
[----:B------:R3:W-:Y:S01]  /*276f0*/  STG.E.64 desc[UR4][R124.64+0x2500], R4 ;  /* 0x002500047c007986 */ /* 0x0007e2000c101b04 */
[----:B------:R-:W-:Y:S05]  /*27700*/  BRA `(.L_x_13399) ;  /* 0x0000000000107947 */ /* 0x000fea0003800000 */
.L_x_13381:
[----:B------:R-:W5:Y:S02]  /*27710*/  LDCU UR7, c[0x0][0x39c] ;  /* 0x00007380ff0777ac */ /* 0x000f640008000800 */
[----:B-----5:R-:W-:-:S13]  /*27720*/  ISETP.GE.AND P0, PT, R0, UR7, PT ;  /* 0x0000000700007c0c */ /* 0x020fda000bf06270 */
[----:B------:R-:W-:Y:S05]  /*27730*/  @P0 EXIT ;  /* 0x000000000000094d */ /* 0x000fea0003800000 */
[----:B------:R0:W-:Y:S02]  /*27740*/  STG.E.64 desc[UR4][R124.64+0x2500], RZ ;  /* 0x002500ff7c007986 */ /* 0x0001e4000c101b04 */
.L_x_13399:
[----:B------:R-:W-:Y:S05]  /*27750*/  BSYNC.RECONVERGENT B2 ;  /* 0x0000000000027941 */ /* 0x000fea0003800200 */
.L_x_13380:
        /* <DEDUP_REMOVED lines=16> */
.L_x_13403:
[----:B------:R-:W-:Y:S05]  /*27860*/  BSYNC.RECONVERGENT B3 ;  /* 0x0000000000037941 */ /* 0x000fea0003800200 */
.L_x_13402:
        /* <DEDUP_REMOVED lines=17> */
.L_x_13407:
[----:B------:R-:W-:Y:S05]  /*27980*/  BSYNC.RECONVERGENT B4 ;  /* 0x0000000000047941 */ /* 0x000fea0003800200 */
.L_x_13406:
[----:B------:R-:W-:-:S04]  /*27990*/  F2FP.F16.F32.PACK_AB R251, RZ, R251 ;  /* 0x000000fbfffb723e */ /* 0x000fc800000000ff */
[----:B------:R-:W-:Y:S01]  /*279a0*/  PRMT R4, R2, 0x5410, R251 ;  /* 0x0000541002047816 */ /* 0x000fe200000000fb */
[----:B------:R-:W-:Y:S06]  /*279b0*/  BRA `(.L_x_13408) ;  /* 0x0000000000047947 */ /* 0x000fec0003800000 */
.L_x_13405:
[----:B------:R-:W-:-:S07]  /*279c0*/  PRMT R4, R2, 0x5410, RZ ;  /* 0x0000541002047816 */ /* 0x000fce00000000ff */
.L_x_13408:
[----:B------:R-:W-:Y:S05]  /*279d0*/  BSYNC.RECONVERGENT B3 ;  /* 0x0000000000037941 */ /* 0x000fea0003800200 */
.L_x_13404:
        /* <DEDUP_REMOVED lines=16> */
.L_x_13412:
[----:B------:R-:W-:Y:S05]  /*27ae0*/  BSYNC.RECONVERGENT B4 ;  /* 0x0000000000047941 */ /* 0x000fea0003800200 */
.L_x_13411:
[----:B------:R-:W-:Y:S01]  /*27af0*/  F2FP.F16.F32.PACK_AB R0, RZ, R251 ;  /* 0x000000fbff00723e */ /* 0x000fe200000000ff */
[----:B------:R-:W-:Y:S06]  /*27b00*/  BRA `(.L_x_13413) ;  /* 0x0000000000047947 */ /* 0x000fec0003800000 */
.L_x_13410:
[----:B------:R-:W-:-:S07]  /*27b10*/  PRMT R0, RZ, 0x7610, R0 ;  /* 0x00007610ff007816 */ /* 0x000fce0000000000 */
.L_x_13413:
[----:B------:R-:W-:Y:S05]  /*27b20*/  BSYNC.RECONVERGENT B3 ;  /* 0x0000000000037941 */ /* 0x000fea0003800200 */
.L_x_13409:
        /* <DEDUP_REMOVED lines=16> */
.L_x_13417:
[----:B------:R-:W-:Y:S05]  /*27c30*/  BSYNC.RECONVERGENT B4 ;  /* 0x0000000000047941 */ /* 0x000fea0003800200 */
.L_x_13416:
[----:B------:R-:W-:-:S04]  /*27c40*/  F2FP.F16.F32.PACK_AB R251, RZ, R251 ;  /* 0x000000fbfffb723e */ /* 0x000fc800000000ff */
[----:B------:R-:W-:Y:S01]  /*27c50*/  PRMT R126, R0, 0x5410, R251 ;  /* 0x00005410007e7816 */ /* 0x000fe200000000fb */
[----:B------:R-:W-:Y:S06]  /*27c60*/  BRA `(.L_x_13418) ;  /* 0x0000000000047947 */ /* 0x000fec0003800000 */
.L_x_13415:
[----:B------:R-:W-:-:S07]  /*27c70*/  PRMT R126, R0, 0x5410, RZ ;  /* 0x00005410007e7816 */ /* 0x000fce00000000ff */
.L_x_13418:
[----:B------:R-:W-:Y:S05]  /*27c80*/  BSYNC.RECONVERGENT B3 ;  /* 0x0000000000037941 */ /* 0x000fea0003800200 */
.L_x_13414:
[----:B------:R-:W-:-:S05]  /*27c90*/  MOV R5, R126 ;  /* 0x0000007e00057202 */ /* 0x000fca0000000f00 */
[----:B------:R3:W-:Y:S01]  /*27ca0*/  STG.E.64 desc[UR4][R124.64+0x2600], R4 ;  /* 0x002600047c007986 */ /* 0x0007e2000c101b04 */
[----:B------:R-:W-:Y:S05]  /*27cb0*/  BRA `(.L_x_13419) ;  /* 0x0000000000107947 */ /* 0x000fea0003800000 */
.L_x_13401:
[----:B------:R-:W5:Y:S02]  /*27cc0*/  LDCU UR7, c[0x0][0x39c] ;  /* 0x00007380ff0777ac */ /* 0x000f640008000800 */
[----:B-----5:R-:W-:-:S13]  /*27cd0*/  ISETP.GE.AND P0, PT, R0, UR7, PT ;  /* 0x0000000700007c0c */ /* 0x020fda000bf06270 */
[----:B------:R-:W-:Y:S05]  /*27ce0*/  @P0 EXIT ;  /* 0x000000000000094d */ /* 0x000fea0003800000 */
[----:B------:R0:W-:Y:S02]  /*27cf0*/  STG.E.64 desc[UR4][R124.64+0x2600], RZ ;  /* 0x002600ff7c007986 */ /* 0x0001e4000c101b04 */
.L_x_13419:
[----:B------:R-:W-:Y:S05]  /*27d00*/  BSYNC.RECONVERGENT B2 ;  /* 0x0000000000027941 */ /* 0x000fea0003800200 */
.L_x_13400:
        /* <DEDUP_REMOVED lines=16> */
.L_x_13423:
[----:B------:R-:W-:Y:S05]  /*27e10*/  BSYNC.RECONVERGENT B3 ;  /* 0x0000000000037941 */ /* 0x000fea0003800200 */
.L_x_13422:
        /* <DEDUP_REMOVED lines=17> */
.L_x_13427:
[----:B------:R-:W-:Y:S05]  /*27f30*/  BSYNC.RECONVERGENT B4 ;  /* 0x0000000000047941 */ /* 0x000fea0003800200 */
.L_x_13426:
[----:B------:R-:W-:-:S04]  /*27f40*/  F2FP.F16.F32.PACK_AB R251, RZ, R251 ;  /* 0x000000fbfffb723e */ /* 0x000fc800000000ff */
[----:B------:R-:W-:Y:S01]  /*27f50*/  PRMT R4, R2, 0x5410, R251 ;  /* 0x0000541002047816 */ /* 0x000fe200000000fb */
[----:B------:R-:W-:Y:S06]  /*27f60*/  BRA `(.L_x_13428) ;  /* 0x0000000000047947 */ /* 0x000fec0003800000 */
.L_x_13425:
[----:B------:R-:W-:-:S07]  /*27f70*/  PRMT R4, R2, 0x5410, RZ ;  /* 0x0000541002047816 */ /* 0x000fce00000000ff */
.L_x_13428:
[----:B------:R-:W-:Y:S05]  /*27f80*/  BSYNC.RECONVERGENT B3 ;  /* 0x0000000000037941 */ /* 0x000fea0003800200 */
.L_x_13424:
        /* <DEDUP_REMOVED lines=16> */
.L_x_13432:
[----:B------:R-:W-:Y:S05]  /*28090*/  BSYNC.RECONVERGENT B4 ;  /* 0x0000000000047941 */ /* 0x000fea0003800200 */
.L_x_13431:
[----:B------:R-:W-:Y:S01]  /*280a0*/  F2FP.F16.F32.PACK_AB R0, RZ, R251 ;  /* 0x000000fbff00723e */ /* 0x000fe200000000ff */
[----:B------:R-:W-:Y:S06]  /*280b0*/  BRA `(.L_x_13433) ;  /* 0x0000000000047947 */ /* 0x000fec0003800000 */
.L_x_13430:
[----:B------:R-:W-:-:S07]  /*280c0*/  PRMT R0, RZ, 0x7610, R0 ;  /* 0x00007610ff007816 */ /* 0x000fce0000000000 */
.L_x_13433:
[----:B------:R-:W-:Y:S05]  /*280d0*/  BSYNC.RECONVERGENT B3 ;  /* 0x0000000000037941 */ /* 0x000fea0003800200 */
.L_x_13429:
        /* <DEDUP_REMOVED lines=16> */
.L_x_13437:
[----:B------:R-:W-:Y:S05]  /*281e0*/  BSYNC.RECONVERGENT B4 ;  /* 0x0000000000047941 */ /* 0x000fea0003800200 */
.L_x_13436:
[----:B------:R-:W-:-:S04]  /*281f0*/  F2FP.F16.F32.PACK_AB R251, RZ, R251 ;  /* 0x000000fbfffb723e */ /* 0x000fc800000000ff */
[----:B------:R-:W-:Y:S01]  /*28200*/  PRMT R126, R0, 0x5410, R251 ;  /* 0x00005410007e7816 */ /* 0x000fe200000000fb */
[----:B------:R-:W-:Y:S06]  /*28210*/  BRA `(.L_x_13438) ;  /* 0x0000000000047947 */ /* 0x000fec0003800000 */
.L_x_13435:
[----:B------:R-:W-:-:S07]  /*28220*/  PRMT R126, R0, 0x5410, RZ ;  /* 0x00005410007e7816 */ /* 0x000fce00000000ff */
.L_x_13438:
[----:B------:R-:W-:Y:S05]  /*28230*/  BSYNC.RECONVERGENT B3 ;  /* 0x0000000000037941 */ /* 0x000fea0003800200 */
.L_x_13434:
[----:B------:R-:W-:-:S05]  /*28240*/  MOV R5, R126 ;  /* 0x0000007e00057202 */ /* 0x000fca0000000f00 */
[----:B------:R3:W-:Y:S01]  /*28250*/  STG.E.64 desc[UR4][R124.64+0x2700], R4 ;  /* 0x002700047c007986 */ /* 0x0007e2000c101b04 */
[----:B------:R-:W-:Y:S05]  /*28260*/  BRA `(.L_x_13439) ;  /* 0x0000000000107947 */ /* 0x000fea0003800000 */
.L_x_13421:
[----:B------:R-:W5:Y:S02]  /*28270*/  LDCU UR7, c[0x0][0x39c] ;  /* 0x00007380ff0777ac */ /* 0x000f640008000800 */
[----:B-----5:R-:W-:-:S13]  /*28280*/  ISETP.GE.AND P0, PT, R0, UR7, PT ;  /* 0x0000000700007c0c */ /* 0x020fda000bf06270 */
[----:B------:R-:W-:Y:S05]  /*28290*/  @P0 EXIT ;  /* 0x000000000000094d */ /* 0x000fea0003800000 */
[----:B------:R0:W-:Y:S02]  /*282a0*/  STG.E.64 desc[UR4][R124.64+0x2700], RZ ;  /* 0x002700ff7c007986 */ /* 0x0001e4000c101b04 */
.L_x_13439:
[----:B------:R-:W-:Y:S05]  /*282b0*/  BSYNC.RECONVERGENT B2 ;  /* 0x0000000000027941 */ /* 0x000fea0003800200 */
.L_x_13420:
        /* <DEDUP_REMOVED lines=16> */
.L_x_13443:
[----:B------:R-:W-:Y:S05]  /*283c0*/  BSYNC.RECONVERGENT B3 ;  /* 0x0000000000037941 */ /* 0x000fea0003800200 */
.L_x_13442:
        /* <DEDUP_REMOVED lines=17> */
.L_x_13447:
[----:B------:R-:W-:Y:S05]  /*284e0*/  BSYNC.RECONVERGENT B4 ;  /* 0x0000000000047941 */ /* 0x000fea0003800200 */
.L_x_13446:
[----:B------:R-:W-:-:S04]  /*284f0*/  F2FP.F16.F32.PACK_AB R251, RZ, R251 ;  /* 0x000000fbfffb723e */ /* 0x000fc800000000ff */
[----:B------:R-:W-:Y:S01]  /*28500*/  PRMT R4, R2, 0x5410, R251 ;  /* 0x0000541002047816 */ /* 0x000fe200000000fb */
[----:B------:R-:W-:Y:S06]  /*28510*/  BRA `(.L_x_13448) ;  /* 0x0000000000047947 */ /* 0x000fec0003800000 */
.L_x_13445:
[----:B------:R-:W-:-:S07]  /*28520*/  PRMT R4, R2, 0x5410, RZ ;  /* 0x0000541002047816 */ /* 0x000fce00000000ff */
.L_x_13448:
[----:B------:R-:W-:Y:S05]  /*28530*/  BSYNC.RECONVERGENT B3 ;  /* 0x0000000000037941 */ /* 0x000fea0003800200 */
.L_x_13444:
        /* <DEDUP_REMOVED lines=16> */
.L_x_13452:
[----:B------:R-:W-:Y:S05]  /*28640*/  BSYNC.RECONVERGENT B4 ;  /* 0x0000000000047941 */ /* 0x000fea0003800200 */
.L_x_13451:
[----:B------:R-:W-:Y:S01]  /*28650*/  F2FP.F16.F32.PACK_AB R0, RZ, R251 ;  /* 0x000000fbff00723e */ /* 0x000fe200000000ff */
[----:B------:R-:W-:Y:S06]  /*28660*/  BRA `(.L_x_13453) ;  /* 0x0000000000047947 */ /* 0x000fec0003800000 */
.L_x_13450:
[----:B------:R-:W-:-:S07]  /*28670*/  PRMT R0, RZ, 0x7610, R0 ;  /* 0x00007610ff007816 */ /* 0x000fce0000000000 */
.L_x_13453:
[----:B------:R-:W-:Y:S05]  /*28680*/  BSYNC.RECONVERGENT B3 ;  /* 0x0000000000037941 */ /* 0x000fea0003800200 */
.L_x_13449:
        /* <DEDUP_REMOVED lines=16> */
.L_x_13457:
[----:B------:R-:W-:Y:S05]  /*28790*/  BSYNC.RECONVERGENT B4 ;  /* 0x0000000000047941 */ /* 0x000fea0003800200 */
.L_x_13456:
[----:B------:R-:W-:-:S04]  /*287a0*/  F2FP.F16.F32.PACK_AB R251, RZ, R251 ;  /* 0x000000fbfffb723e */ /* 0x000fc800000000ff */
[----:B------:R-:W-:Y:S01]  /*287b0*/  PRMT R126, R0, 0x5410, R251 ;  /* 0x00005410007e7816 */ /* 0x000fe200000000fb */
[----:B------:R-:W-:Y:S06]  /*287c0*/  BRA `(.L_x_13458) ;  /* 0x0000000000047947 */ /* 0x000fec0003800000 */
.L_x_13455:
[----:B------:R-:W-:-:S07]  /*287d0*/  PRMT R126, R0, 0x5410, RZ ;  /* 0x00005410007e7816 */ /* 0x000fce00000000ff */
.L_x_13458:
[----:B------:R-:W-:Y:S05]  /*287e0*/  BSYNC.RECONVERGENT B3 ;  /* 0x0000000000037941 */ /* 0x000fea0003800200 */
.L_x_13454:
[----:B------:R-:W-:-:S05]  /*287f0*/  MOV R5, R126 ;  /* 0x0000007e00057202 */ /* 0x000fca0000000f00 */
[----:B------:R3:W-:Y:S01]  /*28800*/  STG.E.64 desc[UR4][R124.64+0x2800], R4 ;  /* 0x002800047c007986 */ /* 0x0007e2000c101b04 */
[----:B------:R-:W-:Y:S05]  /*28810*/  BRA `(.L_x_13459) ;  /* 0x0000000000107947 */ /* 0x000fea0003800000 */
.L_x_13441:
[----:B------:R-:W5:Y:S02]  /*28820*/  LDCU UR7, c[0x0][0x39c] ;  /* 0x00007380ff0777ac */ /* 0x000f640008000800 */
[----:B-----5:R-:W-:-:S13]  /*28830*/  ISETP.GE.AND P0, PT, R0, UR7, PT ;  /* 0x0000000700007c0c */ /* 0x020fda000bf06270 */
[----:B------:R-:W-:Y:S05]  /*28840*/  @P0 EXIT ;  /* 0x000000000000094d */ /* 0x000fea0003800000 */
[----:B------:R0:W-:Y:S02]  /*28850*/  STG.E.64 desc[UR4][R124.64+0x2800], RZ ;  /* 0x002800ff7c007986 */ /* 0x0001e4000c101b04 */
.L_x_13459:
[----:B------:R-:W-:Y:S05]  /*28860*/  BSYNC.RECONVERGENT B2 ;  /* 0x0000000000027941 */ /* 0x000fea0003800200 */
.L_x_13440:
        /* <DEDUP_REMOVED lines=16> */
.L_x_13463:
[----:B------:R-:W-:Y:S05]  /*28970*/  BSYNC.RECONVERGENT B3 ;  /* 0x0000000000037941 */ /* 0x000fea0003800200 */
.L_x_13462:
        /* <DEDUP_REMOVED lines=17> */
.L_x_13467:
[----:B------:R-:W-:Y:S05]  /*28a90*/  BSYNC.RECONVERGENT B4 ;  /* 0x0000000000047941 */ /* 0x000fea0003800200 */
.L_x_13466:
[----:B------:R-:W-:-:S04]  /*28aa0*/  F2FP.F16.F32.PACK_AB R251, RZ, R251 ;  /* 0x000000fbfffb723e */ /* 0x000fc800000000ff */
[----:B------:R-:W-:Y:S01]  /*28ab0*/  PRMT R4, R2, 0x5410, R251 ;  /* 0x0000541002047816 */ /* 0x000fe200000000fb */
[----:B------:R-:W-:Y:S06]  /*28ac0*/  BRA `(.L_x_13468) ;  /* 0x0000000000047947 */ /* 0x000fec0003800000 */
.L_x_13465:
[----:B------:R-:W-:-:S07]  /*28ad0*/  PRMT R4, R2, 0x5410, RZ ;  /* 0x0000541002047816 */ /* 0x000fce00000000ff */
.L_x_13468:
[----:B------:R-:W-:Y:S05]  /*28ae0*/  BSYNC.RECONVERGENT B3 ;  /* 0x0000000000037941 */ /* 0x000fea0003800200 */
.L_x_13464:
        /* <DEDUP_REMOVED lines=16> */
.L_x_13472:
[----:B------:R-:W-:Y:S05]  /*28bf0*/  BSYNC.RECONVERGENT B4 ;  /* 0x0000000000047941 */ /* 0x000fea0003800200 */
.L_x_13471:
[----:B------:R-:W-:Y:S01]  /*28c00*/  F2FP.F16.F32.PACK_AB R0, RZ, R251 ;  /* 0x000000fbff00723e */ /* 0x000fe200000000ff */
[----:B------:R-:W-:Y:S06]  /*28c10*/  BRA `(.L_x_13473) ;  /* 0x0000000000047947 */ /* 0x000fec0003800000 */
.L_x_13470:
[----:B------:R-:W-:-:S07]  /*28c20*/  PRMT R0, RZ, 0x7610, R0 ;  /* 0x00007610ff007816 */ /* 0x000fce0000000000 */
.L_x_13473:
[----:B------:R-:W-:Y:S05]  /*28c30*/  BSYNC.RECONVERGENT B3 ;  /* 0x0000000000037941 */ /* 0x000fea0003800200 */
.L_x_13469:
        /* <DEDUP_REMOVED lines=16> */
.L_x_13477:
[----:B------:R-:W-:Y:S05]  /*28d40*/  BSYNC.RECONVERGENT B4 ;  /* 0x0000000000047941 */ /* 0x000fea0003800200 */
.L_x_13476:
[----:B------:R-:W-:-:S04]  /*28d50*/  F2FP.F16.F32.PACK_AB R251, RZ, R251 ;  /* 0x000000fbfffb723e */ /* 0x000fc800000000ff */
[----:B------:R-:W-:Y:S01]  /*28d60*/  PRMT R126, R0, 0x5410, R251 ;  /* 0x00005410007e7816 */ /* 0x000fe200000000fb */
[----:B------:R-:W-:Y:S06]  /*28d70*/  BRA `(.L_x_13478) ;  /* 0x0000000000047947 */ /* 0x000fec0003800000 */
.L_x_13475:
[----:B------:R-:W-:-:S07]  /*28d80*/  PRMT R126, R0, 0x5410, RZ ;  /* 0x00005410007e7816 */ /* 0x000fce00000000ff */
.L_x_13478:
[----:B------:R-:W-:Y:S05]  /*28d90*/  BSYNC.RECONVERGENT B3 ;  /* 0x0000000000037941 */ /* 0x000fea0003800200 */
.L_x_13474:
[----:B------:R-:W-:-:S05]  /*28da0*/  MOV R5, R126 ;  /* 0x0000007e00057202 */ /* 0x000fca0000000f00 */
[----:B------:R3:W-:Y:S01]  /*28db0*/  STG.E.64 desc[UR4][R124.64+0x2900], R4 ;  /* 0x002900047c007986 */ /* 0x0007e2000c101b04 */
[----:B------:R-:W-:Y:S05]  /*28dc0*/  BRA `(.L_x_13479) ;  /* 0x0000000000107947 */ /* 0x000fea0003800000 */
.L_x_13461:
[----:B------:R-:W5:Y:S02]  /*28dd0*/  LDCU UR7, c[0x0][0x39c] ;  /* 0x00007380ff0777ac */ /* 0x000f640008000800 */
[----:B-----5:R-:W-:-:S13]  /*28de0*/  ISETP.GE.AND P0, PT, R0, UR7, PT ;  /* 0x0000000700007c0c */ /* 0x020fda000bf06270 */
[----:B------:R-:W-:Y:S05]  /*28df0*/  @P0 EXIT ;  /* 0x000000000000094d */ /* 0x000fea0003800000 */
[----:B------:R0:W-:Y:S02]  /*28e00*/  STG.E.64 desc[UR4][R124.64+0x2900], RZ ;  /* 0x002900ff7c007986 */ /* 0x0001e4000c101b04 */
.L_x_13479:
[----:B------:R-:W-:Y:S05]  /*28e10*/  BSYNC.RECONVERGENT B2 ;  /* 0x0000000000027941 */ /* 0x000fea0003800200 */
.L_x_13460:
        /* <DEDUP_REMOVED lines=16> */
.L_x_13483:
[----:B------:R-:W-:Y:S05]  /*28f20*/  BSYNC.RECONVERGENT B3 ;  /* 0x0000000000037941 */ /* 0x000fea0003800200 */
.L_x_13482:
        /* <DEDUP_REMOVED lines=17> */
.L_x_13487:
[----:B------:R-:W-:Y:S05]  /*29040*/  BSYNC.RECONVERGENT B4 ;  /* 0x0000000000047941 */ /* 0x000fea0003800200 */
.L_x_13486:
[----:B------:R-:W-:-:S04]  /*29050*/  F2FP.F16.F32.PACK_AB R251, RZ, R251 ;  /* 0x000000fbfffb723e */ /* 0x000fc800000000ff */
[----:B------:R-:W-:Y:S01]  /*29060*/  PRMT R4, R2, 0x5410, R251 ;  /* 0x0000541002047816 */ /* 0x000fe200000000fb */
[----:B------:R-:W-:Y:S06]  /*29070*/  BRA `(.L_x_13488) ;  /* 0x0000000000047947 */ /* 0x000fec0003800000 */
.L_x_13485:
[----:B------:R-:W-:-:S07]  /*29080*/  PRMT R4, R2, 0x5410, RZ ;  /* 0x0000541002047816 */ /* 0x000fce00000000ff */
.L_x_13488:
[----:B------:R-:W-:Y:S05]  /*29090*/  BSYNC.RECONVERGENT B3 ;  /* 0x0000000000037941 */ /* 0x000fea0003800200 */
.L_x_13484:
        /* <DEDUP_REMOVED lines=16> */
.L_x_13492:
[----:B------:R-:W-:Y:S05]  /*291a0*/  BSYNC.RECONVERGENT B4 ;  /* 0x0000000000047941 */ /* 0x000fea0003800200 */
.L_x_13491:
[----:B------:R-:W-:Y:S01]  /*291b0*/  F2FP.F16.F32.PACK_AB R0, RZ, R251 ;  /* 0x000000fbff00723e */ /* 0x000fe200000000ff */
[----:B------:R-:W-:Y:S06]  /*291c0*/  BRA `(.L_x_13493) ;  /* 0x0000000000047947 */ /* 0x000fec0003800000 */
.L_x_13490:
[----:B------:R-:W-:-:S07]  /*291d0*/  PRMT R0, RZ, 0x7610, R0 ;  /* 0x00007610ff007816 */ /* 0x000fce0000000000 */
.L_x_13493:
[----:B------:R-:W-:Y:S05]  /*291e0*/  BSYNC.RECONVERGENT B3 ;  /* 0x0000000000037941 */ /* 0x000fea0003800200 */
.L_x_13489:
        /* <DEDUP_REMOVED lines=16> */
.L_x_13497:
[----:B------:R-:W-:Y:S05]  /*292f0*/  BSYNC.RECONVERGENT B4 ;  /* 0x0000000000047941 */ /* 0x000fea0003800200 */
.L_x_13496:
[----:B------:R-:W-:-:S04]  /*29300*/  F2FP.F16.F32.PACK_AB R251, RZ, R251 ;  /* 0x000000fbfffb723e */ /* 0x000fc800000000ff */
[----:B------:R-:W-:Y:S01]  /*29310*/  PRMT R126, R0, 0x5410, R251 ;  /* 0x00005410007e7816 */ /* 0x000fe200000000fb */
[----:B------:R-:W-:Y:S06]  /*29320*/  BRA `(.L_x_13498) ;  /* 0x0000000000047947 */ /* 0x000fec0003800000 */
.L_x_13495:
[----:B------:R-:W-:-:S07]  /*29330*/  PRMT R126, R0, 0x5410, RZ ;  /* 0x00005410007e7816 */ /* 0x000fce00000000ff */
.L_x_13498:
[----:B------:R-:W-:Y:S05]  /*29340*/  BSYNC.RECONVERGENT B3 ;  /* 0x0000000000037941 */ /* 0x000fea0003800200 */
.L_x_13494:
[----:B------:R-:W-:-:S05]  /*29350*/  MOV R5, R126 ;  /* 0x0000007e00057202 */ /* 0x000fca0000000f00 */
[----:B------:R3:W-:Y:S01]  /*29360*/  STG.E.64 desc[UR4][R124.64+0x2a00], R4 ;  /* 0x002a00047c007986 */ /* 0x0007e2000c101b04 */
[----:B------:R-:W-:Y:S05]  /*29370*/  BRA `(.L_x_13499) ;  /* 0x0000000000107947 */ /* 0x000fea0003800000 */
.L_x_13481:
[----:B------:R-:W5:Y:S02]  /*29380*/  LDCU UR7, c[0x0][0x39c] ;  /* 0x00007380ff0777ac */ /* 0x000f640008000800 */
[----:B-----5:R-:W-:-:S13]  /*29390*/  ISETP.GE.AND P0, PT, R0, UR7, PT ;  /* 0x0000000700007c0c */ /* 0x020fda000bf06270 */
[----:B------:R-:W-:Y:S05]  /*293a0*/  @P0 EXIT ;  /* 0x000000000000094d */ /* 0x000fea0003800000 */
[----:B------:R0:W-:Y:S02]  /*293b0*/  STG.E.64 desc[UR4][R124.64+0x2a00], RZ ;  /* 0x002a00ff7c007986 */ /* 0x0001e4000c101b04 */
.L_x_13499:
[----:B------:R-:W-:Y:S05]  /*293c0*/  BSYNC.RECONVERGENT B2 ;  /* 0x0000000000027941 */ /* 0x000fea0003800200 */
.L_x_13480:
        /* <DEDUP_REMOVED lines=16> */
.L_x_13503:
[----:B------:R-:W-:Y:S05]  /*294d0*/  BSYNC.RECONVERGENT B3 ;  /* 0x0000000000037941 */ /* 0x000fea0003800200 */
.L_x_13502:
        /* <DEDUP_REMOVED lines=17> */
.L_x_13507:
[----:B------:R-:W-:Y:S05]  /*295f0*/  BSYNC.RECONVERGENT B4 ;  /* 0x0000000000047941 */ /* 0x000fea0003800200 */
.L_x_13506:
[----:B------:R-:W-:-:S04]  /*29600*/  F2FP.F16.F32.PACK_AB R251, RZ, R251 ;  /* 0x000000fbfffb723e */ /* 0x000fc800000000ff */
[----:B------:R-:W-:Y:S01]  /*29610*/  PRMT R4, R2, 0x5410, R251 ;  /* 0x0000541002047816 */ /* 0x000fe200000000fb */
[----:B------:R-:W-:Y:S06]  /*29620*/  BRA `(.L_x_13508) ;  /* 0x0000000000047947 */ /* 0x000fec0003800000 */
.L_x_13505:
[----:B------:R-:W-:-:S07]  /*29630*/  PRMT R4, R2, 0x5410, RZ ;  /* 0x0000541002047816 */ /* 0x000fce00000000ff */
.L_x_13508:
[----:B------:R-:W-:Y:S05]  /*29640*/  BSYNC.RECONVERGENT B3 ;  /* 0x0000000000037941 */ /* 0x000fea0003800200 */
.L_x_13504:
        /* <DEDUP_REMOVED lines=16> */
.L_x_13512:
[----:B------:R-:W-:Y:S05]  /*29750*/  BSYNC.RECONVERGENT B4 ;  /* 0x0000000000047941 */ /* 0x000fea0003800200 */
.L_x_13511:
[----:B------:R-:W-:Y:S01]  /*29760*/  F2FP.F16.F32.PACK_AB R0, RZ, R251 ;  /* 0x000000fbff00723e */ /* 0x000fe200000000ff */
[----:B------:R-:W-:Y:S06]  /*29770*/  BRA `(.L_x_13513) ;  /* 0x0000000000047947 */ /* 0x000fec0003800000 */
.L_x_13510:
[----:B------:R-:W-:-:S07]  /*29780*/  PRMT R0, RZ, 0x7610, R0 ;  /* 0x00007610ff007816 */ /* 0x000fce0000000000 */
.L_x_13513:
[----:B------:R-:W-:Y:S05]  /*29790*/  BSYNC.RECONVERGENT B3 ;  /* 0x0000000000037941 */ /* 0x000fea0003800200 */
.L_x_13509:
        /* <DEDUP_REMOVED lines=16> */
.L_x_13517:
[----:B------:R-:W-:Y:S05]  /*298a0*/  BSYNC.RECONVERGENT B4 ;  /* 0x0000000000047941 */ /* 0x000fea0003800200 */
.L_x_13516:
[----:B------:R-:W-:-:S04]  /*298b0*/  F2FP.F16.F32.PACK_AB R251, RZ, R251 ;  /* 0x000000fbfffb723e */ /* 0x000fc800000000ff */
[----:B------:R-:W-:Y:S01]  /*298c0*/  PRMT R126, R0, 0x5410, R251 ;  /* 0x00005410007e7816 */ /* 0x000fe200000000fb */
[----:B------:R-:W-:Y:S06]  /*298d0*/  BRA `(.L_x_13518) ;  /* 0x0000000000047947 */ /* 0x000fec0003800000 */
.L_x_13515:
[----:B------:R-:W-:-:S07]  /*298e0*/  PRMT R126, R0, 0x5410, RZ ;  /* 0x00005410007e7816 */ /* 0x000fce00000000ff */
.L_x_13518:
[----:B------:R-:W-:Y:S05]  /*298f0*/  BSYNC.RECONVERGENT B3 ;  /* 0x0000000000037941 */ /* 0x000fea0003800200 */
.L_x_13514:
[----:B------:R-:W-:-:S05]  /*29900*/  MOV R5, R126 ;  /* 0x0000007e00057202 */ /* 0x000fca0000000f00 */
[----:B------:R3:W-:Y:S01]  /*29910*/  STG.E.64 desc[UR4][R124.64+0x2b00], R4 ;  /* 0x002b00047c007986 */ /* 0x0007e2000c101b04 */
[----:B------:R-:W-:Y:S05]  /*29920*/  BRA `(.L_x_13519) ;  /* 0x0000000000107947 */ /* 0x000fea0003800000 */
.L_x_13501:
[----:B------:R-:W5:Y:S02]  /*29930*/  LDCU UR7, c[0x0][0x39c] ;  /* 0x00007380ff0777ac */ /* 0x000f640008000800 */
[----:B-----5:R-:W-:-:S13]  /*29940*/  ISETP.GE.AND P0, PT, R0, UR7, PT ;  /* 0x0000000700007c0c */ /* 0x020fda000bf06270 */
[----:B------:R-:W-:Y:S05]  /*29950*/  @P0 EXIT ;  /* 0x000000000000094d */ /* 0x000fea0003800000 */
[----:B------:R0:W-:Y:S02]  /*29960*/  STG.E.64 desc[UR4][R124.64+0x2b00], RZ ;  /* 0x002b00ff7c007986 */ /* 0x0001e4000c101b04 */
.L_x_13519:
[----:B------:R-:W-:Y:S05]  /*29970*/  BSYNC.RECONVERGENT B2 ;  /* 0x0000000000027941 */ /* 0x000fea0003800200 */
.L_x_13500:
        /* <DEDUP_REMOVED lines=16> */
.L_x_13523:
[----:B------:R-:W-:Y:S05]  /*29a80*/  BSYNC.RECONVERGENT B3 ;  /* 0x0000000000037941 */ /* 0x000fea0003800200 */
.L_x_13522:
        /* <DEDUP_REMOVED lines=17> */
.L_x_13527:
[----:B------:R-:W-:Y:S05]  /*29ba0*/  BSYNC.RECONVERGENT B4 ;  /* 0x0000000000047941 */ /* 0x000fea0003800200 */
.L_x_13526:
[----:B------:R-:W-:-:S04]  /*29bb0*/  F2FP.F16.F32.PACK_AB R251, RZ, R251 ;  /* 0x000000fbfffb723e */ /* 0x000fc800000000ff */
[----:B------:R-:W-:Y:S01]  /*29bc0*/  PRMT R4, R2, 0x5410, R251 ;  /* 0x0000541002047816 */ /* 0x000fe200000000fb */
[----:B------:R-:W-:Y:S06]  /*29bd0*/  BRA `(.L_x_13528) ;  /* 0x0000000000047947 */ /* 0x000fec0003800000 */
.L_x_13525:
[----:B------:R-:W-:-:S07]  /*29be0*/  PRMT R4, R2, 0x5410, RZ ;  /* 0x0000541002047816 */ /* 0x000fce00000000ff */
.L_x_13528:
[----:B------:R-:W-:Y:S05]  /*29bf0*/  BSYNC.RECONVERGENT B3 ;  /* 0x0000000000037941 */ /* 0x000fea0003800200 */
.L_x_13524:
        /* <DEDUP_REMOVED lines=16> */
.L_x_13532:
[----:B------:R-:W-:Y:S05]  /*29d00*/  BSYNC.RECONVERGENT B4 ;  /* 0x0000000000047941 */ /* 0x000fea0003800200 */
.L_x_13531:
[----:B------:R-:W-:Y:S01]  /*29d10*/  F2FP.F16.F32.PACK_AB R0, RZ, R251 ;  /* 0x000000fbff00723e */ /* 0x000fe200000000ff */
[----:B------:R-:W-:Y:S06]  /*29d20*/  BRA `(.L_x_13533) ;  /* 0x0000000000047947 */ /* 0x000fec0003800000 */
.L_x_13530:
[----:B------:R-:W-:-:S07]  /*29d30*/  PRMT R0, RZ, 0x7610, R0 ;  /* 0x00007610ff007816 */ /* 0x000fce0000000000 */
.L_x_13533:
[----:B------:R-:W-:Y:S05]  /*29d40*/  BSYNC.RECONVERGENT B3 ;  /* 0x0000000000037941 */ /* 0x000fea0003800200 */
.L_x_13529:
        /* <DEDUP_REMOVED lines=16> */
.L_x_13537:
[----:B------:R-:W-:Y:S05]  /*29e50*/  BSYNC.RECONVERGENT B4 ;  /* 0x0000000000047941 */ /* 0x000fea0003800200 */
.L_x_13536:
[----:B------:R-:W-:-:S04]  /*29e60*/  F2FP.F16.F32.PACK_AB R251, RZ, R251 ;  /* 0x000000fbfffb723e */ /* 0x000fc800000000ff */
[----:B------:R-:W-:Y:S01]  /*29e70*/  PRMT R126, R0, 0x5410, R251 ;  /* 0x00005410007e7816 */ /* 0x000fe200000000fb */
[----:B------:R-:W-:Y:S06]  /*29e80*/  BRA `(.L_x_13538) ;  /* 0x0000000000047947 */ /* 0x000fec0003800000 */
.L_x_13535:
[----:B------:R-:W-:-:S07]  /*29e90*/  PRMT R126, R0, 0x5410, RZ ;  /* 0x00005410007e7816 */ /* 0x000fce00000000ff */
.L_x_13538:
[----:B------:R-:W-:Y:S05]  /*29ea0*/  BSYNC.RECONVERGENT B3 ;  /* 0x0000000000037941 */ /* 0x000fea0003800200 */
.L_x_13534:
[----:B------:R-:W-:-:S05]  /*29eb0*/  MOV R5, R126 ;  /* 0x0000007e00057202 */ /* 0x000fca0000000f00 */
[----:B------:R3:W-:Y:S01]  /*29ec0*/  STG.E.64 desc[UR4][R124.64+0x2c00], R4 ;  /* 0x002c00047c007986 */ /* 0x0007e2000c101b04 */
[----:B------:R-:W-:Y:S05]  /*29ed0*/  BRA `(.L_x_13539) ;  /* 0x0000000000107947 */ /* 0x000fea0003800000 */
.L_x_13521:
[----:B------:R-:W5:Y:S02]  /*29ee0*/  LDCU UR7, c[0x0][0x39c] ;  /* 0x00007380ff0777ac */ /* 0x000f640008000800 */
[----:B-----5:R-:W-:-:S13]  /*29ef0*/  ISETP.GE.AND P0, PT, R0, UR7, PT ;  /* 0x0000000700007c0c */ /* 0x020fda000bf06270 */
[----:B------:R-:W-:Y:S05]  /*29f00*/  @P0 EXIT ;  /* 0x000000000000094d */ /* 0x000fea0003800000 */
[----:B------:R0:W-:Y:S02]  /*29f10*/  STG.E.64 desc[UR4][R124.64+0x2c00], RZ ;  /* 0x002c00ff7c007986 */ /* 0x0001e4000c101b04 */
.L_x_13539:
[----:B------:R-:W-:Y:S05]  /*29f20*/  BSYNC.RECONVERGENT B2 ;  /* 0x0000000000027941 */ /* 0x000fea0003800200 */
.L_x_13520:
        /* <DEDUP_REMOVED lines=16> */
.L_x_13543:
[----:B------:R-:W-:Y:S05]  /*2a030*/  BSYNC.RECONVERGENT B3 ;  /* 0x0000000000037941 */ /* 0x000fea0003800200 */
.L_x_13542:
        /* <DEDUP_REMOVED lines=17> */
.L_x_13547:
[----:B------:R-:W-:Y:S05]  /*2a150*/  BSYNC.RECONVERGENT B4 ;  /* 0x0000000000047941 */ /* 0x000fea0003800200 */
.L_x_13546:
[----:B------:R-:W-:-:S04]  /*2a160*/  F2FP.F16.F32.PACK_AB R251, RZ, R251 ;  /* 0x000000fbfffb723e */ /* 0x000fc800000000ff */
[----:B------:R-:W-:Y:S01]  /*2a170*/  PRMT R4, R2, 0x5410, R251 ;  /* 0x0000541002047816 */ /* 0x000fe200000000fb */
[----:B------:R-:W-:Y:S06]  /*2a180*/  BRA `(.L_x_13548) ;  /* 0x0000000000047947 */ /* 0x000fec0003800000 */
.L_x_13545:
[----:B------:R-:W-:-:S07]  /*2a190*/  PRMT R4, R2, 0x5410, RZ ;  /* 0x0000541002047816 */ /* 0x000fce00000000ff */
.L_x_13548:
[----:B------:R-:W-:Y:S05]  /*2a1a0*/  BSYNC.RECONVERGENT B3 ;  /* 0x0000000000037941 */ /* 0x000fea0003800200 */
.L_x_13544:
        /* <DEDUP_REMOVED lines=16> */
.L_x_13552:
[----:B------:R-:W-:Y:S05]  /*2a2b0*/  BSYNC.RECONVERGENT B4 ;  /* 0x0000000000047941 */ /* 0x000fea0003800200 */
.L_x_13551:
[----:B------:R-:W-:Y:S01]  /*2a2c0*/  F2FP.F16.F32.PACK_AB R0, RZ, R251 ;  /* 0x000000fbff00723e */ /* 0x000fe200000000ff */
[----:B------:R-:W-:Y:S06]  /*2a2d0*/  BRA `(.L_x_13553) ;  /* 0x0000000000047947 */ /* 0x000fec0003800000 */
.L_x_13550:
[----:B------:R-:W-:-:S07]  /*2a2e0*/  PRMT R0, RZ, 0x7610, R0 ;  /* 0x00007610ff007816 */ /* 0x000fce0000000000 */
.L_x_13553:
[----:B------:R-:W-:Y:S05]  /*2a2f0*/  BSYNC.RECONVERGENT B3 ;  /* 0x0000000000037941 */ /* 0x000fea0003800200 */
.L_x_13549:
        /* <DEDUP_REMOVED lines=16> */
.L_x_13557:
[----:B------:R-:W-:Y:S05]  /*2a400*/  BSYNC.RECONVERGENT B4 ;  /* 0x0000000000047941 */ /* 0x000fea0003800200 */
.L_x_13556:
[----:B------:R-:W-:-:S04]  /*2a410*/  F2FP.F16.F32.PACK_AB R251, RZ, R251 ;  /* 0x000000fbfffb723e */ /* 0x000fc800000000ff */
[----:B------:R-:W-:Y:S01]  /*2a420*/  PRMT R126, R0, 0x5410, R251 ;  /* 0x00005410007e7816 */ /* 0x000fe200000000fb */
[----:B------:R-:W-:Y:S06]  /*2a430*/  BRA `(.L_x_13558) ;  /* 0x0000000000047947 */ /* 0x000fec0003800000 */
.L_x_13555:
[----:B------:R-:W-:-:S07]  /*2a440*/  PRMT R126, R0, 0x5410, RZ ;  /* 0x00005410007e7816 */ /* 0x000fce00000000ff */
.L_x_13558:
[----:B------:R-:W-:Y:S05]  /*2a450*/  BSYNC.RECONVERGENT B3 ;  /* 0x0000000000037941 */ /* 0x000fea0003800200 */
.L_x_13554:
[----:B------:R-:W-:-:S05]  /*2a460*/  MOV R5, R126 ;  /* 0x0000007e00057202 */ /* 0x000fca0000000f00 */
[----:B------:R3:W-:Y:S01]  /*2a470*/  STG.E.64 desc[UR4][R124.64+0x2d00], R4 ;  /* 0x002d00047c007986 */ /* 0x0007e2000c101b04 */
[----:B------:R-:W-:Y:S05]  /*2a480*/  BRA `(.L_x_13559) ;  /* 0x0000000000107947 */ /* 0x000fea0003800000 */
.L_x_13541:
[----:B------:R-:W5:Y:S02]  /*2a490*/  LDCU UR7, c[0x0][0x39c] ;  /* 0x00007380ff0777ac */ /* 0x000f640008000800 */
[----:B-----5:R-:W-:-:S13]  /*2a4a0*/  ISETP.GE.AND P0, PT, R0, UR7, PT ;  /* 0x0000000700007c0c */ /* 0x020fda000bf06270 */
[----:B------:R-:W-:Y:S05]  /*2a4b0*/  @P0 EXIT ;  /* 0x000000000000094d */ /* 0x000fea0003800000 */
[----:B------:R0:W-:Y:S02]  /*2a4c0*/  STG.E.64 desc[UR4][R124.64+0x2d00], RZ ;  /* 0x002d00ff7c007986 */ /* 0x0001e4000c101b04 */
.L_x_13559:
[----:B------:R-:W-:Y:S05]  /*2a4d0*/  BSYNC.RECONVERGENT B2 ;  /* 0x0000000000027941 */ /* 0x000fea0003800200 */
.L_x_13540:
        /* <DEDUP_REMOVED lines=16> */
.L_x_13563:
[----:B------:R-:W-:Y:S05]  /*2a5e0*/  BSYNC.RECONVERGENT B3 ;  /* 0x0000000000037941 */ /* 0x000fea0003800200 */
.L_x_13562:
        /* <DEDUP_REMOVED lines=17> */
.L_x_13567:
[----:B------:R-:W-:Y:S05]  /*2a700*/  BSYNC.RECONVERGENT B4 ;  /* 0x0000000000047941 */ /* 0x000fea0003800200 */
.L_x_13566:
[----:B------:R-:W-:-:S04]  /*2a710*/  F2FP.F16.F32.PACK_AB R251, RZ, R251 ;  /* 0x000000fbfffb723e */ /* 0x000fc800000000ff */
[----:B------:R-:W-:Y:S01]  /*2a720*/  PRMT R4, R2, 0x5410, R251 ;  /* 0x0000541002047816 */ /* 0x000fe200000000fb */
[----:B------:R-:W-:Y:S06]  /*2a730*/  BRA `(.L_x_13568) ;  /* 0x0000000000047947 */ /* 0x000fec0003800000 */
.L_x_13565:
[----:B------:R-:W-:-:S07]  /*2a740*/  PRMT R4, R2, 0x5410, RZ ;  /* 0x0000541002047816 */ /* 0x000fce00000000ff */
.L_x_13568:
[----:B------:R-:W-:Y:S05]  /*2a750*/  BSYNC.RECONVERGENT B3 ;  /* 0x0000000000037941 */ /* 0x000fea0003800200 */
.L_x_13564:
        /* <DEDUP_REMOVED lines=16> */
.L_x_13572:
[----:B------:R-:W-:Y:S05]  /*2a860*/  BSYNC.RECONVERGENT B4 ;  /* 0x0000000000047941 */ /* 0x000fea0003800200 */
.L_x_13571:
[----:B------:R-:W-:Y:S01]  /*2a870*/  F2FP.F16.F32.PACK_AB R0, RZ, R251 ;  /* 0x000000fbff00723e */ /* 0x000fe200000000ff */
[----:B------:R-:W-:Y:S06]  /*2a880*/  BRA `(.L_x_13573) ;  /* 0x0000000000047947 */ /* 0x000fec0003800000 */
.L_x_13570:
[----:B------:R-:W-:-:S07]  /*2a890*/  PRMT R0, RZ, 0x7610, R0 ;  /* 0x00007610ff007816 */ /* 0x000fce0000000000 */
.L_x_13573:
[----:B------:R-:W-:Y:S05]  /*2a8a0*/  BSYNC.RECONVERGENT B3 ;  /* 0x0000000000037941 */ /* 0x000fea0003800200 */
.L_x_13569:
        /* <DEDUP_REMOVED lines=16> */
.L_x_13577:
[----:B------:R-:W-:Y:S05]  /*2a9b0*/  BSYNC.RECONVERGENT B4 ;  /* 0x0000000000047941 */ /* 0x000fea0003800200 */
.L_x_13576:
[----:B------:R-:W-:-:S04]  /*2a9c0*/  F2FP.F16.F32.PACK_AB R251, RZ, R251 ;  /* 0x000000fbfffb723e */ /* 0x000fc800000000ff */
[----:B------:R-:W-:Y:S01]  /*2a9d0*/  PRMT R126, R0, 0x5410, R251 ;  /* 0x00005410007e7816 */ /* 0x000fe200000000fb */
[----:B------:R-:W-:Y:S06]  /*2a9e0*/  BRA `(.L_x_13578) ;  /* 0x0000000000047947 */ /* 0x000fec0003800000 */
.L_x_13575:
[----:B------:R-:W-:-:S07]  /*2a9f0*/  PRMT R126, R0, 0x5410, RZ ;  /* 0x00005410007e7816 */ /* 0x000fce00000000ff */
.L_x_13578:
[----:B------:R-:W-:Y:S05]  /*2aa00*/  BSYNC.RECONVERGENT B3 ;  /* 0x0000000000037941 */ /* 0x000fea0003800200 */
.L_x_13574:
[----:B------:R-:W-:-:S05]  /*2aa10*/  MOV R5, R126 ;  /* 0x0000007e00057202 */ /* 0x000fca0000000f00 */
[----:B------:R3:W-:Y:S01]  /*2aa20*/  STG.E.64 desc[UR4][R124.64+0x2e00], R4 ;  /* 0x002e00047c007986 */ /* 0x0007e2000c101b04 */
[----:B------:R-:W-:Y:S05]  /*2aa30*/  BRA `(.L_x_13579) ;  /* 0x0000000000107947 */ /* 0x000fea0003800000 */
.L_x_13561:
[----:B------:R-:W5:Y:S02]  /*2aa40*/  LDCU UR7, c[0x0][0x39c] ;  /* 0x00007380ff0777ac */ /* 0x000f640008000800 */
[----:B-----5:R-:W-:-:S13]  /*2aa50*/  ISETP.GE.AND P0, PT, R0, UR7, PT ;  /* 0x0000000700007c0c */ /* 0x020fda000bf06270 */
[----:B------:R-:W-:Y:S05]  /*2aa60*/  @P0 EXIT ;  /* 0x000000000000094d */ /* 0x000fea0003800000 */
[----:B------:R0:W-:Y:S02]  /*2aa70*/  STG.E.64 desc[UR4][R124.64+0x2e00], RZ ;  /* 0x002e00ff7c007986 */ /* 0x0001e4000c101b04 */
.L_x_13579:
[----:B------:R-:W-:Y:S05]  /*2aa80*/  BSYNC.RECONVERGENT B2 ;  /* 0x0000000000027941 */ /* 0x000fea0003800200 */
.L_x_13560:
        /* <DEDUP_REMOVED lines=16> */
.L_x_13583:
[----:B------:R-:W-:Y:S05]  /*2ab90*/  BSYNC.RECONVERGENT B3 ;  /* 0x0000000000037941 */ /* 0x000fea0003800200 */
.L_x_13582:
        /* <DEDUP_REMOVED lines=17> */
.L_x_13587:
[----:B------:R-:W-:Y:S05]  /*2acb0*/  BSYNC.RECONVERGENT B4 ;  /* 0x0000000000047941 */ /* 0x000fea0003800200 */
.L_x_13586:
[----:B------:R-:W-:-:S04]  /*2acc0*/  F2FP.F16.F32.PACK_AB R251, RZ, R251 ;  /* 0x000000fbfffb723e */ /* 0x000fc800000000ff */
[----:B------:R-:W-:Y:S01]  /*2acd0*/  PRMT R4, R2, 0x5410, R251 ;  /* 0x0000541002047816 */ /* 0x000fe200000000fb */
[----:B------:R-:W-:Y:S06]  /*2ace0*/  BRA `(.L_x_13588) ;  /* 0x0000000000047947 */ /* 0x000fec0003800000 */
.L_x_13585:
[----:B------:R-:W-:-:S07]  /*2acf0*/  PRMT R4, R2, 0x5410, RZ ;  /* 0x0000541002047816 */ /* 0x000fce00000000ff */
.L_x_13588:
[----:B------:R-:W-:Y:S05]  /*2ad00*/  BSYNC.RECONVERGENT B3 ;  /* 0x0000000000037941 */ /* 0x000fea0003800200 */
.L_x_13584:
        /* <DEDUP_REMOVED lines=16> */
.L_x_13592:
[----:B------:R-:W-:Y:S05]  /*2ae10*/  BSYNC.RECONVERGENT B4 ;  /* 0x0000000000047941 */ /* 0x000fea0003800200 */
.L_x_13591:
[----:B------:R-:W-:Y:S01]  /*2ae20*/  F2FP.F16.F32.PACK_AB R0, RZ, R251 ;  /* 0x000000fbff00723e */ /* 0x000fe200000000ff */
[----:B------:R-:W-:Y:S06]  /*2ae30*/  BRA `(.L_x_13593) ;  /* 0x0000000000047947 */ /* 0x000fec0003800000 */
.L_x_13590:
[----:B------:R-:W-:-:S07]  /*2ae40*/  PRMT R0, RZ, 0x7610, R0 ;  /* 0x00007610ff007816 */ /* 0x000fce0000000000 */
.L_x_13593:
[----:B------:R-:W-:Y:S05]  /*2ae50*/  BSYNC.RECONVERGENT B3 ;  /* 0x0000000000037941 */ /* 0x000fea0003800200 */
.L_x_13589:
        /* <DEDUP_REMOVED lines=16> */
.L_x_13597:
[----:B------:R-:W-:Y:S05]  /*2af60*/  BSYNC.RECONVERGENT B4 ;  /* 0x0000000000047941 */ /* 0x000fea0003800200 */
.L_x_13596:
[----:B------:R-:W-:-:S04]  /*2af70*/  F2FP.F16.F32.PACK_AB R251, RZ, R251 ;  /* 0x000000fbfffb723e */ /* 0x000fc800000000ff */
[----:B------:R-:W-:Y:S01]  /*2af80*/  PRMT R126, R0, 0x5410, R251 ;  /* 0x00005410007e7816 */ /* 0x000fe200000000fb */
[----:B------:R-:W-:Y:S06]  /*2af90*/  BRA `(.L_x_13598) ;  /* 0x0000000000047947 */ /* 0x000fec0003800000 */
.L_x_13595:
[----:B------:R-:W-:-:S07]  /*2afa0*/  PRMT R126, R0, 0x5410, RZ ;  /* 0x00005410007e7816 */ /* 0x000fce00000000ff */
.L_x_13598:
[----:B------:R-:W-:Y:S05]  /*2afb0*/  BSYNC.RECONVERGENT B3 ;  /* 0x0000000000037941 */ /* 0x000fea0003800200 */
.L_x_13594:
[----:B------:R-:W-:-:S05]  /*2afc0*/  MOV R5, R126 ;  /* 0x0000007e00057202 */ /* 0x000fca0000000f00 */
[----:B------:R3:W-:Y:S01]  /*2afd0*/  STG.E.64 desc[UR4][R124.64+0x2f00], R4 ;  /* 0x002f00047c007986 */ /* 0x0007e2000c101b04 */
[----:B------:R-:W-:Y:S05]  /*2afe0*/  BRA `(.L_x_13599) ;  /* 0x0000000000107947 */ /* 0x000fea0003800000 */
.L_x_13581:
[----:B------:R-:W5:Y:S02]  /*2aff0*/  LDCU UR7, c[0x0][0x39c] ;  /* 0x00007380ff0777ac */ /* 0x000f640008000800 */
[----:B-----5:R-:W-:-:S13]  /*2b000*/  ISETP.GE.AND P0, PT, R0, UR7, PT ;  /* 0x0000000700007c0c */ /* 0x020fda000bf06270 */
[----:B------:R-:W-:Y:S05]  /*2b010*/  @P0 EXIT ;  /* 0x000000000000094d */ /* 0x000fea0003800000 */
[----:B------:R0:W-:Y:S02]  /*2b020*/  STG.E.64 desc[UR4][R124.64+0x2f00], RZ ;  /* 0x002f00ff7c007986 */ /* 0x0001e4000c101b04 */
.L_x_13599:
[----:B------:R-:W-:Y:S05]  /*2b030*/  BSYNC.RECONVERGENT B2 ;  /* 0x0000000000027941 */ /* 0x000fea0003800200 */
.L_x_13580:
        /* <DEDUP_REMOVED lines=16> */
.L_x_13603:
[----:B------:R-:W-:Y:S05]  /*2b140*/  BSYNC.RECONVERGENT B3 ;  /* 0x0000000000037941 */ /* 0x000fea0003800200 */
.L_x_13602:
        /* <DEDUP_REMOVED lines=17> */
.L_x_13607:
[----:B------:R-:W-:Y:S05]  /*2b260*/  BSYNC.RECONVERGENT B4 ;  /* 0x0000000000047941 */ /* 0x000fea0003800200 */
.L_x_13606:
[----:B------:R-:W-:-:S04]  /*2b270*/  F2FP.F16.F32.PACK_AB R251, RZ, R251 ;  /* 0x000000fbfffb723e */ /* 0x000fc800000000ff */
[----:B------:R-:W-:Y:S01]  /*2b280*/  PRMT R4, R2, 0x5410, R251 ;  /* 0x0000541002047816 */ /* 0x000fe200000000fb */
[----:B------:R-:W-:Y:S06]  /*2b290*/  BRA `(.L_x_13608) ;  /* 0x0000000000047947 */ /* 0x000fec0003800000 */
.L_x_13605:
[----:B------:R-:W-:-:S07]  /*2b2a0*/  PRMT R4, R2, 0x5410, RZ ;  /* 0x0000541002047816 */ /* 0x000fce00000000ff */
.L_x_13608:
[----:B------:R-:W-:Y:S05]  /*2b2b0*/  BSYNC.RECONVERGENT B3 ;  /* 0x0000000000037941 */ /* 0x000fea0003800200 */
.L_x_13604:
        /* <DEDUP_REMOVED lines=16> */
.L_x_13612:
[----:B------:R-:W-:Y:S05]  /*2b3c0*/  BSYNC.RECONVERGENT B4 ;  /* 0x0000000000047941 */ /* 0x000fea0003800200 */
.L_x_13611:
[----:B------:R-:W-:Y:S01]  /*2b3d0*/  F2FP.F16.F32.PACK_AB R0, RZ, R251 ;  /* 0x000000fbff00723e */ /* 0x000fe200000000ff */
[----:B------:R-:W-:Y:S06]  /*2b3e0*/  BRA `(.L_x_13613) ;  /* 0x0000000000047947 */ /* 0x000fec0003800000 */
.L_x_13610:
[----:B------:R-:W-:-:S07]  /*2b3f0*/  PRMT R0, RZ, 0x7610, R0 ;  /* 0x00007610ff007816 */ /* 0x000fce0000000000 */
.L_x_13613:
[----:B------:R-:W-:Y:S05]  /*2b400*/  BSYNC.RECONVERGENT B3 ;  /* 0x0000000000037941 */ /* 0x000fea0003800200 */
.L_x_13609:
        /* <DEDUP_REMOVED lines=16> */
.L_x_13617:
[----:B------:R-:W-:Y:S05]  /*2b510*/  BSYNC.RECONVERGENT B4 ;  /* 0x0000000000047941 */ /* 0x000fea0003800200 */
.L_x_13616:
[----:B------:R-:W-:-:S04]  /*2b520*/  F2FP.F16.F32.PACK_AB R251, RZ, R251 ;  /* 0x000000fbfffb723e */ /* 0x000fc800000000ff */
[----:B------:R-:W-:Y:S01]  /*2b530*/  PRMT R126, R0, 0x5410, R251 ;  /* 0x00005410007e7816 */ /* 0x000fe200000000fb */
[----:B------:R-:W-:Y:S06]  /*2b540*/  BRA `(.L_x_13618) ;  /* 0x0000000000047947 */ /* 0x000fec0003800000 */
.L_x_13615:
[----:B------:R-:W-:-:S07]  /*2b550*/  PRMT R126, R0, 0x5410, RZ ;  /* 0x00005410007e7816 */ /* 0x000fce00000000ff */
.L_x_13618:
[----:B------:R-:W-:Y:S05]  /*2b560*/  BSYNC.RECONVERGENT B3 ;  /* 0x0000000000037941 */ /* 0x000fea0003800200 */
.L_x_13614:
[----:B------:R-:W-:-:S05]  /*2b570*/  MOV R5, R126 ;  /* 0x0000007e00057202 */ /* 0x000fca0000000f00 */
[----:B------:R3:W-:Y:S01]  /*2b580*/  STG.E.64 desc[UR4][R124.64+0x3000], R4 ;  /* 0x003000047c007986 */ /* 0x0007e2000c101b04 */
[----:B------:R-:W-:Y:S05]  /*2b590*/  BRA `(.L_x_13619) ;  /* 0x0000000000107947 */ /* 0x000fea0003800000 */
.L_x_13601:
[----:B------:R-:W5:Y:S02]  /*2b5a0*/  LDCU UR7, c[0x0][0x39c] ;  /* 0x00007380ff0777ac */ /* 0x000f640008000800 */
[----:B-----5:R-:W-:-:S13]  /*2b5b0*/  ISETP.GE.AND P0, PT, R0, UR7, PT ;  /* 0x0000000700007c0c */ /* 0x020fda000bf06270 */
[----:B------:R-:W-:Y:S05]  /*2b5c0*/  @P0 EXIT ;  /* 0x000000000000094d */ /* 0x000fea0003800000 */
[----:B------:R0:W-:Y:S02]  /*2b5d0*/  STG.E.64 desc[UR4][R124.64+0x3000], RZ ;  /* 0x003000ff7c007986 */ /* 0x0001e4000c101b04 */
.L_x_13619:
[----:B------:R-:W-:Y:S05]  /*2b5e0*/  BSYNC.RECONVERGENT B2 ;  /* 0x0000000000027941 */ /* 0x000fea0003800200 */
.L_x_13600:
        /* <DEDUP_REMOVED lines=16> */
.L_x_13623:
[----:B------:R-:W-:Y:S05]  /*2b6f0*/  BSYNC.RECONVERGENT B3 ;  /* 0x0000000000037941 */ /* 0x000fea0003800200 */
.L_x_13622:
        /* <DEDUP_REMOVED lines=17> */
.L_x_13627:
[----:B------:R-:W-:Y:S05]  /*2b810*/  BSYNC.RECONVERGENT B4 ;  /* 0x0000000000047941 */ /* 0x000fea0003800200 */
.L_x_13626:
[----:B------:R-:W-:-:S04]  /*2b820*/  F2FP.F16.F32.PACK_AB R251, RZ, R251 ;  /* 0x000000fbfffb723e */ /* 0x000fc800000000ff */
[----:B------:R-:W-:Y:S01]  /*2b830*/  PRMT R6, R4, 0x5410, R251 ;  /* 0x0000541004067816 */ /* 0x000fe200000000fb */
[----:B------:R-:W-:Y:S06]  /*2b840*/  BRA `(.L_x_13628) ;  /* 0x0000000000047947 */ /* 0x000fec0003800000 */
.L_x_13625:
[----:B------:R-:W-:-:S07]  /*2b850*/  PRMT R6, R4, 0x5410, RZ ;  /* 0x0000541004067816 */ /* 0x000fce00000000ff */
.L_x_13628:
[----:B------:R-:W-:Y:S05]  /*2b860*/  BSYNC.RECONVERGENT B3 ;  /* 0x0000000000037941 */ /* 0x000fea0003800200 */
.L_x_13624:
        /* <DEDUP_REMOVED lines=16> */
.L_x_13632:
[----:B------:R-:W-:Y:S05]  /*2b970*/  BSYNC.RECONVERGENT B4 ;  /* 0x0000000000047941 */ /* 0x000fea0003800200 */
.L_x_13631:
[----:B------:R-:W-:Y:S01]  /*2b980*/  F2FP.F16.F32.PACK_AB R2, RZ, R251 ;  /* 0x000000fbff02723e */ /* 0x000fe200000000ff */
[----:B------:R-:W-:Y:S06]  /*2b990*/  BRA `(.L_x_13633) ;  /* 0x0000000000047947 */ /* 0x000fec0003800000 */
.L_x_13630:
[----:B------:R-:W-:-:S07]  /*2b9a0*/  PRMT R2, RZ, 0x7610, R2 ;  /* 0x00007610ff027816 */ /* 0x000fce0000000002 */
.L_x_13633:
[----:B------:R-:W-:Y:S05]  /*2b9b0*/  BSYNC.RECONVERGENT B3 ;  /* 0x0000000000037941 */ /* 0x000fea0003800200 */
.L_x_13629:
        /* <DEDUP_REMOVED lines=16> */
.L_x_13637:
[----:B------:R-:W-:Y:S05]  /*2bac0*/  BSYNC.RECONVERGENT B4 ;  /* 0x0000000000047941 */ /* 0x000fea0003800200 */
.L_x_13636:
[----:B------:R-:W-:-:S04]  /*2bad0*/  F2FP.F16.F32.PACK_AB R251, RZ, R251 ;  /* 0x000000fbfffb723e */ /* 0x000fc800000000ff */
[----:B------:R-:W-:Y:S01]  /*2bae0*/  PRMT R126, R2, 0x5410, R251 ;  /* 0x00005410027e7816 */ /* 0x000fe200000000fb */
[----:B------:R-:W-:Y:S06]  /*2baf0*/  BRA `(.L_x_13638) ;  /* 0x0000000000047947 */ /* 0x000fec0003800000 */
.L_x_13635:
[----:B------:R-:W-:-:S07]  /*2bb00*/  PRMT R126, R2, 0x5410, RZ ;  /* 0x00005410027e7816 */ /* 0x000fce00000000ff */
.L_x_13638:
[----:B------:R-:W-:Y:S05]  /*2bb10*/  BSYNC.RECONVERGENT B3 ;  /* 0x0000000000037941 */ /* 0x000fea0003800200 */
.L_x_13634:
[----:B------:R-:W-:-:S05]  /*2bb20*/  MOV R7, R126 ;  /* 0x0000007e00077202 */ /* 0x000fca0000000f00 */
[----:B------:R3:W-:Y:S01]  /*2bb30*/  STG.E.64 desc[UR4][R124.64+0x3100], R6 ;  /* 0x003100067c007986 */ /* 0x0007e2000c101b04 */
[----:B------:R-:W-:Y:S05]  /*2bb40*/  BRA `(.L_x_13639) ;  /* 0x0000000000107947 */ /* 0x000fea0003800000 */
.L_x_13621:
[----:B------:R-:W5:Y:S02]  /*2bb50*/  LDCU UR7, c[0x0][0x39c] ;  /* 0x00007380ff0777ac */ /* 0x000f640008000800 */
[----:B-----5:R-:W-:-:S13]  /*2bb60*/  ISETP.GE.AND P0, PT, R0, UR7, PT ;  /* 0x0000000700007c0c */ /* 0x020fda000bf06270 */
[----:B------:R-:W-:Y:S05]  /*2bb70*/  @P0 EXIT ;  /* 0x000000000000094d */ /* 0x000fea0003800000 */
[----:B------:R0:W-:Y:S02]  /*2bb80*/  STG.E.64 desc[UR4][R124.64+0x3100], RZ ;  /* 0x003100ff7c007986 */ /* 0x0001e4000c101b04 */
.L_x_13639:
[----:B------:R-:W-:Y:S05]  /*2bb90*/  BSYNC.RECONVERGENT B2 ;  /* 0x0000000000027941 */ /* 0x000fea0003800200 */
.L_x_13620:
        /* <DEDUP_REMOVED lines=16> */
.L_x_13643:
[----:B------:R-:W-:Y:S05]  /*2bca0*/  BSYNC.RECONVERGENT B3 ;  /* 0x0000000000037941 */ /* 0x000fea0003800200 */
.L_x_13642:
        /* <DEDUP_REMOVED lines=17> */
.L_x_13647:
[----:B------:R-:W-:Y:S05]  /*2bdc0*/  BSYNC.RECONVERGENT B4 ;  /* 0x0000000000047941 */ /* 0x000fea0003800200 */
.L_x_13646:
[----:B------:R-:W-:-:S04]  /*2bdd0*/  F2FP.F16.F32.PACK_AB R251, RZ, R251 ;  /* 0x000000fbfffb723e */ /* 0x000fc800000000ff */
[----:B------:R-:W-:Y:S01]  /*2bde0*/  PRMT R6, R4, 0x5410, R251 ;  /* 0x0000541004067816 */ /* 0x000fe200000000fb */
[----:B------:R-:W-:Y:S06]  /*2bdf0*/  BRA `(.L_x_13648) ;  /* 0x0000000000047947 */ /* 0x000fec0003800000 */
.L_x_13645:
[----:B------:R-:W-:-:S07]  /*2be00*/  PRMT R6, R4, 0x5410, RZ ;  /* 0x0000541004067816 */ /* 0x000fce00000000ff */
.L_x_13648:
[----:B------:R-:W-:Y:S05]  /*2be10*/  BSYNC.RECONVERGENT B3 ;  /* 0x0000000000037941 */ /* 0x000fea0003800200 */
.L_x_13644:
        /* <DEDUP_REMOVED lines=16> */
.L_x_13652:
[----:B------:R-:W-:Y:S05]  /*2bf20*/  BSYNC.RECONVERGENT B4 ;  /* 0x0000000000047941 */ /* 0x000fea0003800200 */
.L_x_13651:
[----:B------:R-:W-:Y:S01]  /*2bf30*/  F2FP.F16.F32.PACK_AB R2, RZ, R251 ;  /* 0x000000fbff02723e */ /* 0x000fe200000000ff */
[----:B------:R-:W-:Y:S06]  /*2bf40*/  BRA `(.L_x_13653) ;  /* 0x0000000000047947 */ /* 0x000fec0003800000 */
.L_x_13650:
[----:B------:R-:W-:-:S07]  /*2bf50*/  PRMT R2, RZ, 0x7610, R2 ;  /* 0x00007610ff027816 */ /* 0x000fce0000000002 */
.L_x_13653:
[----:B------:R-:W-:Y:S05]  /*2bf60*/  BSYNC.RECONVERGENT B3 ;  /* 0x0000000000037941 */ /* 0x000fea0003800200 */
.L_x_13649:
        /* <DEDUP_REMOVED lines=16> */
.L_x_13657:
[----:B------:R-:W-:Y:S05]  /*2c070*/  BSYNC.RECONVERGENT B4 ;  /* 0x0000000000047941 */ /* 0x000fea0003800200 */
.L_x_13656:
[----:B------:R-:W-:-:S04]  /*2c080*/  F2FP.F16.F32.PACK_AB R251, RZ, R251 ;  /* 0x000000fbfffb723e */ /* 0x000fc800000000ff */
[----:B------:R-:W-:Y:S01]  /*2c090*/  PRMT R126, R2, 0x5410, R251 ;  /* 0x00005410027e7816 */ /* 0x000fe200000000fb */
[----:B------:R-:W-:Y:S06]  /*2c0a0*/  BRA `(.L_x_13658) ;  /* 0x0000000000047947 */ /* 0x000fec0003800000 */
.L_x_13655:
[----:B------:R-:W-:-:S07]  /*2c0b0*/  PRMT R126, R2, 0x5410, RZ ;  /* 0x00005410027e7816 */ /* 0x000fce00000000ff */
.L_x_13658:
[----:B------:R-:W-:Y:S05]  /*2c0c0*/  BSYNC.RECONVERGENT B3 ;  /* 0x0000000000037941 */ /* 0x000fea0003800200 */
.L_x_13654:
[----:B------:R-:W-:-:S05]  /*2c0d0*/  MOV R7, R126 ;  /* 0x0000007e00077202 */ /* 0x000fca0000000f00 */
[----:B------:R3:W-:Y:S01]  /*2c0e0*/  STG.E.64 desc[UR4][R124.64+0x3200], R6 ;  /* 0x003200067c007986 */ /* 0x0007e2000c101b04 */
[----:B------:R-:W-:Y:S05]  /*2c0f0*/  BRA `(.L_x_13659) ;  /* 0x0000000000107947 */ /* 0x000fea0003800000 */
.L_x_13641:
[----:B------:R-:W5:Y:S02]  /*2c100*/  LDCU UR7, c[0x0][0x39c] ;  /* 0x00007380ff0777ac */ /* 0x000f640008000800 */
[----:B-----5:R-:W-:-:S13]  /*2c110*/  ISETP.GE.AND P0, PT, R0, UR7, PT ;  /* 0x0000000700007c0c */ /* 0x020fda000bf06270 */
[----:B------:R-:W-:Y:S05]  /*2c120*/  @P0 EXIT ;  /* 0x000000000000094d */ /* 0x000fea0003800000 */
[----:B------:R0:W-:Y:S02]  /*2c130*/  STG.E.64 desc[UR4][R124.64+0x3200], RZ ;  /* 0x003200ff7c007986 */ /* 0x0001e4000c101b04 */
.L_x_13659:
[----:B------:R-:W-:Y:S05]  /*2c140*/  BSYNC.RECONVERGENT B2 ;  /* 0x0000000000027941 */ /* 0x000fea0003800200 */
.L_x_13640:
        /* <DEDUP_REMOVED lines=16> */
.L_x_13663:
[----:B------:R-:W-:Y:S05]  /*2c250*/  BSYNC.RECONVERGENT B3 ;  /* 0x0000000000037941 */ /* 0x000fea0003800200 */
.L_x_13662:
        /* <DEDUP_REMOVED lines=17> */
.L_x_13667:
[----:B------:R-:W-:Y:S05]  /*2c370*/  BSYNC.RECONVERGENT B4 ;  /* 0x0000000000047941 */ /* 0x000fea0003800200 */
.L_x_13666:
[----:B------:R-:W-:-:S04]  /*2c380*/  F2FP.F16.F32.PACK_AB R251, RZ, R251 ;  /* 0x000000fbfffb723e */ /* 0x000fc800000000ff */
[----:B------:R-:W-:Y:S01]  /*2c390*/  PRMT R6, R4, 0x5410, R251 ;  /* 0x0000541004067816 */ /* 0x000fe200000000fb */
[----:B------:R-:W-:Y:S06]  /*2c3a0*/  BRA `(.L_x_13668) ;  /* 0x0000000000047947 */ /* 0x000fec0003800000 */
.L_x_13665:
[----:B------:R-:W-:-:S07]  /*2c3b0*/  PRMT R6, R4, 0x5410, RZ ;  /* 0x0000541004067816 */ /* 0x000fce00000000ff */
.L_x_13668:
[----:B------:R-:W-:Y:S05]  /*2c3c0*/  BSYNC.RECONVERGENT B3 ;  /* 0x0000000000037941 */ /* 0x000fea0003800200 */
.L_x_13664:
        /* <DEDUP_REMOVED lines=16> */
.L_x_13672:
[----:B------:R-:W-:Y:S05]  /*2c4d0*/  BSYNC.RECONVERGENT B4 ;  /* 0x0000000000047941 */ /* 0x000fea0003800200 */
.L_x_13671:
[----:B------:R-:W-:Y:S01]  /*2c4e0*/  F2FP.F16.F32.PACK_AB R2, RZ, R251 ;  /* 0x000000fbff02723e */ /* 0x000fe200000000ff */
[----:B------:R-:W-:Y:S06]  /*2c4f0*/  BRA `(.L_x_13673) ;  /* 0x0000000000047947 */ /* 0x000fec0003800000 */
.L_x_13670:
[----:B------:R-:W-:-:S07]  /*2c500*/  PRMT R2, RZ, 0x7610, R2 ;  /* 0x00007610ff027816 */ /* 0x000fce0000000002 */
.L_x_13673:
[----:B------:R-:W-:Y:S05]  /*2c510*/  BSYNC.RECONVERGENT B3 ;  /* 0x0000000000037941 */ /* 0x000fea0003800200 */
.L_x_13669:
        /* <DEDUP_REMOVED lines=16> */
.L_x_13677:
[----:B------:R-:W-:Y:S05]  /*2c620*/  BSYNC.RECONVERGENT B4 ;  /* 0x0000000000047941 */ /* 0x000fea0003800200 */
.L_x_13676:
[----:B------:R-:W-:-:S04]  /*2c630*/  F2FP.F16.F32.PACK_AB R251, RZ, R251 ;  /* 0x000000fbfffb723e */ /* 0x000fc800000000ff */
[----:B------:R-:W-:Y:S01]  /*2c640*/  PRMT R126, R2, 0x5410, R251 ;  /* 0x00005410027e7816 */ /* 0x000fe200000000fb */
[----:B------:R-:W-:Y:S06]  /*2c650*/  BRA `(.L_x_13678) ;  /* 0x0000000000047947 */ /* 0x000fec0003800000 */
.L_x_13675:
[----:B------:R-:W-:-:S07]  /*2c660*/  PRMT R126, R2, 0x5410, RZ ;  /* 0x00005410027e7816 */ /* 0x000fce00000000ff */
.L_x_13678:
[----:B------:R-:W-:Y:S05]  /*2c670*/  BSYNC.RECONVERGENT B3 ;  /* 0x0000000000037941 */ /* 0x000fea0003800200 */
.L_x_13674:
[----:B------:R-:W-:-:S05]  /*2c680*/  MOV R7, R126 ;  /* 0x0000007e00077202 */ /* 0x000fca0000000f00 */
[----:B------:R3:W-:Y:S01]  /*2c690*/  STG.E.64 desc[UR4][R124.64+0x3300], R6 ;  /* 0x003300067c007986 */ /* 0x0007e2000c101b04 */
[----:B------:R-:W-:Y:S05]  /*2c6a0*/  BRA `(.L_x_13679) ;  /* 0x0000000000107947 */ /* 0x000fea0003800000 */
.L_x_13661:
[----:B------:R-:W5:Y:S02]  /*2c6b0*/  LDCU UR7, c[0x0][0x39c] ;  /* 0x00007380ff0777ac */ /* 0x000f640008000800 */
[----:B-----5:R-:W-:-:S13]  /*2c6c0*/  ISETP.GE.AND P0, PT, R0, UR7, PT ;  /* 0x0000000700007c0c */ /* 0x020fda000bf06270 */
[----:B------:R-:W-:Y:S05]  /*2c6d0*/  @P0 EXIT ;  /* 0x000000000000094d */ /* 0x000fea0003800000 */
[----:B------:R0:W-:Y:S02]  /*2c6e0*/  STG.E.64 desc[UR4][R124.64+0x3300], RZ ;  /* 0x003300ff7c007986 */ /* 0x0001e4000c101b04 */
.L_x_13679:
[----:B------:R-:W-:Y:S05]  /*2c6f0*/  BSYNC.RECONVERGENT B2 ;  /* 0x0000000000027941 */ /* 0x000fea0003800200 */
.L_x_13660:
        /* <DEDUP_REMOVED lines=16> */
.L_x_13683:
[----:B------:R-:W-:Y:S05]  /*2c800*/  BSYNC.RECONVERGENT B3 ;  /* 0x0000000000037941 */ /* 0x000fea0003800200 */
.L_x_13682:
        /* <DEDUP_REMOVED lines=17> */
.L_x_13687:
[----:B------:R-:W-:Y:S05]  /*2c920*/  BSYNC.RECONVERGENT B4 ;  /* 0x0000000000047941 */ /* 0x000fea0003800200 */
.L_x_13686:
[----:B------:R-:W-:-:S04]  /*2c930*/  F2FP.F16.F32.PACK_AB R251, RZ, R251 ;  /* 0x000000fbfffb723e */ /* 0x000fc800000000ff */
[----:B------:R-:W-:Y:S01]  /*2c940*/  PRMT R6, R4, 0x5410, R251 ;  /* 0x0000541004067816 */ /* 0x000fe200000000fb */
[----:B------:R-:W-:Y:S06]  /*2c950*/  BRA `(.L_x_13688) ;  /* 0x0000000000047947 */ /* 0x000fec0003800000 */
.L_x_13685:
[----:B------:R-:W-:-:S07]  /*2c960*/  PRMT R6, R4, 0x5410, RZ ;  /* 0x0000541004067816 */ /* 0x000fce00000000ff */
.L_x_13688:
[----:B------:R-:W-:Y:S05]  /*2c970*/  BSYNC.RECONVERGENT B3 ;  /* 0x0000000000037941 */ /* 0x000fea0003800200 */
.L_x_13684:
        /* <DEDUP_REMOVED lines=16> */
.L_x_13692:
[----:B------:R-:W-:Y:S05]  /*2ca80*/  BSYNC.RECONVERGENT B4 ;  /* 0x0000000000047941 */ /* 0x000fea0003800200 */
.L_x_13691:
[----:B------:R-:W-:Y:S01]  /*2ca90*/  F2FP.F16.F32.PACK_AB R2, RZ, R251 ;  /* 0x000000fbff02723e */ /* 0x000fe200000000ff */
[----:B------:R-:W-:Y:S06]  /*2caa0*/  BRA `(.L_x_13693) ;  /* 0x0000000000047947 */ /* 0x000fec0003800000 */
.L_x_13690:
[----:B------:R-:W-:-:S07]  /*2cab0*/  PRMT R2, RZ, 0x7610, R2 ;  /* 0x00007610ff027816 */ /* 0x000fce0000000002 */
.L_x_13693:
[----:B------:R-:W-:Y:S05]  /*2cac0*/  BSYNC.RECONVERGENT B3 ;  /* 0x0000000000037941 */ /* 0x000fea0003800200 */
.L_x_13689:
        /* <DEDUP_REMOVED lines=16> */
.L_x_13697:
[----:B------:R-:W-:Y:S05]  /*2cbd0*/  BSYNC.RECONVERGENT B4 ;  /* 0x0000000000047941 */ /* 0x000fea0003800200 */
.L_x_13696:
[----:B------:R-:W-:-:S04]  /*2cbe0*/  F2FP.F16.F32.PACK_AB R251, RZ, R251 ;  /* 0x000000fbfffb723e */ /* 0x000fc800000000ff */
[----:B------:R-:W-:Y:S01]  /*2cbf0*/  PRMT R126, R2, 0x5410, R251 ;  /* 0x00005410027e7816 */ /* 0x000fe200000000fb */
[----:B------:R-:W-:Y:S06]  /*2cc00*/  BRA `(.L_x_13698) ;  /* 0x0000000000047947 */ /* 0x000fec0003800000 */
.L_x_13695:
[----:B------:R-:W-:-:S07]  /*2cc10*/  PRMT R126, R2, 0x5410, RZ ;  /* 0x00005410027e7816 */ /* 0x000fce00000000ff */
.L_x_13698:
[----:B------:R-:W-:Y:S05]  /*2cc20*/  BSYNC.RECONVERGENT B3 ;  /* 0x0000000000037941 */ /* 0x000fea0003800200 */
.L_x_13694:
[----:B------:R-:W-:-:S05]  /*2cc30*/  MOV R7, R126 ;  /* 0x0000007e00077202 */ /* 0x000fca0000000f00 */
[----:B------:R3:W-:Y:S01]  /*2cc40*/  STG.E.64 desc[UR4][R124.64+0x3400], R6 ;  /* 0x003400067c007986 */ /* 0x0007e2000c101b04 */
[----:B------:R-:W-:Y:S05]  /*2cc50*/  BRA `(.L_x_13699) ;  /* 0x0000000000107947 */ /* 0x000fea0003800000 */
.L_x_13681:
[----:B------:R-:W5:Y:S02]  /*2cc60*/  LDCU UR7, c[0x0][0x39c] ;  /* 0x00007380ff0777ac */ /* 0x000f640008000800 */
[----:B-----5:R-:W-:-:S13]  /*2cc70*/  ISETP.GE.AND P0, PT, R0, UR7, PT ;  /* 0x0000000700007c0c */ /* 0x020fda000bf06270 */
[----:B------:R-:W-:Y:S05]  /*2cc80*/  @P0 EXIT ;  /* 0x000000000000094d */ /* 0x000fea0003800000 */
[----:B------:R0:W-:Y:S02]  /*2cc90*/  STG.E.64 desc[UR4][R124.64+0x3400], RZ ;  /* 0x003400ff7c007986 */ /* 0x0001e4000c101b04 */
.L_x_13699:
[----:B------:R-:W-:Y:S05]  /*2cca0*/  BSYNC.RECONVERGENT B2 ;  /* 0x0000000000027941 */ /* 0x000fea0003800200 */
.L_x_13680:
        /* <DEDUP_REMOVED lines=16> */
.L_x_13703:
[----:B------:R-:W-:Y:S05]  /*2cdb0*/  BSYNC.RECONVERGENT B3 ;  /* 0x0000000000037941 */ /* 0x000fea0003800200 */
.L_x_13702:
        /* <DEDUP_REMOVED lines=17> */
.L_x_13707:
[----:B------:R-:W-:Y:S05]  /*2ced0*/  BSYNC.RECONVERGENT B4 ;  /* 0x0000000000047941 */ /* 0x000fea0003800200 */
.L_x_13706:
[----:B------:R-:W-:-:S04]  /*2cee0*/  F2FP.F16.F32.PACK_AB R251, RZ, R251 ;  /* 0x000000fbfffb723e */ /* 0x000fc800000000ff */
[----:B------:R-:W-:Y:S01]  /*2cef0*/  PRMT R6, R4, 0x5410, R251 ;  /* 0x0000541004067816 */ /* 0x000fe200000000fb */
[----:B------:R-:W-:Y:S06]  /*2cf00*/  BRA `(.L_x_13708) ;  /* 0x0000000000047947 */ /* 0x000fec0003800000 */
.L_x_13705:
[----:B------:R-:W-:-:S07]  /*2cf10*/  PRMT R6, R4, 0x5410, RZ ;  /* 0x0000541004067816 */ /* 0x000fce00000000ff */
.L_x_13708:
[----:B------:R-:W-:Y:S05]  /*2cf20*/  BSYNC.RECONVERGENT B3 ;  /* 0x0000000000037941 */ /* 0x000fea0003800200 */
.L_x_13704:
        /* <DEDUP_REMOVED lines=16> */
.L_x_13712:
[----:B------:R-:W-:Y:S05]  /*2d030*/  BSYNC.RECONVERGENT B4 ;  /* 0x0000000000047941 */ /* 0x000fea0003800200 */
.L_x_13711:
[----:B------:R-:W-:Y:S01]  /*2d040*/  F2FP.F16.F32.PACK_AB R2, RZ, R251 ;  /* 0x000000fbff02723e */ /* 0x000fe200000000ff */
[----:B------:R-:W-:Y:S06]  /*2d050*/  BRA `(.L_x_13713) ;  /* 0x0000000000047947 */ /* 0x000fec0003800000 */
.L_x_13710:
[----:B------:R-:W-:-:S07]  /*2d060*/  PRMT R2, RZ, 0x7610, R2 ;  /* 0x00007610ff027816 */ /* 0x000fce0000000002 */
.L_x_13713:
[----:B------:R-:W-:Y:S05]  /*2d070*/  BSYNC.RECONVERGENT B3 ;  /* 0x0000000000037941 */ /* 0x000fea0003800200 */
.L_x_13709:
        /* <DEDUP_REMOVED lines=16> */
.L_x_13717:
[----:B------:R-:W-:Y:S05]  /*2d180*/  BSYNC.RECONVERGENT B4 ;  /* 0x0000000000047941 */ /* 0x000fea0003800200 */
.L_x_13716:
[----:B------:R-:W-:-:S04]  /*2d190*/  F2FP.F16.F32.PACK_AB R251, RZ, R251 ;  /* 0x000000fbfffb723e */ /* 0x000fc800000000ff */
[----:B------:R-:W-:Y:S01]  /*2d1a0*/  PRMT R126, R2, 0x5410, R251 ;  /* 0x00005410027e7816 */ /* 0x000fe200000000fb */
[----:B------:R-:W-:Y:S06]  /*2d1b0*/  BRA `(.L_x_13718) ;  /* 0x0000000000047947 */ /* 0x000fec0003800000 */
.L_x_13715:
[----:B------:R-:W-:-:S07]  /*2d1c0*/  PRMT R126, R2, 0x5410, RZ ;  /* 0x00005410027e7816 */ /* 0x000fce00000000ff */
.L_x_13718:
[----:B------:R-:W-:Y:S05]  /*2d1d0*/  BSYNC.RECONVERGENT B3 ;  /* 0x0000000000037941 */ /* 0x000fea0003800200 */
.L_x_13714:
[----:B------:R-:W-:-:S05]  /*2d1e0*/  MOV R7, R126 ;  /* 0x0000007e00077202 */ /* 0x000fca0000000f00 */
[----:B------:R3:W-:Y:S01]  /*2d1f0*/  STG.E.64 desc[UR4][R124.64+0x3500], R6 ;  /* 0x003500067c007986 */ /* 0x0007e2000c101b04 */
[----:B------:R-:W-:Y:S05]  /*2d200*/  BRA `(.L_x_13719) ;  /* 0x0000000000107947 */ /* 0x000fea0003800000 */
.L_x_13701:
[----:B------:R-:W5:Y:S02]  /*2d210*/  LDCU UR7, c[0x0][0x39c] ;  /* 0x00007380ff0777ac */ /* 0x000f640008000800 */
[----:B-----5:R-:W-:-:S13]  /*2d220*/  ISETP.GE.AND P0, PT, R0, UR7, PT ;  /* 0x0000000700007c0c */ /* 0x020fda000bf06270 */
[----:B------:R-:W-:Y:S05]  /*2d230*/  @P0 EXIT ;  /* 0x000000000000094d */ /* 0x000fea0003800000 */
[----:B------:R0:W-:Y:S02]  /*2d240*/  STG.E.64 desc[UR4][R124.64+0x3500], RZ ;  /* 0x003500ff7c007986 */ /* 0x0001e4000c101b04 */
.L_x_13719:
[----:B------:R-:W-:Y:S05]  /*2d250*/  BSYNC.RECONVERGENT B2 ;  /* 0x0000000000027941 */ /* 0x000fea0003800200 */
.L_x_13700:
        /* <DEDUP_REMOVED lines=16> */
.L_x_13723:
[----:B------:R-:W-:Y:S05]  /*2d360*/  BSYNC.RECONVERGENT B3 ;  /* 0x0000000000037941 */ /* 0x000fea0003800200 */
.L_x_13722:
        /* <DEDUP_REMOVED lines=17> */
.L_x_13727:
[----:B------:R-:W-:Y:S05]  /*2d480*/  BSYNC.RECONVERGENT B4 ;  /* 0x0000000000047941 */ /* 0x000fea0003800200 */
.L_x_13726:
[----:B------:R-:W-:-:S04]  /*2d490*/  F2FP.F16.F32.PACK_AB R251, RZ, R251 ;  /* 0x000000fbfffb723e */ /* 0x000fc800000000ff */
[----:B------:R-:W-:Y:S01]  /*2d4a0*/  PRMT R6, R4, 0x5410, R251 ;  /* 0x0000541004067816 */ /* 0x000fe200000000fb */
[----:B------:R-:W-:Y:S06]  /*2d4b0*/  BRA `(.L_x_13728) ;  /* 0x0000000000047947 */ /* 0x000fec0003800000 */
.L_x_13725:
[----:B------:R-:W-:-:S07]  /*2d4c0*/  PRMT R6, R4, 0x5410, RZ ;  /* 0x0000541004067816 */ /* 0x000fce00000000ff */
.L_x_13728:
[----:B------:R-:W-:Y:S05]  /*2d4d0*/  BSYNC.RECONVERGENT B3 ;  /* 0x0000000000037941 */ /* 0x000fea0003800200 */
.L_x_13724:
        /* <DEDUP_REMOVED lines=16> */
.L_x_13732:
[----:B------:R-:W-:Y:S05]  /*2d5e0*/  BSYNC.RECONVERGENT B4 ;  /* 0x0000000000047941 */ /* 0x000fea0003800200 */
.L_x_13731:
[----:B------:R-:W-:Y:S01]  /*2d5f0*/  F2FP.F16.F32.PACK_AB R2, RZ, R251 ;  /* 0x000000fbff02723e */ /* 0x000fe200000000ff */
[----:B------:R-:W-:Y:S06]  /*2d600*/  BRA `(.L_x_13733) ;  /* 0x0000000000047947 */ /* 0x000fec0003800000 */
.L_x_13730:
[----:B------:R-:W-:-:S07]  /*2d610*/  PRMT R2, RZ, 0x7610, R2 ;  /* 0x00007610ff027816 */ /* 0x000fce0000000002 */
.L_x_13733:
[----:B------:R-:W-:Y:S05]  /*2d620*/  BSYNC.RECONVERGENT B3 ;  /* 0x0000000000037941 */ /* 0x000fea0003800200 */
.L_x_13729:
        /* <DEDUP_REMOVED lines=16> */
.L_x_13737:
[----:B------:R-:W-:Y:S05]  /*2d730*/  BSYNC.RECONVERGENT B4 ;  /* 0x0000000000047941 */ /* 0x000fea0003800200 */
.L_x_13736:
[----:B------:R-:W-:-:S04]  /*2d740*/  F2FP.F16.F32.PACK_AB R251, RZ, R251 ;  /* 0x000000fbfffb723e */ /* 0x000fc800000000ff */
[----:B------:R-:W-:Y:S01]  /*2d750*/  PRMT R126, R2, 0x5410, R251 ;  /* 0x00005410027e7816 */ /* 0x000fe200000000fb */
[----:B------:R-:W-:Y:S06]  /*2d760*/  BRA `(.L_x_13738) ;  /* 0x0000000000047947 */ /* 0x000fec0003800000 */
.L_x_13735:
[----:B------:R-:W-:-:S07]  /*2d770*/  PRMT R126, R2, 0x5410, RZ ;  /* 0x00005410027e7816 */ /* 0x000fce00000000ff */
.L_x_13738:
[----:B------:R-:W-:Y:S05]  /*2d780*/  BSYNC.RECONVERGENT B3 ;  /* 0x0000000000037941 */ /* 0x000fea0003800200 */
.L_x_13734:
[----:B------:R-:W-:-:S05]  /*2d790*/  MOV R7, R126 ;  /* 0x0000007e00077202 */ /* 0x000fca0000000f00 */
[----:B------:R3:W-:Y:S01]  /*2d7a0*/  STG.E.64 desc[UR4][R124.64+0x3600], R6 ;  /* 0x003600067c007986 */ /* 0x0007e2000c101b04 */
[----:B------:R-:W-:Y:S05]  /*2d7b0*/  BRA `(.L_x_13739) ;  /* 0x0000000000107947 */ /* 0x000fea0003800000 */
.L_x_13721:
[----:B------:R-:W5:Y:S02]  /*2d7c0*/  LDCU UR7, c[0x0][0x39c] ;  /* 0x00007380ff0777ac */ /* 0x000f640008000800 */
[----:B-----5:R-:W-:-:S13]  /*2d7d0*/  ISETP.GE.AND P0, PT, R0, UR7, PT ;  /* 0x0000000700007c0c */ /* 0x020fda000bf06270 */
[----:B------:R-:W-:Y:S05]  /*2d7e0*/  @P0 EXIT ;  /* 0x000000000000094d */ /* 0x000fea0003800000 */
[----:B------:R0:W-:Y:S02]  /*2d7f0*/  STG.E.64 desc[UR4][R124.64+0x3600], RZ ;  /* 0x003600ff7c007986 */ /* 0x0001e4000c101b04 */
.L_x_13739:
[----:B------:R-:W-:Y:S05]  /*2d800*/  BSYNC.RECONVERGENT B2 ;  /* 0x0000000000027941 */ /* 0x000fea0003800200 */
.L_x_13720:
        /* <DEDUP_REMOVED lines=16> */
.L_x_13743:
[----:B------:R-:W-:Y:S05]  /*2d910*/  BSYNC.RECONVERGENT B3 ;  /* 0x0000000000037941 */ /* 0x000fea0003800200 */
.L_x_13742:
        /* <DEDUP_REMOVED lines=17> */
.L_x_13747:
[----:B------:R-:W-:Y:S05]  /*2da30*/  BSYNC.RECONVERGENT B4 ;  /* 0x0000000000047941 */ /* 0x000fea0003800200 */
.L_x_13746:
[----:B------:R-:W-:-:S04]  /*2da40*/  F2FP.F16.F32.PACK_AB R251, RZ, R251 ;  /* 0x000000fbfffb723e */ /* 0x000fc800000000ff */
[----:B------:R-:W-:Y:S01]  /*2da50*/  PRMT R6, R4, 0x5410, R251 ;  /* 0x0000541004067816 */ /* 0x000fe200000000fb */
[----:B------:R-:W-:Y:S06]  /*2da60*/  BRA `(.L_x_13748) ;  /* 0x0000000000047947 */ /* 0x000fec0003800000 */
.L_x_13745:
[----:B------:R-:W-:-:S07]  /*2da70*/  PRMT R6, R4, 0x5410, RZ ;  /* 0x0000541004067816 */ /* 0x000fce00000000ff */
.L_x_13748:
[----:B------:R-:W-:Y:S05]  /*2da80*/  BSYNC.RECONVERGENT B3 ;  /* 0x0000000000037941 */ /* 0x000fea0003800200 */
.L_x_13744:
        /* <DEDUP_REMOVED lines=16> */
.L_x_13752:
[----:B------:R-:W-:Y:S05]  /*2db90*/  BSYNC.RECONVERGENT B4 ;  /* 0x0000000000047941 */ /* 0x000fea0003800200 */
.L_x_13751:
[----:B------:R-:W-:Y:S01]  /*2dba0*/  F2FP.F16.F32.PACK_AB R2, RZ, R251 ;  /* 0x000000fbff02723e */ /* 0x000fe200000000ff */
[----:B------:R-:W-:Y:S06]  /*2dbb0*/  BRA `(.L_x_13753) ;  /* 0x0000000000047947 */ /* 0x000fec0003800000 */
.L_x_13750:
[----:B------:R-:W-:-:S07]  /*2dbc0*/  PRMT R2, RZ, 0x7610, R2 ;  /* 0x00007610ff027816 */ /* 0x000fce0000000002 */
.L_x_13753:
[----:B------:R-:W-:Y:S05]  /*2dbd0*/  BSYNC.RECONVERGENT B3 ;  /* 0x0000000000037941 */ /* 0x000fea0003800200 */
.L_x_13749:
        /* <DEDUP_REMOVED lines=16> */
.L_x_13757:
[----:B------:R-:W-:Y:S05]  /*2dce0*/  BSYNC.RECONVERGENT B4 ;  /* 0x0000000000047941 */ /* 0x000fea0003800200 */
.L_x_13756:
[----:B------:R-:W-:-:S04]  /*2dcf0*/  F2FP.F16.F32.PACK_AB R251, RZ, R251 ;  /* 0x000000fbfffb723e */ /* 0x000fc800000000ff */
[----:B------:R-:W-:Y:S01]  /*2dd00*/  PRMT R126, R2, 0x5410, R251 ;  /* 0x00005410027e7816 */ /* 0x000fe200000000fb */
[----:B------:R-:W-:Y:S06]  /*2dd10*/  BRA `(.L_x_13758) ;  /* 0x0000000000047947 */ /* 0x000fec0003800000 */
.L_x_13755:
[----:B------:R-:W-:-:S07]  /*2dd20*/  PRMT R126, R2, 0x5410, RZ ;  /* 0x00005410027e7816 */ /* 0x000fce00000000ff */
.L_x_13758:
[----:B------:R-:W-:Y:S05]  /*2dd30*/  BSYNC.RECONVERGENT B3 ;  /* 0x0000000000037941 */ /* 0x000fea0003800200 */
.L_x_13754:
[----:B------:R-:W-:-:S05]  /*2dd40*/  MOV R7, R126 ;  /* 0x0000007e00077202 */ /* 0x000fca0000000f00 */
[----:B------:R3:W-:Y:S01]  /*2dd50*/  STG.E.64 desc[UR4][R124.64+0x3700], R6 ;  /* 0x003700067c007986 */ /* 0x0007e2000c101b04 */
[----:B------:R-:W-:Y:S05]  /*2dd60*/  BRA `(.L_x_13759) ;  /* 0x0000000000107947 */ /* 0x000fea0003800000 */
.L_x_13741:
[----:B------:R-:W5:Y:S02]  /*2dd70*/  LDCU UR7, c[0x0][0x39c] ;  /* 0x00007380ff0777ac */ /* 0x000f640008000800 */
[----:B-----5:R-:W-:-:S13]  /*2dd80*/  ISETP.GE.AND P0, PT, R0, UR7, PT ;  /* 0x0000000700007c0c */ /* 0x020fda000bf06270 */
[----:B------:R-:W-:Y:S05]  /*2dd90*/  @P0 EXIT ;  /* 0x000000000000094d */ /* 0x000fea0003800000 */
[----:B------:R0:W-:Y:S02]  /*2dda0*/  STG.E.64 desc[UR4][R124.64+0x3700], RZ ;  /* 0x003700ff7c007986 */ /* 0x0001e4000c101b04 */
.L_x_13759:
[----:B------:R-:W-:Y:S05]  /*2ddb0*/  BSYNC.RECONVERGENT B2 ;  /* 0x0000000000027941 */ /* 0x000fea0003800200 */
.L_x_13740:
        /* <DEDUP_REMOVED lines=16> */
.L_x_13763:
[----:B------:R-:W-:Y:S05]  /*2dec0*/  BSYNC.RECONVERGENT B3 ;  /* 0x0000000000037941 */ /* 0x000fea0003800200 */
.L_x_13762:
        /* <DEDUP_REMOVED lines=17> */
.L_x_13767:
[----:B------:R-:W-:Y:S05]  /*2dfe0*/  BSYNC.RECONVERGENT B4 ;  /* 0x0000000000047941 */ /* 0x000fea0003800200 */
.L_x_13766:
[----:B------:R-:W-:-:S04]  /*2dff0*/  F2FP.F16.F32.PACK_AB R251, RZ, R251 ;  /* 0x000000fbfffb723e */ /* 0x000fc800000000ff */
[----:B------:R-:W-:Y:S01]  /*2e000*/  PRMT R6, R4, 0x5410, R251 ;  /* 0x0000541004067816 */ /* 0x000fe200000000fb */
[----:B------:R-:W-:Y:S06]  /*2e010*/  BRA `(.L_x_13768) ;  /* 0x0000000000047947 */ /* 0x000fec0003800000 */
.L_x_13765:
[----:B------:R-:W-:-:S07]  /*2e020*/  PRMT R6, R4, 0x5410, RZ ;  /* 0x0000541004067816 */ /* 0x000fce00000000ff */
.L_x_13768:
[----:B------:R-:W-:Y:S05]  /*2e030*/  BSYNC.RECONVERGENT B3 ;  /* 0x0000000000037941 */ /* 0x000fea0003800200 */
.L_x_13764:
        /* <DEDUP_REMOVED lines=16> */
.L_x_13772:
[----:B------:R-:W-:Y:S05]  /*2e140*/  BSYNC.RECONVERGENT B4 ;  /* 0x0000000000047941 */ /* 0x000fea0003800200 */
.L_x_13771:
[----:B------:R-:W-:Y:S01]  /*2e150*/  F2FP.F16.F32.PACK_AB R2, RZ, R251 ;  /* 0x000000fbff02723e */ /* 0x000fe200000000ff */
[----:B------:R-:W-:Y:S06]  /*2e160*/  BRA `(.L_x_13773) ;  /* 0x0000000000047947 */ /* 0x000fec0003800000 */
.L_x_13770:
[----:B------:R-:W-:-:S07]  /*2e170*/  PRMT R2, RZ, 0x7610, R2 ;  /* 0x00007610ff027816 */ /* 0x000fce0000000002 */
.L_x_13773:
[----:B------:R-:W-:Y:S05]  /*2e180*/  BSYNC.RECONVERGENT B3 ;  /* 0x0000000000037941 */ /* 0x000fea0003800200 */
.L_x_13769:
        /* <DEDUP_REMOVED lines=16> */
.L_x_13777:
[----:B------:R-:W-:Y:S05]  /*2e290*/  BSYNC.RECONVERGENT B4 ;  /* 0x0000000000047941 */ /* 0x000fea0003800200 */
.L_x_13776:
[----:B------:R-:W-:-:S04]  /*2e2a0*/  F2FP.F16.F32.PACK_AB R251, RZ, R251 ;  /* 0x000000fbfffb723e */ /* 0x000fc800000000ff */
[----:B------:R-:W-:Y:S01]  /*2e2b0*/  PRMT R126, R2, 0x5410, R251 ;  /* 0x00005410027e7816 */ /* 0x000fe200000000fb */
[----:B------:R-:W-:Y:S06]  /*2e2c0*/  BRA `(.L_x_13778) ;  /* 0x0000000000047947 */ /* 0x000fec0003800000 */
.L_x_13775:
[----:B------:R-:W-:-:S07]  /*2e2d0*/  PRMT R126, R2, 0x5410, RZ ;  /* 0x00005410027e7816 */ /* 0x000fce00000000ff */
.L_x_13778:
[----:B------:R-:W-:Y:S05]  /*2e2e0*/  BSYNC.RECONVERGENT B3 ;  /* 0x0000000000037941 */ /* 0x000fea0003800200 */
.L_x_13774:
[----:B------:R-:W-:-:S05]  /*2e2f0*/  MOV R7, R126 ;  /* 0x0000007e00077202 */ /* 0x000fca0000000f00 */
[----:B------:R3:W-:Y:S01]  /*2e300*/  STG.E.64 desc[UR4][R124.64+0x3800], R6 ;  /* 0x003800067c007986 */ /* 0x0007e2000c101b04 */
[----:B------:R-:W-:Y:S05]  /*2e310*/  BRA `(.L_x_13779) ;  /* 0x0000000000107947 */ /* 0x000fea0003800000 */
.L_x_13761:
[----:B------:R-:W5:Y:S02]  /*2e320*/  LDCU UR7, c[0x0][0x39c] ;  /* 0x00007380ff0777ac */ /* 0x000f640008000800 */
[----:B-----5:R-:W-:-:S13]  /*2e330*/  ISETP.GE.AND P0, PT, R0, UR7, PT ;  /* 0x0000000700007c0c */ /* 0x020fda000bf06270 */
[----:B------:R-:W-:Y:S05]  /*2e340*/  @P0 EXIT ;  /* 0x000000000000094d */ /* 0x000fea0003800000 */
[----:B------:R0:W-:Y:S02]  /*2e350*/  STG.E.64 desc[UR4][R124.64+0x3800], RZ ;  /* 0x003800ff7c007986 */ /* 0x0001e4000c101b04 */
.L_x_13779:
[----:B------:R-:W-:Y:S05]  /*2e360*/  BSYNC.RECONVERGENT B2 ;  /* 0x0000000000027941 */ /* 0x000fea0003800200 */
.L_x_13760:
        /* <DEDUP_REMOVED lines=16> */
.L_x_13783:
[----:B------:R-:W-:Y:S05]  /*2e470*/  BSYNC.RECONVERGENT B3 ;  /* 0x0000000000037941 */ /* 0x000fea0003800200 */
.L_x_13782:
        /* <DEDUP_REMOVED lines=17> */
.L_x_13787:
[----:B------:R-:W-:Y:S05]  /*2e590*/  BSYNC.RECONVERGENT B4 ;  /* 0x0000000000047941 */ /* 0x000fea0003800200 */
.L_x_13786:
[----:B------:R-:W-:-:S04]  /*2e5a0*/  F2FP.F16.F32.PACK_AB R251, RZ, R251 ;  /* 0x000000fbfffb723e */ /* 0x000fc800000000ff */
[----:B------:R-:W-:Y:S01]  /*2e5b0*/  PRMT R6, R4, 0x5410, R251 ;  /* 0x0000541004067816 */ /* 0x000fe200000000fb */
[----:B------:R-:W-:Y:S06]  /*2e5c0*/  BRA `(.L_x_13788) ;  /* 0x0000000000047947 */ /* 0x000fec0003800000 */
.L_x_13785:
[----:B------:R-:W-:-:S07]  /*2e5d0*/  PRMT R6, R4, 0x5410, RZ ;  /* 0x0000541004067816 */ /* 0x000fce00000000ff */
.L_x_13788:
[----:B------:R-:W-:Y:S05]  /*2e5e0*/  BSYNC.RECONVERGENT B3 ;  /* 0x0000000000037941 */ /* 0x000fea0003800200 */
.L_x_13784:
        /* <DEDUP_REMOVED lines=16> */
.L_x_13792:
[----:B------:R-:W-:Y:S05]  /*2e6f0*/  BSYNC.RECONVERGENT B4 ;  /* 0x0000000000047941 */ /* 0x000fea0003800200 */
.L_x_13791:
[----:B------:R-:W-:Y:S01]  /*2e700*/  F2FP.F16.F32.PACK_AB R2, RZ, R251 ;  /* 0x000000fbff02723e */ /* 0x000fe200000000ff */
[----:B------:R-:W-:Y:S06]  /*2e710*/  BRA `(.L_x_13793) ;  /* 0x0000000000047947 */ /* 0x000fec0003800000 */
.L_x_13790:
[----:B------:R-:W-:-:S07]  /*2e720*/  PRMT R2, RZ, 0x7610, R2 ;  /* 0x00007610ff027816 */ /* 0x000fce0000000002 */
.L_x_13793:
[----:B------:R-:W-:Y:S05]  /*2e730*/  BSYNC.RECONVERGENT B3 ;  /* 0x0000000000037941 */ /* 0x000fea0003800200 */
.L_x_13789:
        /* <DEDUP_REMOVED lines=16> */
.L_x_13797:
[----:B------:R-:W-:Y:S05]  /*2e840*/  BSYNC.RECONVERGENT B4 ;  /* 0x0000000000047941 */ /* 0x000fea0003800200 */
.L_x_13796:
[----:B------:R-:W-:-:S04]  /*2e850*/  F2FP.F16.F32.PACK_AB R251, RZ, R251 ;  /* 0x000000fbfffb723e */ /* 0x000fc800000000ff */
[----:B------:R-:W-:Y:S01]  /*2e860*/  PRMT R126, R2, 0x5410, R251 ;  /* 0x00005410027e7816 */ /* 0x000fe200000000fb */
[----:B------:R-:W-:Y:S06]  /*2e870*/  BRA `(.L_x_13798) ;  /* 0x0000000000047947 */ /* 0x000fec0003800000 */
.L_x_13795:
[----:B------:R-:W-:-:S07]  /*2e880*/  PRMT R126, R2, 0x5410, RZ ;  /* 0x00005410027e7816 */ /* 0x000fce00000000ff */
.L_x_13798:
[----:B------:R-:W-:Y:S05]  /*2e890*/  BSYNC.RECONVERGENT B3 ;  /* 0x0000000000037941 */ /* 0x000fea0003800200 */
.L_x_13794:
[----:B------:R-:W-:-:S05]  /*2e8a0*/  MOV R7, R126 ;  /* 0x0000007e00077202 */ /* 0x000fca0000000f00 */
[----:B------:R3:W-:Y:S01]  /*2e8b0*/  STG.E.64 desc[UR4][R124.64+0x3900], R6 ;  /* 0x003900067c007986 */ /* 0x0007e2000c101b04 */
[----:B------:R-:W-:Y:S05]  /*2e8c0*/  BRA `(.L_x_13799) ;  /* 0x0000000000107947 */ /* 0x000fea0003800000 */
.L_x_13781:
[----:B------:R-:W5:Y:S02]  /*2e8d0*/  LDCU UR7, c[0x0][0x39c] ;  /* 0x00007380ff0777ac */ /* 0x000f640008000800 */
[----:B-----5:R-:W-:-:S13]  /*2e8e0*/  ISETP.GE.AND P0, PT, R0, UR7, PT ;  /* 0x0000000700007c0c */ /* 0x020fda000bf06270 */
[----:B------:R-:W-:Y:S05]  /*2e8f0*/  @P0 EXIT ;  /* 0x000000000000094d */ /* 0x000fea0003800000 */
[----:B------:R0:W-:Y:S02]  /*2e900*/  STG.E.64 desc[UR4][R124.64+0x3900], RZ ;  /* 0x003900ff7c007986 */ /* 0x0001e4000c101b04 */
.L_x_13799:
[----:B------:R-:W-:Y:S05]  /*2e910*/  BSYNC.RECONVERGENT B2 ;  /* 0x0000000000027941 */ /* 0x000fea0003800200 */
.L_x_13780:
        /* <DEDUP_REMOVED lines=16> */
.L_x_13803:
[----:B------:R-:W-:Y:S05]  /*2ea20*/  BSYNC.RECONVERGENT B3 ;  /* 0x0000000000037941 */ /* 0x000fea0003800200 */
.L_x_13802:
        /* <DEDUP_REMOVED lines=17> */
.L_x_13807:
[----:B------:R-:W-:Y:S05]  /*2eb40*/  BSYNC.RECONVERGENT B4 ;  /* 0x0000000000047941 */ /* 0x000fea0003800200 */
.L_x_13806:
[----:B------:R-:W-:-:S04]  /*2eb50*/  F2FP.F16.F32.PACK_AB R251, RZ, R251 ;  /* 0x000000fbfffb723e */ /* 0x000fc800000000ff */
[----:B------:R-:W-:Y:S01]  /*2eb60*/  PRMT R4, R2, 0x5410, R251 ;  /* 0x0000541002047816 */ /* 0x000fe200000000fb */
[----:B------:R-:W-:Y:S06]  /*2eb70*/  BRA `(.L_x_13808) ;  /* 0x0000000000047947 */ /* 0x000fec0003800000 */
.L_x_13805:
[----:B------:R-:W-:-:S07]  /*2eb80*/  PRMT R4, R2, 0x5410, RZ ;  /* 0x0000541002047816 */ /* 0x000fce00000000ff */
.L_x_13808:
[----:B------:R-:W-:Y:S05]  /*2eb90*/  BSYNC.RECONVERGENT B3 ;  /* 0x0000000000037941 */ /* 0x000fea0003800200 */
.L_x_13804:
        /* <DEDUP_REMOVED lines=16> */
.L_x_13812:
[----:B------:R-:W-:Y:S05]  /*2eca0*/  BSYNC.RECONVERGENT B4 ;  /* 0x0000000000047941 */ /* 0x000fea0003800200 */
.L_x_13811:
[----:B------:R-:W-:Y:S01]  /*2ecb0*/  F2FP.F16.F32.PACK_AB R0, RZ, R251 ;  /* 0x000000fbff00723e */ /* 0x000fe200000000ff */
[----:B------:R-:W-:Y:S06]  /*2ecc0*/  BRA `(.L_x_13813) ;  /* 0x0000000000047947 */ /* 0x000fec0003800000 */
.L_x_13810:
[----:B------:R-:W-:-:S07]  /*2ecd0*/  PRMT R0, RZ, 0x7610, R0 ;  /* 0x00007610ff007816 */ /* 0x000fce0000000000 */
.L_x_13813:
[----:B------:R-:W-:Y:S05]  /*2ece0*/  BSYNC.RECONVERGENT B3 ;  /* 0x0000000000037941 */ /* 0x000fea0003800200 */
.L_x_13809:
        /* <DEDUP_REMOVED lines=16> */
.L_x_13817:
[----:B------:R-:W-:Y:S05]  /*2edf0*/  BSYNC.RECONVERGENT B4 ;  /* 0x0000000000047941 */ /* 0x000fea0003800200 */
.L_x_13816:
[----:B------:R-:W-:-:S04]  /*2ee00*/  F2FP.F16.F32.PACK_AB R251, RZ, R251 ;  /* 0x000000fbfffb723e */ /* 0x000fc800000000ff */
[----:B------:R-:W-:Y:S01]  /*2ee10*/  PRMT R126, R0, 0x5410, R251 ;  /* 0x00005410007e7816 */ /* 0x000fe200000000fb */
[----:B------:R-:W-:Y:S06]  /*2ee20*/  BRA `(.L_x_13818) ;  /* 0x0000000000047947 */ /* 0x000fec0003800000 */
.L_x_13815:
[----:B------:R-:W-:-:S07]  /*2ee30*/  PRMT R126, R0, 0x5410, RZ ;  /* 0x00005410007e7816 */ /* 0x000fce00000000ff */
.L_x_13818:
[----:B------:R-:W-:Y:S05]  /*2ee40*/  BSYNC.RECONVERGENT B3 ;  /* 0x0000000000037941 */ /* 0x000fea0003800200 */
.L_x_13814:
[----:B------:R-:W-:-:S05]  /*2ee50*/  MOV R5, R126 ;  /* 0x0000007e00057202 */ /* 0x000fca0000000f00 */
[----:B------:R3:W-:Y:S01]  /*2ee60*/  STG.E.64 desc[UR4][R124.64+0x3a00], R4 ;  /* 0x003a00047c007986 */ /* 0x0007e2000c101b04 */
[----:B------:R-:W-:Y:S05]  /*2ee70*/  BRA `(.L_x_13819) ;  /* 0x0000000000107947 */ /* 0x000fea0003800000 */
.L_x_13801:
[----:B------:R-:W5:Y:S02]  /*2ee80*/  LDCU UR7, c[0x0][0x39c] ;  /* 0x00007380ff0777ac */ /* 0x000f640008000800 */
[----:B-----5:R-:W-:-:S13]  /*2ee90*/  ISETP.GE.AND P0, PT, R0, UR7, PT ;  /* 0x0000000700007c0c */ /* 0x020fda000bf06270 */
[----:B------:R-:W-:Y:S05]  /*2eea0*/  @P0 EXIT ;  /* 0x000000000000094d */ /* 0x000fea0003800000 */
[----:B------:R0:W-:Y:S02]  /*2eeb0*/  STG.E.64 desc[UR4][R124.64+0x3a00], RZ ;  /* 0x003a00ff7c007986 */ /* 0x0001e4000c101b04 */
.L_x_13819:
[----:B------:R-:W-:Y:S05]  /*2eec0*/  BSYNC.RECONVERGENT B2 ;  /* 0x0000000000027941 */ /* 0x000fea0003800200 */
.L_x_13800:
        /* <DEDUP_REMOVED lines=16> */
.L_x_13823:
[----:B------:R-:W-:Y:S05]  /*2efd0*/  BSYNC.RECONVERGENT B3 ;  /* 0x0000000000037941 */ /* 0x000fea0003800200 */
.L_x_13822:
        /* <DEDUP_REMOVED lines=17> */
.L_x_13827:
[----:B------:R-:W-:Y:S05]  /*2f0f0*/  BSYNC.RECONVERGENT B4 ;  /* 0x0000000000047941 */ /* 0x000fea0003800200 */
.L_x_13826:
[----:B------:R-:W-:-:S04]  /*2f100*/  F2FP.F16.F32.PACK_AB R251, RZ, R251 ;  /* 0x000000fbfffb723e */ /* 0x000fc800000000ff */
[----:B------:R-:W-:Y:S01]  /*2f110*/  PRMT R4, R4, 0x5410, R251 ;  /* 0x0000541004047816 */ /* 0x000fe200000000fb */
[----:B------:R-:W-:Y:S06]  /*2f120*/  BRA `(.L_x_13828) ;  /* 0x0000000000047947 */ /* 0x000fec0003800000 */
.L_x_13825:
[----:B------:R-:W-:-:S07]  /*2f130*/  PRMT R4, R4, 0x5410, RZ ;  /* 0x0000541004047816 */ /* 0x000fce00000000ff */
.L_x_13828:
[----:B------:R-:W-:Y:S05]  /*2f140*/  BSYNC.RECONVERGENT B3 ;  /* 0x0000000000037941 */ /* 0x000fea0003800200 */
.L_x_13824:
        /* <DEDUP_REMOVED lines=16> */
.L_x_13832:
[----:B------:R-:W-:Y:S05]  /*2f250*/  BSYNC.RECONVERGENT B4 ;  /* 0x0000000000047941 */ /* 0x000fea0003800200 */
.L_x_13831:
[----:B------:R-:W-:Y:S01]  /*2f260*/  F2FP.F16.F32.PACK_AB R0, RZ, R251 ;  /* 0x000000fbff00723e */ /* 0x000fe200000000ff */
[----:B------:R-:W-:Y:S06]  /*2f270*/  BRA `(.L_x_13833) ;  /* 0x0000000000047947 */ /* 0x000fec0003800000 */
.L_x_13830:
[----:B------:R-:W-:-:S07]  /*2f280*/  PRMT R0, RZ, 0x7610, R0 ;  /* 0x00007610ff007816 */ /* 0x000fce0000000000 */
.L_x_13833:
[----:B------:R-:W-:Y:S05]  /*2f290*/  BSYNC.RECONVERGENT B3 ;  /* 0x0000000000037941 */ /* 0x000fea0003800200 */
.L_x_13829:
        /* <DEDUP_REMOVED lines=16> */
.L_x_13837:
[----:B------:R-:W-:Y:S05]  /*2f3a0*/  BSYNC.RECONVERGENT B4 ;  /* 0x0000000000047941 */ /* 0x000fea0003800200 */
.L_x_13836:
[----:B------:R-:W-:-:S04]  /*2f3b0*/  F2FP.F16.F32.PACK_AB R251, RZ, R251 ;  /* 0x000000fbfffb723e */ /* 0x000fc800000000ff */
[----:B------:R-:W-:Y:S01]  /*2f3c0*/  PRMT R126, R0, 0x5410, R251 ;  /* 0x00005410007e7816 */ /* 0x000fe200000000fb */
[----:B------:R-:W-:Y:S06]  /*2f3d0*/  BRA `(.L_x_13838) ;  /* 0x0000000000047947 */ /* 0x000fec0003800000 */
.L_x_13835:
[----:B------:R-:W-:-:S07]  /*2f3e0*/  PRMT R126, R0, 0x5410, RZ ;  /* 0x00005410007e7816 */ /* 0x000fce00000000ff */
.L_x_13838:
[----:B------:R-:W-:Y:S05]  /*2f3f0*/  BSYNC.RECONVERGENT B3 ;  /* 0x0000000000037941 */ /* 0x000fea0003800200 */
.L_x_13834:
[----:B------:R-:W-:-:S05]  /*2f400*/  MOV R5, R126 ;  /* 0x0000007e00057202 */ /* 0x000fca0000000f00 */
[----:B------:R3:W-:Y:S01]  /*2f410*/  STG.E.64 desc[UR4][R124.64+0x3b00], R4 ;  /* 0x003b00047c007986 */ /* 0x0007e2000c101b04 */
[----:B------:R-:W-:Y:S05]  /*2f420*/  BRA `(.L_x_13839) ;  /* 0x0000000000107947 */ /* 0x000fea0003800000 */
.L_x_13821:
[----:B------:R-:W5:Y:S02]  /*2f430*/  LDCU UR7, c[0x0][0x39c] ;  /* 0x00007380ff0777ac */ /* 0x000f640008000800 */
[----:B-----5:R-:W-:-:S13]  /*2f440*/  ISETP.GE.AND P0, PT, R0, UR7, PT ;  /* 0x0000000700007c0c */ /* 0x020fda000bf06270 */
[----:B------:R-:W-:Y:S05]  /*2f450*/  @P0 EXIT ;  /* 0x000000000000094d */ /* 0x000fea0003800000 */
[----:B------:R0:W-:Y:S02]  /*2f460*/  STG.E.64 desc[UR4][R124.64+0x3b00], RZ ;  /* 0x003b00ff7c007986 */ /* 0x0001e4000c101b04 */
.L_x_13839:
[----:B------:R-:W-:Y:S05]  /*2f470*/  BSYNC.RECONVERGENT B2 ;  /* 0x0000000000027941 */ /* 0x000fea0003800200 */
.L_x_13820:
        /* <DEDUP_REMOVED lines=16> */
.L_x_13843:
[----:B------:R-:W-:Y:S05]  /*2f580*/  BSYNC.RECONVERGENT B3 ;  /* 0x0000000000037941 */ /* 0x000fea0003800200 */
.L_x_13842:
        /* <DEDUP_REMOVED lines=17> */
.L_x_13847:
[----:B------:R-:W-:Y:S05]  /*2f6a0*/  BSYNC.RECONVERGENT B4 ;  /* 0x0000000000047941 */ /* 0x000fea0003800200 */
.L_x_13846:
[----:B------:R-:W-:-:S04]  /*2f6b0*/  F2FP.F16.F32.PACK_AB R251, RZ, R251 ;  /* 0x000000fbfffb723e */ /* 0x000fc800000000ff */
[----:B------:R-:W-:Y:S01]  /*2f6c0*/  PRMT R6, R4, 0x5410, R251 ;  /* 0x0000541004067816 */ /* 0x000fe200000000fb */
[----:B------:R-:W-:Y:S06]  /*2f6d0*/  BRA `(.L_x_13848) ;  /* 0x0000000000047947 */ /* 0x000fec0003800000 */
.L_x_13845:
[----:B------:R-:W-:-:S07]  /*2f6e0*/  PRMT R6, R4, 0x5410, RZ ;  /* 0x0000541004067816 */ /* 0x000fce00000000ff */
.L_x_13848:
[----:B------:R-:W-:Y:S05]  /*2f6f0*/  BSYNC.RECONVERGENT B3 ;  /* 0x0000000000037941 */ /* 0x000fea0003800200 */
.L_x_13844:
        /* <DEDUP_REMOVED lines=16> */
.L_x_13852:
[----:B------:R-:W-:Y:S05]  /*2f800*/  BSYNC.RECONVERGENT B4 ;  /* 0x0000000000047941 */ /* 0x000fea0003800200 */
.L_x_13851:
[----:B------:R-:W-:Y:S01]  /*2f810*/  F2FP.F16.F32.PACK_AB R2, RZ, R251 ;  /* 0x000000fbff02723e */ /* 0x000fe200000000ff */
[----:B------:R-:W-:Y:S06]  /*2f820*/  BRA `(.L_x_13853) ;  /* 0x0000000000047947 */ /* 0x000fec0003800000 */
.L_x_13850:
[----:B------:R-:W-:-:S07]  /*2f830*/  PRMT R2, RZ, 0x7610, R2 ;  /* 0x00007610ff027816 */ /* 0x000fce0000000002 */
.L_x_13853:
[----:B------:R-:W-:Y:S05]  /*2f840*/  BSYNC.RECONVERGENT B3 ;  /* 0x0000000000037941 */ /* 0x000fea0003800200 */
.L_x_13849:
        /* <DEDUP_REMOVED lines=16> */
.L_x_13857:
[----:B------:R-:W-:Y:S05]  /*2f950*/  BSYNC.RECONVERGENT B4 ;  /* 0x0000000000047941 */ /* 0x000fea0003800200 */
.L_x_13856:
[----:B------:R-:W-:-:S04]  /*2f960*/  F2FP.F16.F32.PACK_AB R251, RZ, R251 ;  /* 0x000000fbfffb723e */ /* 0x000fc800000000ff */
[----:B------:R-:W-:Y:S01]  /*2f970*/  PRMT R126, R2, 0x5410, R251 ;  /* 0x00005410027e7816 */ /* 0x000fe200000000fb */
[----:B------:R-:W-:Y:S06]  /*2f980*/  BRA `(.L_x_13858) ;  /* 0x0000000000047947 */ /* 0x000fec0003800000 */
.L_x_13855:
[----:B------:R-:W-:-:S07]  /*2f990*/  PRMT R126, R2, 0x5410, RZ ;  /* 0x00005410027e7816 */ /* 0x000fce00000000ff */
.L_x_13858:
[----:B------:R-:W-:Y:S05]  /*2f9a0*/  BSYNC.RECONVERGENT B3 ;  /* 0x0000000000037941 */ /* 0x000fea0003800200 */
.L_x_13854:
[----:B------:R-:W-:-:S05]  /*2f9b0*/  MOV R7, R126 ;  /* 0x0000007e00077202 */ /* 0x000fca0000000f00 */
[----:B------:R3:W-:Y:S01]  /*2f9c0*/  STG.E.64 desc[UR4][R124.64+0x3c00], R6 ;  /* 0x003c00067c007986 */ /* 0x0007e2000c101b04 */
[----:B------:R-:W-:Y:S05]  /*2f9d0*/  BRA `(.L_x_13859) ;  /* 0x0000000000107947 */ /* 0x000fea0003800000 */
.L_x_13841:
[----:B------:R-:W5:Y:S02]  /*2f9e0*/  LDCU UR7, c[0x0][0x39c] ;  /* 0x00007380ff0777ac */ /* 0x000f640008000800 */
[----:B-----5:R-:W-:-:S13]  /*2f9f0*/  ISETP.GE.AND P0, PT, R0, UR7, PT ;  /* 0x0000000700007c0c */ /* 0x020fda000bf06270 */
[----:B------:R-:W-:Y:S05]  /*2fa00*/  @P0 EXIT ;  /* 0x000000000000094d */ /* 0x000fea0003800000 */
[----:B------:R0:W-:Y:S02]  /*2fa10*/  STG.E.64 desc[UR4][R124.64+0x3c00], RZ ;  /* 0x003c00ff7c007986 */ /* 0x0001e4000c101b04 */
.L_x_13859:
[----:B------:R-:W-:Y:S05]  /*2fa20*/  BSYNC.RECONVERGENT B2 ;  /* 0x0000000000027941 */ /* 0x000fea0003800200 */
.L_x_13840:
        /* <DEDUP_REMOVED lines=16> */
.L_x_13863:
[----:B------:R-:W-:Y:S05]  /*2fb30*/  BSYNC.RECONVERGENT B3 ;  /* 0x0000000000037941 */ /* 0x000fea0003800200 */
.L_x_13862:
        /* <DEDUP_REMOVED lines=17> */
.L_x_13867:
[----:B------:R-:W-:Y:S05]  /*2fc50*/  BSYNC.RECONVERGENT B4 ;  /* 0x0000000000047941 */ /* 0x000fea0003800200 */
.L_x_13866:
[----:B------:R-:W-:-:S04]  /*2fc60*/  F2FP.F16.F32.PACK_AB R251, RZ, R251 ;  /* 0x000000fbfffb723e */ /* 0x000fc800000000ff */
[----:B------:R-:W-:Y:S01]  /*2fc70*/  PRMT R6, R4, 0x5410, R251 ;  /* 0x0000541004067816 */ /* 0x000fe200000000fb */
[----:B------:R-:W-:Y:S06]  /*2fc80*/  BRA `(.L_x_13868) ;  /* 0x0000000000047947 */ /* 0x000fec0003800000 */
.L_x_13865:
[----:B------:R-:W-:-:S07]  /*2fc90*/  PRMT R6, R4, 0x5410, RZ ;  /* 0x0000541004067816 */ /* 0x000fce00000000ff */
.L_x_13868:
[----:B------:R-:W-:Y:S05]  /*2fca0*/  BSYNC.RECONVERGENT B3 ;  /* 0x0000000000037941 */ /* 0x000fea0003800200 */
.L_x_13864:
        /* <DEDUP_REMOVED lines=16> */
.L_x_13872:
[----:B------:R-:W-:Y:S05]  /*2fdb0*/  BSYNC.RECONVERGENT B4 ;  /* 0x0000000000047941 */ /* 0x000fea0003800200 */
.L_x_13871:
[----:B------:R-:W-:Y:S01]  /*2fdc0*/  F2FP.F16.F32.PACK_AB R2, RZ, R251 ;  /* 0x000000fbff02723e */ /* 0x000fe200000000ff */
[----:B------:R-:W-:Y:S06]  /*2fdd0*/  BRA `(.L_x_13873) ;  /* 0x0000000000047947 */ /* 0x000fec0003800000 */
.L_x_13870:
[----:B------:R-:W-:-:S07]  /*2fde0*/  PRMT R2, RZ, 0x7610, R2 ;  /* 0x00007610ff027816 */ /* 0x000fce0000000002 */
.L_x_13873:
[----:B------:R-:W-:Y:S05]  /*2fdf0*/  BSYNC.RECONVERGENT B3 ;  /* 0x0000000000037941 */ /* 0x000fea0003800200 */
.L_x_13869:
        /* <DEDUP_REMOVED lines=16> */
.L_x_13877:
[----:B------:R-:W-:Y:S05]  /*2ff00*/  BSYNC.RECONVERGENT B4 ;  /* 0x0000000000047941 */ /* 0x000fea0003800200 */
.L_x_13876:
[----:B------:R-:W-:-:S04]  /*2ff10*/  F2FP.F16.F32.PACK_AB R251, RZ, R251 ;  /* 0x000000fbfffb723e */ /* 0x000fc800000000ff */
[----:B------:R-:W-:Y:S01]  /*2ff20*/  PRMT R126, R2, 0x5410, R251 ;  /* 0x00005410027e7816 */ /* 0x000fe200000000fb */
[----:B------:R-:W-:Y:S06]  /*2ff30*/  BRA `(.L_x_13878) ;  /* 0x0000000000047947 */ /* 0x000fec0003800000 */
.L_x_13875:
[----:B------:R-:W-:-:S07]  /*2ff40*/  PRMT R126, R2, 0x5410, RZ ;  /* 0x00005410027e7816 */ /* 0x000fce00000000ff */
.L_x_13878:
[----:B------:R-:W-:Y:S05]  /*2ff50*/  BSYNC.RECONVERGENT B3 ;  /* 0x0000000000037941 */ /* 0x000fea0003800200 */
.L_x_13874:
[----:B------:R-:W-:-:S05]  /*2ff60*/  MOV R7, R126 ;  /* 0x0000007e00077202 */ /* 0x000fca0000000f00 */
[----:B------:R3:W-:Y:S01]  /*2ff70*/  STG.E.64 desc[UR4][R124.64+0x3d00], R6 ;  /* 0x003d00067c007986 */ /* 0x0007e2000c101b04 */
[----:B------:R-:W-:Y:S05]  /*2ff80*/  BRA `(.L_x_13879) ;  /* 0x0000000000107947 */ /* 0x000fea0003800000 */
.L_x_13861:
[----:B------:R-:W5:Y:S02]  /*2ff90*/  LDCU UR7, c[0x0][0x39c] ;  /* 0x00007380ff0777ac */ /* 0x000f640008000800 */
[----:B-----5:R-:W-:-:S13]  /*2ffa0*/  ISETP.GE.AND P0, PT, R0, UR7, PT ;  /* 0x0000000700007c0c */ /* 0x020fda000bf06270 */
[----:B------:R-:W-:Y:S05]  /*2ffb0*/  @P0 EXIT ;  /* 0x000000000000094d */ /* 0x000fea0003800000 */
[----:B------:R0:W-:Y:S02]  /*2ffc0*/  STG.E.64 desc[UR4][R124.64+0x3d00], RZ ;  /* 0x003d00ff7c007986 */ /* 0x0001e4000c101b04 */
.L_x_13879:
[----:B------:R-:W-:Y:S05]  /*2ffd0*/  BSYNC.RECONVERGENT B2 ;  /* 0x0000000000027941 */ /* 0x000fea0003800200 */
.L_x_13860:
        /* <DEDUP_REMOVED lines=16> */
.L_x_13883:
[----:B------:R-:W-:Y:S05]  /*300e0*/  BSYNC.RECONVERGENT B3 ;  /* 0x0000000000037941 */ /* 0x000fea0003800200 */
.L_x_13882:
        /* <DEDUP_REMOVED lines=17> */
.L_x_13887:
[----:B------:R-:W-:Y:S05]  /*30200*/  BSYNC.RECONVERGENT B4 ;  /* 0x0000000000047941 */ /* 0x000fea0003800200 */
.L_x_13886:
[----:B------:R-:W-:-:S04]  /*30210*/  F2FP.F16.F32.PACK_AB R251, RZ, R251 ;  /* 0x000000fbfffb723e */ /* 0x000fc800000000ff */
[----:B------:R-:W-:Y:S01]  /*30220*/  PRMT R6, R4, 0x5410, R251 ;  /* 0x0000541004067816 */ /* 0x000fe200000000fb */
[----:B------:R-:W-:Y:S06]  /*30230*/  BRA `(.L_x_13888) ;  /* 0x0000000000047947 */ /* 0x000fec0003800000 */
.L_x_13885:
[----:B------:R-:W-:-:S07]  /*30240*/  PRMT R6, R4, 0x5410, RZ ;  /* 0x0000541004067816 */ /* 0x000fce00000000ff */
.L_x_13888:
[----:B------:R-:W-:Y:S05]  /*30250*/  BSYNC.RECONVERGENT B3 ;  /* 0x0000000000037941 */ /* 0x000fea0003800200 */
.L_x_13884:
        /* <DEDUP_REMOVED lines=16> */
.L_x_13892:
[----:B------:R-:W-:Y:S05]  /*30360*/  BSYNC.RECONVERGENT B4 ;  /* 0x0000000000047941 */ /* 0x000fea0003800200 */
.L_x_13891:
[----:B------:R-:W-:Y:S01]  /*30370*/  F2FP.F16.F32.PACK_AB R2, RZ, R251 ;  /* 0x000000fbff02723e */ /* 0x000fe200000000ff */
[----:B------:R-:W-:Y:S06]  /*30380*/  BRA `(.L_x_13893) ;  /* 0x0000000000047947 */ /* 0x000fec0003800000 */
.L_x_13890:
[----:B------:R-:W-:-:S07]  /*30390*/  PRMT R2, RZ, 0x7610, R2 ;  /* 0x00007610ff027816 */ /* 0x000fce0000000002 */
.L_x_13893:
[----:B------:R-:W-:Y:S05]  /*303a0*/  BSYNC.RECONVERGENT B3 ;  /* 0x0000000000037941 */ /* 0x000fea0003800200 */
.L_x_13889:
        /* <DEDUP_REMOVED lines=16> */
.L_x_13897:
[----:B------:R-:W-:Y:S05]  /*304b0*/  BSYNC.RECONVERGENT B4 ;  /* 0x0000000000047941 */ /* 0x000fea0003800200 */
.L_x_13896:
[----:B------:R-:W-:-:S04]  /*304c0*/  F2FP.F16.F32.PACK_AB R251, RZ, R251 ;  /* 0x000000fbfffb723e */ /* 0x000fc800000000ff */
[----:B------:R-:W-:Y:S01]  /*304d0*/  PRMT R126, R2, 0x5410, R251 ;  /* 0x00005410027e7816 */ /* 0x000fe200000000fb */
[----:B------:R-:W-:Y:S06]  /*304e0*/  BRA `(.L_x_13898) ;  /* 0x0000000000047947 */ /* 0x000fec0003800000 */
.L_x_13895:
[----:B------:R-:W-:-:S07]  /*304f0*/  PRMT R126, R2, 0x5410, RZ ;  /* 0x00005410027e7816 */ /* 0x000fce00000000ff */
.L_x_13898:
[----:B------:R-:W-:Y:S05]  /*30500*/  BSYNC.RECONVERGENT B3 ;  /* 0x0000000000037941 */ /* 0x000fea0003800200 */
.L_x_13894:
[----:B------:R-:W-:-:S05]  /*30510*/  MOV R7, R126 ;  /* 0x0000007e00077202 */ /* 0x000fca0000000f00 */
[----:B------:R3:W-:Y:S01]  /*30520*/  STG.E.64 desc[UR4][R124.64+0x3e00], R6 ;  /* 0x003e00067c007986 */ /* 0x0007e2000c101b04 */
[----:B------:R-:W-:Y:S05]  /*30530*/  BRA `(.L_x_13899) ;  /* 0x0000000000107947 */ /* 0x000fea0003800000 */
.L_x_13881:
[----:B------:R-:W5:Y:S02]  /*30540*/  LDCU UR7, c[0x0][0x39c] ;  /* 0x00007380ff0777ac */ /* 0x000f640008000800 */
[----:B-----5:R-:W-:-:S13]  /*30550*/  ISETP.GE.AND P0, PT, R0, UR7, PT ;  /* 0x0000000700007c0c */ /* 0x020fda000bf06270 */
[----:B------:R-:W-:Y:S05]  /*30560*/  @P0 EXIT ;  /* 0x000000000000094d */ /* 0x000fea0003800000 */
[----:B------:R0:W-:Y:S02]  /*30570*/  STG.E.64 desc[UR4][R124.64+0x3e00], RZ ;  /* 0x003e00ff7c007986 */ /* 0x0001e4000c101b04 */
.L_x_13899:
[----:B------:R-:W-:Y:S05]  /*30580*/  BSYNC.RECONVERGENT B2 ;  /* 0x0000000000027941 */ /* 0x000fea0003800200 */
.L_x_13880:
[----:B------:R-:W-:-:S04]  /*30590*/  IADD3 R0, PT, PT, R119, 0x1f80, RZ ;  /* 0x00001f8077007810 */ /* 0x000fc80007ffe0ff */
        /* <DEDUP_REMOVED lines=14> */
.L_x_13902:
[----:B------:R-:W-:Y:S05]  /*30680*/  BSYNC.RECONVERGENT B2 ;  /* 0x0000000000027941 */ /* 0x000fea0003800200 */
.L_x_13901:
        /* <DEDUP_REMOVED lines=17> */
.L_x_13906:
[----:B------:R-:W-:Y:S05]  /*307a0*/  BSYNC.RECONVERGENT B3 ;  /* 0x0000000000037941 */ /* 0x000fea0003800200 */
.L_x_13905:
[----:B------:R-:W-:-:S04]  /*307b0*/  F2FP.F16.F32.PACK_AB R251, RZ, R251 ;  /* 0x000000fbfffb723e */ /* 0x000fc800000000ff */
[----:B------:R-:W-:Y:S01]  /*307c0*/  PRMT R2, R4, 0x5410, R251 ;  /* 0x0000541004027816 */ /* 0x000fe200000000fb */
[----:B------:R-:W-:Y:S06]  /*307d0*/  BRA `(.L_x_13907) ;  /* 0x0000000000047947 */ /* 0x000fec0003800000 */
.L_x_13904:
[----:B------:R-:W-:-:S07]  /*307e0*/  PRMT R2, R4, 0x5410, RZ ;  /* 0x0000541004027816 */ /* 0x000fce00000000ff */
.L_x_13907:
[----:B------:R-:W-:Y:S05]  /*307f0*/  BSYNC.RECONVERGENT B2 ;  /* 0x0000000000027941 */ /* 0x000fea0003800200 */
.L_x_13903:
        /* <DEDUP_REMOVED lines=16> */
.L_x_13911:
[----:B------:R-:W-:Y:S05]  /*30900*/  BSYNC.RECONVERGENT B3 ;  /* 0x0000000000037941 */ /* 0x000fea0003800200 */
.L_x_13910:
[----:B------:R-:W-:Y:S01]  /*30910*/  F2FP.F16.F32.PACK_AB R3, RZ, R251 ;  /* 0x000000fbff03723e */ /* 0x000fe200000000ff */
[----:B------:R-:W-:Y:S06]  /*30920*/  BRA `(.L_x_13912) ;  /* 0x0000000000047947 */ /* 0x000fec0003800000 */
.L_x_13909:
[----:B------:R-:W-:-:S07]  /*30930*/  PRMT R3, RZ, 0x7610, R3 ;  /* 0x00007610ff037816 */ /* 0x000fce0000000003 */
.L_x_13912:
[----:B------:R-:W-:Y:S05]  /*30940*/  BSYNC.RECONVERGENT B2 ;  /* 0x0000000000027941 */ /* 0x000fea0003800200 */
.L_x_13908:
        /* <DEDUP_REMOVED lines=16> */
.L_x_13916:
[----:B------:R-:W-:Y:S05]  /*30a50*/  BSYNC.RECONVERGENT B3 ;  /* 0x0000000000037941 */ /* 0x000fea0003800200 */
.L_x_13915:
[----:B------:R-:W-:-:S04]  /*30a60*/  F2FP.F16.F32.PACK_AB R251, RZ, R251 ;  /* 0x000000fbfffb723e */ /* 0x000fc800000000ff */
[----:B------:R-:W-:Y:S01]  /*30a70*/  PRMT R3, R3, 0x5410, R251 ;  /* 0x0000541003037816 */ /* 0x000fe200000000fb */
[----:B------:R-:W-:Y:S06]  /*30a80*/  BRA `(.L_x_13917) ;  /* 0x0000000000047947 */ /* 0x000fec0003800000 */
.L_x_13914:
[----:B------:R-:W-:-:S07]  /*30a90*/  PRMT R3, R3, 0x5410, RZ ;  /* 0x0000541003037816 */ /* 0x000fce00000000ff */
.L_x_13917:
[----:B------:R-:W-:Y:S05]  /*30aa0*/  BSYNC.RECONVERGENT B2 ;  /* 0x0000000000027941 */ /* 0x000fea0003800200 */
.L_x_13913:
[----:B------:R-:W-:Y:S01]  /*30ab0*/  STG.E.64 desc[UR4][R124.64+0x3f00], R2 ;  /* 0x003f00027c007986 */ /* 0x000fe2000c101b04 */
[----:B------:R-:W-:Y:S05]  /*30ac0*/  EXIT ;  /* 0x000000000000794d */ /* 0x000fea0003800000 */
.L_x_13900:
[----:B------:R-:W5:Y:S02]  /*30ad0*/  LDCU UR7, c[0x0][0x39c] ;  /* 0x00007380ff0777ac */ /* 0x000f640008000800 */
[----:B-----5:R-:W-:-:S13]  /*30ae0*/  ISETP.GE.AND P0, PT, R0, UR7, PT ;  /* 0x0000000700007c0c */ /* 0x020fda000bf06270 */
[----:B------:R-:W-:Y:S05]  /*30af0*/  @P0 EXIT ;  /* 0x000000000000094d */ /* 0x000fea0003800000 */
[----:B------:R-:W-:Y:S01]  /*30b00*/  STG.E.64 desc[UR4][R124.64+0x3f00], RZ ;  /* 0x003f00ff7c007986 */ /* 0x000fe2000c101b04 */
[----:B------:R-:W-:Y:S05]  /*30b10*/  EXIT ;  /* 0x000000000000794d */ /* 0x000fea0003800000 */
        .weak           $__internal_16_$__cuda_sm3x_div_rn_noftz_f32_slowpath
        .type           $__internal_16_$__cuda_sm3x_div_rn_noftz_f32_slowpath,@function
        .size           $__internal_16_$__cuda_sm3x_div_rn_noftz_f32_slowpath,(.L_x_15798 - $__internal_16_$__cuda_sm3x_div_rn_noftz_f32_slowpath)
$__internal_16_$__cuda_sm3x_div_rn_noftz_f32_slowpath:
        /* <DEDUP_REMOVED lines=11> */
[----:B0-----:R-:W-:-:S04]  /*30bd0*/  IADD3 R251, PT, PT, R252, -0x1, RZ ;  /* 0xfffffffffcfb7810 */ /* 0x001fc80007ffe0ff */
        /* <DEDUP_REMOVED lines=32> */
.L_x_13919:
        /* <DEDUP_REMOVED lines=9> */
[----:B------:R-:W-:-:S04]  /*30e70*/  IADD3 R127, PT, PT, R3, 0x7f, -R0 ;  /* 0x0000007f037f7810 */ /* 0x000fc80007ffe800 */
[----:B------:R-:W-:Y:S02]  /*30e80*/  IADD3 R0, PT, PT, R127, R252, RZ ;  /* 0x000000fc7f007210 */ /* 0x000fe40007ffe0ff */
        /* <DEDUP_REMOVED lines=16> */
[----:B------:R-:W-:-:S05]  /*30f90*/  IADD3 R252, PT, PT, R252, R0, RZ ;  /* 0x00000000fcfc7210 */ /* 0x000fca0007ffe0ff */
[----:B------:R-:W-:-:S05]  /*30fa0*/  VIADD R0, R252, 0xffffffff ;  /* 0xfffffffffc007836 */ /* 0x000fca0000000000 */
        /* <DEDUP_REMOVED lines=25> */
[----:B------:R0:W5:Y:S03]  /*31140*/  LDL.LU R4, [R1+0x50] ;  /* 0x0000500001047983 */ /* 0x0001660000300800 */
[----:B------:R-:W-:Y:S01]  /*31150*/  LOP3.LUT R127, R127, 0x800000, RZ, 0xfc, !PT ;  /* 0x008000007f7f7812 */ /* 0x000fe200078efcff */
[----:B------:R0:W5:Y:S01]  /*31160*/  LDL.LU R3, [R1+0x4c] ;  /* 0x00004c0001037983 */ /* 0x0001620000300800 */
[----:B------:R-:W-:Y:S02]  /*31170*/  IADD3 R252, PT, PT, -R252, RZ, RZ ;  /* 0x000000fffcfc7210 */ /* 0x000fe40007ffe1ff */
[----:B------:R-:W-:Y:S01]  /*31180*/  SHF.L.U32 R0, R127, R0, RZ ;  /* 0x000000007f007219 */ /* 0x000fe200000006ff */
[----:B------:R0:W5:Y:S01]  /*31190*/  LDL.LU R2, [R1+0x48] ;  /* 0x0000480001027983 */ /* 0x0001620000300800 */
[----:B------:R-:W-:-:S02]  /*311a0*/  SEL R252, R252, RZ, P2 ;  /* 0x000000fffcfc7207 */ /* 0x000fc40001000000 */
[----:B------:R-:W-:Y:S02]  /*311b0*/  ISETP.NE.AND P1, PT, R0, RZ, P1 ;  /* 0x000000ff0000720c */ /* 0x000fe40000f25270 */
[----:B------:R-:W-:Y:S02]  /*311c0*/  SHF.R.U32.HI R252, RZ, R252, R127 ;  /* 0x000000fcfffc7219 */ /* 0x000fe4000001167f */
[----:B------:R-:W-:Y:S02]  /*311d0*/  PLOP3.LUT P0, PT, P0, P1, PT, 0xf8, 0x8f ;  /* 0x00000000008f781c */ /* 0x000fe40000703f70 */
[----:B------:R-:W-:Y:S02]  /*311e0*/  SHF.R.U32.HI R127, RZ, 0x1, R252 ;  /* 0x00000001ff7f7819 */ /* 0x000fe400000116fc */
[----:B------:R-:W-:-:S04]  /*311f0*/  SEL R0, RZ, 0x1, !P0 ;  /* 0x00000001ff007807 */ /* 0x000fc80004000000 */
[----:B------:R-:W-:-:S04]  /*31200*/  LOP3.LUT R0, R0, 0x1, R127, 0xf8, !PT ;  /* 0x0000000100007812 */ /* 0x000fc800078ef87f */
[----:B------:R-:W-:Y:S02]  /*31210*/  LOP3.LUT R252, R0, R252, RZ, 0xc0, !PT ;  /* 0x000000fc00fc7212 */ /* 0x000fe400078ec0ff */
[----:B------:R0:W5:Y:S02]  /*31220*/  LDL.LU R0, [R1+0x44] ;  /* 0x0000440001007983 */ /* 0x0001640000300800 */
[----:B------:R-:W-:-:S04]  /*31230*/  IADD3 R127, PT, PT, R127, R252, RZ ;  /* 0x000000fc7f7f7210 */ /* 0x000fc80007ffe0ff */
[----:B------:R-:W-:Y:S01]  /*31240*/  LOP3.LUT R251, R127, R251, RZ, 0xfc, !PT ;  /* 0x000000fb7ffb7212 */ /* 0x000fe200078efcff */
[----:B------:R-:W-:Y:S06]  /*31250*/  BRA `(.L_x_13927) ;  /* 0x0000000000147947 */ /* 0x000fec0003800000 */
.L_x_13926:
[----:B------:R-:W-:-:S04]  /*31260*/  LOP3.LUT R251, R251, 0x80000000, RZ, 0xc0, !PT ;  /* 0x80000000fbfb7812 */ /* 0x000fc800078ec0ff */
[----:B------:R-:W-:Y:S01]  /*31270*/  LOP3.LUT R251, R251, 0x7f800000, RZ, 0xfc, !PT ;  /* 0x7f800000fbfb7812 */ /* 0x000fe200078efcff */
[----:B------:R-:W-:Y:S06]  /*31280*/  BRA `(.L_x_13927) ;  /* 0x0000000000087947 */ /* 0x000fec0003800000 */
.L_x_13925:
[----:B------:R-:W2:Y:S02]  /*31290*/  LDL.LU R127, [R1+0xc] ;  /* 0x00000c00017f7983 */ /* 0x000ea40000300800 */
[----:B--2---:R-:W-:-:S07]  /*312a0*/  LEA R251, R127, R251, 0x17 ;  /* 0x000000fb7ffb7211 */ /* 0x004fce00078eb8ff */
.L_x_13927:
[----:B------:R-:W-:Y:S05]  /*312b0*/  BSYNC.RECONVERGENT B1 ;  /* 0x0000000000017941 */ /* 0x000fea0003800200 */
.L_x_13924:
[----:B------:R-:W-:Y:S05]  /*312c0*/  BRA `(.L_x_13928) ;  /* 0x0000000000207947 */ /* 0x000fea0003800000 */
.L_x_13923:
[----:B------:R-:W-:-:S04]  /*312d0*/  LOP3.LUT R251, R251, 0x80000000, R127, 0x48, !PT ;  /* 0x80000000fbfb7812 */ /* 0x000fc800078e487f */
[----:B------:R-:W-:Y:S01]  /*312e0*/  LOP3.LUT R251, R251, 0x7f800000, RZ, 0xfc, !PT ;  /* 0x7f800000fbfb7812 */ /* 0x000fe200078efcff */
[----:B------:R-:W-:Y:S06]  /*312f0*/  BRA `(.L_x_13928) ;  /* 0x0000000000147947 */ /* 0x000fec0003800000 */
.L_x_13922:
[----:B------:R-:W-:Y:S01]  /*31300*/  LOP3.LUT R251, R251, 0x80000000, R127, 0x48, !PT ;  /* 0x80000000fbfb7812 */ /* 0x000fe200078e487f */
[----:B------:R-:W-:Y:S06]  /*31310*/  BRA `(.L_x_13928) ;  /* 0x00000000000c7947 */ /* 0x000fec0003800000 */
.L_x_13921:
[----:B------:R-:W0:Y:S01]  /*31320*/  MUFU.RSQ R251, -QNAN ;  /* 0xffc0000000fb7908 */ /* 0x000e220000001400 */
[----:B------:R-:W-:Y:S05]  /*31330*/  BRA `(.L_x_13928) ;  /* 0x0000000000047947 */ /* 0x000fea0003800000 */
.L_x_13920:
[----:B------:R-:W-:-:S07]  /*31340*/  FADD.FTZ R251, R127, R133 ;  /* 0x000000857ffb7221 */ /* 0x000fce0000010000 */
.L_x_13928:
[----:B------:R-:W-:Y:S05]  /*31350*/  BSYNC.RECONVERGENT B0 ;  /* 0x0000000000007941 */ /* 0x000fea0003800200 */
.L_x_13918:
[----:B------:R-:W-:-:S04]  /*31360*/  HFMA2 R127, -RZ, RZ, 0, 0 ;  /* 0x00000000ff7f7431 */ /* 0x000fc800000001ff */
[----:B0----5:R-:W-:Y:S05]  /*31370*/  RET.REL.NODEC R126 `(_ZN18transformer_engine47scaled_upper_triang_masked_softmax_warp_forwardI6__halfS1_fLi13EEEvPT0_PKT_T1_iii) ;  /* 0xfffffcec7e207950 */ /* 0x021fea0003c3ffff */
.L_x_13929:
        /* <DEDUP_REMOVED lines=16> */
.L_x_15798:


//--------------------- .text._ZN18transformer_engine47scaled_upper_triang_masked_softmax_warp_forwardI6__halfS1_fLi12EEEvPT0_PKT_T1_iii --------------------------
	.section	.text._ZN18transformer_engine47scaled_upper_triang_masked_softmax_warp_forwardI6__halfS1_fLi12EEEvPT0_PKT_T1_iii,"ax",@progbits
	.align	128
        .global         _ZN18transformer_engine47scaled_upper_triang_masked_softmax_warp_forwardI6__halfS1_fLi12EEEvPT0_PKT_T1_iii
        .type           _ZN18transformer_engine47scaled_upper_triang_masked_softmax_warp_forwardI6__halfS1_fLi12EEEvPT0_PKT_T1_iii,@function
        .size           _ZN18transformer_engine47scaled_upper_triang_masked_softmax_warp_forwardI6__halfS1_fLi12EEEvPT0_PKT_T1_iii,(.L_x_15799 - _ZN18transformer_engine47scaled_upper_triang_masked_softmax_warp_forwardI6__halfS1_fLi12EEEvPT0_PKT_T1_iii)
        .other          _ZN18transformer_engine47scaled_upper_triang_masked_softmax_warp_forwardI6__halfS1_fLi12EEEvPT0_PKT_T1_iii,@"STO_CUDA_ENTRY STV_DEFAULT"
_ZN18transformer_engine47scaled_upper_triang_masked_softmax_warp_forwardI6__halfS1_fLi12EEEvPT0_PKT_T1_iii:
.text._ZN18transformer_engine47scaled_upper_triang_masked_softmax_warp_forwardI6__halfS1_fLi12EEEvPT0_PKT_T1_iii:
        /* <DEDUP_REMOVED lines=27> */
[----:B------:R-:W0:Y:S03]  /*01b0*/  LDCU.64 UR4, c[0x0][0x358] ;  /* 0x00006b00ff0477ac */ /* 0x000e260008000a00 */
[----:B------:R-:W-:-:S02]  /*01c0*/  IADD3 R5, PT, PT, R3, R5, RZ ;  /* 0x0000000503057210 */ /* 0x000fc40007ffe0ff */
[C---:B------:R-:W-:Y:S02]  /*01d0*/  SHF.L.U32 R3, R2.reuse, 0x1, RZ ;  /* 0x0000000102037819 */ /* 0x040fe400000006ff */
[----:B------:R-:W-:Y:S02]  /*01e0*/  SHF.L.U64.HI R5, R2, 0x1, R5 ;  /* 0x0000000102057819 */ /* 0x000fe40000010205 */
[----:B-----5:R-:W-:Y:S02]  /*01f0*/  IADD3 R6, P5, PT, R3, UR8, RZ ;  /* 0x0000000803067c10 */ /* 0x020fe4000ffbe0ff */
[----:B------:R-:W-:Y:S02]  /*0200*/  SEL R135, R135, RZ, P0 ;  /* 0x000000ff87877207 */ /* 0x000fe40000000000 */
[----:B------:R-:W-:Y:S02]  /*0210*/  IADD3.X R7, PT, PT, R5, UR9, RZ, P5, !PT ;  /* 0x0000000905077c10 */ /* 0x000fe4000affe4ff */
[----:B------:R-:W-:-:S02]  /*0220*/  ISETP.GE.U32.AND P5, PT, R8, R135, PT ;  /* 0x000000870800720c */ /* 0x000fc40003fa6070 */
[----:B------:R-:W-:Y:S02]  /*0230*/  IADD3 R2, PT, PT, R8, 0x100, RZ ;  /* 0x0000010008027810 */ /* 0x000fe40007ffe0ff */
[-C--:B------:R-:W-:Y:S02]  /*0240*/  ISETP.GE.U32.AND P4, PT, R0, R135.reuse, PT ;  /* 0x000000870000720c */ /* 0x080fe40003f86070 */
[----:B------:R-:W-:Y:S02]  /*0250*/  IADD3 R0, PT, PT, R8, 0x200, RZ ;  /* 0x0000020008007810 */ /* 0x000fe40007ffe0ff */
[-C--:B------:R-:W-:Y:S02]  /*0260*/  ISETP.GE.U32.AND P3, PT, R2, R135.reuse, PT ;  /* 0x000000870200720c */ /* 0x080fe40003f66070 */
[----:B------:R-:W-:Y:S02]  /*0270*/  IADD3 R2, P6, PT, R3, UR10, RZ ;  /* 0x0000000a03027c10 */ /* 0x000fe4000ffde0ff */
[----:B------:R-:W-:-:S02]  /*0280*/  ISETP.GE.U32.AND P1, PT, R0, R135, PT ;  /* 0x000000870000720c */ /* 0x000fc40003f26070 */
[-C--:B------:R-:W-:Y:S02]  /*0290*/  ISETP.GE.U32.AND P2, PT, R4, R135.reuse, PT ;  /* 0x000000870400720c */ /* 0x080fe40003f46070 */
[C---:B------:R-:W-:Y:S02]  /*02a0*/  IADD3 R0, PT, PT, R8.reuse, 0x300, RZ ;  /* 0x0000030008007810 */ /* 0x040fe40007ffe0ff */
[----:B------:R-:W-:Y:S02]  /*02b0*/  IADD3 R4, PT, PT, R8, 0x280, RZ ;  /* 0x0000028008047810 */ /* 0x000fe40007ffe0ff */
[----:B------:R-:W-:Y:S02]  /*02c0*/  IADD3.X R3, PT, PT, R5, UR11, RZ, P6, !PT ;  /* 0x0000000b05037c10 */ /* 0x000fe4000b7fe4ff */
[-C--:B------:R-:W-:Y:S02]  /*02d0*/  ISETP.GE.U32.AND P6, PT, R0, R135.reuse, PT ;  /* 0x000000870000720c */ /* 0x080fe40003fc6070 */
[----:B------:R-:W-:-:S02]  /*02e0*/  ISETP.GE.U32.AND P0, PT, R4, R135, PT ;  /* 0x000000870400720c */ /* 0x000fc40003f06070 */
[----:B------:R-:W-:Y:S01]  /*02f0*/  MOV R0, 0xff800000 ;  /* 0xff80000000007802 */ /* 0x000fe20000000f00 */
[----:B0-----:R-:W-:Y:S10]  /*0300*/  @P5 BRA `(.L_x_13931) ;  /* 0x0000000000505947 */ /* 0x001ff40003800000 */
[----:B------:R-:W2:Y:S01]  /*0310*/  LDG.E.64 R4, desc[UR4][R2.64] ;  /* 0x0000000402047981 */ /* 0x000ea2000c1e1b00 */
[----:B------:R-:W-:Y:S01]  /*0320*/  IADD3 R0, PT, PT, R8, 0x2, RZ ;  /* 0x0000000208007810 */ /* 0x000fe20007ffe0ff */
        /* <DEDUP_REMOVED lines=18> */
.L_x_13931:
[----:B------:R-:W-:Y:S05]  /*0450*/  BSYNC.RECONVERGENT B0 ;  /* 0x0000000000007941 */ /* 0x000fea0003800200 */
.L_x_13930:
[----:B------:R-:W-:Y:S01]  /*0460*/  BSSY.RECONVERGENT B0, `(.L_x_13932) ;  /* 0x000001c000007945 */ /* 0x000fe20003800200 */
[----:B------:R-:W-:Y:S02]  /*0470*/  ISETP.GE.U32.AND P5, PT, R10, R135, PT ;  /* 0x000000870a00720c */ /* 0x000fe40003fa6070 */
[----:B------:R-:W-:Y:S02]  /*0480*/  MOV R132, 0xff800000 ;  /* 0xff80000000847802 */ /* 0x000fe40000000f00 */
        /* <DEDUP_REMOVED lines=25> */
.L_x_13933:
[----:B------:R-:W-:Y:S05]  /*0620*/  BSYNC.RECONVERGENT B0 ;  /* 0x0000000000007941 */ /* 0x000fea0003800200 */
.L_x_13932:
        /* <DEDUP_REMOVED lines=28> */
.L_x_13935:
[----:B------:R-:W-:Y:S05]  /*07f0*/  BSYNC.RECONVERGENT B0 ;  /* 0x0000000000007941 */ /* 0x000fea0003800200 */
.L_x_13934:
        /* <DEDUP_REMOVED lines=28> */
.L_x_13937:
[----:B------:R-:W-:Y:S05]  /*09c0*/  BSYNC.RECONVERGENT B0 ;  /* 0x0000000000007941 */ /* 0x000fea0003800200 */
.L_x_13936:
        /* <DEDUP_REMOVED lines=28> */
.L_x_13939:
[----:B------:R-:W-:Y:S05]  /*0b90*/  BSYNC.RECONVERGENT B0 ;  /* 0x0000000000007941 */ /* 0x000fea0003800200 */
.L_x_13938:
        /* <DEDUP_REMOVED lines=28> */
.L_x_13941:
[----:B------:R-:W-:Y:S05]  /*0d60*/  BSYNC.RECONVERGENT B0 ;  /* 0x0000000000007941 */ /* 0x000fea0003800200 */
.L_x_13940:
        /* <DEDUP_REMOVED lines=28> */
.L_x_13943:
[----:B------:R-:W-:Y:S05]  /*0f30*/  BSYNC.RECONVERGENT B0 ;  /* 0x0000000000007941 */ /* 0x000fea0003800200 */
.L_x_13942:
        /* <DEDUP_REMOVED lines=28> */
.L_x_13945:
[----:B------:R-:W-:Y:S05]  /*1100*/  BSYNC.RECONVERGENT B0 ;  /* 0x0000000000007941 */ /* 0x000fea0003800200 */
.L_x_13944:
        /* <DEDUP_REMOVED lines=28> */
.L_x_13947:
[----:B------:R-:W-:Y:S05]  /*12d0*/  BSYNC.RECONVERGENT B0 ;  /* 0x0000000000007941 */ /* 0x000fea0003800200 */
.L_x_13946:
        /* <DEDUP_REMOVED lines=28> */
.L_x_13949:
[----:B------:R-:W-:Y:S05]  /*14a0*/  BSYNC.RECONVERGENT B0 ;  /* 0x0000000000007941 */ /* 0x000fea0003800200 */
.L_x_13948:
        /* <DEDUP_REMOVED lines=28> */
.L_x_13951:
[----:B------:R-:W-:Y:S05]  /*1670*/  BSYNC.RECONVERGENT B0 ;  /* 0x0000000000007941 */ /* 0x000fea0003800200 */
.L_x_13950:
        /* <DEDUP_REMOVED lines=28> */
.L_x_13953:
[----:B------:R-:W-:Y:S05]  /*1840*/  BSYNC.RECONVERGENT B0 ;  /* 0x0000000000007941 */ /* 0x000fea0003800200 */
.L_x_13952:
        /* <DEDUP_REMOVED lines=28> */
.L_x_13955:
[----:B------:R-:W-:Y:S05]  /*1a10*/  BSYNC.RECONVERGENT B0 ;  /* 0x0000000000007941 */ /* 0x000fea0003800200 */
.L_x_13954:
        /* <DEDUP_REMOVED lines=28> */
.L_x_13957:
[----:B------:R-:W-:Y:S05]  /*1be0*/  BSYNC.RECONVERGENT B0 ;  /* 0x0000000000007941 */ /* 0x000fea0003800200 */
.L_x_13956:
        /* <DEDUP_REMOVED lines=28> */
.L_x_13959:
[----:B------:R-:W-:Y:S05]  /*1db0*/  BSYNC.RECONVERGENT B0 ;  /* 0x0000000000007941 */ /* 0x000fea0003800200 */
.L_x_13958:
        /* <DEDUP_REMOVED lines=28> */
.L_x_13961:
[----:B------:R-:W-:Y:S05]  /*1f80*/  BSYNC.RECONVERGENT B0 ;  /* 0x0000000000007941 */ /* 0x000fea0003800200 */
.L_x_13960:
        /* <DEDUP_REMOVED lines=28> */
.L_x_13963:
[----:B------:R-:W-:Y:S05]  /*2150*/  BSYNC.RECONVERGENT B0 ;  /* 0x0000000000007941 */ /* 0x000fea0003800200 */
.L_x_13962:
        /* <DEDUP_REMOVED lines=28> */
.L_x_13965:
[----:B------:R-:W-:Y:S05]  /*2320*/  BSYNC.RECONVERGENT B0 ;  /* 0x0000000000007941 */ /* 0x000fea0003800200 */
.L_x_13964:
        /* <DEDUP_REMOVED lines=28> */
.L_x_13967:
[----:B------:R-:W-:Y:S05]  /*24f0*/  BSYNC.RECONVERGENT B0 ;  /* 0x0000000000007941 */ /* 0x000fea0003800200 */
.L_x_13966:
        /* <DEDUP_REMOVED lines=11> */
[----:B------:R-:W-:Y:S01]  /*25b0*/  IADD3 R40, PT, PT, R8, 0x981, RZ ;  /* 0x0000098108287810 */ /* 0x000fe20007ffe0ff */
[----:B------:R-:W-:Y:S01]  /*25c0*/  IMAD.MOV.U32 R39, RZ, RZ, -0x800000 ;  /* 0xff800000ff277424 */ /* 0x000fe200078e00ff */
        /* <DEDUP_REMOVED lines=15> */
.L_x_13969:
[----:B------:R-:W-:Y:S05]  /*26c0*/  BSYNC.RECONVERGENT B0 ;  /* 0x0000000000007941 */ /* 0x000fea0003800200 */
.L_x_13968:
        /* <DEDUP_REMOVED lines=28> */
.L_x_13971:
[----:B------:R-:W-:Y:S05]  /*2890*/  BSYNC.RECONVERGENT B0 ;  /* 0x0000000000007941 */ /* 0x000fea0003800200 */
.L_x_13970:
        /* <DEDUP_REMOVED lines=28> */
.L_x_13973:
[----:B------:R-:W-:Y:S05]  /*2a60*/  BSYNC.RECONVERGENT B0 ;  /* 0x0000000000007941 */ /* 0x000fea0003800200 */
.L_x_13972:
        /* <DEDUP_REMOVED lines=28> */
.L_x_13975:
[----:B------:R-:W-:Y:S05]  /*2c30*/  BSYNC.RECONVERGENT B0 ;  /* 0x0000000000007941 */ /* 0x000fea0003800200 */
.L_x_13974:
        /* <DEDUP_REMOVED lines=28> */
.L_x_13977:
[----:B------:R-:W-:Y:S05]  /*2e00*/  BSYNC.RECONVERGENT B0 ;  /* 0x0000000000007941 */ /* 0x000fea0003800200 */
.L_x_13976:
        /* <DEDUP_REMOVED lines=28> */
.L_x_13979:
[----:B------:R-:W-:Y:S05]  /*2fd0*/  BSYNC.RECONVERGENT B0 ;  /* 0x0000000000007941 */ /* 0x000fea0003800200 */
.L_x_13978:
        /* <DEDUP_REMOVED lines=51> */
.L_x_13981:
[----:B------:R-:W-:Y:S05]  /*3310*/  BSYNC.RECONVERGENT B0 ;  /* 0x0000000000007941 */ /* 0x000fea0003800200 */
.L_x_13980:
        /* <DEDUP_REMOVED lines=8> */
[----:B------:R-:W-:Y:S02]  /*33a0*/  ISETP.GE.U32.AND P0, PT, R82, R135, PT ;  /* 0x000000875200720c */ /* 0x000fe40003f06070 */
[----:B------:R-:W-:Y:S02]  /*33b0*/  IADD3 R102, PT, PT, R8, 0xd03, RZ ;  /* 0x00000d0308667810 */ /* 0x000fe40007ffe0ff */
[----:B------:R-:W-:-:S09]  /*33c0*/  MOV R82, 0xff800000 ;  /* 0xff80000000527802 */ /* 0x000fd20000000f00 */
[----:B------:R-:W1:Y:S01]  /*33d0*/  @!P0 LDC R138, c[0x0][0x390] ;  /* 0x0000e400ff8a8b82 */ /* 0x000e620000000800 */
[--C-:B--2---:R-:W-:Y:S02]  /*33e0*/  @!P1 HADD2.F32 R80, -RZ, R4.reuse.H1_H1 ;  /* 0x30000004ff509230 */ /* 0x104fe40000004100 */
[----:B------:R-:W-:-:S03]  /*33f0*/  HADD2.F32 R4, -RZ, R4.H0_H0 ;  /* 0x20000004ff047230 */ /* 0x000fc60000004100 */
[----:B0-----:R-:W-:Y:S01]  /*3400*/  @!P1 FMUL R82, R80, UR6 ;  /* 0x0000000650529c20 */ /* 0x001fe20008400000 */
[----:B------:R-:W-:Y:S02]  /*3410*/  ISETP.GE.U32.AND P1, PT, R102, R135, PT ;  /* 0x000000876600720c */ /* 0x000fe40003f26070 */
[----:B------:R-:W-:-:S11]  /*3420*/  MOV R80, 0xff800000 ;  /* 0xff80000000507802 */ /* 0x000fd60000000f00 */
[--C-:B------:R-:W-:Y:S02]  /*3430*/  @!P1 HADD2.F32 R102, -RZ, R5.reuse.H1_H1 ;  /* 0x30000005ff669230 */ /* 0x100fe40000004100 */
[----:B------:R-:W-:-:S03]  /*3440*/  @!P0 HADD2.F32 R5, -RZ, R5.H0_H0 ;  /* 0x20000005ff058230 */ /* 0x000fc60000004100 */
[----:B------:R-:W-:Y:S01]  /*3450*/  @!P1 FMUL R80, R102, UR6 ;  /* 0x0000000666509c20 */ /* 0x000fe20008400000 */
[----:B------:R-:W-:Y:S01]  /*3460*/  FMUL R102, R4, UR6 ;  /* 0x0000000604667c20 */ /* 0x000fe20008400000 */
[----:B-1----:R-:W-:-:S07]  /*3470*/  @!P0 FMUL R81, R5, R138 ;  /* 0x0000008a05518220 */ /* 0x002fce0000400000 */
.L_x_13983:
[----:B------:R-:W-:Y:S05]  /*3480*/  BSYNC.RECONVERGENT B0 ;  /* 0x0000000000007941 */ /* 0x000fea0003800200 */
.L_x_13982:
        /* <DEDUP_REMOVED lines=8> */
[-C--:B------:R-:W-:Y:S02]  /*3510*/  ISETP.GE.U32.AND P6, PT, R138, R135.reuse, PT ;  /* 0x000000878a00720c */ /* 0x080fe40003fc6070 */
[----:B------:R-:W-:-:S02]  /*3520*/  ISETP.GE.U32.AND P0, PT, R84, R135, PT ;  /* 0x000000875400720c */ /* 0x000fc40003f06070 */
[----:B------:R-:W-:Y:S02]  /*3530*/  MOV R85, 0xff800000 ;  /* 0xff80000000557802 */ /* 0x000fe40000000f00 */
[----:B------:R-:W-:Y:S02]  /*3540*/  MOV R84, 0xff800000 ;  /* 0xff80000000547802 */ /* 0x000fe40000000f00 */
[----:B------:R-:W-:Y:S01]  /*3550*/  MOV R83, 0xff800000 ;  /* 0xff80000000537802 */ /* 0x000fe20000000f00 */
[----:B------:R-:W1:Y:S06]  /*3560*/  @!P1 LDC R140, c[0x0][0x390] ;  /* 0x0000e400ff8c9b82 */ /* 0x000e6c0000000800 */
[----:B--2---:R-:W-:-:S02]  /*3570*/  @!P0 HADD2.F32 R103, -RZ, R4.H1_H1 ;  /* 0x30000004ff678230 */ /* 0x004fc40000004100 */
[--C-:B------:R-:W-:Y:S02]  /*3580*/  @!P6 HADD2.F32 R138, -RZ, R5.reuse.H1_H1 ;  /* 0x30000005ff8ae230 */ /* 0x100fe40000004100 */
[----:B------:R-:W-:Y:S02]  /*3590*/  @!P1 HADD2.F32 R5, -RZ, R5.H0_H0 ;  /* 0x20000005ff059230 */ /* 0x000fe40000004100 */
[----:B0-----:R-:W-:Y:S01]  /*35a0*/  @!P0 FMUL R85, R103, UR6 ;  /* 0x0000000667558c20 */ /* 0x001fe20008400000 */
[----:B------:R-:W-:Y:S02]  /*35b0*/  HADD2.F32 R4, -RZ, R4.H0_H0 ;  /* 0x20000004ff047230 */ /* 0x000fe40000004100 */
[----:B------:R-:W-:Y:S01]  /*35c0*/  @!P6 FMUL R83, R138, UR6 ;  /* 0x000000068a53ec20 */ /* 0x000fe20008400000 */
[----:B-1----:R-:W-:Y:S02]  /*35d0*/  @!P1 FMUL R84, R5, R140 ;  /* 0x0000008c05549220 */ /* 0x002fe40000400000 */
[----:B------:R-:W-:-:S07]  /*35e0*/  FMUL R103, R4, UR6 ;  /* 0x0000000604677c20 */ /* 0x000fce0008400000 */
.L_x_13985:
[----:B------:R-:W-:Y:S05]  /*35f0*/  BSYNC.RECONVERGENT B0 ;  /* 0x0000000000007941 */ /* 0x000fea0003800200 */
.L_x_13984:
        /* <DEDUP_REMOVED lines=8> */
[----:B------:R-:W-:Y:S02]  /*3680*/  IADD3 R86, PT, PT, R8, 0xe01, RZ ;  /* 0x00000e0108567810 */ /* 0x000fe40007ffe0ff */
[----:B------:R-:W-:-:S02]  /*3690*/  ISETP.GE.U32.AND P5, PT, R88, R135, PT ;  /* 0x000000875800720c */ /* 0x000fc40003fa6070 */
[----:B------:R-:W-:Y:S02]  /*36a0*/  ISETP.GE.U32.AND P0, PT, R86, R135, PT ;  /* 0x000000875600720c */ /* 0x000fe40003f06070 */
[----:B------:R-:W-:Y:S02]  /*36b0*/  MOV R88, 0xff800000 ;  /* 0xff80000000587802 */ /* 0x000fe40000000f00 */
[----:B------:R-:W-:-:S03]  /*36c0*/  MOV R86, 0xff800000 ;  /* 0xff80000000567802 */ /* 0x000fc60000000f00 */
[----:B------:R-:W1:Y:S04]  /*36d0*/  @!P1 LDC R104, c[0x0][0x390] ;  /* 0x0000e400ff689b82 */ /* 0x000e680000000800 */
[--C-:B--2---:R-:W-:Y:S02]  /*36e0*/  @!P5 HADD2.F32 R140, -RZ, R5.reuse.H1_H1 ;  /* 0x30000005ff8cd230 */ /* 0x104fe40000004100 */
[--C-:B------:R-:W-:Y:S02]  /*36f0*/  @!P0 HADD2.F32 R138, -RZ, R4.reuse.H1_H1 ;  /* 0x30000004ff8a8230 */ /* 0x100fe40000004100 */
[----:B------:R-:W-:Y:S02]  /*3700*/  @!P1 HADD2.F32 R5, -RZ, R5.H0_H0 ;  /* 0x20000005ff059230 */ /* 0x000fe40000004100 */
[----:B0-----:R-:W-:Y:S01]  /*3710*/  @!P5 FMUL R86, R140, UR6 ;  /* 0x000000068c56dc20 */ /* 0x001fe20008400000 */
[----:B------:R-:W-:-:S02]  /*3720*/  HADD2.F32 R4, -RZ, R4.H0_H0 ;  /* 0x20000004ff047230 */ /* 0x000fc40000004100 */
[----:B------:R-:W-:Y:S01]  /*3730*/  @!P0 FMUL R88, R138, UR6 ;  /* 0x000000068a588c20 */ /* 0x000fe20008400000 */
[----:B-1----:R-:W-:Y:S02]  /*3740*/  @!P1 FMUL R87, R5, R104 ;  /* 0x0000006805579220 */ /* 0x002fe40000400000 */
[----:B------:R-:W-:-:S07]  /*3750*/  FMUL R104, R4, UR6 ;  /* 0x0000000604687c20 */ /* 0x000fce0008400000 */
.L_x_13987:
[----:B------:R-:W-:Y:S05]  /*3760*/  BSYNC.RECONVERGENT B0 ;  /* 0x0000000000007941 */ /* 0x000fea0003800200 */
.L_x_13986:
[----:B------:R-:W-:Y:S04]  /*3770*/  BSSY.RECONVERGENT B0, `(.L_x_13988) ;  /* 0x0000016000007945 */ /* 0x000fe80003800200 */
[----:B------:R-:W-:Y:S05]  /*3780*/  @P4 BRA `(.L_x_13989) ;  /* 0x0000000000504947 */ /* 0x000fea0003800000 */
[----:B------:R-:W2:Y:S01]  /*3790*/  LDG.E.64 R4, desc[UR4][R2.64+0x1d00] ;  /* 0x001d000402047981 */ /* 0x000ea2000c1e1b00 */
[C---:B------:R-:W-:Y:S01]  /*37a0*/  IADD3 R90, PT, PT, R8.reuse, 0xe82, RZ ;  /* 0x00000e82085a7810 */ /* 0x040fe20007ffe0ff */
[----:B------:R-:W-:Y:S01]  /*37b0*/  VIADD R138, R8, 0xe83 ;  /* 0x00000e83088a7836 */ /* 0x000fe20000000000 */
        /* <DEDUP_REMOVED lines=8> */
[----:B------:R-:W1:Y:S06]  /*3840*/  @!P1 LDC R140, c[0x0][0x390] ;  /* 0x0000e400ff8c9b82 */ /* 0x000e6c0000000800 */
[----:B--2---:R-:W-:Y:S02]  /*3850*/  @!P0 HADD2.F32 R105, -RZ, R4.H1_H1 ;  /* 0x30000004ff698230 */ /* 0x004fe40000004100 */
[--C-:B------:R-:W-:Y:S02]  /*3860*/  @!P4 HADD2.F32 R138, -RZ, R5.reuse.H1_H1 ;  /* 0x30000005ff8ac230 */ /* 0x100fe40000004100 */
[----:B------:R-:W-:-:S02]  /*3870*/  @!P1 HADD2.F32 R5, -RZ, R5.H0_H0 ;  /* 0x20000005ff059230 */ /* 0x000fc40000004100 */
[----:B0-----:R-:W-:Y:S01]  /*3880*/  @!P0 FMUL R91, R105, UR6 ;  /* 0x00000006695b8c20 */ /* 0x001fe20008400000 */
[----:B------:R-:W-:Y:S02]  /*3890*/  HADD2.F32 R4, -RZ, R4.H0_H0 ;  /* 0x20000004ff047230 */ /* 0x000fe40000004100 */
[----:B------:R-:W-:Y:S01]  /*38a0*/  @!P4 FMUL R89, R138, UR6 ;  /* 0x000000068a59cc20 */ /* 0x000fe20008400000 */
[----:B-1----:R-:W-:Y:S02]  /*38b0*/  @!P1 FMUL R90, R5, R140 ;  /* 0x0000008c055a9220 */ /* 0x002fe40000400000 */
[----:B------:R-:W-:-:S07]  /*38c0*/  FMUL R105, R4, UR6 ;  /* 0x0000000604697c20 */ /* 0x000fce0008400000 */
.L_x_13989:
[----:B------:R-:W-:Y:S05]  /*38d0*/  BSYNC.RECONVERGENT B0 ;  /* 0x0000000000007941 */ /* 0x000fea0003800200 */
.L_x_13988:
        /* <DEDUP_REMOVED lines=8> */
[-C--:B------:R-:W-:Y:S01]  /*3960*/  ISETP.GE.U32.AND P3, PT, R94, R135.reuse, PT ;  /* 0x000000875e00720c */ /* 0x080fe20003f66070 */
[----:B------:R-:W-:Y:S01]  /*3970*/  IMAD.MOV.U32 R94, RZ, RZ, -0x800000 ;  /* 0xff800000ff5e7424 */ /* 0x000fe200078e00ff */
[----:B------:R-:W-:-:S02]  /*3980*/  ISETP.GE.U32.AND P0, PT, R92, R135, PT ;  /* 0x000000875c00720c */ /* 0x000fc40003f06070 */
        /* <DEDUP_REMOVED lines=11> */
.L_x_13991:
[----:B------:R-:W-:Y:S05]  /*3a40*/  BSYNC.RECONVERGENT B0 ;  /* 0x0000000000007941 */ /* 0x000fea0003800200 */
.L_x_13990:
        /* <DEDUP_REMOVED lines=22> */
.L_x_13993:
[----:B------:R-:W-:Y:S05]  /*3bb0*/  BSYNC.RECONVERGENT B0 ;  /* 0x0000000000007941 */ /* 0x000fea0003800200 */
.L_x_13992:
[-C--:B------:R-:W-:Y:S01]  /*3bc0*/  FSETP.GT.AND P0, PT, R139, R136.reuse, PT ;  /* 0x000000888b00720b */ /* 0x080fe20003f04000 */
[----:B------:R-:W-:Y:S02]  /*3bd0*/  HFMA2 R138, -RZ, RZ, 3.7421875, 0 ;  /* 0x437c0000ff8a7431 */ /* 0x000fe400000001ff */
[----:B------:R-:W-:Y:S01]  /*3be0*/  IMAD.MOV.U32 R135, RZ, RZ, 0x3bbb989d ;  /* 0x3bbb989dff877424 */ /* 0x000fe200078e00ff */
        /* <DEDUP_REMOVED lines=273> */
[C---:B------:R-:W-:Y:S01]  /*4d00*/  FADD R134, -R5.reuse, R134 ;  /* 0x0000008605867221 */ /* 0x040fe20000000100 */
[----:B------:R-:W-:Y:S01]  /*4d10*/  FADD R2, -R5, R0 ;  /* 0x0000000005027221 */ /* 0x000fe20000000100 */
[-C--:B------:R-:W-:Y:S01]  /*4d20*/  FFMA.SAT R3, R142, R135.reuse, 0.5 ;  /* 0x3f0000008e037423 */ /* 0x080fe20000002087 */
[-C--:B------:R-:W-:Y:S01]  /*4d30*/  FFMA.SAT R141, R136, R135.reuse, 0.5 ;  /* 0x3f000000888d7423 */ /* 0x080fe20000002087 */
[-C--:B------:R-:W-:Y:S01]  /*4d40*/  FFMA.SAT R145, R134, R135.reuse, 0.5 ;  /* 0x3f00000086917423 */ /* 0x080fe20000002087 */
[----:B------:R-:W-:Y:S01]  /*4d50*/  FFMA.SAT R149, R2, R135, 0.5 ;  /* 0x3f00000002957423 */ /* 0x000fe20000002087 */
[-C--:B------:R-:W-:Y:S01]  /*4d60*/  FFMA.RM R3, R3, R138.reuse, 12582913 ;  /* 0x4b40000103037423 */ /* 0x080fe2000000408a */
[-C--:B------:R-:W-:Y:S01]  /*4d70*/  FFMA.RM R141, R141, R138.reuse, 12582913 ;  /* 0x4b4000018d8d7423 */ /* 0x080fe2000000408a */
[-C--:B------:R-:W-:Y:S01]  /*4d80*/  FFMA.RM R145, R145, R138.reuse, 12582913 ;  /* 0x4b40000191917423 */ /* 0x080fe2000000408a */
[----:B------:R-:W-:Y:S01]  /*4d90*/  FFMA.RM R149, R149, R138, 12582913 ;  /* 0x4b40000195957423 */ /* 0x000fe2000000408a */
[----:B------:R-:W-:Y:S01]  /*4da0*/  FADD R139, R3, -12583039 ;  /* 0xcb40007f038b7421 */ /* 0x000fe20000000000 */
[----:B------:R-:W-:Y:S01]  /*4db0*/  FADD R143, R141, -12583039 ;  /* 0xcb40007f8d8f7421 */ /* 0x000fe20000000000 */
[----:B------:R-:W-:Y:S01]  /*4dc0*/  FADD R147, R145, -12583039 ;  /* 0xcb40007f91937421 */ /* 0x000fe20000000000 */
[----:B------:R-:W-:Y:S01]  /*4dd0*/  FADD R151, R149, -12583039 ;  /* 0xcb40007f95977421 */ /* 0x000fe20000000000 */
[----:B------:R-:W-:Y:S01]  /*4de0*/  FFMA R139, R142, 1.4426950216293334961, -R139 ;  /* 0x3fb8aa3b8e8b7823 */ /* 0x000fe2000000088b */
[----:B------:R-:W-:Y:S01]  /*4df0*/  FFMA R143, R136, 1.4426950216293334961, -R143 ;  /* 0x3fb8aa3b888f7823 */ /* 0x000fe2000000088f */
[----:B------:R-:W-:Y:S01]  /*4e00*/  FFMA R147, R134, 1.4426950216293334961, -R147 ;  /* 0x3fb8aa3b86937823 */ /* 0x000fe20000000893 */
[----:B------:R-:W-:Y:S01]  /*4e10*/  FFMA R151, R2, 1.4426950216293334961, -R151 ;  /* 0x3fb8aa3b02977823 */ /* 0x000fe20000000897 */
[----:B------:R-:W-:Y:S01]  /*4e20*/  FFMA R139, R142, 1.925963033500011079e-08, R139 ;  /* 0x32a570608e8b7823 */ /* 0x000fe2000000008b */
[----:B------:R-:W-:Y:S01]  /*4e30*/  FFMA R143, R136, 1.925963033500011079e-08, R143 ;  /* 0x32a57060888f7823 */ /* 0x000fe2000000008f */
[----:B------:R-:W-:Y:S01]  /*4e40*/  FFMA R147, R134, 1.925963033500011079e-08, R147 ;  /* 0x32a5706086937823 */ /* 0x000fe20000000093 */
[----:B------:R-:W-:Y:S01]  /*4e50*/  FFMA R151, R2, 1.925963033500011079e-08, R151 ;  /* 0x32a5706002977823 */ /* 0x000fe20000000097 */
[----:B------:R-:W-:Y:S01]  /*4e60*/  SHF.L.U32 R4, R3, 0x17, RZ ;  /* 0x0000001703047819 */ /* 0x000fe200000006ff */
[----:B------:R-:W0:Y:S01]  /*4e70*/  MUFU.EX2 R0, R143 ;  /* 0x0000008f00007308 */ /* 0x000e220000000800 */
[----:B------:R-:W-:-:S02]  /*4e80*/  SHF.L.U32 R3, R141, 0x17, RZ ;  /* 0x000000178d037819 */ /* 0x000fc400000006ff */
[----:B------:R-:W-:Y:S02]  /*4e90*/  SHF.L.U32 R2, R145, 0x17, RZ ;  /* 0x0000001791027819 */ /* 0x000fe400000006ff */
[----:B------:R-:W-:-:S03]  /*4ea0*/  SHF.L.U32 R149, R149, 0x17, RZ ;  /* 0x0000001795957819 */ /* 0x000fc600000006ff */
[----:B------:R-:W1:Y:S08]  /*4eb0*/  MUFU.EX2 R139, R139 ;  /* 0x0000008b008b7308 */ /* 0x000e700000000800 */
[----:B------:R-:W2:Y:S01]  /*4ec0*/  MUFU.EX2 R147, R147 ;  /* 0x0000009300937308 */ /* 0x000ea20000000800 */
[----:B0-----:R-:W-:-:S07]  /*4ed0*/  FMUL R3, R3, R0 ;  /* 0x0000000003037220 */ /* 0x001fce0000400000 */
[----:B------:R-:W0:Y:S01]  /*4ee0*/  MUFU.EX2 R134, R151 ;  /* 0x0000009700867308 */ /* 0x000e220000000800 */
[----:B-1----:R-:W-:-:S04]  /*4ef0*/  FMUL R4, R4, R139 ;  /* 0x0000008b04047220 */ /* 0x002fc80000400000 */
[----:B------:R-:W-:Y:S01]  /*4f00*/  FADD R0, RZ, R4 ;  /* 0x00000004ff007221 */ /* 0x000fe20000000000 */
[----:B--2---:R-:W-:-:S03]  /*4f10*/  FMUL R2, R2, R147 ;  /* 0x0000009302027220 */ /* 0x004fc60000400000 */
[----:B------:R-:W-:-:S04]  /*4f20*/  FADD R139, R0, R3 ;  /* 0x00000003008b7221 */ /* 0x000fc80000000000 */
        /* <DEDUP_REMOVED lines=14> */
.L_x_13994:
        /* <DEDUP_REMOVED lines=21> */
.L_x_13995:
        /* <DEDUP_REMOVED lines=12> */
.L_x_13996:
        /* <DEDUP_REMOVED lines=12> */
.L_x_13997:
        /* <DEDUP_REMOVED lines=12> */
.L_x_13998:
        /* <DEDUP_REMOVED lines=12> */
.L_x_13999:
        /* <DEDUP_REMOVED lines=12> */
.L_x_14000:
        /* <DEDUP_REMOVED lines=12> */
.L_x_14001:
        /* <DEDUP_REMOVED lines=17> */
.L_x_14002:
        /* <DEDUP_REMOVED lines=14> */
.L_x_14003:
        /* <DEDUP_REMOVED lines=12> */
.L_x_14004:
        /* <DEDUP_REMOVED lines=12> */
.L_x_14005:
        /* <DEDUP_REMOVED lines=12> */
.L_x_14006:
        /* <DEDUP_REMOVED lines=12> */
.L_x_14007:
        /* <DEDUP_REMOVED lines=12> */
.L_x_14008:
        /* <DEDUP_REMOVED lines=13> */
.L_x_14009:
        /* <DEDUP_REMOVED lines=17> */
.L_x_14010:
        /* <DEDUP_REMOVED lines=14> */
.L_x_14011:
        /* <DEDUP_REMOVED lines=12> */
.L_x_14012:
        /* <DEDUP_REMOVED lines=12> */
.L_x_14013:
        /* <DEDUP_REMOVED lines=12> */
.L_x_14014:
        /* <DEDUP_REMOVED lines=12> */
.L_x_14015:
        /* <DEDUP_REMOVED lines=12> */
.L_x_14016:
        /* <DEDUP_REMOVED lines=13> */
.L_x_14017:
        /* <DEDUP_REMOVED lines=17> */
.L_x_14018:
        /* <DEDUP_REMOVED lines=14> */
.L_x_14019:
        /* <DEDUP_REMOVED lines=12> */
.L_x_14020:
        /* <DEDUP_REMOVED lines=12> */
.L_x_14021:
        /* <DEDUP_REMOVED lines=12> */
.L_x_14022:
        /* <DEDUP_REMOVED lines=12> */
.L_x_14023:
        /* <DEDUP_REMOVED lines=12> */
.L_x_14024:
        /* <DEDUP_REMOVED lines=13> */
.L_x_14025:
        /* <DEDUP_REMOVED lines=17> */
.L_x_14026:
        /* <DEDUP_REMOVED lines=14> */
.L_x_14027:
        /* <DEDUP_REMOVED lines=12> */
.L_x_14028:
        /* <DEDUP_REMOVED lines=12> */
.L_x_14029:
        /* <DEDUP_REMOVED lines=12> */
.L_x_14030:
        /* <DEDUP_REMOVED lines=12> */
.L_x_14031:
        /* <DEDUP_REMOVED lines=12> */
.L_x_14032:
        /* <DEDUP_REMOVED lines=13> */
.L_x_14033:
        /* <DEDUP_REMOVED lines=17> */
.L_x_14034:
        /* <DEDUP_REMOVED lines=14> */
.L_x_14035:
        /* <DEDUP_REMOVED lines=12> */
.L_x_14036:
        /* <DEDUP_REMOVED lines=12> */
.L_x_14037:
        /* <DEDUP_REMOVED lines=12> */
.L_x_14038:
        /* <DEDUP_REMOVED lines=12> */
.L_x_14039:
        /* <DEDUP_REMOVED lines=12> */
.L_x_14040:
        /* <DEDUP_REMOVED lines=13> */
.L_x_14041:
        /* <DEDUP_REMOVED lines=17> */
.L_x_14042:
        /* <DEDUP_REMOVED lines=14> */
.L_x_14043:
        /* <DEDUP_REMOVED lines=12> */
.L_x_14044:
        /* <DEDUP_REMOVED lines=12> */
.L_x_14045:
        /* <DEDUP_REMOVED lines=12> */
.L_x_14046:
        /* <DEDUP_REMOVED lines=12> */
.L_x_14047:
        /* <DEDUP_REMOVED lines=12> */
.L_x_14048:
        /* <DEDUP_REMOVED lines=13> */
.L_x_14049:
        /* <DEDUP_REMOVED lines=17> */
.L_x_14050:
        /* <DEDUP_REMOVED lines=14> */
.L_x_14051:
        /* <DEDUP_REMOVED lines=12> */
.L_x_14052:
        /* <DEDUP_REMOVED lines=12> */
.L_x_14053:
        /* <DEDUP_REMOVED lines=12> */
.L_x_14054:
        /* <DEDUP_REMOVED lines=12> */
.L_x_14055:
        /* <DEDUP_REMOVED lines=12> */
.L_x_14056:
        /* <DEDUP_REMOVED lines=13> */
.L_x_14057:
        /* <DEDUP_REMOVED lines=17> */
.L_x_14058:
        /* <DEDUP_REMOVED lines=14> */
.L_x_14059:
        /* <DEDUP_REMOVED lines=12> */
.L_x_14060:
        /* <DEDUP_REMOVED lines=12> */
.L_x_14061:
        /* <DEDUP_REMOVED lines=12> */
.L_x_14062:
        /* <DEDUP_REMOVED lines=12> */
.L_x_14063:
        /* <DEDUP_REMOVED lines=12> */
.L_x_14064:
        /* <DEDUP_REMOVED lines=13> */
.L_x_14065:
        /* <DEDUP_REMOVED lines=17> */
.L_x_14066:
        /* <DEDUP_REMOVED lines=14> */
.L_x_14067:
        /* <DEDUP_REMOVED lines=12> */
.L_x_14068:
        /* <DEDUP_REMOVED lines=12> */
.L_x_14069:
        /* <DEDUP_REMOVED lines=12> */
.L_x_14070:
        /* <DEDUP_REMOVED lines=12> */
.L_x_14071:
        /* <DEDUP_REMOVED lines=12> */
.L_x_14072:
        /* <DEDUP_REMOVED lines=13> */
.L_x_14073:
        /* <DEDUP_REMOVED lines=17> */
.L_x_14074:
        /* <DEDUP_REMOVED lines=14> */
.L_x_14075:
        /* <DEDUP_REMOVED lines=12> */
.L_x_14076:
        /* <DEDUP_REMOVED lines=12> */
.L_x_14077:
        /* <DEDUP_REMOVED lines=12> */
.L_x_14078:
        /* <DEDUP_REMOVED lines=12> */
.L_x_14079:
        /* <DEDUP_REMOVED lines=12> */
.L_x_14080:
        /* <DEDUP_REMOVED lines=13> */
.L_x_14081:
        /* <DEDUP_REMOVED lines=17> */
.L_x_14082:
        /* <DEDUP_REMOVED lines=14> */
.L_x_14083:
        /* <DEDUP_REMOVED lines=12> */
.L_x_14084:
        /* <DEDUP_REMOVED lines=12> */
.L_x_14085:
        /* <DEDUP_REMOVED lines=12> */
.L_x_14086:
        /* <DEDUP_REMOVED lines=12> */
.L_x_14087:
        /* <DEDUP_REMOVED lines=12> */
.L_x_14088:
        /* <DEDUP_REMOVED lines=13> */
.L_x_14089:
        /* <DEDUP_REMOVED lines=17> */
.L_x_14090:
        /* <DEDUP_REMOVED lines=14> */
.L_x_14091:
        /* <DEDUP_REMOVED lines=12> */
.L_x_14092:
        /* <DEDUP_REMOVED lines=12> */
.L_x_14093:
        /* <DEDUP_REMOVED lines=12> */
.L_x_14094:
        /* <DEDUP_REMOVED lines=12> */
.L_x_14095:
        /* <DEDUP_REMOVED lines=12> */
.L_x_14096:
        /* <DEDUP_REMOVED lines=13> */
.L_x_14097:
        /* <DEDUP_REMOVED lines=17> */
.L_x_14098:
        /* <DEDUP_REMOVED lines=14> */
.L_x_14099:
        /* <DEDUP_REMOVED lines=12> */
.L_x_14100:
        /* <DEDUP_REMOVED lines=12> */
.L_x_14101:
        /* <DEDUP_REMOVED lines=12> */
.L_x_14102:
        /* <DEDUP_REMOVED lines=12> */
.L_x_14103:
        /* <DEDUP_REMOVED lines=14> */
.L_x_14104:
        /* <DEDUP_REMOVED lines=13> */
.L_x_14105:
        /* <DEDUP_REMOVED lines=13> */
.L_x_14106:
        /* <DEDUP_REMOVED lines=12> */
.L_x_14107:
        /* <DEDUP_REMOVED lines=12> */
.L_x_14108:
        /* <DEDUP_REMOVED lines=12> */
.L_x_14109:
        /* <DEDUP_REMOVED lines=12> */
.L_x_14110:
        /* <DEDUP_REMOVED lines=12> */
.L_x_14111:
        /* <DEDUP_REMOVED lines=11> */
.L_x_14112:
        /* <DEDUP_REMOVED lines=11> */
.L_x_14113:
        /* <DEDUP_REMOVED lines=11> */
.L_x_14114:
        /* <DEDUP_REMOVED lines=11> */
.L_x_14115:
        /* <DEDUP_REMOVED lines=11> */
.L_x_14116:
        /* <DEDUP_REMOVED lines=11> */
.L_x_14117:
        /* <DEDUP_REMOVED lines=26> */
[----:B------:R-:W-:Y:S05]  /*b4d0*/  CALL.REL.NOINC `($__internal_17_$__cuda_sm3x_div_rn_noftz_f32_slowpath) ;  /* 0x000000bc00347944 */ /* 0x000fea0003c00000 */
.L_x_14121:
[----:B------:R-:W-:Y:S05]  /*b4e0*/  BSYNC.RECONVERGENT B3 ;  /* 0x0000000000037941 */ /* 0x000fea0003800200 */
.L_x_14120:
[----:B------:R-:W0:Y:S01]  /*b4f0*/  S2R R8, SR_TID.X ;  /* 0x0000000000087919 */ /* 0x000e220000002100 */
[----:B------:R-:W1:Y:S01]  /*b500*/  S2UR UR6, SR_CTAID.X ;  /* 0x00000000000679c3 */ /* 0x000e620000002500 */
[----:B------:R-:W-:Y:S01]  /*b510*/  BSSY.RECONVERGENT B3, `(.L_x_14122) ;  /* 0x0000017000037945 */ /* 0x000fe20003800200 */
[----:B------:R-:W-:Y:S02]  /*b520*/  F2FP.F16.F32.PACK_AB R139, RZ, R135 ;  /* 0x00000087ff8b723e */ /* 0x000fe400000000ff */
        /* <DEDUP_REMOVED lines=15> */
[----:B------:R-:W-:Y:S05]  /*b620*/  CALL.REL.NOINC `($__internal_17_$__cuda_sm3x_div_rn_noftz_f32_slowpath) ;  /* 0x000000b800e07944 */ /* 0x000fea0003c00000 */
.L_x_14125:
[----:B------:R-:W-:Y:S05]  /*b630*/  BSYNC.RECONVERGENT B4 ;  /* 0x0000000000047941 */ /* 0x000fea0003800200 */
.L_x_14124:
[----:B------:R-:W-:-:S04]  /*b640*/  F2FP.F16.F32.PACK_AB R135, RZ, R135 ;  /* 0x00000087ff87723e */ /* 0x000fc800000000ff */
[----:B------:R-:W-:Y:S01]  /*b650*/  PRMT R139, R139, 0x5410, R135 ;  /* 0x000054108b8b7816 */ /* 0x000fe20000000087 */
[----:B------:R-:W-:Y:S06]  /*b660*/  BRA `(.L_x_14126) ;  /* 0x0000000000047947 */ /* 0x000fec0003800000 */
.L_x_14123:
[----:B------:R-:W-:-:S07]  /*b670*/  PRMT R139, R139, 0x5410, RZ ;  /* 0x000054108b8b7816 */ /* 0x000fce00000000ff */
.L_x_14126:
[----:B------:R-:W-:Y:S05]  /*b680*/  BSYNC.RECONVERGENT B3 ;  /* 0x0000000000037941 */ /* 0x000fea0003800200 */
.L_x_14122:
        /* <DEDUP_REMOVED lines=17> */
[----:B------:R-:W-:Y:S05]  /*b7a0*/  CALL.REL.NOINC `($__internal_17_$__cuda_sm3x_div_rn_noftz_f32_slowpath) ;  /* 0x000000b800807944 */ /* 0x000fea0003c00000 */
.L_x_14130:
[----:B------:R-:W-:Y:S05]  /*b7b0*/  BSYNC.RECONVERGENT B4 ;  /* 0x0000000000047941 */ /* 0x000fea0003800200 */
.L_x_14129:
[----:B------:R-:W-:Y:S01]  /*b7c0*/  F2FP.F16.F32.PACK_AB R2, RZ, R135 ;  /* 0x00000087ff02723e */ /* 0x000fe200000000ff */
[----:B------:R-:W-:Y:S06]  /*b7d0*/  BRA `(.L_x_14131) ;  /* 0x0000000000047947 */ /* 0x000fec0003800000 */
.L_x_14128:
[----:B------:R-:W-:-:S07]  /*b7e0*/  PRMT R2, RZ, 0x7610, R2 ;  /* 0x00007610ff027816 */ /* 0x000fce0000000002 */
.L_x_14131:
[----:B------:R-:W-:Y:S05]  /*b7f0*/  BSYNC.RECONVERGENT B3 ;  /* 0x0000000000037941 */ /* 0x000fea0003800200 */
.L_x_14127:
        /* <DEDUP_REMOVED lines=18> */
.L_x_14135:
[----:B------:R-:W-:Y:S05]  /*b920*/  BSYNC.RECONVERGENT B4 ;  /* 0x0000000000047941 */ /* 0x000fea0003800200 */
.L_x_14134:
[----:B------:R-:W-:-:S04]  /*b930*/  F2FP.F16.F32.PACK_AB R135, RZ, R135 ;  /* 0x00000087ff87723e */ /* 0x000fc800000000ff */
[----:B------:R-:W-:Y:S01]  /*b940*/  PRMT R3, R2, 0x5410, R135 ;  /* 0x0000541002037816 */ /* 0x000fe20000000087 */
[----:B------:R-:W-:Y:S06]  /*b950*/  BRA `(.L_x_14136) ;  /* 0x0000000000047947 */ /* 0x000fec0003800000 */
.L_x_14133:
[----:B------:R-:W-:-:S07]  /*b960*/  PRMT R3, R2, 0x5410, RZ ;  /* 0x0000541002037816 */ /* 0x000fce00000000ff */
.L_x_14136:
[----:B------:R-:W-:Y:S05]  /*b970*/  BSYNC.RECONVERGENT B3 ;  /* 0x0000000000037941 */ /* 0x000fea0003800200 */
.L_x_14132:
[----:B------:R-:W-:Y:S01]  /*b980*/  MOV R2, R139 ;  /* 0x0000008b00027202 */ /* 0x000fe20000000f00 */
[----:B------:R-:W-:Y:S06]  /*b990*/  BRA `(.L_x_14137) ;  /* 0x0000000000107947 */ /* 0x000fec0003800000 */
.L_x_14119:
[----:B------:R-:W1:Y:S02]  /*b9a0*/  LDCU UR6, c[0x0][0x39c] ;  /* 0x00007380ff0677ac */ /* 0x000e640008000800 */
[----:B-1----:R-:W-:-:S13]  /*b9b0*/  ISETP.GE.AND P0, PT, R8, UR6, PT ;  /* 0x0000000608007c0c */ /* 0x002fda000bf06270 */
[----:B------:R-:W-:Y:S05]  /*b9c0*/  @P0 EXIT ;  /* 0x000000000000094d */ /* 0x000fea0003800000 */
[----:B------:R-:W-:-:S07]  /*b9d0*/  CS2R R2, SRZ ;  /* 0x0000000000027805 */ /* 0x000fce000001ff00 */
.L_x_14137:
[----:B------:R-:W-:Y:S05]  /*b9e0*/  BSYNC.RECONVERGENT B2 ;  /* 0x0000000000027941 */ /* 0x000fea0003800200 */
.L_x_14118:
[----:B------:R-:W1:Y:S01]  /*b9f0*/  S2UR UR6, SR_CTAID.X ;  /* 0x00000000000679c3 */ /* 0x000e620000002500 */
[----:B------:R2:W-:Y:S01]  /*ba00*/  STG.E.64 desc[UR4][R6.64], R2 ;  /* 0x0000000206007986 */ /* 0x0005e2000c101b04 */
[----:B------:R-:W-:Y:S01]  /*ba10*/  IADD3 R0, PT, PT, R8, 0x80, RZ ;  /* 0x0000008008007810 */ /* 0x000fe20007ffe0ff */
[----:B------:R-:W-:Y:S03]  /*ba20*/  BSSY.RECONVERGENT B2, `(.L_x_14138) ;  /* 0x000005f000027945 */ /* 0x000fe60003800200 */
        /* <DEDUP_REMOVED lines=14> */
[----:B------:R-:W-:Y:S05]  /*bb10*/  CALL.REL.NOINC `($__internal_17_$__cuda_sm3x_div_rn_noftz_f32_slowpath) ;  /* 0x000000b400a47944 */ /* 0x000fea0003c00000 */
.L_x_14141:
[----:B------:R-:W-:Y:S05]  /*bb20*/  BSYNC.RECONVERGENT B3 ;  /* 0x0000000000037941 */ /* 0x000fea0003800200 */
.L_x_14140:
[----:B------:R-:W0:Y:S01]  /*bb30*/  S2UR UR6, SR_CTAID.X ;  /* 0x00000000000679c3 */ /* 0x000e220000002500 */
[----:B------:R-:W-:Y:S01]  /*bb40*/  VIADD R0, R8, 0x81 ;  /* 0x0000008108007836 */ /* 0x000fe20000000000 */
[----:B------:R-:W-:Y:S01]  /*bb50*/  BSSY.RECONVERGENT B3, `(.L_x_14142) ;  /* 0x0000016000037945 */ /* 0x000fe20003800200 */
[----:B------:R-:W-:-:S03]  /*bb60*/  F2FP.F16.F32.PACK_AB R2, RZ, R135 ;  /* 0x00000087ff02723e */ /* 0x000fc600000000ff */
        /* <DEDUP_REMOVED lines=15> */
.L_x_14145:
[----:B------:R-:W-:Y:S05]  /*bc60*/  BSYNC.RECONVERGENT B4 ;  /* 0x0000000000047941 */ /* 0x000fea0003800200 */
.L_x_14144:
[----:B------:R-:W-:-:S04]  /*bc70*/  F2FP.F16.F32.PACK_AB R135, RZ, R135 ;  /* 0x00000087ff87723e */ /* 0x000fc800000000ff */
[----:B------:R-:W-:Y:S01]  /*bc80*/  PRMT R2, R2, 0x5410, R135 ;  /* 0x0000541002027816 */ /* 0x000fe20000000087 */
[----:B------:R-:W-:Y:S06]  /*bc90*/  BRA `(.L_x_14146) ;  /* 0x0000000000047947 */ /* 0x000fec0003800000 */
.L_x_14143:
[----:B------:R-:W-:-:S07]  /*bca0*/  PRMT R2, R2, 0x5410, RZ ;  /* 0x0000541002027816 */ /* 0x000fce00000000ff */
.L_x_14146:
[----:B------:R-:W-:Y:S05]  /*bcb0*/  BSYNC.RECONVERGENT B3 ;  /* 0x0000000000037941 */ /* 0x000fea0003800200 */
.L_x_14142:
        /* <DEDUP_REMOVED lines=18> */
.L_x_14150:
[----:B------:R-:W-:Y:S05]  /*bde0*/  BSYNC.RECONVERGENT B4 ;  /* 0x0000000000047941 */ /* 0x000fea0003800200 */
.L_x_14149:
[----:B------:R-:W-:Y:S01]  /*bdf0*/  F2FP.F16.F32.PACK_AB R0, RZ, R135 ;  /* 0x00000087ff00723e */ /* 0x000fe200000000ff */
[----:B------:R-:W-:Y:S06]  /*be00*/  BRA `(.L_x_14151) ;  /* 0x0000000000047947 */ /* 0x000fec0003800000 */
.L_x_14148:
[----:B------:R-:W-:-:S07]  /*be10*/  PRMT R0, RZ, 0x7610, R0 ;  /* 0x00007610ff007816 */ /* 0x000fce0000000000 */
.L_x_14151:
[----:B------:R-:W-:Y:S05]  /*be20*/  BSYNC.RECONVERGENT B3 ;  /* 0x0000000000037941 */ /* 0x000fea0003800200 */
.L_x_14147:
        /* <DEDUP_REMOVED lines=18> */
.L_x_14155:
[----:B------:R-:W-:Y:S05]  /*bf50*/  BSYNC.RECONVERGENT B4 ;  /* 0x0000000000047941 */ /* 0x000fea0003800200 */
.L_x_14154:
[----:B------:R-:W-:-:S04]  /*bf60*/  F2FP.F16.F32.PACK_AB R135, RZ, R135 ;  /* 0x00000087ff87723e */ /* 0x000fc800000000ff */
[----:B------:R-:W-:Y:S01]  /*bf70*/  PRMT R3, R0, 0x5410, R135 ;  /* 0x0000541000037816 */ /* 0x000fe20000000087 */
[----:B------:R-:W-:Y:S06]  /*bf80*/  BRA `(.L_x_14156) ;  /* 0x0000000000047947 */ /* 0x000fec0003800000 */
.L_x_14153:
[----:B------:R-:W-:-:S07]  /*bf90*/  PRMT R3, R0, 0x5410, RZ ;  /* 0x0000541000037816 */ /* 0x000fce00000000ff */
.L_x_14156:
[----:B------:R-:W-:Y:S05]  /*bfa0*/  BSYNC.RECONVERGENT B3 ;  /* 0x0000000000037941 */ /* 0x000fea0003800200 */
.L_x_14152:
[----:B------:R2:W-:Y:S01]  /*bfb0*/  STG.E.64 desc[UR4][R6.64+0x100], R2 ;  /* 0x0001000206007986 */ /* 0x0005e2000c101b04 */
[----:B------:R-:W-:Y:S05]  /*bfc0*/  BRA `(.L_x_14157) ;  /* 0x0000000000107947 */ /* 0x000fea0003800000 */
.L_x_14139:
[----:B------:R-:W1:Y:S02]  /*bfd0*/  LDCU UR6, c[0x0][0x39c] ;  /* 0x00007380ff0677ac */ /* 0x000e640008000800 */
[----:B-1----:R-:W-:-:S13]  /*bfe0*/  ISETP.GE.AND P0, PT, R0, UR6, PT ;  /* 0x0000000600007c0c */ /* 0x002fda000bf06270 */
[----:B------:R-:W-:Y:S05]  /*bff0*/  @P0 EXIT ;  /* 0x000000000000094d */ /* 0x000fea0003800000 */
[----:B------:R1:W-:Y:S02]  /*c000*/  STG.E.64 desc[UR4][R6.64+0x100], RZ ;  /* 0x000100ff06007986 */ /* 0x0003e4000c101b04 */
.L_x_14157:
[----:B------:R-:W-:Y:S05]  /*c010*/  BSYNC.RECONVERGENT B2 ;  /* 0x0000000000027941 */ /* 0x000fea0003800200 */
.L_x_14138:
[----:B------:R-:W3:Y:S01]  /*c020*/  S2UR UR6, SR_CTAID.X ;  /* 0x00000000000679c3 */ /* 0x000ee20000002500 */
[----:B------:R-:W-:Y:S01]  /*c030*/  IADD3 R0, PT, PT, R8, 0x100, RZ ;  /* 0x0000010008007810 */ /* 0x000fe20007ffe0ff */
[----:B------:R-:W-:Y:S03]  /*c040*/  BSSY.RECONVERGENT B2, `(.L_x_14158) ;  /* 0x000005c000027945 */ /* 0x000fe60003800200 */
        /* <DEDUP_REMOVED lines=14> */
[----:B-1----:R-:W-:Y:S05]  /*c130*/  CALL.REL.NOINC `($__internal_17_$__cuda_sm3x_div_rn_noftz_f32_slowpath) ;  /* 0x000000b0001c7944 */ /* 0x002fea0003c00000 */
.L_x_14161:
[----:B------:R-:W-:Y:S05]  /*c140*/  BSYNC.RECONVERGENT B3 ;  /* 0x0000000000037941 */ /* 0x000fea0003800200 */
.L_x_14160:
[----:B------:R-:W-:Y:S01]  /*c150*/  IADD3 R0, PT, PT, R8, 0x101, RZ ;  /* 0x0000010108007810 */ /* 0x000fe20007ffe0ff */
[----:B------:R-:W-:Y:S01]  /*c160*/  BSSY.RECONVERGENT B3, `(.L_x_14162) ;  /* 0x0000016000037945 */ /* 0x000fe20003800200 */
[----:B------:R-:W-:Y:S02]  /*c170*/  F2FP.F16.F32.PACK_AB R2, RZ, R135 ;  /* 0x00000087ff02723e */ /* 0x000fe400000000ff */
        /* <DEDUP_REMOVED lines=14> */
[----:B-1----:R-:W-:Y:S05]  /*c260*/  CALL.REL.NOINC `($__internal_17_$__cuda_sm3x_div_rn_noftz_f32_slowpath) ;  /* 0x000000ac00d07944 */ /* 0x002fea0003c00000 */
.L_x_14165:
[----:B------:R-:W-:Y:S05]  /*c270*/  BSYNC.RECONVERGENT B4 ;  /* 0x0000000000047941 */ /* 0x000fea0003800200 */
.L_x_14164:
[----:B------:R-:W-:-:S04]  /*c280*/  F2FP.F16.F32.PACK_AB R135, RZ, R135 ;  /* 0x00000087ff87723e */ /* 0x000fc800000000ff */
[----:B------:R-:W-:Y:S01]  /*c290*/  PRMT R2, R2, 0x5410, R135 ;  /* 0x0000541002027816 */ /* 0x000fe20000000087 */
[----:B------:R-:W-:Y:S06]  /*c2a0*/  BRA `(.L_x_14166) ;  /* 0x0000000000047947 */ /* 0x000fec0003800000 */
.L_x_14163:
[----:B------:R-:W-:-:S07]  /*c2b0*/  PRMT R2, R2, 0x5410, RZ ;  /* 0x0000541002027816 */ /* 0x000fce00000000ff */
.L_x_14166:
[----:B------:R-:W-:Y:S05]  /*c2c0*/  BSYNC.RECONVERGENT B3 ;  /* 0x0000000000037941 */ /* 0x000fea0003800200 */
.L_x_14162:
        /* <DEDUP_REMOVED lines=16> */
[----:B-1----:R-:W-:Y:S05]  /*c3d0*/  CALL.REL.NOINC `($__internal_17_$__cuda_sm3x_div_rn_noftz_f32_slowpath) ;  /* 0x000000ac00747944 */ /* 0x002fea0003c00000 */
.L_x_14170:
[----:B------:R-:W-:Y:S05]  /*c3e0*/  BSYNC.RECONVERGENT B4 ;  /* 0x0000000000047941 */ /* 0x000fea0003800200 */
.L_x_14169:
[----:B------:R-:W-:Y:S01]  /*c3f0*/  F2FP.F16.F32.PACK_AB R3, RZ, R135 ;  /* 0x00000087ff03723e */ /* 0x000fe200000000ff */
[----:B------:R-:W-:Y:S06]  /*c400*/  BRA `(.L_x_14171) ;  /* 0x0000000000047947 */ /* 0x000fec0003800000 */
.L_x_14168:
[----:B------:R-:W-:-:S07]  /*c410*/  PRMT R3, RZ, 0x7610, R3 ;  /* 0x00007610ff037816 */ /* 0x000fce0000000003 */
.L_x_14171:
[----:B------:R-:W-:Y:S05]  /*c420*/  BSYNC.RECONVERGENT B3 ;  /* 0x0000000000037941 */ /* 0x000fea0003800200 */
.L_x_14167:
        /* <DEDUP_REMOVED lines=17> */
.L_x_14175:
[----:B------:R-:W-:Y:S05]  /*c540*/  BSYNC.RECONVERGENT B4 ;  /* 0x0000000000047941 */ /* 0x000fea0003800200 */
.L_x_14174:
[----:B------:R-:W-:-:S04]  /*c550*/  F2FP.F16.F32.PACK_AB R135, RZ, R135 ;  /* 0x00000087ff87723e */ /* 0x000fc800000000ff */
[----:B------:R-:W-:Y:S01]  /*c560*/  PRMT R3, R3, 0x5410, R135 ;  /* 0x0000541003037816 */ /* 0x000fe20000000087 */
[----:B------:R-:W-:Y:S06]  /*c570*/  BRA `(.L_x_14176) ;  /* 0x0000000000047947 */ /* 0x000fec0003800000 */
.L_x_14173:
[----:B------:R-:W-:-:S07]  /*c580*/  PRMT R3, R3, 0x5410, RZ ;  /* 0x0000541003037816 */ /* 0x000fce00000000ff */
.L_x_14176:
[----:B------:R-:W-:Y:S05]  /*c590*/  BSYNC.RECONVERGENT B3 ;  /* 0x0000000000037941 */ /* 0x000fea0003800200 */
.L_x_14172:
[----:B------:R4:W-:Y:S01]  /*c5a0*/  STG.E.64 desc[UR4][R6.64+0x200], R2 ;  /* 0x0002000206007986 */ /* 0x0009e2000c101b04 */
[----:B------:R-:W-:Y:S05]  /*c5b0*/  BRA `(.L_x_14177) ;  /* 0x0000000000107947 */ /* 0x000fea0003800000 */
.L_x_14159:
[----:B------:R-:W3:Y:S02]  /*c5c0*/  LDCU UR7, c[0x0][0x39c] ;  /* 0x00007380ff0777ac */ /* 0x000ee40008000800 */
[----:B---3--:R-:W-:-:S13]  /*c5d0*/  ISETP.GE.AND P0, PT, R0, UR7, PT ;  /* 0x0000000700007c0c */ /* 0x008fda000bf06270 */
[----:B------:R-:W-:Y:S05]  /*c5e0*/  @P0 EXIT ;  /* 0x000000000000094d */ /* 0x000fea0003800000 */
[----:B------:R3:W-:Y:S02]  /*c5f0*/  STG.E.64 desc[UR4][R6.64+0x200], RZ ;  /* 0x000200ff06007986 */ /* 0x0007e4000c101b04 */
.L_x_14177:
[----:B------:R-:W-:Y:S05]  /*c600*/  BSYNC.RECONVERGENT B2 ;  /* 0x0000000000027941 */ /* 0x000fea0003800200 */
.L_x_14158:
[----:B------:R-:W-:Y:S01]  /*c610*/  IADD3 R0, PT, PT, R8, 0x180, RZ ;  /* 0x0000018008007810 */ /* 0x000fe20007ffe0ff */
[----:B------:R-:W-:Y:S03]  /*c620*/  BSSY.RECONVERGENT B2, `(.L_x_14178) ;  /* 0x000005c000027945 */ /* 0x000fe60003800200 */
        /* <DEDUP_REMOVED lines=14> */
[----:B-1-3--:R-:W-:Y:S05]  /*c710*/  CALL.REL.NOINC `($__internal_17_$__cuda_sm3x_div_rn_noftz_f32_slowpath) ;  /* 0x000000a800a47944 */ /* 0x00afea0003c00000 */
.L_x_14181:
[----:B------:R-:W-:Y:S05]  /*c720*/  BSYNC.RECONVERGENT B3 ;  /* 0x0000000000037941 */ /* 0x000fea0003800200 */
.L_x_14180:
[----:B------:R-:W-:Y:S01]  /*c730*/  VIADD R0, R8, 0x181 ;  /* 0x0000018108007836 */ /* 0x000fe20000000000 */
[----:B------:R-:W-:Y:S01]  /*c740*/  BSSY.RECONVERGENT B3, `(.L_x_14182) ;  /* 0x0000016000037945 */ /* 0x000fe20003800200 */
[----:B------:R-:W-:-:S03]  /*c750*/  F2FP.F16.F32.PACK_AB R2, RZ, R135 ;  /* 0x00000087ff02723e */ /* 0x000fc600000000ff */
        /* <DEDUP_REMOVED lines=14> */
[----:B-1-3--:R-:W-:Y:S05]  /*c840*/  CALL.REL.NOINC `($__internal_17_$__cuda_sm3x_div_rn_noftz_f32_slowpath) ;  /* 0x000000a800587944 */ /* 0x00afea0003c00000 */
.L_x_14185:
[----:B------:R-:W-:Y:S05]  /*c850*/  BSYNC.RECONVERGENT B4 ;  /* 0x0000000000047941 */ /* 0x000fea0003800200 */
.L_x_14184:
[----:B------:R-:W-:-:S04]  /*c860*/  F2FP.F16.F32.PACK_AB R135, RZ, R135 ;  /* 0x00000087ff87723e */ /* 0x000fc800000000ff */
[----:B------:R-:W-:Y:S01]  /*c870*/  PRMT R2, R2, 0x5410, R135 ;  /* 0x0000541002027816 */ /* 0x000fe20000000087 */
[----:B------:R-:W-:Y:S06]  /*c880*/  BRA `(.L_x_14186) ;  /* 0x0000000000047947 */ /* 0x000fec0003800000 */
.L_x_14183:
[----:B------:R-:W-:-:S07]  /*c890*/  PRMT R2, R2, 0x5410, RZ ;  /* 0x0000541002027816 */ /* 0x000fce00000000ff */
.L_x_14186:
[----:B------:R-:W-:Y:S05]  /*c8a0*/  BSYNC.RECONVERGENT B3 ;  /* 0x0000000000037941 */ /* 0x000fea0003800200 */
.L_x_14182:
        /* <DEDUP_REMOVED lines=17> */
.L_x_14190:
[----:B------:R-:W-:Y:S05]  /*c9c0*/  BSYNC.RECONVERGENT B4 ;  /* 0x0000000000047941 */ /* 0x000fea0003800200 */
.L_x_14189:
[----:B------:R-:W-:Y:S01]  /*c9d0*/  F2FP.F16.F32.PACK_AB R3, RZ, R135 ;  /* 0x00000087ff03723e */ /* 0x000fe200000000ff */
[----:B------:R-:W-:Y:S06]  /*c9e0*/  BRA `(.L_x_14191) ;  /* 0x0000000000047947 */ /* 0x000fec0003800000 */
.L_x_14188:
[----:B------:R-:W-:-:S07]  /*c9f0*/  PRMT R3, RZ, 0x7610, R3 ;  /* 0x00007610ff037816 */ /* 0x000fce0000000003 */
.L_x_14191:
[----:B------:R-:W-:Y:S05]  /*ca00*/  BSYNC.RECONVERGENT B3 ;  /* 0x0000000000037941 */ /* 0x000fea0003800200 */
.L_x_14187:
        /* <DEDUP_REMOVED lines=16> */
[----:B-1-3--:R-:W-:Y:S05]  /*cb10*/  CALL.REL.NOINC `($__internal_17_$__cuda_sm3x_div_rn_noftz_f32_slowpath) ;  /* 0x000000a400a47944 */ /* 0x00afea0003c00000 */
.L_x_14195:
[----:B------:R-:W-:Y:S05]  /*cb20*/  BSYNC.RECONVERGENT B4 ;  /* 0x0000000000047941 */ /* 0x000fea0003800200 */
.L_x_14194:
[----:B------:R-:W-:-:S04]  /*cb30*/  F2FP.F16.F32.PACK_AB R135, RZ, R135 ;  /* 0x00000087ff87723e */ /* 0x000fc800000000ff */
[----:B------:R-:W-:Y:S01]  /*cb40*/  PRMT R3, R3, 0x5410, R135 ;  /* 0x0000541003037816 */ /* 0x000fe20000000087 */
[----:B------:R-:W-:Y:S06]  /*cb50*/  BRA `(.L_x_14196) ;  /* 0x0000000000047947 */ /* 0x000fec0003800000 */
.L_x_14193:
[----:B------:R-:W-:-:S07]  /*cb60*/  PRMT R3, R3, 0x5410, RZ ;  /* 0x0000541003037816 */ /* 0x000fce00000000ff */
.L_x_14196:
[----:B------:R-:W-:Y:S05]  /*cb70*/  BSYNC.RECONVERGENT B3 ;  /* 0x0000000000037941 */ /* 0x000fea0003800200 */
.L_x_14192:
[----:B------:R0:W-:Y:S01]  /*cb80*/  STG.E.64 desc[UR4][R6.64+0x300], R2 ;  /* 0x0003000206007986 */ /* 0x0001e2000c101b04 */
[----:B------:R-:W-:Y:S05]  /*cb90*/  BRA `(.L_x_14197) ;  /* 0x0000000000107947 */ /* 0x000fea0003800000 */
.L_x_14179:
[----:B------:R-:W5:Y:S02]  /*cba0*/  LDCU UR7, c[0x0][0x39c] ;  /* 0x00007380ff0777ac */ /* 0x000f640008000800 */
[----:B-----5:R-:W-:-:S13]  /*cbb0*/  ISETP.GE.AND P0, PT, R0, UR7, PT ;  /* 0x0000000700007c0c */ /* 0x020fda000bf06270 */
[----:B------:R-:W-:Y:S05]  /*cbc0*/  @P0 EXIT ;  /* 0x000000000000094d */ /* 0x000fea0003800000 */
[----:B------:R0:W-:Y:S02]  /*cbd0*/  STG.E.64 desc[UR4][R6.64+0x300], RZ ;  /* 0x000300ff06007986 */ /* 0x0001e4000c101b04 */
.L_x_14197:
[----:B------:R-:W-:Y:S05]  /*cbe0*/  BSYNC.RECONVERGENT B2 ;  /* 0x0000000000027941 */ /* 0x000fea0003800200 */
.L_x_14178:
        /* <DEDUP_REMOVED lines=16> */
[----:B-1-3--:R-:W-:Y:S05]  /*ccf0*/  CALL.REL.NOINC `($__internal_17_$__cuda_sm3x_div_rn_noftz_f32_slowpath) ;  /* 0x000000a4002c7944 */ /* 0x00afea0003c00000 */
.L_x_14201:
[----:B------:R-:W-:Y:S05]  /*cd00*/  BSYNC.RECONVERGENT B3 ;  /* 0x0000000000037941 */ /* 0x000fea0003800200 */
.L_x_14200:
        /* <DEDUP_REMOVED lines=18> */
.L_x_14205:
[----:B------:R-:W-:Y:S05]  /*ce30*/  BSYNC.RECONVERGENT B4 ;  /* 0x0000000000047941 */ /* 0x000fea0003800200 */
.L_x_14204:
[----:B------:R-:W-:-:S04]  /*ce40*/  F2FP.F16.F32.PACK_AB R135, RZ, R135 ;  /* 0x00000087ff87723e */ /* 0x000fc800000000ff */
[----:B------:R-:W-:Y:S01]  /*ce50*/  PRMT R2, R2, 0x5410, R135 ;  /* 0x0000541002027816 */ /* 0x000fe20000000087 */
[----:B------:R-:W-:Y:S06]  /*ce60*/  BRA `(.L_x_14206) ;  /* 0x0000000000047947 */ /* 0x000fec0003800000 */
.L_x_14203:
[----:B------:R-:W-:-:S07]  /*ce70*/  PRMT R2, R2, 0x5410, RZ ;  /* 0x0000541002027816 */ /* 0x000fce00000000ff */
.L_x_14206:
[----:B------:R-:W-:Y:S05]  /*ce80*/  BSYNC.RECONVERGENT B3 ;  /* 0x0000000000037941 */ /* 0x000fea0003800200 */
.L_x_14202:
        /* <DEDUP_REMOVED lines=16> */
[----:B-1-3--:R-:W-:Y:S05]  /*cf90*/  CALL.REL.NOINC `($__internal_17_$__cuda_sm3x_div_rn_noftz_f32_slowpath) ;  /* 0x000000a000847944 */ /* 0x00afea0003c00000 */
.L_x_14210:
[----:B------:R-:W-:Y:S05]  /*cfa0*/  BSYNC.RECONVERGENT B4 ;  /* 0x0000000000047941 */ /* 0x000fea0003800200 */
.L_x_14209:
[----:B------:R-:W-:Y:S01]  /*cfb0*/  F2FP.F16.F32.PACK_AB R3, RZ, R135 ;  /* 0x00000087ff03723e */ /* 0x000fe200000000ff */
[----:B------:R-:W-:Y:S06]  /*cfc0*/  BRA `(.L_x_14211) ;  /* 0x0000000000047947 */ /* 0x000fec0003800000 */
.L_x_14208:
[----:B------:R-:W-:-:S07]  /*cfd0*/  PRMT R3, RZ, 0x7610, R3 ;  /* 0x00007610ff037816 */ /* 0x000fce0000000003 */
.L_x_14211:
[----:B------:R-:W-:Y:S05]  /*cfe0*/  BSYNC.RECONVERGENT B3 ;  /* 0x0000000000037941 */ /* 0x000fea0003800200 */
.L_x_14207:
        /* <DEDUP_REMOVED lines=17> */
.L_x_14215:
[----:B------:R-:W-:Y:S05]  /*d100*/  BSYNC.RECONVERGENT B4 ;  /* 0x0000000000047941 */ /* 0x000fea0003800200 */
.L_x_14214:
[----:B------:R-:W-:-:S04]  /*d110*/  F2FP.F16.F32.PACK_AB R135, RZ, R135 ;  /* 0x00000087ff87723e */ /* 0x000fc800000000ff */
[----:B------:R-:W-:Y:S01]  /*d120*/  PRMT R3, R3, 0x5410, R135 ;  /* 0x0000541003037816 */ /* 0x000fe20000000087 */
[----:B------:R-:W-:Y:S06]  /*d130*/  BRA `(.L_x_14216) ;  /* 0x0000000000047947 */ /* 0x000fec0003800000 */
.L_x_14213:
[----:B------:R-:W-:-:S07]  /*d140*/  PRMT R3, R3, 0x5410, RZ ;  /* 0x0000541003037816 */ /* 0x000fce00000000ff */
.L_x_14216:
[----:B------:R-:W-:Y:S05]  /*d150*/  BSYNC.RECONVERGENT B3 ;  /* 0x0000000000037941 */ /* 0x000fea0003800200 */
.L_x_14212:
[----:B------:R0:W-:Y:S01]  /*d160*/  STG.E.64 desc[UR4][R6.64+0x400], R2 ;  /* 0x0004000206007986 */ /* 0x0001e2000c101b04 */
[----:B------:R-:W-:Y:S05]  /*d170*/  BRA `(.L_x_14217) ;  /* 0x0000000000107947 */ /* 0x000fea0003800000 */
.L_x_14199:
[----:B------:R-:W5:Y:S02]  /*d180*/  LDCU UR7, c[0x0][0x39c] ;  /* 0x00007380ff0777ac */ /* 0x000f640008000800 */
[----:B-----5:R-:W-:-:S13]  /*d190*/  ISETP.GE.AND P0, PT, R0, UR7, PT ;  /* 0x0000000700007c0c */ /* 0x020fda000bf06270 */
[----:B------:R-:W-:Y:S05]  /*d1a0*/  @P0 EXIT ;  /* 0x000000000000094d */ /* 0x000fea0003800000 */
[----:B------:R0:W-:Y:S02]  /*d1b0*/  STG.E.64 desc[UR4][R6.64+0x400], RZ ;  /* 0x000400ff06007986 */ /* 0x0001e4000c101b04 */
.L_x_14217:
[----:B------:R-:W-:Y:S05]  /*d1c0*/  BSYNC.RECONVERGENT B2 ;  /* 0x0000000000027941 */ /* 0x000fea0003800200 */
.L_x_14198:
        /* <DEDUP_REMOVED lines=17> */
.L_x_14221:
[----:B------:R-:W-:Y:S05]  /*d2e0*/  BSYNC.RECONVERGENT B3 ;  /* 0x0000000000037941 */ /* 0x000fea0003800200 */
.L_x_14220:
        /* <DEDUP_REMOVED lines=18> */
.L_x_14225:
[----:B------:R-:W-:Y:S05]  /*d410*/  BSYNC.RECONVERGENT B4 ;  /* 0x0000000000047941 */ /* 0x000fea0003800200 */
.L_x_14224:
[----:B------:R-:W-:-:S04]  /*d420*/  F2FP.F16.F32.PACK_AB R135, RZ, R135 ;  /* 0x00000087ff87723e */ /* 0x000fc800000000ff */
[----:B------:R-:W-:Y:S01]  /*d430*/  PRMT R2, R2, 0x5410, R135 ;  /* 0x0000541002027816 */ /* 0x000fe20000000087 */
[----:B------:R-:W-:Y:S06]  /*d440*/  BRA `(.L_x_14226) ;  /* 0x0000000000047947 */ /* 0x000fec0003800000 */
.L_x_14223:
[----:B------:R-:W-:-:S07]  /*d450*/  PRMT R2, R2, 0x5410, RZ ;  /* 0x0000541002027816 */ /* 0x000fce00000000ff */
.L_x_14226:
[----:B------:R-:W-:Y:S05]  /*d460*/  BSYNC.RECONVERGENT B3 ;  /* 0x0000000000037941 */ /* 0x000fea0003800200 */
.L_x_14222:
        /* <DEDUP_REMOVED lines=17> */
.L_x_14230:
[----:B------:R-:W-:Y:S05]  /*d580*/  BSYNC.RECONVERGENT B4 ;  /* 0x0000000000047941 */ /* 0x000fea0003800200 */
.L_x_14229:
[----:B------:R-:W-:Y:S01]  /*d590*/  F2FP.F16.F32.PACK_AB R3, RZ, R135 ;  /* 0x00000087ff03723e */ /* 0x000fe200000000ff */
[----:B------:R-:W-:Y:S06]  /*d5a0*/  BRA `(.L_x_14231) ;  /* 0x0000000000047947 */ /* 0x000fec0003800000 */
.L_x_14228:
[----:B------:R-:W-:-:S07]  /*d5b0*/  PRMT R3, RZ, 0x7610, R3 ;  /* 0x00007610ff037816 */ /* 0x000fce0000000003 */
.L_x_14231:
[----:B------:R-:W-:Y:S05]  /*d5c0*/  BSYNC.RECONVERGENT B3 ;  /* 0x0000000000037941 */ /* 0x000fea0003800200 */
.L_x_14227:
        /* <DEDUP_REMOVED lines=17> */
.L_x_14235:
[----:B------:R-:W-:Y:S05]  /*d6e0*/  BSYNC.RECONVERGENT B4 ;  /* 0x0000000000047941 */ /* 0x000fea0003800200 */
.L_x_14234:
[----:B------:R-:W-:-:S04]  /*d6f0*/  F2FP.F16.F32.PACK_AB R135, RZ, R135 ;  /* 0x00000087ff87723e */ /* 0x000fc800000000ff */
[----:B------:R-:W-:Y:S01]  /*d700*/  PRMT R3, R3, 0x5410, R135 ;  /* 0x0000541003037816 */ /* 0x000fe20000000087 */
[----:B------:R-:W-:Y:S06]  /*d710*/  BRA `(.L_x_14236) ;  /* 0x0000000000047947 */ /* 0x000fec0003800000 */
.L_x_14233:
[----:B------:R-:W-:-:S07]  /*d720*/  PRMT R3, R3, 0x5410, RZ ;  /* 0x0000541003037816 */ /* 0x000fce00000000ff */
.L_x_14236:
[----:B------:R-:W-:Y:S05]  /*d730*/  BSYNC.RECONVERGENT B3 ;  /* 0x0000000000037941 */ /* 0x000fea0003800200 */
.L_x_14232:
[----:B------:R0:W-:Y:S01]  /*d740*/  STG.E.64 desc[UR4][R6.64+0x500], R2 ;  /* 0x0005000206007986 */ /* 0x0001e2000c101b04 */
[----:B------:R-:W-:Y:S05]  /*d750*/  BRA `(.L_x_14237) ;  /* 0x0000000000107947 */ /* 0x000fea0003800000 */
.L_x_14219:
[----:B------:R-:W5:Y:S02]  /*d760*/  LDCU UR7, c[0x0][0x39c] ;  /* 0x00007380ff0777ac */ /* 0x000f640008000800 */
[----:B-----5:R-:W-:-:S13]  /*d770*/  ISETP.GE.AND P0, PT, R0, UR7, PT ;  /* 0x0000000700007c0c */ /* 0x020fda000bf06270 */
[----:B------:R-:W-:Y:S05]  /*d780*/  @P0 EXIT ;  /* 0x000000000000094d */ /* 0x000fea0003800000 */
[----:B------:R0:W-:Y:S02]  /*d790*/  STG.E.64 desc[UR4][R6.64+0x500], RZ ;  /* 0x000500ff06007986 */ /* 0x0001e4000c101b04 */
.L_x_14237:
[----:B------:R-:W-:Y:S05]  /*d7a0*/  BSYNC.RECONVERGENT B2 ;  /* 0x0000000000027941 */ /* 0x000fea0003800200 */
.L_x_14218:
        /* <DEDUP_REMOVED lines=17> */
.L_x_14241:
[----:B------:R-:W-:Y:S05]  /*d8c0*/  BSYNC.RECONVERGENT B3 ;  /* 0x0000000000037941 */ /* 0x000fea0003800200 */
.L_x_14240:
        /* <DEDUP_REMOVED lines=18> */
.L_x_14245:
[----:B------:R-:W-:Y:S05]  /*d9f0*/  BSYNC.RECONVERGENT B4 ;  /* 0x0000000000047941 */ /* 0x000fea0003800200 */
.L_x_14244:
[----:B------:R-:W-:-:S04]  /*da00*/  F2FP.F16.F32.PACK_AB R135, RZ, R135 ;  /* 0x00000087ff87723e */ /* 0x000fc800000000ff */
[----:B------:R-:W-:Y:S01]  /*da10*/  PRMT R2, R2, 0x5410, R135 ;  /* 0x0000541002027816 */ /* 0x000fe20000000087 */
[----:B------:R-:W-:Y:S06]  /*da20*/  BRA `(.L_x_14246) ;  /* 0x0000000000047947 */ /* 0x000fec0003800000 */
.L_x_14243:
[----:B------:R-:W-:-:S07]  /*da30*/  PRMT R2, R2, 0x5410, RZ ;  /* 0x0000541002027816 */ /* 0x000fce00000000ff */
.L_x_14246:
[----:B------:R-:W-:Y:S05]  /*da40*/  BSYNC.RECONVERGENT B3 ;  /* 0x0000000000037941 */ /* 0x000fea0003800200 */
.L_x_14242:
        /* <DEDUP_REMOVED lines=17> */
.L_x_14250:
[----:B------:R-:W-:Y:S05]  /*db60*/  BSYNC.RECONVERGENT B4 ;  /* 0x0000000000047941 */ /* 0x000fea0003800200 */
.L_x_14249:
[----:B------:R-:W-:Y:S01]  /*db70*/  F2FP.F16.F32.PACK_AB R3, RZ, R135 ;  /* 0x00000087ff03723e */ /* 0x000fe200000000ff */
[----:B------:R-:W-:Y:S06]  /*db80*/  BRA `(.L_x_14251) ;  /* 0x0000000000047947 */ /* 0x000fec0003800000 */
.L_x_14248:
[----:B------:R-:W-:-:S07]  /*db90*/  PRMT R3, RZ, 0x7610, R3 ;  /* 0x00007610ff037816 */ /* 0x000fce0000000003 */
.L_x_14251:
[----:B------:R-:W-:Y:S05]  /*dba0*/  BSYNC.RECONVERGENT B3 ;  /* 0x0000000000037941 */ /* 0x000fea0003800200 */
.L_x_14247:
        /* <DEDUP_REMOVED lines=17> */
.L_x_14255:
[----:B------:R-:W-:Y:S05]  /*dcc0*/  BSYNC.RECONVERGENT B4 ;  /* 0x0000000000047941 */ /* 0x000fea0003800200 */
.L_x_14254:
[----:B------:R-:W-:-:S04]  /*dcd0*/  F2FP.F16.F32.PACK_AB R135, RZ, R135 ;  /* 0x00000087ff87723e */ /* 0x000fc800000000ff */
[----:B------:R-:W-:Y:S01]  /*dce0*/  PRMT R3, R3, 0x5410, R135 ;  /* 0x0000541003037816 */ /* 0x000fe20000000087 */
[----:B------:R-:W-:Y:S06]  /*dcf0*/  BRA `(.L_x_14256) ;  /* 0x0000000000047947 */ /* 0x000fec0003800000 */
.L_x_14253:
[----:B------:R-:W-:-:S07]  /*dd00*/  PRMT R3, R3, 0x5410, RZ ;  /* 0x0000541003037816 */ /* 0x000fce00000000ff */
.L_x_14256:
[----:B------:R-:W-:Y:S05]  /*dd10*/  BSYNC.RECONVERGENT B3 ;  /* 0x0000000000037941 */ /* 0x000fea0003800200 */
.L_x_14252:
[----:B------:R0:W-:Y:S01]  /*dd20*/  STG.E.64 desc[UR4][R6.64+0x600], R2 ;  /* 0x0006000206007986 */ /* 0x0001e2000c101b04 */
[----:B------:R-:W-:Y:S05]  /*dd30*/  BRA `(.L_x_14257) ;  /* 0x0000000000107947 */ /* 0x000fea0003800000 */
.L_x_14239:
[----:B------:R-:W5:Y:S02]  /*dd40*/  LDCU UR7, c[0x0][0x39c] ;  /* 0x00007380ff0777ac */ /* 0x000f640008000800 */
[----:B-----5:R-:W-:-:S13]  /*dd50*/  ISETP.GE.AND P0, PT, R0, UR7, PT ;  /* 0x0000000700007c0c */ /* 0x020fda000bf06270 */
[----:B------:R-:W-:Y:S05]  /*dd60*/  @P0 EXIT ;  /* 0x000000000000094d */ /* 0x000fea0003800000 */
[----:B------:R0:W-:Y:S02]  /*dd70*/  STG.E.64 desc[UR4][R6.64+0x600], RZ ;  /* 0x000600ff06007986 */ /* 0x0001e4000c101b04 */
.L_x_14257:
[----:B------:R-:W-:Y:S05]  /*dd80*/  BSYNC.RECONVERGENT B2 ;  /* 0x0000000000027941 */ /* 0x000fea0003800200 */
.L_x_14238:
        /* <DEDUP_REMOVED lines=17> */
.L_x_14261:
[----:B------:R-:W-:Y:S05]  /*dea0*/  BSYNC.RECONVERGENT B3 ;  /* 0x0000000000037941 */ /* 0x000fea0003800200 */
.L_x_14260:
        /* <DEDUP_REMOVED lines=18> */
.L_x_14265:
[----:B------:R-:W-:Y:S05]  /*dfd0*/  BSYNC.RECONVERGENT B4 ;  /* 0x0000000000047941 */ /* 0x000fea0003800200 */
.L_x_14264:
[----:B------:R-:W-:-:S04]  /*dfe0*/  F2FP.F16.F32.PACK_AB R135, RZ, R135 ;  /* 0x00000087ff87723e */ /* 0x000fc800000000ff */
[----:B------:R-:W-:Y:S01]  /*dff0*/  PRMT R2, R2, 0x5410, R135 ;  /* 0x0000541002027816 */ /* 0x000fe20000000087 */
[----:B------:R-:W-:Y:S06]  /*e000*/  BRA `(.L_x_14266) ;  /* 0x0000000000047947 */ /* 0x000fec0003800000 */
.L_x_14263:
[----:B------:R-:W-:-:S07]  /*e010*/  PRMT R2, R2, 0x5410, RZ ;  /* 0x0000541002027816 */ /* 0x000fce00000000ff */
.L_x_14266:
[----:B------:R-:W-:Y:S05]  /*e020*/  BSYNC.RECONVERGENT B3 ;  /* 0x0000000000037941 */ /* 0x000fea0003800200 */
.L_x_14262:
        /* <DEDUP_REMOVED lines=17> */
.L_x_14270:
[----:B------:R-:W-:Y:S05]  /*e140*/  BSYNC.RECONVERGENT B4 ;  /* 0x0000000000047941 */ /* 0x000fea0003800200 */
.L_x_14269:
[----:B------:R-:W-:Y:S01]  /*e150*/  F2FP.F16.F32.PACK_AB R0, RZ, R135 ;  /* 0x00000087ff00723e */ /* 0x000fe200000000ff */
[----:B------:R-:W-:Y:S06]  /*e160*/  BRA `(.L_x_14271) ;  /* 0x0000000000047947 */ /* 0x000fec0003800000 */
.L_x_14268:
[----:B------:R-:W-:-:S07]  /*e170*/  PRMT R0, RZ, 0x7610, R0 ;  /* 0x00007610ff007816 */ /* 0x000fce0000000000 */
.L_x_14271:
[----:B------:R-:W-:Y:S05]  /*e180*/  BSYNC.RECONVERGENT B3 ;  /* 0x0000000000037941 */ /* 0x000fea0003800200 */
.L_x_14267:
        /* <DEDUP_REMOVED lines=17> */
.L_x_14275:
[----:B------:R-:W-:Y:S05]  /*e2a0*/  BSYNC.RECONVERGENT B4 ;  /* 0x0000000000047941 */ /* 0x000fea0003800200 */
.L_x_14274:
[----:B------:R-:W-:-:S04]  /*e2b0*/  F2FP.F16.F32.PACK_AB R135, RZ, R135 ;  /* 0x00000087ff87723e */ /* 0x000fc800000000ff */
[----:B------:R-:W-:Y:S01]  /*e2c0*/  PRMT R3, R0, 0x5410, R135 ;  /* 0x0000541000037816 */ /* 0x000fe20000000087 */
[----:B------:R-:W-:Y:S06]  /*e2d0*/  BRA `(.L_x_14276) ;  /* 0x0000000000047947 */ /* 0x000fec0003800000 */
.L_x_14273:
[----:B------:R-:W-:-:S07]  /*e2e0*/  PRMT R3, R0, 0x5410, RZ ;  /* 0x0000541000037816 */ /* 0x000fce00000000ff */
.L_x_14276:
[----:B------:R-:W-:Y:S05]  /*e2f0*/  BSYNC.RECONVERGENT B3 ;  /* 0x0000000000037941 */ /* 0x000fea0003800200 */
.L_x_14272:
[----:B------:R0:W-:Y:S01]  /*e300*/  STG.E.64 desc[UR4][R6.64+0x700], R2 ;  /* 0x0007000206007986 */ /* 0x0001e2000c101b04 */
[----:B------:R-:W-:Y:S05]  /*e310*/  BRA `(.L_x_14277) ;  /* 0x0000000000107947 */ /* 0x000fea0003800000 */
.L_x_14259:
[----:B------:R-:W5:Y:S02]  /*e320*/  LDCU UR7, c[0x0][0x39c] ;  /* 0x00007380ff0777ac */ /* 0x000f640008000800 */
[----:B-----5:R-:W-:-:S13]  /*e330*/  ISETP.GE.AND P0, PT, R0, UR7, PT ;  /* 0x0000000700007c0c */ /* 0x020fda000bf06270 */
[----:B------:R-:W-:Y:S05]  /*e340*/  @P0 EXIT ;  /* 0x000000000000094d */ /* 0x000fea0003800000 */
[----:B------:R0:W-:Y:S02]  /*e350*/  STG.E.64 desc[UR4][R6.64+0x700], RZ ;  /* 0x000700ff06007986 */ /* 0x0001e4000c101b04 */
.L_x_14277:
[----:B------:R-:W-:Y:S05]  /*e360*/  BSYNC.RECONVERGENT B2 ;  /* 0x0000000000027941 */ /* 0x000fea0003800200 */
.L_x_14258:
        /* <DEDUP_REMOVED lines=17> */
.L_x_14281:
[----:B------:R-:W-:Y:S05]  /*e480*/  BSYNC.RECONVERGENT B3 ;  /* 0x0000000000037941 */ /* 0x000fea0003800200 */
.L_x_14280:
        /* <DEDUP_REMOVED lines=18> */
.L_x_14285:
[----:B------:R-:W-:Y:S05]  /*e5b0*/  BSYNC.RECONVERGENT B4 ;  /* 0x0000000000047941 */ /* 0x000fea0003800200 */
.L_x_14284:
[----:B------:R-:W-:-:S04]  /*e5c0*/  F2FP.F16.F32.PACK_AB R135, RZ, R135 ;  /* 0x00000087ff87723e */ /* 0x000fc800000000ff */
[----:B------:R-:W-:Y:S01]  /*e5d0*/  PRMT R2, R2, 0x5410, R135 ;  /* 0x0000541002027816 */ /* 0x000fe20000000087 */
[----:B------:R-:W-:Y:S06]  /*e5e0*/  BRA `(.L_x_14286) ;  /* 0x0000000000047947 */ /* 0x000fec0003800000 */
.L_x_14283:
[----:B------:R-:W-:-:S07]  /*e5f0*/  PRMT R2, R2, 0x5410, RZ ;  /* 0x0000541002027816 */ /* 0x000fce00000000ff */
.L_x_14286:
[----:B------:R-:W-:Y:S05]  /*e600*/  BSYNC.RECONVERGENT B3 ;  /* 0x0000000000037941 */ /* 0x000fea0003800200 */
.L_x_14282:
        /* <DEDUP_REMOVED lines=17> */
.L_x_14290:
[----:B------:R-:W-:Y:S05]  /*e720*/  BSYNC.RECONVERGENT B4 ;  /* 0x0000000000047941 */ /* 0x000fea0003800200 */
.L_x_14289:
[----:B------:R-:W-:Y:S01]  /*e730*/  F2FP.F16.F32.PACK_AB R0, RZ, R135 ;  /* 0x00000087ff00723e */ /* 0x000fe200000000ff */
[----:B------:R-:W-:Y:S06]  /*e740*/  BRA `(.L_x_14291) ;  /* 0x0000000000047947 */ /* 0x000fec0003800000 */
.L_x_14288:
[----:B------:R-:W-:-:S07]  /*e750*/  PRMT R0, RZ, 0x7610, R0 ;  /* 0x00007610ff007816 */ /* 0x000fce0000000000 */
.L_x_14291:
[----:B------:R-:W-:Y:S05]  /*e760*/  BSYNC.RECONVERGENT B3 ;  /* 0x0000000000037941 */ /* 0x000fea0003800200 */
.L_x_14287:
        /* <DEDUP_REMOVED lines=17> */
.L_x_14295:
[----:B------:R-:W-:Y:S05]  /*e880*/  BSYNC.RECONVERGENT B4 ;  /* 0x0000000000047941 */ /* 0x000fea0003800200 */
.L_x_14294:
[----:B------:R-:W-:-:S04]  /*e890*/  F2FP.F16.F32.PACK_AB R135, RZ, R135 ;  /* 0x00000087ff87723e */ /* 0x000fc800000000ff */
[----:B------:R-:W-:Y:S01]  /*e8a0*/  PRMT R3, R0, 0x5410, R135 ;  /* 0x0000541000037816 */ /* 0x000fe20000000087 */
[----:B------:R-:W-:Y:S06]  /*e8b0*/  BRA `(.L_x_14296) ;  /* 0x0000000000047947 */ /* 0x000fec0003800000 */
.L_x_14293:
[----:B------:R-:W-:-:S07]  /*e8c0*/  PRMT R3, R0, 0x5410, RZ ;  /* 0x0000541000037816 */ /* 0x000fce00000000ff */
.L_x_14296:
[----:B------:R-:W-:Y:S05]  /*e8d0*/  BSYNC.RECONVERGENT B3 ;  /* 0x0000000000037941 */ /* 0x000fea0003800200 */
.L_x_14292:
[----:B------:R0:W-:Y:S01]  /*e8e0*/  STG.E.64 desc[UR4][R6.64+0x800], R2 ;  /* 0x0008000206007986 */ /* 0x0001e2000c101b04 */
[----:B------:R-:W-:Y:S05]  /*e8f0*/  BRA `(.L_x_14297) ;  /* 0x0000000000107947 */ /* 0x000fea0003800000 */
.L_x_14279:
[----:B------:R-:W5:Y:S02]  /*e900*/  LDCU UR7, c[0x0][0x39c] ;  /* 0x00007380ff0777ac */ /* 0x000f640008000800 */
[----:B-----5:R-:W-:-:S13]  /*e910*/  ISETP.GE.AND P0, PT, R0, UR7, PT ;  /* 0x0000000700007c0c */ /* 0x020fda000bf06270 */
[----:B------:R-:W-:Y:S05]  /*e920*/  @P0 EXIT ;  /* 0x000000000000094d */ /* 0x000fea0003800000 */
[----:B------:R0:W-:Y:S02]  /*e930*/  STG.E.64 desc[UR4][R6.64+0x800], RZ ;  /* 0x000800ff06007986 */ /* 0x0001e4000c101b04 */
.L_x_14297:
[----:B------:R-:W-:Y:S05]  /*e940*/  BSYNC.RECONVERGENT B2 ;  /* 0x0000000000027941 */ /* 0x000fea0003800200 */
.L_x_14278:
        /* <DEDUP_REMOVED lines=17> */
.L_x_14301:
[----:B------:R-:W-:Y:S05]  /*ea60*/  BSYNC.RECONVERGENT B3 ;  /* 0x0000000000037941 */ /* 0x000fea0003800200 */
.L_x_14300:
        /* <DEDUP_REMOVED lines=18> */
.L_x_14305:
[----:B------:R-:W-:Y:S05]  /*eb90*/  BSYNC.RECONVERGENT B4 ;  /* 0x0000000000047941 */ /* 0x000fea0003800200 */
.L_x_14304:
[----:B------:R-:W-:-:S04]  /*eba0*/  F2FP.F16.F32.PACK_AB R135, RZ, R135 ;  /* 0x00000087ff87723e */ /* 0x000fc800000000ff */
[----:B------:R-:W-:Y:S01]  /*ebb0*/  PRMT R2, R2, 0x5410, R135 ;  /* 0x0000541002027816 */ /* 0x000fe20000000087 */
[----:B------:R-:W-:Y:S06]  /*ebc0*/  BRA `(.L_x_14306) ;  /* 0x0000000000047947 */ /* 0x000fec0003800000 */
.L_x_14303:
[----:B------:R-:W-:-:S07]  /*ebd0*/  PRMT R2, R2, 0x5410, RZ ;  /* 0x0000541002027816 */ /* 0x000fce00000000ff */
.L_x_14306:
[----:B------:R-:W-:Y:S05]  /*ebe0*/  BSYNC.RECONVERGENT B3 ;  /* 0x0000000000037941 */ /* 0x000fea0003800200 */
.L_x_14302:
        /* <DEDUP_REMOVED lines=17> */
.L_x_14310:
[----:B------:R-:W-:Y:S05]  /*ed00*/  BSYNC.RECONVERGENT B4 ;  /* 0x0000000000047941 */ /* 0x000fea0003800200 */
.L_x_14309:
[----:B------:R-:W-:Y:S01]  /*ed10*/  F2FP.F16.F32.PACK_AB R0, RZ, R135 ;  /* 0x00000087ff00723e */ /* 0x000fe200000000ff */
[----:B------:R-:W-:Y:S06]  /*ed20*/  BRA `(.L_x_14311) ;  /* 0x0000000000047947 */ /* 0x000fec0003800000 */
.L_x_14308:
[----:B------:R-:W-:-:S07]  /*ed30*/  PRMT R0, RZ, 0x7610, R0 ;  /* 0x00007610ff007816 */ /* 0x000fce0000000000 */
.L_x_14311:
[----:B------:R-:W-:Y:S05]  /*ed40*/  BSYNC.RECONVERGENT B3 ;  /* 0x0000000000037941 */ /* 0x000fea0003800200 */
.L_x_14307:
        /* <DEDUP_REMOVED lines=17> */
.L_x_14315:
[----:B------:R-:W-:Y:S05]  /*ee60*/  BSYNC.RECONVERGENT B4 ;  /* 0x0000000000047941 */ /* 0x000fea0003800200 */
.L_x_14314:
[----:B------:R-:W-:-:S04]  /*ee70*/  F2FP.F16.F32.PACK_AB R135, RZ, R135 ;  /* 0x00000087ff87723e */ /* 0x000fc800000000ff */
[----:B------:R-:W-:Y:S01]  /*ee80*/  PRMT R3, R0, 0x5410, R135 ;  /* 0x0000541000037816 */ /* 0x000fe20000000087 */
[----:B------:R-:W-:Y:S06]  /*ee90*/  BRA `(.L_x_14316) ;  /* 0x0000000000047947 */ /* 0x000fec0003800000 */
.L_x_14313:
[----:B------:R-:W-:-:S07]  /*eea0*/  PRMT R3, R0, 0x5410, RZ ;  /* 0x0000541000037816 */ /* 0x000fce00000000ff */
.L_x_14316:
[----:B------:R-:W-:Y:S05]  /*eeb0*/  BSYNC.RECONVERGENT B3 ;  /* 0x0000000000037941 */ /* 0x000fea0003800200 */
.L_x_14312:
[----:B------:R0:W-:Y:S01]  /*eec0*/  STG.E.64 desc[UR4][R6.64+0x900], R2 ;  /* 0x0009000206007986 */ /* 0x0001e2000c101b04 */
[----:B------:R-:W-:Y:S05]  /*eed0*/  BRA `(.L_x_14317) ;  /* 0x0000000000107947 */ /* 0x000fea0003800000 */
.L_x_14299:
[----:B------:R-:W5:Y:S02]  /*eee0*/  LDCU UR7, c[0x0][0x39c] ;  /* 0x00007380ff0777ac */ /* 0x000f640008000800 */
[----:B-----5:R-:W-:-:S13]  /*eef0*/  ISETP.GE.AND P0, PT, R0, UR7, PT ;  /* 0x0000000700007c0c */ /* 0x020fda000bf06270 */
[----:B------:R-:W-:Y:S05]  /*ef00*/  @P0 EXIT ;  /* 0x000000000000094d */ /* 0x000fea0003800000 */
[----:B------:R0:W-:Y:S02]  /*ef10*/  STG.E.64 desc[UR4][R6.64+0x900], RZ ;  /* 0x000900ff06007986 */ /* 0x0001e4000c101b04 */
.L_x_14317:
[----:B------:R-:W-:Y:S05]  /*ef20*/  BSYNC.RECONVERGENT B2 ;  /* 0x0000000000027941 */ /* 0x000fea0003800200 */
.L_x_14298:
        /* <DEDUP_REMOVED lines=17> */
.L_x_14321:
[----:B------:R-:W-:Y:S05]  /*f040*/  BSYNC.RECONVERGENT B3 ;  /* 0x0000000000037941 */ /* 0x000fea0003800200 */
.L_x_14320:
        /* <DEDUP_REMOVED lines=18> */
.L_x_14325:
[----:B------:R-:W-:Y:S05]  /*f170*/  BSYNC.RECONVERGENT B4 ;  /* 0x0000000000047941 */ /* 0x000fea0003800200 */
.L_x_14324:
[----:B------:R-:W-:-:S04]  /*f180*/  F2FP.F16.F32.PACK_AB R135, RZ, R135 ;  /* 0x00000087ff87723e */ /* 0x000fc800000000ff */
[----:B------:R-:W-:Y:S01]  /*f190*/  PRMT R58, R2, 0x5410, R135 ;  /* 0x00005410023a7816 */ /* 0x000fe20000000087 */
[----:B------:R-:W-:Y:S06]  /*f1a0*/  BRA `(.L_x_14326) ;  /* 0x0000000000047947 */ /* 0x000fec0003800000 */
.L_x_14323:
[----:B------:R-:W-:-:S07]  /*f1b0*/  PRMT R58, R2, 0x5410, RZ ;  /* 0x00005410023a7816 */ /* 0x000fce00000000ff */
.L_x_14326:
[----:B------:R-:W-:Y:S05]  /*f1c0*/  BSYNC.RECONVERGENT B3 ;  /* 0x0000000000037941 */ /* 0x000fea0003800200 */
.L_x_14322:
        /* <DEDUP_REMOVED lines=17> */
.L_x_14330:
[----:B------:R-:W-:Y:S05]  /*f2e0*/  BSYNC.RECONVERGENT B4 ;  /* 0x0000000000047941 */ /* 0x000fea0003800200 */
.L_x_14329:
[----:B------:R-:W-:Y:S01]  /*f2f0*/  F2FP.F16.F32.PACK_AB R0, RZ, R135 ;  /* 0x00000087ff00723e */ /* 0x000fe200000000ff */
[----:B------:R-:W-:Y:S06]  /*f300*/  BRA `(.L_x_14331) ;  /* 0x0000000000047947 */ /* 0x000fec0003800000 */
.L_x_14328:
[----:B------:R-:W-:-:S07]  /*f310*/  PRMT R0, RZ, 0x7610, R0 ;  /* 0x00007610ff007816 */ /* 0x000fce0000000000 */
.L_x_14331:
[----:B------:R-:W-:Y:S05]  /*f320*/  BSYNC.RECONVERGENT B3 ;  /* 0x0000000000037941 */ /* 0x000fea0003800200 */
.L_x_14327:
        /* <DEDUP_REMOVED lines=17> */
.L_x_14335:
[----:B------:R-:W-:Y:S05]  /*f440*/  BSYNC.RECONVERGENT B4 ;  /* 0x0000000000047941 */ /* 0x000fea0003800200 */
.L_x_14334:
[----:B------:R-:W-:-:S04]  /*f450*/  F2FP.F16.F32.PACK_AB R135, RZ, R135 ;  /* 0x00000087ff87723e */ /* 0x000fc800000000ff */
[----:B------:R-:W-:Y:S01]  /*f460*/  PRMT R3, R0, 0x5410, R135 ;  /* 0x0000541000037816 */ /* 0x000fe20000000087 */
[----:B------:R-:W-:Y:S06]  /*f470*/  BRA `(.L_x_14336) ;  /* 0x0000000000047947 */ /* 0x000fec0003800000 */
.L_x_14333:
[----:B------:R-:W-:-:S07]  /*f480*/  PRMT R3, R0, 0x5410, RZ ;  /* 0x0000541000037816 */ /* 0x000fce00000000ff */
.L_x_14336:
[----:B------:R-:W-:Y:S05]  /*f490*/  BSYNC.RECONVERGENT B3 ;  /* 0x0000000000037941 */ /* 0x000fea0003800200 */
.L_x_14332:
[----:B------:R-:W-:-:S05]  /*f4a0*/  MOV R2, R58 ;  /* 0x0000003a00027202 */ /* 0x000fca0000000f00 */
[----:B------:R0:W-:Y:S01]  /*f4b0*/  STG.E.64 desc[UR4][R6.64+0xa00], R2 ;  /* 0x000a000206007986 */ /* 0x0001e2000c101b04 */
[----:B------:R-:W-:Y:S05]  /*f4c0*/  BRA `(.L_x_14337) ;  /* 0x0000000000107947 */ /* 0x000fea0003800000 */
.L_x_14319:
[----:B------:R-:W5:Y:S02]  /*f4d0*/  LDCU UR7, c[0x0][0x39c] ;  /* 0x00007380ff0777ac */ /* 0x000f640008000800 */
[----:B-----5:R-:W-:-:S13]  /*f4e0*/  ISETP.GE.AND P0, PT, R0, UR7, PT ;  /* 0x0000000700007c0c */ /* 0x020fda000bf06270 */
[----:B------:R-:W-:Y:S05]  /*f4f0*/  @P0 EXIT ;  /* 0x000000000000094d */ /* 0x000fea0003800000 */
[----:B------:R0:W-:Y:S02]  /*f500*/  STG.E.64 desc[UR4][R6.64+0xa00], RZ ;  /* 0x000a00ff06007986 */ /* 0x0001e4000c101b04 */
.L_x_14337:
[----:B------:R-:W-:Y:S05]  /*f510*/  BSYNC.RECONVERGENT B2 ;  /* 0x0000000000027941 */ /* 0x000fea0003800200 */
.L_x_14318:
        /* <DEDUP_REMOVED lines=16> */
[----:B-1-3--:R-:W-:Y:S05]  /*f620*/  CALL.REL.NOINC `($__internal_17_$__cuda_sm3x_div_rn_noftz_f32_slowpath) ;  /* 0x0000007800e07944 */ /* 0x00afea0003c00000 */
.L_x_14341:
[----:B------:R-:W-:Y:S05]  /*f630*/  BSYNC.RECONVERGENT B3 ;  /* 0x0000000000037941 */ /* 0x000fea0003800200 */
.L_x_14340:
        /* <DEDUP_REMOVED lines=18> */
.L_x_14345:
[----:B------:R-:W-:Y:S05]  /*f760*/  BSYNC.RECONVERGENT B4 ;  /* 0x0000000000047941 */ /* 0x000fea0003800200 */
.L_x_14344:
[----:B------:R-:W-:-:S04]  /*f770*/  F2FP.F16.F32.PACK_AB R135, RZ, R135 ;  /* 0x00000087ff87723e */ /* 0x000fc800000000ff */
[----:B------:R-:W-:Y:S01]  /*f780*/  PRMT R54, R2, 0x5410, R135 ;  /* 0x0000541002367816 */ /* 0x000fe20000000087 */
[----:B------:R-:W-:Y:S06]  /*f790*/  BRA `(.L_x_14346) ;  /* 0x0000000000047947 */ /* 0x000fec0003800000 */
.L_x_14343:
[----:B------:R-:W-:-:S07]  /*f7a0*/  PRMT R54, R2, 0x5410, RZ ;  /* 0x0000541002367816 */ /* 0x000fce00000000ff */
.L_x_14346:
[----:B------:R-:W-:Y:S05]  /*f7b0*/  BSYNC.RECONVERGENT B3 ;  /* 0x0000000000037941 */ /* 0x000fea0003800200 */
.L_x_14342:
        /* <DEDUP_REMOVED lines=17> */
.L_x_14350:
[----:B------:R-:W-:Y:S05]  /*f8d0*/  BSYNC.RECONVERGENT B4 ;  /* 0x0000000000047941 */ /* 0x000fea0003800200 */
.L_x_14349:
[----:B------:R-:W-:Y:S01]  /*f8e0*/  F2FP.F16.F32.PACK_AB R0, RZ, R135 ;  /* 0x00000087ff00723e */ /* 0x000fe200000000ff */
[----:B------:R-:W-:Y:S06]  /*f8f0*/  BRA `(.L_x_14351) ;  /* 0x0000000000047947 */ /* 0x000fec0003800000 */
.L_x_14348:
[----:B------:R-:W-:-:S07]  /*f900*/  PRMT R0, RZ, 0x7610, R0 ;  /* 0x00007610ff007816 */ /* 0x000fce0000000000 */
.L_x_14351:
[----:B------:R-:W-:Y:S05]  /*f910*/  BSYNC.RECONVERGENT B3 ;  /* 0x0000000000037941 */ /* 0x000fea0003800200 */
.L_x_14347:
        /* <DEDUP_REMOVED lines=17> */
.L_x_14355:
[----:B------:R-:W-:Y:S05]  /*fa30*/  BSYNC.RECONVERGENT B4 ;  /* 0x0000000000047941 */ /* 0x000fea0003800200 */
.L_x_14354:
[----:B------:R-:W-:-:S04]  /*fa40*/  F2FP.F16.F32.PACK_AB R135, RZ, R135 ;  /* 0x00000087ff87723e */ /* 0x000fc800000000ff */
[----:B------:R-:W-:Y:S01]  /*fa50*/  PRMT R3, R0, 0x5410, R135 ;  /* 0x0000541000037816 */ /* 0x000fe20000000087 */
[----:B------:R-:W-:Y:S06]  /*fa60*/  BRA `(.L_x_14356) ;  /* 0x0000000000047947 */ /* 0x000fec0003800000 */
.L_x_14353:
[----:B------:R-:W-:-:S07]  /*fa70*/  PRMT R3, R0, 0x5410, RZ ;  /* 0x0000541000037816 */ /* 0x000fce00000000ff */
.L_x_14356:
[----:B------:R-:W-:Y:S05]  /*fa80*/  BSYNC.RECONVERGENT B3 ;  /* 0x0000000000037941 */ /* 0x000fea0003800200 */
.L_x_14352:
[----:B------:R-:W-:-:S05]  /*fa90*/  MOV R2, R54 ;  /* 0x0000003600027202 */ /* 0x000fca0000000f00 */
[----:B------:R0:W-:Y:S01]  /*faa0*/  STG.E.64 desc[UR4][R6.64+0xb00], R2 ;  /* 0x000b000206007986 */ /* 0x0001e2000c101b04 */
[----:B------:R-:W-:Y:S05]  /*fab0*/  BRA `(.L_x_14357) ;  /* 0x0000000000107947 */ /* 0x000fea0003800000 */
.L_x_14339:
[----:B------:R-:W5:Y:S02]  /*fac0*/  LDCU UR7, c[0x0][0x39c] ;  /* 0x00007380ff0777ac */ /* 0x000f640008000800 */
[----:B-----5:R-:W-:-:S13]  /*fad0*/  ISETP.GE.AND P0, PT, R0, UR7, PT ;  /* 0x0000000700007c0c */ /* 0x020fda000bf06270 */
[----:B------:R-:W-:Y:S05]  /*fae0*/  @P0 EXIT ;  /* 0x000000000000094d */ /* 0x000fea0003800000 */
[----:B------:R0:W-:Y:S02]  /*faf0*/  STG.E.64 desc[UR4][R6.64+0xb00], RZ ;  /* 0x000b00ff06007986 */ /* 0x0001e4000c101b04 */
.L_x_14357:
[----:B------:R-:W-:Y:S05]  /*fb00*/  BSYNC.RECONVERGENT B2 ;  /* 0x0000000000027941 */ /* 0x000fea0003800200 */
.L_x_14338:
        /* <DEDUP_REMOVED lines=17> */
.L_x_14361:
[----:B------:R-:W-:Y:S05]  /*fc20*/  BSYNC.RECONVERGENT B3 ;  /* 0x0000000000037941 */ /* 0x000fea0003800200 */
.L_x_14360:
        /* <DEDUP_REMOVED lines=18> */
.L_x_14365:
[----:B------:R-:W-:Y:S05]  /*fd50*/  BSYNC.RECONVERGENT B4 ;  /* 0x0000000000047941 */ /* 0x000fea0003800200 */
.L_x_14364:
[----:B------:R-:W-:-:S04]  /*fd60*/  F2FP.F16.F32.PACK_AB R135, RZ, R135 ;  /* 0x00000087ff87723e */ /* 0x000fc800000000ff */
[----:B------:R-:W-:Y:S01]  /*fd70*/  PRMT R12, R12, 0x5410, R135 ;  /* 0x000054100c0c7816 */ /* 0x000fe20000000087 */
[----:B------:R-:W-:Y:S06]  /*fd80*/  BRA `(.L_x_14366) ;  /* 0x0000000000047947 */ /* 0x000fec0003800000 */
.L_x_14363:
[----:B------:R-:W-:-:S07]  /*fd90*/  PRMT R12, R12, 0x5410, RZ ;  /* 0x000054100c0c7816 */ /* 0x000fce00000000ff */
.L_x_14366:
[----:B------:R-:W-:Y:S05]  /*fda0*/  BSYNC.RECONVERGENT B3 ;  /* 0x0000000000037941 */ /* 0x000fea0003800200 */
.L_x_14362:
        /* <DEDUP_REMOVED lines=17> */
.L_x_14370:
[----:B------:R-:W-:Y:S05]  /*fec0*/  BSYNC.RECONVERGENT B4 ;  /* 0x0000000000047941 */ /* 0x000fea0003800200 */
.L_x_14369:
[----:B------:R-:W-:Y:S01]  /*fed0*/  F2FP.F16.F32.PACK_AB R3, RZ, R135 ;  /* 0x00000087ff03723e */ /* 0x000fe200000000ff */
[----:B------:R-:W-:Y:S06]  /*fee0*/  BRA `(.L_x_14371) ;  /* 0x0000000000047947 */ /* 0x000fec0003800000 */
.L_x_14368:
[----:B------:R-:W-:-:S07]  /*fef0*/  PRMT R3, RZ, 0x7610, R3 ;  /* 0x00007610ff037816 */ /* 0x000fce0000000003 */
.L_x_14371:
[----:B------:R-:W-:Y:S05]  /*ff00*/  BSYNC.RECONVERGENT B3 ;  /* 0x0000000000037941 */ /* 0x000fea0003800200 */
.L_x_14367:
        /* <DEDUP_REMOVED lines=17> */
.L_x_14375:
[----:B------:R-:W-:Y:S05]  /*10020*/  BSYNC.RECONVERGENT B4 ;  /* 0x0000000000047941 */ /* 0x000fea0003800200 */
.L_x_14374:
[----:B------:R-:W-:-:S04]  /*10030*/  F2FP.F16.F32.PACK_AB R135, RZ, R135 ;  /* 0x00000087ff87723e */ /* 0x000fc800000000ff */
[----:B------:R-:W-:Y:S01]  /*10040*/  PRMT R3, R3, 0x5410, R135 ;  /* 0x0000541003037816 */ /* 0x000fe20000000087 */
[----:B------:R-:W-:Y:S06]  /*10050*/  BRA `(.L_x_14376) ;  /* 0x0000000000047947 */ /* 0x000fec0003800000 */
.L_x_14373:
[----:B------:R-:W-:-:S07]  /*10060*/  PRMT R3, R3, 0x5410, RZ ;  /* 0x0000541003037816 */ /* 0x000fce00000000ff */
.L_x_14376:
[----:B------:R-:W-:Y:S05]  /*10070*/  BSYNC.RECONVERGENT B3 ;  /* 0x0000000000037941 */ /* 0x000fea0003800200 */
.L_x_14372:
[----:B------:R-:W-:-:S05]  /*10080*/  MOV R2, R12 ;  /* 0x0000000c00027202 */ /* 0x000fca0000000f00 */
[----:B------:R0:W-:Y:S01]  /*10090*/  STG.E.64 desc[UR4][R6.64+0xc00], R2 ;  /* 0x000c000206007986 */ /* 0x0001e2000c101b04 */
[----:B------:R-:W-:Y:S05]  /*100a0*/  BRA `(.L_x_14377) ;  /* 0x0000000000107947 */ /* 0x000fea0003800000 */
.L_x_14359:
[----:B------:R-:W5:Y:S02]  /*100b0*/  LDCU UR7, c[0x0][0x39c] ;  /* 0x00007380ff0777ac */ /* 0x000f640008000800 */
[----:B-----5:R-:W-:-:S13]  /*100c0*/  ISETP.GE.AND P0, PT, R0, UR7, PT ;  /* 0x0000000700007c0c */ /* 0x020fda000bf06270 */
[----:B------:R-:W-:Y:S05]  /*100d0*/  @P0 EXIT ;  /* 0x000000000000094d */ /* 0x000fea0003800000 */
[----:B------:R0:W-:Y:S02]  /*100e0*/  STG.E.64 desc[UR4][R6.64+0xc00], RZ ;  /* 0x000c00ff06007986 */ /* 0x0001e4000c101b04 */
.L_x_14377:
[----:B------:R-:W-:Y:S05]  /*100f0*/  BSYNC.RECONVERGENT B2 ;  /* 0x0000000000027941 */ /* 0x000fea0003800200 */
.L_x_14358:
        /* <DEDUP_REMOVED lines=17> */
.L_x_14381:
[----:B------:R-:W-:Y:S05]  /*10210*/  BSYNC.RECONVERGENT B3 ;  /* 0x0000000000037941 */ /* 0x000fea0003800200 */
.L_x_14380:
        /* <DEDUP_REMOVED lines=18> */
.L_x_14385:
[----:B------:R-:W-:Y:S05]  /*10340*/  BSYNC.RECONVERGENT B4 ;  /* 0x0000000000047941 */ /* 0x000fea0003800200 */
.L_x_14384:
[----:B------:R-:W-:-:S04]  /*10350*/  F2FP.F16.F32.PACK_AB R135, RZ, R135 ;  /* 0x00000087ff87723e */ /* 0x000fc800000000ff */
[----:B------:R-:W-:Y:S01]  /*10360*/  PRMT R9, R9, 0x5410, R135 ;  /* 0x0000541009097816 */ /* 0x000fe20000000087 */
[----:B------:R-:W-:Y:S06]  /*10370*/  BRA `(.L_x_14386) ;  /* 0x0000000000047947 */ /* 0x000fec0003800000 */
.L_x_14383:
[----:B------:R-:W-:-:S07]  /*10380*/  PRMT R9, R9, 0x5410, RZ ;  /* 0x0000541009097816 */ /* 0x000fce00000000ff */
.L_x_14386:
[----:B------:R-:W-:Y:S05]  /*10390*/  BSYNC.RECONVERGENT B3 ;  /* 0x0000000000037941 */ /* 0x000fea0003800200 */
.L_x_14382:
        /* <DEDUP_REMOVED lines=17> */
.L_x_14390:
[----:B------:R-:W-:Y:S05]  /*104b0*/  BSYNC.RECONVERGENT B4 ;  /* 0x0000000000047941 */ /* 0x000fea0003800200 */
.L_x_14389:
[----:B------:R-:W-:Y:S01]  /*104c0*/  F2FP.F16.F32.PACK_AB R3, RZ, R135 ;  /* 0x00000087ff03723e */ /* 0x000fe200000000ff */
[----:B------:R-:W-:Y:S06]  /*104d0*/  BRA `(.L_x_14391) ;  /* 0x0000000000047947 */ /* 0x000fec0003800000 */
.L_x_14388:
[----:B------:R-:W-:-:S07]  /*104e0*/  PRMT R3, RZ, 0x7610, R3 ;  /* 0x00007610ff037816 */ /* 0x000fce0000000003 */
.L_x_14391:
[----:B------:R-:W-:Y:S05]  /*104f0*/  BSYNC.RECONVERGENT B3 ;  /* 0x0000000000037941 */ /* 0x000fea0003800200 */
.L_x_14387:
        /* <DEDUP_REMOVED lines=17> */
.L_x_14395:
[----:B------:R-:W-:Y:S05]  /*10610*/  BSYNC.RECONVERGENT B4 ;  /* 0x0000000000047941 */ /* 0x000fea0003800200 */
.L_x_14394:
[----:B------:R-:W-:-:S04]  /*10620*/  F2FP.F16.F32.PACK_AB R135, RZ, R135 ;  /* 0x00000087ff87723e */ /* 0x000fc800000000ff */
[----:B------:R-:W-:Y:S01]  /*10630*/  PRMT R3, R3, 0x5410, R135 ;  /* 0x0000541003037816 */ /* 0x000fe20000000087 */
[----:B------:R-:W-:Y:S06]  /*10640*/  BRA `(.L_x_14396) ;  /* 0x0000000000047947 */ /* 0x000fec0003800000 */
.L_x_14393:
[----:B------:R-:W-:-:S07]  /*10650*/  PRMT R3, R3, 0x5410, RZ ;  /* 0x0000541003037816 */ /* 0x000fce00000000ff */
.L_x_14396:
[----:B------:R-:W-:Y:S05]  /*10660*/  BSYNC.RECONVERGENT B3 ;  /* 0x0000000000037941 */ /* 0x000fea0003800200 */
.L_x_14392:
[----:B------:R-:W-:-:S05]  /*10670*/  MOV R2, R9 ;  /* 0x0000000900027202 */ /* 0x000fca0000000f00 */
[----:B------:R0:W-:Y:S01]  /*10680*/  STG.E.64 desc[UR4][R6.64+0xd00], R2 ;  /* 0x000d000206007986 */ /* 0x0001e2000c101b04 */
[----:B------:R-:W-:Y:S05]  /*10690*/  BRA `(.L_x_14397) ;  /* 0x0000000000107947 */ /* 0x000fea0003800000 */
.L_x_14379:
[----:B------:R-:W5:Y:S02]  /*106a0*/  LDCU UR7, c[0x0][0x39c] ;  /* 0x00007380ff0777ac */ /* 0x000f640008000800 */
[----:B-----5:R-:W-:-:S13]  /*106b0*/  ISETP.GE.AND P0, PT, R0, UR7, PT ;  /* 0x0000000700007c0c */ /* 0x020fda000bf06270 */
[----:B------:R-:W-:Y:S05]  /*106c0*/  @P0 EXIT ;  /* 0x000000000000094d */ /* 0x000fea0003800000 */
[----:B------:R0:W-:Y:S02]  /*106d0*/  STG.E.64 desc[UR4][R6.64+0xd00], RZ ;  /* 0x000d00ff06007986 */ /* 0x0001e4000c101b04 */
.L_x_14397:
[----:B------:R-:W-:Y:S05]  /*106e0*/  BSYNC.RECONVERGENT B2 ;  /* 0x0000000000027941 */ /* 0x000fea0003800200 */
.L_x_14378:
        /* <DEDUP_REMOVED lines=17> */
.L_x_14401:
[----:B------:R-:W-:Y:S05]  /*10800*/  BSYNC.RECONVERGENT B3 ;  /* 0x0000000000037941 */ /* 0x000fea0003800200 */
.L_x_14400:
        /* <DEDUP_REMOVED lines=18> */
.L_x_14405:
[----:B------:R-:W-:Y:S05]  /*10930*/  BSYNC.RECONVERGENT B4 ;  /* 0x0000000000047941 */ /* 0x000fea0003800200 */
.L_x_14404:
[----:B------:R-:W-:-:S04]  /*10940*/  F2FP.F16.F32.PACK_AB R135, RZ, R135 ;  /* 0x00000087ff87723e */ /* 0x000fc800000000ff */
[----:B------:R-:W-:Y:S01]  /*10950*/  PRMT R9, R9, 0x5410, R135 ;  /* 0x0000541009097816 */ /* 0x000fe20000000087 */
[----:B------:R-:W-:Y:S06]  /*10960*/  BRA `(.L_x_14406) ;  /* 0x0000000000047947 */ /* 0x000fec0003800000 */
.L_x_14403:
[----:B------:R-:W-:-:S07]  /*10970*/  PRMT R9, R9, 0x5410, RZ ;  /* 0x0000541009097816 */ /* 0x000fce00000000ff */
.L_x_14406:
[----:B------:R-:W-:Y:S05]  /*10980*/  BSYNC.RECONVERGENT B3 ;  /* 0x0000000000037941 */ /* 0x000fea0003800200 */
.L_x_14402:
        /* <DEDUP_REMOVED lines=17> */
.L_x_14410:
[----:B------:R-:W-:Y:S05]  /*10aa0*/  BSYNC.RECONVERGENT B4 ;  /* 0x0000000000047941 */ /* 0x000fea0003800200 */
.L_x_14409:
[----:B------:R-:W-:Y:S01]  /*10ab0*/  F2FP.F16.F32.PACK_AB R3, RZ, R135 ;  /* 0x00000087ff03723e */ /* 0x000fe200000000ff */
[----:B------:R-:W-:Y:S06]  /*10ac0*/  BRA `(.L_x_14411) ;  /* 0x0000000000047947 */ /* 0x000fec0003800000 */
.L_x_14408:
[----:B------:R-:W-:-:S07]  /*10ad0*/  PRMT R3, RZ, 0x7610, R3 ;  /* 0x00007610ff037816 */ /* 0x000fce0000000003 */
.L_x_14411:
[----:B------:R-:W-:Y:S05]  /*10ae0*/  BSYNC.RECONVERGENT B3 ;  /* 0x0000000000037941 */ /* 0x000fea0003800200 */
.L_x_14407:
        /* <DEDUP_REMOVED lines=17> */
.L_x_14415:
[----:B------:R-:W-:Y:S05]  /*10c00*/  BSYNC.RECONVERGENT B4 ;  /* 0x0000000000047941 */ /* 0x000fea0003800200 */
.L_x_14414:
[----:B------:R-:W-:-:S04]  /*10c10*/  F2FP.F16.F32.PACK_AB R135, RZ, R135 ;  /* 0x00000087ff87723e */ /* 0x000fc800000000ff */
[----:B------:R-:W-:Y:S01]  /*10c20*/  PRMT R3, R3, 0x5410, R135 ;  /* 0x0000541003037816 */ /* 0x000fe20000000087 */
[----:B------:R-:W-:Y:S06]  /*10c30*/  BRA `(.L_x_14416) ;  /* 0x0000000000047947 */ /* 0x000fec0003800000 */
.L_x_14413:
[----:B------:R-:W-:-:S07]  /*10c40*/  PRMT R3, R3, 0x5410, RZ ;  /* 0x0000541003037816 */ /* 0x000fce00000000ff */
.L_x_14416:
[----:B------:R-:W-:Y:S05]  /*10c50*/  BSYNC.RECONVERGENT B3 ;  /* 0x0000000000037941 */ /* 0x000fea0003800200 */
.L_x_14412:
[----:B------:R-:W-:-:S05]  /*10c60*/  MOV R2, R9 ;  /* 0x0000000900027202 */ /* 0x000fca0000000f00 */
[----:B------:R0:W-:Y:S01]  /*10c70*/  STG.E.64 desc[UR4][R6.64+0xe00], R2 ;  /* 0x000e000206007986 */ /* 0x0001e2000c101b04 */
[----:B------:R-:W-:Y:S05]  /*10c80*/  BRA `(.L_x_14417) ;  /* 0x0000000000107947 */ /* 0x000fea0003800000 */
.L_x_14399:
[----:B------:R-:W5:Y:S02]  /*10c90*/  LDCU UR7, c[0x0][0x39c] ;  /* 0x00007380ff0777ac */ /* 0x000f640008000800 */
[----:B-----5:R-:W-:-:S13]  /*10ca0*/  ISETP.GE.AND P0, PT, R0, UR7, PT ;  /* 0x0000000700007c0c */ /* 0x020fda000bf06270 */
[----:B------:R-:W-:Y:S05]  /*10cb0*/  @P0 EXIT ;  /* 0x000000000000094d */ /* 0x000fea0003800000 */
[----:B------:R0:W-:Y:S02]  /*10cc0*/  STG.E.64 desc[UR4][R6.64+0xe00], RZ ;  /* 0x000e00ff06007986 */ /* 0x0001e4000c101b04 */
.L_x_14417:
[----:B------:R-:W-:Y:S05]  /*10cd0*/  BSYNC.RECONVERGENT B2 ;  /* 0x0000000000027941 */ /* 0x000fea0003800200 */
.L_x_14398:
        /* <DEDUP_REMOVED lines=17> */
.L_x_14421:
[----:B------:R-:W-:Y:S05]  /*10df0*/  BSYNC.RECONVERGENT B3 ;  /* 0x0000000000037941 */ /* 0x000fea0003800200 */
.L_x_14420:
        /* <DEDUP_REMOVED lines=18> */
.L_x_14425:
[----:B------:R-:W-:Y:S05]  /*10f20*/  BSYNC.RECONVERGENT B4 ;  /* 0x0000000000047941 */ /* 0x000fea0003800200 */
.L_x_14424:
[----:B------:R-:W-:-:S04]  /*10f30*/  F2FP.F16.F32.PACK_AB R135, RZ, R135 ;  /* 0x00000087ff87723e */ /* 0x000fc800000000ff */
[----:B------:R-:W-:Y:S01]  /*10f40*/  PRMT R9, R9, 0x5410, R135 ;  /* 0x0000541009097816 */ /* 0x000fe20000000087 */
[----:B------:R-:W-:Y:S06]  /*10f50*/  BRA `(.L_x_14426) ;  /* 0x0000000000047947 */ /* 0x000fec0003800000 */
.L_x_14423:
[----:B------:R-:W-:-:S07]  /*10f60*/  PRMT R9, R9, 0x5410, RZ ;  /* 0x0000541009097816 */ /* 0x000fce00000000ff */
.L_x_14426:
[----:B------:R-:W-:Y:S05]  /*10f70*/  BSYNC.RECONVERGENT B3 ;  /* 0x0000000000037941 */ /* 0x000fea0003800200 */
.L_x_14422:
        /* <DEDUP_REMOVED lines=17> */
.L_x_14430:
[----:B------:R-:W-:Y:S05]  /*11090*/  BSYNC.RECONVERGENT B4 ;  /* 0x0000000000047941 */ /* 0x000fea0003800200 */
.L_x_14429:
[----:B------:R-:W-:Y:S01]  /*110a0*/  F2FP.F16.F32.PACK_AB R3, RZ, R135 ;  /* 0x00000087ff03723e */ /* 0x000fe200000000ff */
[----:B------:R-:W-:Y:S06]  /*110b0*/  BRA `(.L_x_14431) ;  /* 0x0000000000047947 */ /* 0x000fec0003800000 */
.L_x_14428:
[----:B------:R-:W-:-:S07]  /*110c0*/  PRMT R3, RZ, 0x7610, R3 ;  /* 0x00007610ff037816 */ /* 0x000fce0000000003 */
.L_x_14431:
[----:B------:R-:W-:Y:S05]  /*110d0*/  BSYNC.RECONVERGENT B3 ;  /* 0x0000000000037941 */ /* 0x000fea0003800200 */
.L_x_14427:
        /* <DEDUP_REMOVED lines=17> */
.L_x_14435:
[----:B------:R-:W-:Y:S05]  /*111f0*/  BSYNC.RECONVERGENT B4 ;  /* 0x0000000000047941 */ /* 0x000fea0003800200 */
.L_x_14434:
[----:B------:R-:W-:-:S04]  /*11200*/  F2FP.F16.F32.PACK_AB R135, RZ, R135 ;  /* 0x00000087ff87723e */ /* 0x000fc800000000ff */
[----:B------:R-:W-:Y:S01]  /*11210*/  PRMT R3, R3, 0x5410, R135 ;  /* 0x0000541003037816 */ /* 0x000fe20000000087 */
[----:B------:R-:W-:Y:S06]  /*11220*/  BRA `(.L_x_14436) ;  /* 0x0000000000047947 */ /* 0x000fec0003800000 */
.L_x_14433:
[----:B------:R-:W-:-:S07]  /*11230*/  PRMT R3, R3, 0x5410, RZ ;  /* 0x0000541003037816 */ /* 0x000fce00000000ff */
.L_x_14436:
[----:B------:R-:W-:Y:S05]  /*11240*/  BSYNC.RECONVERGENT B3 ;  /* 0x0000000000037941 */ /* 0x000fea0003800200 */
.L_x_14432:
[----:B------:R-:W-:-:S05]  /*11250*/  MOV R2, R9 ;  /* 0x0000000900027202 */ /* 0x000fca0000000f00 */
[----:B------:R0:W-:Y:S01]  /*11260*/  STG.E.64 desc[UR4][R6.64+0xf00], R2 ;  /* 0x000f000206007986 */ /* 0x0001e2000c101b04 */
[----:B------:R-:W-:Y:S05]  /*11270*/  BRA `(.L_x_14437) ;  /* 0x0000000000107947 */ /* 0x000fea0003800000 */
.L_x_14419:
[----:B------:R-:W5:Y:S02]  /*11280*/  LDCU UR7, c[0x0][0x39c] ;  /* 0x00007380ff0777ac */ /* 0x000f640008000800 */
[----:B-----5:R-:W-:-:S13]  /*11290*/  ISETP.GE.AND P0, PT, R0, UR7, PT ;  /* 0x0000000700007c0c */ /* 0x020fda000bf06270 */
[----:B------:R-:W-:Y:S05]  /*112a0*/  @P0 EXIT ;  /* 0x000000000000094d */ /* 0x000fea0003800000 */
[----:B------:R0:W-:Y:S02]  /*112b0*/  STG.E.64 desc[UR4][R6.64+0xf00], RZ ;  /* 0x000f00ff06007986 */ /* 0x0001e4000c101b04 */
.L_x_14437:
[----:B------:R-:W-:Y:S05]  /*112c0*/  BSYNC.RECONVERGENT B2 ;  /* 0x0000000000027941 */ /* 0x000fea0003800200 */
.L_x_14418:
        /* <DEDUP_REMOVED lines=16> */
[----:B-1-3--:R-:W-:Y:S05]  /*113d0*/  CALL.REL.NOINC `($__internal_17_$__cuda_sm3x_div_rn_noftz_f32_slowpath) ;  /* 0x0000005c00747944 */ /* 0x00afea0003c00000 */
.L_x_14441:
[----:B------:R-:W-:Y:S05]  /*113e0*/  BSYNC.RECONVERGENT B3 ;  /* 0x0000000000037941 */ /* 0x000fea0003800200 */
.L_x_14440:
        /* <DEDUP_REMOVED lines=18> */
.L_x_14445:
[----:B------:R-:W-:Y:S05]  /*11510*/  BSYNC.RECONVERGENT B4 ;  /* 0x0000000000047941 */ /* 0x000fea0003800200 */
.L_x_14444:
[----:B------:R-:W-:-:S04]  /*11520*/  F2FP.F16.F32.PACK_AB R135, RZ, R135 ;  /* 0x00000087ff87723e */ /* 0x000fc800000000ff */
[----:B------:R-:W-:Y:S01]  /*11530*/  PRMT R9, R9, 0x5410, R135 ;  /* 0x0000541009097816 */ /* 0x000fe20000000087 */
[----:B------:R-:W-:Y:S06]  /*11540*/  BRA `(.L_x_14446) ;  /* 0x0000000000047947 */ /* 0x000fec0003800000 */
.L_x_14443:
[----:B------:R-:W-:-:S07]  /*11550*/  PRMT R9, R9, 0x5410, RZ ;  /* 0x0000541009097816 */ /* 0x000fce00000000ff */
.L_x_14446:
[----:B------:R-:W-:Y:S05]  /*11560*/  BSYNC.RECONVERGENT B3 ;  /* 0x0000000000037941 */ /* 0x000fea0003800200 */
.L_x_14442:
        /* <DEDUP_REMOVED lines=17> */
.L_x_14450:
[----:B------:R-:W-:Y:S05]  /*11680*/  BSYNC.RECONVERGENT B4 ;  /* 0x0000000000047941 */ /* 0x000fea0003800200 */
.L_x_14449:
[----:B------:R-:W-:Y:S01]  /*11690*/  F2FP.F16.F32.PACK_AB R3, RZ, R135 ;  /* 0x00000087ff03723e */ /* 0x000fe200000000ff */
[----:B------:R-:W-:Y:S06]  /*116a0*/  BRA `(.L_x_14451) ;  /* 0x0000000000047947 */ /* 0x000fec0003800000 */
.L_x_14448:
[----:B------:R-:W-:-:S07]  /*116b0*/  PRMT R3, RZ, 0x7610, R3 ;  /* 0x00007610ff037816 */ /* 0x000fce0000000003 */
.L_x_14451:
[----:B------:R-:W-:Y:S05]  /*116c0*/  BSYNC.RECONVERGENT B3 ;  /* 0x0000000000037941 */ /* 0x000fea0003800200 */
.L_x_14447:
        /* <DEDUP_REMOVED lines=17> */
.L_x_14455:
[----:B------:R-:W-:Y:S05]  /*117e0*/  BSYNC.RECONVERGENT B4 ;  /* 0x0000000000047941 */ /* 0x000fea0003800200 */
.L_x_14454:
[----:B------:R-:W-:-:S04]  /*117f0*/  F2FP.F16.F32.PACK_AB R135, RZ, R135 ;  /* 0x00000087ff87723e */ /* 0x000fc800000000ff */
[----:B------:R-:W-:Y:S01]  /*11800*/  PRMT R3, R3, 0x5410, R135 ;  /* 0x0000541003037816 */ /* 0x000fe20000000087 */
[----:B------:R-:W-:Y:S06]  /*11810*/  BRA `(.L_x_14456) ;  /* 0x0000000000047947 */ /* 0x000fec0003800000 */
.L_x_14453:
[----:B------:R-:W-:-:S07]  /*11820*/  PRMT R3, R3, 0x5410, RZ ;  /* 0x0000541003037816 */ /* 0x000fce00000000ff */
.L_x_14456:
[----:B------:R-:W-:Y:S05]  /*11830*/  BSYNC.RECONVERGENT B3 ;  /* 0x0000000000037941 */ /* 0x000fea0003800200 */
.L_x_14452:
[----:B------:R-:W-:-:S05]  /*11840*/  MOV R2, R9 ;  /* 0x0000000900027202 */ /* 0x000fca0000000f00 */
[----:B------:R0:W-:Y:S01]  /*11850*/  STG.E.64 desc[UR4][R6.64+0x1000], R2 ;  /* 0x0010000206007986 */ /* 0x0001e2000c101b04 */
[----:B------:R-:W-:Y:S05]  /*11860*/  BRA `(.L_x_14457) ;  /* 0x0000000000107947 */ /* 0x000fea0003800000 */
.L_x_14439:
[----:B------:R-:W5:Y:S02]  /*11870*/  LDCU UR7, c[0x0][0x39c] ;  /* 0x00007380ff0777ac */ /* 0x000f640008000800 */
[----:B-----5:R-:W-:-:S13]  /*11880*/  ISETP.GE.AND P0, PT, R0, UR7, PT ;  /* 0x0000000700007c0c */ /* 0x020fda000bf06270 */
[----:B------:R-:W-:Y:S05]  /*11890*/  @P0 EXIT ;  /* 0x000000000000094d */ /* 0x000fea0003800000 */
[----:B------:R0:W-:Y:S02]  /*118a0*/  STG.E.64 desc[UR4][R6.64+0x1000], RZ ;  /* 0x001000ff06007986 */ /* 0x0001e4000c101b04 */
.L_x_14457:
[----:B------:R-:W-:Y:S05]  /*118b0*/  BSYNC.RECONVERGENT B2 ;  /* 0x0000000000027941 */ /* 0x000fea0003800200 */
.L_x_14438:
        /* <DEDUP_REMOVED lines=17> */
.L_x_14461:
[----:B------:R-:W-:Y:S05]  /*119d0*/  BSYNC.RECONVERGENT B3 ;  /* 0x0000000000037941 */ /* 0x000fea0003800200 */
.L_x_14460:
        /* <DEDUP_REMOVED lines=18> */
.L_x_14465:
[----:B------:R-:W-:Y:S05]  /*11b00*/  BSYNC.RECONVERGENT B4 ;  /* 0x0000000000047941 */ /* 0x000fea0003800200 */
.L_x_14464:
[----:B------:R-:W-:-:S04]  /*11b10*/  F2FP.F16.F32.PACK_AB R135, RZ, R135 ;  /* 0x00000087ff87723e */ /* 0x000fc800000000ff */
[----:B------:R-:W-:Y:S01]  /*11b20*/  PRMT R9, R9, 0x5410, R135 ;  /* 0x0000541009097816 */ /* 0x000fe20000000087 */
[----:B------:R-:W-:Y:S06]  /*11b30*/  BRA `(.L_x_14466) ;  /* 0x0000000000047947 */ /* 0x000fec0003800000 */
.L_x_14463:
[----:B------:R-:W-:-:S07]  /*11b40*/  PRMT R9, R9, 0x5410, RZ ;  /* 0x0000541009097816 */ /* 0x000fce00000000ff */
.L_x_14466:
[----:B------:R-:W-:Y:S05]  /*11b50*/  BSYNC.RECONVERGENT B3 ;  /* 0x0000000000037941 */ /* 0x000fea0003800200 */
.L_x_14462:
        /* <DEDUP_REMOVED lines=17> */
.L_x_14470:
[----:B------:R-:W-:Y:S05]  /*11c70*/  BSYNC.RECONVERGENT B4 ;  /* 0x0000000000047941 */ /* 0x000fea0003800200 */
.L_x_14469:
[----:B------:R-:W-:Y:S01]  /*11c80*/  F2FP.F16.F32.PACK_AB R3, RZ, R135 ;  /* 0x00000087ff03723e */ /* 0x000fe200000000ff */
[----:B------:R-:W-:Y:S06]  /*11c90*/  BRA `(.L_x_14471) ;  /* 0x0000000000047947 */ /* 0x000fec0003800000 */
.L_x_14468:
[----:B------:R-:W-:-:S07]  /*11ca0*/  PRMT R3, RZ, 0x7610, R3 ;  /* 0x00007610ff037816 */ /* 0x000fce0000000003 */
.L_x_14471:
[----:B------:R-:W-:Y:S05]  /*11cb0*/  BSYNC.RECONVERGENT B3 ;  /* 0x0000000000037941 */ /* 0x000fea0003800200 */
.L_x_14467:
        /* <DEDUP_REMOVED lines=17> */
.L_x_14475:
[----:B------:R-:W-:Y:S05]  /*11dd0*/  BSYNC.RECONVERGENT B4 ;  /* 0x0000000000047941 */ /* 0x000fea0003800200 */
.L_x_14474:
[----:B------:R-:W-:-:S04]  /*11de0*/  F2FP.F16.F32.PACK_AB R135, RZ, R135 ;  /* 0x00000087ff87723e */ /* 0x000fc800000000ff */
[----:B------:R-:W-:Y:S01]  /*11df0*/  PRMT R3, R3, 0x5410, R135 ;  /* 0x0000541003037816 */ /* 0x000fe20000000087 */
[----:B------:R-:W-:Y:S06]  /*11e00*/  BRA `(.L_x_14476) ;  /* 0x0000000000047947 */ /* 0x000fec0003800000 */
.L_x_14473:
[----:B------:R-:W-:-:S07]  /*11e10*/  PRMT R3, R3, 0x5410, RZ ;  /* 0x0000541003037816 */ /* 0x000fce00000000ff */
.L_x_14476:
[----:B------:R-:W-:Y:S05]  /*11e20*/  BSYNC.RECONVERGENT B3 ;  /* 0x0000000000037941 */ /* 0x000fea0003800200 */
.L_x_14472:
[----:B------:R-:W-:-:S05]  /*11e30*/  IMAD.MOV.U32 R2, RZ, RZ, R9 ;  /* 0x000000ffff027224 */ /* 0x000fca00078e0009 */
[----:B------:R0:W-:Y:S01]  /*11e40*/  STG.E.64 desc[UR4][R6.64+0x1100], R2 ;  /* 0x0011000206007986 */ /* 0x0001e2000c101b04 */
[----:B------:R-:W-:Y:S05]  /*11e50*/  BRA `(.L_x_14477) ;  /* 0x0000000000107947 */ /* 0x000fea0003800000 */
.L_x_14459:
[----:B------:R-:W5:Y:S02]  /*11e60*/  LDCU UR7, c[0x0][0x39c] ;  /* 0x00007380ff0777ac */ /* 0x000f640008000800 */
[----:B-----5:R-:W-:-:S13]  /*11e70*/  ISETP.GE.AND P0, PT, R0, UR7, PT ;  /* 0x0000000700007c0c */ /* 0x020fda000bf06270 */
[----:B------:R-:W-:Y:S05]  /*11e80*/  @P0 EXIT ;  /* 0x000000000000094d */ /* 0x000fea0003800000 */
[----:B------:R0:W-:Y:S02]  /*11e90*/  STG.E.64 desc[UR4][R6.64+0x1100], RZ ;  /* 0x001100ff06007986 */ /* 0x0001e4000c101b04 */
.L_x_14477:
[----:B------:R-:W-:Y:S05]  /*11ea0*/  BSYNC.RECONVERGENT B2 ;  /* 0x0000000000027941 */ /* 0x000fea0003800200 */
.L_x_14458:
        /* <DEDUP_REMOVED lines=17> */
.L_x_14481:
[----:B------:R-:W-:Y:S05]  /*11fc0*/  BSYNC.RECONVERGENT B3 ;  /* 0x0000000000037941 */ /* 0x000fea0003800200 */
.L_x_14480:
        /* <DEDUP_REMOVED lines=18> */
.L_x_14485:
[----:B------:R-:W-:Y:S05]  /*120f0*/  BSYNC.RECONVERGENT B4 ;  /* 0x0000000000047941 */ /* 0x000fea0003800200 */
.L_x_14484:
[----:B------:R-:W-:-:S04]  /*12100*/  F2FP.F16.F32.PACK_AB R135, RZ, R135 ;  /* 0x00000087ff87723e */ /* 0x000fc800000000ff */
[----:B------:R-:W-:Y:S01]  /*12110*/  PRMT R9, R9, 0x5410, R135 ;  /* 0x0000541009097816 */ /* 0x000fe20000000087 */
[----:B------:R-:W-:Y:S06]  /*12120*/  BRA `(.L_x_14486) ;  /* 0x0000000000047947 */ /* 0x000fec0003800000 */
.L_x_14483:
[----:B------:R-:W-:-:S07]  /*12130*/  PRMT R9, R9, 0x5410, RZ ;  /* 0x0000541009097816 */ /* 0x000fce00000000ff */
.L_x_14486:
[----:B------:R-:W-:Y:S05]  /*12140*/  BSYNC.RECONVERGENT B3 ;  /* 0x0000000000037941 */ /* 0x000fea0003800200 */
.L_x_14482:
        /* <DEDUP_REMOVED lines=17> */
.L_x_14490:
[----:B------:R-:W-:Y:S05]  /*12260*/  BSYNC.RECONVERGENT B4 ;  /* 0x0000000000047941 */ /* 0x000fea0003800200 */
.L_x_14489:
[----:B------:R-:W-:Y:S01]  /*12270*/  F2FP.F16.F32.PACK_AB R3, RZ, R135 ;  /* 0x00000087ff03723e */ /* 0x000fe200000000ff */
[----:B------:R-:W-:Y:S06]  /*12280*/  BRA `(.L_x_14491) ;  /* 0x0000000000047947 */ /* 0x000fec0003800000 */
.L_x_14488:
[----:B------:R-:W-:-:S07]  /*12290*/  PRMT R3, RZ, 0x7610, R3 ;  /* 0x00007610ff037816 */ /* 0x000fce0000000003 */
.L_x_14491:
[----:B------:R-:W-:Y:S05]  /*122a0*/  BSYNC.RECONVERGENT B3 ;  /* 0x0000000000037941 */ /* 0x000fea0003800200 */
.L_x_14487:
        /* <DEDUP_REMOVED lines=17> */
.L_x_14495:
[----:B------:R-:W-:Y:S05]  /*123c0*/  BSYNC.RECONVERGENT B4 ;  /* 0x0000000000047941 */ /* 0x000fea0003800200 */
.L_x_14494:
[----:B------:R-:W-:-:S04]  /*123d0*/  F2FP.F16.F32.PACK_AB R135, RZ, R135 ;  /* 0x00000087ff87723e */ /* 0x000fc800000000ff */
[----:B------:R-:W-:Y:S01]  /*123e0*/  PRMT R3, R3, 0x5410, R135 ;  /* 0x0000541003037816 */ /* 0x000fe20000000087 */
[----:B------:R-:W-:Y:S06]  /*123f0*/  BRA `(.L_x_14496) ;  /* 0x0000000000047947 */ /* 0x000fec0003800000 */
.L_x_14493:
[----:B------:R-:W-:-:S07]  /*12400*/  PRMT R3, R3, 0x5410, RZ ;  /* 0x0000541003037816 */ /* 0x000fce00000000ff */
.L_x_14496:
[----:B------:R-:W-:Y:S05]  /*12410*/  BSYNC.RECONVERGENT B3 ;  /* 0x0000000000037941 */ /* 0x000fea0003800200 */
.L_x_14492:
[----:B------:R-:W-:-:S05]  /*12420*/  MOV R2, R9 ;  /* 0x0000000900027202 */ /* 0x000fca0000000f00 */
[----:B------:R0:W-:Y:S01]  /*12430*/  STG.E.64 desc[UR4][R6.64+0x1200], R2 ;  /* 0x0012000206007986 */ /* 0x0001e2000c101b04 */
[----:B------:R-:W-:Y:S05]  /*12440*/  BRA `(.L_x_14497) ;  /* 0x0000000000107947 */ /* 0x000fea0003800000 */
.L_x_14479:
[----:B------:R-:W5:Y:S02]  /*12450*/  LDCU UR7, c[0x0][0x39c] ;  /* 0x00007380ff0777ac */ /* 0x000f640008000800 */
[----:B-----5:R-:W-:-:S13]  /*12460*/  ISETP.GE.AND P0, PT, R0, UR7, PT ;  /* 0x0000000700007c0c */ /* 0x020fda000bf06270 */
[----:B------:R-:W-:Y:S05]  /*12470*/  @P0 EXIT ;  /* 0x000000000000094d */ /* 0x000fea0003800000 */
[----:B------:R0:W-:Y:S02]  /*12480*/  STG.E.64 desc[UR4][R6.64+0x1200], RZ ;  /* 0x001200ff06007986 */ /* 0x0001e4000c101b04 */
.L_x_14497:
[----:B------:R-:W-:Y:S05]  /*12490*/  BSYNC.RECONVERGENT B2 ;  /* 0x0000000000027941 */ /* 0x000fea0003800200 */
.L_x_14478:
        /* <DEDUP_REMOVED lines=17> */
.L_x_14501:
[----:B------:R-:W-:Y:S05]  /*125b0*/  BSYNC.RECONVERGENT B3 ;  /* 0x0000000000037941 */ /* 0x000fea0003800200 */
.L_x_14500:
        /* <DEDUP_REMOVED lines=18> */
.L_x_14505:
[----:B------:R-:W-:Y:S05]  /*126e0*/  BSYNC.RECONVERGENT B4 ;  /* 0x0000000000047941 */ /* 0x000fea0003800200 */
.L_x_14504:
[----:B------:R-:W-:-:S04]  /*126f0*/  F2FP.F16.F32.PACK_AB R135, RZ, R135 ;  /* 0x00000087ff87723e */ /* 0x000fc800000000ff */
[----:B------:R-:W-:Y:S01]  /*12700*/  PRMT R9, R9, 0x5410, R135 ;  /* 0x0000541009097816 */ /* 0x000fe20000000087 */
[----:B------:R-:W-:Y:S06]  /*12710*/  BRA `(.L_x_14506) ;  /* 0x0000000000047947 */ /* 0x000fec0003800000 */
.L_x_14503:
[----:B------:R-:W-:-:S07]  /*12720*/  PRMT R9, R9, 0x5410, RZ ;  /* 0x0000541009097816 */ /* 0x000fce00000000ff */
.L_x_14506:
[----:B------:R-:W-:Y:S05]  /*12730*/  BSYNC.RECONVERGENT B3 ;  /* 0x0000000000037941 */ /* 0x000fea0003800200 */
.L_x_14502:
        /* <DEDUP_REMOVED lines=17> */
.L_x_14510:
[----:B------:R-:W-:Y:S05]  /*12850*/  BSYNC.RECONVERGENT B4 ;  /* 0x0000000000047941 */ /* 0x000fea0003800200 */
.L_x_14509:
[----:B------:R-:W-:Y:S01]  /*12860*/  F2FP.F16.F32.PACK_AB R3, RZ, R135 ;  /* 0x00000087ff03723e */ /* 0x000fe200000000ff */
[----:B------:R-:W-:Y:S06]  /*12870*/  BRA `(.L_x_14511) ;  /* 0x0000000000047947 */ /* 0x000fec0003800000 */
.L_x_14508:
[----:B------:R-:W-:-:S07]  /*12880*/  PRMT R3, RZ, 0x7610, R3 ;  /* 0x00007610ff037816 */ /* 0x000fce0000000003 */
.L_x_14511:
[----:B------:R-:W-:Y:S05]  /*12890*/  BSYNC.RECONVERGENT B3 ;  /* 0x0000000000037941 */ /* 0x000fea0003800200 */
.L_x_14507:
        /* <DEDUP_REMOVED lines=17> */
.L_x_14515:
[----:B------:R-:W-:Y:S05]  /*129b0*/  BSYNC.RECONVERGENT B4 ;  /* 0x0000000000047941 */ /* 0x000fea0003800200 */
.L_x_14514:
[----:B------:R-:W-:-:S04]  /*129c0*/  F2FP.F16.F32.PACK_AB R135, RZ, R135 ;  /* 0x00000087ff87723e */ /* 0x000fc800000000ff */
[----:B------:R-:W-:Y:S01]  /*129d0*/  PRMT R3, R3, 0x5410, R135 ;  /* 0x0000541003037816 */ /* 0x000fe20000000087 */
[----:B------:R-:W-:Y:S06]  /*129e0*/  BRA `(.L_x_14516) ;  /* 0x0000000000047947 */ /* 0x000fec0003800000 */
.L_x_14513:
[----:B------:R-:W-:-:S07]  /*129f0*/  PRMT R3, R3, 0x5410, RZ ;  /* 0x0000541003037816 */ /* 0x000fce00000000ff */
.L_x_14516:
[----:B------:R-:W-:Y:S05]  /*12a00*/  BSYNC.RECONVERGENT B3 ;  /* 0x0000000000037941 */ /* 0x000fea0003800200 */
.L_x_14512:
[----:B------:R-:W-:-:S05]  /*12a10*/  MOV R2, R9 ;  /* 0x0000000900027202 */ /* 0x000fca0000000f00 */
[----:B------:R0:W-:Y:S01]  /*12a20*/  STG.E.64 desc[UR4][R6.64+0x1300], R2 ;  /* 0x0013000206007986 */ /* 0x0001e2000c101b04 */
[----:B------:R-:W-:Y:S05]  /*12a30*/  BRA `(.L_x_14517) ;  /* 0x0000000000107947 */ /* 0x000fea0003800000 */
.L_x_14499:
[----:B------:R-:W5:Y:S02]  /*12a40*/  LDCU UR7, c[0x0][0x39c] ;  /* 0x00007380ff0777ac */ /* 0x000f640008000800 */
[----:B-----5:R-:W-:-:S13]  /*12a50*/  ISETP.GE.AND P0, PT, R0, UR7, PT ;  /* 0x0000000700007c0c */ /* 0x020fda000bf06270 */
[----:B------:R-:W-:Y:S05]  /*12a60*/  @P0 EXIT ;  /* 0x000000000000094d */ /* 0x000fea0003800000 */
[----:B------:R0:W-:Y:S02]  /*12a70*/  STG.E.64 desc[UR4][R6.64+0x1300], RZ ;  /* 0x001300ff06007986 */ /* 0x0001e4000c101b04 */
.L_x_14517:
[----:B------:R-:W-:Y:S05]  /*12a80*/  BSYNC.RECONVERGENT B2 ;  /* 0x0000000000027941 */ /* 0x000fea0003800200 */
.L_x_14498:
        /* <DEDUP_REMOVED lines=17> */
.L_x_14521:
[----:B------:R-:W-:Y:S05]  /*12ba0*/  BSYNC.RECONVERGENT B3 ;  /* 0x0000000000037941 */ /* 0x000fea0003800200 */
.L_x_14520:
        /* <DEDUP_REMOVED lines=18> */
.L_x_14525:
[----:B------:R-:W-:Y:S05]  /*12cd0*/  BSYNC.RECONVERGENT B4 ;  /* 0x0000000000047941 */ /* 0x000fea0003800200 */
.L_x_14524:
[----:B------:R-:W-:-:S04]  /*12ce0*/  F2FP.F16.F32.PACK_AB R135, RZ, R135 ;  /* 0x00000087ff87723e */ /* 0x000fc800000000ff */
[----:B------:R-:W-:Y:S01]  /*12cf0*/  PRMT R9, R9, 0x5410, R135 ;  /* 0x0000541009097816 */ /* 0x000fe20000000087 */
[----:B------:R-:W-:Y:S06]  /*12d00*/  BRA `(.L_x_14526) ;  /* 0x0000000000047947 */ /* 0x000fec0003800000 */
.L_x_14523:
[----:B------:R-:W-:-:S07]  /*12d10*/  PRMT R9, R9, 0x5410, RZ ;  /* 0x0000541009097816 */ /* 0x000fce00000000ff */
.L_x_14526:
[----:B------:R-:W-:Y:S05]  /*12d20*/  BSYNC.RECONVERGENT B3 ;  /* 0x0000000000037941 */ /* 0x000fea0003800200 */
.L_x_14522:
        /* <DEDUP_REMOVED lines=17> */
.L_x_14530:
[----:B------:R-:W-:Y:S05]  /*12e40*/  BSYNC.RECONVERGENT B4 ;  /* 0x0000000000047941 */ /* 0x000fea0003800200 */
.L_x_14529:
[----:B------:R-:W-:Y:S01]  /*12e50*/  F2FP.F16.F32.PACK_AB R3, RZ, R135 ;  /* 0x00000087ff03723e */ /* 0x000fe200000000ff */
[----:B------:R-:W-:Y:S06]  /*12e60*/  BRA `(.L_x_14531) ;  /* 0x0000000000047947 */ /* 0x000fec0003800000 */
.L_x_14528:
[----:B------:R-:W-:-:S07]  /*12e70*/  PRMT R3, RZ, 0x7610, R3 ;  /* 0x00007610ff037816 */ /* 0x000fce0000000003 */
.L_x_14531:
[----:B------:R-:W-:Y:S05]  /*12e80*/  BSYNC.RECONVERGENT B3 ;  /* 0x0000000000037941 */ /* 0x000fea0003800200 */
.L_x_14527:
        /* <DEDUP_REMOVED lines=17> */
.L_x_14535:
[----:B------:R-:W-:Y:S05]  /*12fa0*/  BSYNC.RECONVERGENT B4 ;  /* 0x0000000000047941 */ /* 0x000fea0003800200 */
.L_x_14534:
[----:B------:R-:W-:-:S04]  /*12fb0*/  F2FP.F16.F32.PACK_AB R135, RZ, R135 ;  /* 0x00000087ff87723e */ /* 0x000fc800000000ff */
[----:B------:R-:W-:Y:S01]  /*12fc0*/  PRMT R3, R3, 0x5410, R135 ;  /* 0x0000541003037816 */ /* 0x000fe20000000087 */
[----:B------:R-:W-:Y:S06]  /*12fd0*/  BRA `(.L_x_14536) ;  /* 0x0000000000047947 */ /* 0x000fec0003800000 */
.L_x_14533:
[----:B------:R-:W-:-:S07]  /*12fe0*/  PRMT R3, R3, 0x5410, RZ ;  /* 0x0000541003037816 */ /* 0x000fce00000000ff */
.L_x_14536:
[----:B------:R-:W-:Y:S05]  /*12ff0*/  BSYNC.RECONVERGENT B3 ;  /* 0x0000000000037941 */ /* 0x000fea0003800200 */
.L_x_14532:
[----:B------:R-:W-:-:S05]  /*13000*/  MOV R2, R9 ;  /* 0x0000000900027202 */ /* 0x000fca0000000f00 */
[----:B------:R0:W-:Y:S01]  /*13010*/  STG.E.64 desc[UR4][R6.64+0x1400], R2 ;  /* 0x0014000206007986 */ /* 0x0001e2000c101b04 */
[----:B------:R-:W-:Y:S05]  /*13020*/  BRA `(.L_x_14537) ;  /* 0x0000000000107947 */ /* 0x000fea0003800000 */
.L_x_14519:
[----:B------:R-:W5:Y:S02]  /*13030*/  LDCU UR7, c[0x0][0x39c] ;  /* 0x00007380ff0777ac */ /* 0x000f640008000800 */
[----:B-----5:R-:W-:-:S13]  /*13040*/  ISETP.GE.AND P0, PT, R0, UR7, PT ;  /* 0x0000000700007c0c */ /* 0x020fda000bf06270 */
[----:B------:R-:W-:Y:S05]  /*13050*/  @P0 EXIT ;  /* 0x000000000000094d */ /* 0x000fea0003800000 */
[----:B------:R0:W-:Y:S02]  /*13060*/  STG.E.64 desc[UR4][R6.64+0x1400], RZ ;  /* 0x001400ff06007986 */ /* 0x0001e4000c101b04 */
.L_x_14537:
[----:B------:R-:W-:Y:S05]  /*13070*/  BSYNC.RECONVERGENT B2 ;  /* 0x0000000000027941 */ /* 0x000fea0003800200 */
.L_x_14518:
        /* <DEDUP_REMOVED lines=17> */
.L_x_14541:
[----:B------:R-:W-:Y:S05]  /*13190*/  BSYNC.RECONVERGENT B3 ;  /* 0x0000000000037941 */ /* 0x000fea0003800200 */
.L_x_14540:
        /* <DEDUP_REMOVED lines=18> */
.L_x_14545:
[----:B------:R-:W-:Y:S05]  /*132c0*/  BSYNC.RECONVERGENT B4 ;  /* 0x0000000000047941 */ /* 0x000fea0003800200 */
.L_x_14544:
[----:B------:R-:W-:-:S04]  /*132d0*/  F2FP.F16.F32.PACK_AB R135, RZ, R135 ;  /* 0x00000087ff87723e */ /* 0x000fc800000000ff */
[----:B------:R-:W-:Y:S01]  /*132e0*/  PRMT R9, R9, 0x5410, R135 ;  /* 0x0000541009097816 */ /* 0x000fe20000000087 */
[----:B------:R-:W-:Y:S06]  /*132f0*/  BRA `(.L_x_14546) ;  /* 0x0000000000047947 */ /* 0x000fec0003800000 */
.L_x_14543:
[----:B------:R-:W-:-:S07]  /*13300*/  PRMT R9, R9, 0x5410, RZ ;  /* 0x0000541009097816 */ /* 0x000fce00000000ff */
.L_x_14546:
[----:B------:R-:W-:Y:S05]  /*13310*/  BSYNC.RECONVERGENT B3 ;  /* 0x0000000000037941 */ /* 0x000fea0003800200 */
.L_x_14542:
        /* <DEDUP_REMOVED lines=17> */
.L_x_14550:
[----:B------:R-:W-:Y:S05]  /*13430*/  BSYNC.RECONVERGENT B4 ;  /* 0x0000000000047941 */ /* 0x000fea0003800200 */
.L_x_14549:
[----:B------:R-:W-:Y:S01]  /*13440*/  F2FP.F16.F32.PACK_AB R3, RZ, R135 ;  /* 0x00000087ff03723e */ /* 0x000fe200000000ff */
[----:B------:R-:W-:Y:S06]  /*13450*/  BRA `(.L_x_14551) ;  /* 0x0000000000047947 */ /* 0x000fec0003800000 */
.L_x_14548:
[----:B------:R-:W-:-:S07]  /*13460*/  PRMT R3, RZ, 0x7610, R3 ;  /* 0x00007610ff037816 */ /* 0x000fce0000000003 */
.L_x_14551:
[----:B------:R-:W-:Y:S05]  /*13470*/  BSYNC.RECONVERGENT B3 ;  /* 0x0000000000037941 */ /* 0x000fea0003800200 */
.L_x_14547:
        /* <DEDUP_REMOVED lines=17> */
.L_x_14555:
[----:B------:R-:W-:Y:S05]  /*13590*/  BSYNC.RECONVERGENT B4 ;  /* 0x0000000000047941 */ /* 0x000fea0003800200 */
.L_x_14554:
[----:B------:R-:W-:-:S04]  /*135a0*/  F2FP.F16.F32.PACK_AB R135, RZ, R135 ;  /* 0x00000087ff87723e */ /* 0x000fc800000000ff */
[----:B------:R-:W-:Y:S01]  /*135b0*/  PRMT R3, R3, 0x5410, R135 ;  /* 0x0000541003037816 */ /* 0x000fe20000000087 */
[----:B------:R-:W-:Y:S06]  /*135c0*/  BRA `(.L_x_14556) ;  /* 0x0000000000047947 */ /* 0x000fec0003800000 */
.L_x_14553:
[----:B------:R-:W-:-:S07]  /*135d0*/  PRMT R3, R3, 0x5410, RZ ;  /* 0x0000541003037816 */ /* 0x000fce00000000ff */
.L_x_14556:
[----:B------:R-:W-:Y:S05]  /*135e0*/  BSYNC.RECONVERGENT B3 ;  /* 0x0000000000037941 */ /* 0x000fea0003800200 */
.L_x_14552:
[----:B------:R-:W-:-:S05]  /*135f0*/  MOV R2, R9 ;  /* 0x0000000900027202 */ /* 0x000fca0000000f00 */
[----:B------:R0:W-:Y:S01]  /*13600*/  STG.E.64 desc[UR4][R6.64+0x1500], R2 ;  /* 0x0015000206007986 */ /* 0x0001e2000c101b04 */
[----:B------:R-:W-:Y:S05]  /*13610*/  BRA `(.L_x_14557) ;  /* 0x0000000000107947 */ /* 0x000fea0003800000 */
.L_x_14539:
[----:B------:R-:W5:Y:S02]  /*13620*/  LDCU UR7, c[0x0][0x39c] ;  /* 0x00007380ff0777ac */ /* 0x000f640008000800 */
[----:B-----5:R-:W-:-:S13]  /*13630*/  ISETP.GE.AND P0, PT, R0, UR7, PT ;  /* 0x0000000700007c0c */ /* 0x020fda000bf06270 */
[----:B------:R-:W-:Y:S05]  /*13640*/  @P0 EXIT ;  /* 0x000000000000094d */ /* 0x000fea0003800000 */
[----:B------:R0:W-:Y:S02]  /*13650*/  STG.E.64 desc[UR4][R6.64+0x1500], RZ ;  /* 0x001500ff06007986 */ /* 0x0001e4000c101b04 */
.L_x_14557:
[----:B------:R-:W-:Y:S05]  /*13660*/  BSYNC.RECONVERGENT B2 ;  /* 0x0000000000027941 */ /* 0x000fea0003800200 */
.L_x_14538:
        /* <DEDUP_REMOVED lines=17> */
.L_x_14561:
[----:B------:R-:W-:Y:S05]  /*13780*/  BSYNC.RECONVERGENT B3 ;  /* 0x0000000000037941 */ /* 0x000fea0003800200 */
.L_x_14560:
        /* <DEDUP_REMOVED lines=18> */
.L_x_14565:
[----:B------:R-:W-:Y:S05]  /*138b0*/  BSYNC.RECONVERGENT B4 ;  /* 0x0000000000047941 */ /* 0x000fea0003800200 */
.L_x_14564:
[----:B------:R-:W-:-:S04]  /*138c0*/  F2FP.F16.F32.PACK_AB R135, RZ, R135 ;  /* 0x00000087ff87723e */ /* 0x000fc800000000ff */
[----:B------:R-:W-:Y:S01]  /*138d0*/  PRMT R9, R9, 0x5410, R135 ;  /* 0x0000541009097816 */ /* 0x000fe20000000087 */
[----:B------:R-:W-:Y:S06]  /*138e0*/  BRA `(.L_x_14566) ;  /* 0x0000000000047947 */ /* 0x000fec0003800000 */
.L_x_14563:
[----:B------:R-:W-:-:S07]  /*138f0*/  PRMT R9, R9, 0x5410, RZ ;  /* 0x0000541009097816 */ /* 0x000fce00000000ff */
.L_x_14566:
[----:B------:R-:W-:Y:S05]  /*13900*/  BSYNC.RECONVERGENT B3 ;  /* 0x0000000000037941 */ /* 0x000fea0003800200 */
.L_x_14562:
        /* <DEDUP_REMOVED lines=17> */
.L_x_14570:
[----:B------:R-:W-:Y:S05]  /*13a20*/  BSYNC.RECONVERGENT B4 ;  /* 0x0000000000047941 */ /* 0x000fea0003800200 */
.L_x_14569:
[----:B------:R-:W-:Y:S01]  /*13a30*/  F2FP.F16.F32.PACK_AB R3, RZ, R135 ;  /* 0x00000087ff03723e */ /* 0x000fe200000000ff */
[----:B------:R-:W-:Y:S06]  /*13a40*/  BRA `(.L_x_14571) ;  /* 0x0000000000047947 */ /* 0x000fec0003800000 */
.L_x_14568:
[----:B------:R-:W-:-:S07]  /*13a50*/  PRMT R3, RZ, 0x7610, R3 ;  /* 0x00007610ff037816 */ /* 0x000fce0000000003 */
.L_x_14571:
[----:B------:R-:W-:Y:S05]  /*13a60*/  BSYNC.RECONVERGENT B3 ;  /* 0x0000000000037941 */ /* 0x000fea0003800200 */
.L_x_14567:
        /* <DEDUP_REMOVED lines=17> */
.L_x_14575:
[----:B------:R-:W-:Y:S05]  /*13b80*/  BSYNC.RECONVERGENT B4 ;  /* 0x0000000000047941 */ /* 0x000fea0003800200 */
.L_x_14574:
[----:B------:R-:W-:-:S04]  /*13b90*/  F2FP.F16.F32.PACK_AB R135, RZ, R135 ;  /* 0x00000087ff87723e */ /* 0x000fc800000000ff */
[----:B------:R-:W-:Y:S01]  /*13ba0*/  PRMT R3, R3, 0x5410, R135 ;  /* 0x0000541003037816 */ /* 0x000fe20000000087 */
[----:B------:R-:W-:Y:S06]  /*13bb0*/  BRA `(.L_x_14576) ;  /* 0x0000000000047947 */ /* 0x000fec0003800000 */
.L_x_14573:
[----:B------:R-:W-:-:S07]  /*13bc0*/  PRMT R3, R3, 0x5410, RZ ;  /* 0x0000541003037816 */ /* 0x000fce00000000ff */
.L_x_14576:
[----:B------:R-:W-:Y:S05]  /*13bd0*/  BSYNC.RECONVERGENT B3 ;  /* 0x0000000000037941 */ /* 0x000fea0003800200 */
.L_x_14572:
[----:B------:R-:W-:-:S05]  /*13be0*/  MOV R2, R9 ;  /* 0x0000000900027202 */ /* 0x000fca0000000f00 */
[----:B------:R0:W-:Y:S01]  /*13bf0*/  STG.E.64 desc[UR4][R6.64+0x1600], R2 ;  /* 0x0016000206007986 */ /* 0x0001e2000c101b04 */
[----:B------:R-:W-:Y:S05]  /*13c00*/  BRA `(.L_x_14577) ;  /* 0x0000000000107947 */ /* 0x000fea0003800000 */
.L_x_14559:
[----:B------:R-:W5:Y:S02]  /*13c10*/  LDCU UR7, c[0x0][0x39c] ;  /* 0x00007380ff0777ac */ /* 0x000f640008000800 */
[----:B-----5:R-:W-:-:S13]  /*13c20*/  ISETP.GE.AND P0, PT, R0, UR7, PT ;  /* 0x0000000700007c0c */ /* 0x020fda000bf06270 */
[----:B------:R-:W-:Y:S05]  /*13c30*/  @P0 EXIT ;  /* 0x000000000000094d */ /* 0x000fea0003800000 */
[----:B------:R0:W-:Y:S02]  /*13c40*/  STG.E.64 desc[UR4][R6.64+0x1600], RZ ;  /* 0x001600ff06007986 */ /* 0x0001e4000c101b04 */
.L_x_14577:
[----:B------:R-:W-:Y:S05]  /*13c50*/  BSYNC.RECONVERGENT B2 ;  /* 0x0000000000027941 */ /* 0x000fea0003800200 */
.L_x_14558:
        /* <DEDUP_REMOVED lines=17> */
.L_x_14581:
[----:B------:R-:W-:Y:S05]  /*13d70*/  BSYNC.RECONVERGENT B3 ;  /* 0x0000000000037941 */ /* 0x000fea0003800200 */
.L_x_14580:
        /* <DEDUP_REMOVED lines=18> */
.L_x_14585:
[----:B------:R-:W-:Y:S05]  /*13ea0*/  BSYNC.RECONVERGENT B4 ;  /* 0x0000000000047941 */ /* 0x000fea0003800200 */
.L_x_14584:
[----:B------:R-:W-:-:S04]  /*13eb0*/  F2FP.F16.F32.PACK_AB R135, RZ, R135 ;  /* 0x00000087ff87723e */ /* 0x000fc800000000ff */
[----:B------:R-:W-:Y:S01]  /*13ec0*/  PRMT R9, R9, 0x5410, R135 ;  /* 0x0000541009097816 */ /* 0x000fe20000000087 */
[----:B------:R-:W-:Y:S06]  /*13ed0*/  BRA `(.L_x_14586) ;  /* 0x0000000000047947 */ /* 0x000fec0003800000 */
.L_x_14583:
[----:B------:R-:W-:-:S07]  /*13ee0*/  PRMT R9, R9, 0x5410, RZ ;  /* 0x0000541009097816 */ /* 0x000fce00000000ff */
.L_x_14586:
[----:B------:R-:W-:Y:S05]  /*13ef0*/  BSYNC.RECONVERGENT B3 ;  /* 0x0000000000037941 */ /* 0x000fea0003800200 */
.L_x_14582:
        /* <DEDUP_REMOVED lines=17> */
.L_x_14590:
[----:B------:R-:W-:Y:S05]  /*14010*/  BSYNC.RECONVERGENT B4 ;  /* 0x0000000000047941 */ /* 0x000fea0003800200 */
.L_x_14589:
[----:B------:R-:W-:Y:S01]  /*14020*/  F2FP.F16.F32.PACK_AB R3, RZ, R135 ;  /* 0x00000087ff03723e */ /* 0x000fe200000000ff */
[----:B------:R-:W-:Y:S06]  /*14030*/  BRA `(.L_x_14591) ;  /* 0x0000000000047947 */ /* 0x000fec0003800000 */
.L_x_14588:
[----:B------:R-:W-:-:S07]  /*14040*/  PRMT R3, RZ, 0x7610, R3 ;  /* 0x00007610ff037816 */ /* 0x000fce0000000003 */
.L_x_14591:
[----:B------:R-:W-:Y:S05]  /*14050*/  BSYNC.RECONVERGENT B3 ;  /* 0x0000000000037941 */ /* 0x000fea0003800200 */
.L_x_14587:
        /* <DEDUP_REMOVED lines=17> */
.L_x_14595:
[----:B------:R-:W-:Y:S05]  /*14170*/  BSYNC.RECONVERGENT B4 ;  /* 0x0000000000047941 */ /* 0x000fea0003800200 */
.L_x_14594:
[----:B------:R-:W-:-:S04]  /*14180*/  F2FP.F16.F32.PACK_AB R135, RZ, R135 ;  /* 0x00000087ff87723e */ /* 0x000fc800000000ff */
[----:B------:R-:W-:Y:S01]  /*14190*/  PRMT R3, R3, 0x5410, R135 ;  /* 0x0000541003037816 */ /* 0x000fe20000000087 */
[----:B------:R-:W-:Y:S06]  /*141a0*/  BRA `(.L_x_14596) ;  /* 0x0000000000047947 */ /* 0x000fec0003800000 */
.L_x_14593:
[----:B------:R-:W-:-:S07]  /*141b0*/  PRMT R3, R3, 0x5410, RZ ;  /* 0x0000541003037816 */ /* 0x000fce00000000ff */
.L_x_14596:
[----:B------:R-:W-:Y:S05]  /*141c0*/  BSYNC.RECONVERGENT B3 ;  /* 0x0000000000037941 */ /* 0x000fea0003800200 */
.L_x_14592:
[----:B------:R-:W-:-:S05]  /*141d0*/  MOV R2, R9 ;  /* 0x0000000900027202 */ /* 0x000fca0000000f00 */
[----:B------:R0:W-:Y:S01]  /*141e0*/  STG.E.64 desc[UR4][R6.64+0x1700], R2 ;  /* 0x0017000206007986 */ /* 0x0001e2000c101b04 */
[----:B------:R-:W-:Y:S05]  /*141f0*/  BRA `(.L_x_14597) ;  /* 0x0000000000107947 */ /* 0x000fea0003800000 */
.L_x_14579:
[----:B------:R-:W5:Y:S02]  /*14200*/  LDCU UR7, c[0x0][0x39c] ;  /* 0x00007380ff0777ac */ /* 0x000f640008000800 */
[----:B-----5:R-:W-:-:S13]  /*14210*/  ISETP.GE.AND P0, PT, R0, UR7, PT ;  /* 0x0000000700007c0c */ /* 0x020fda000bf06270 */
[----:B------:R-:W-:Y:S05]  /*14220*/  @P0 EXIT ;  /* 0x000000000000094d */ /* 0x000fea0003800000 */
[----:B------:R0:W-:Y:S02]  /*14230*/  STG.E.64 desc[UR4][R6.64+0x1700], RZ ;  /* 0x001700ff06007986 */ /* 0x0001e4000c101b04 */
.L_x_14597:
[----:B------:R-:W-:Y:S05]  /*14240*/  BSYNC.RECONVERGENT B2 ;  /* 0x0000000000027941 */ /* 0x000fea0003800200 */
.L_x_14578:
        /* <DEDUP_REMOVED lines=17> */
.L_x_14601:
[----:B------:R-:W-:Y:S05]  /*14360*/  BSYNC.RECONVERGENT B3 ;  /* 0x0000000000037941 */ /* 0x000fea0003800200 */
.L_x_14600:
        /* <DEDUP_REMOVED lines=18> */
.L_x_14605:
[----:B------:R-:W-:Y:S05]  /*14490*/  BSYNC.RECONVERGENT B4 ;  /* 0x0000000000047941 */ /* 0x000fea0003800200 */
.L_x_14604:
[----:B------:R-:W-:-:S04]  /*144a0*/  F2FP.F16.F32.PACK_AB R135, RZ, R135 ;  /* 0x00000087ff87723e */ /* 0x000fc800000000ff */
[----:B------:R-:W-:Y:S01]  /*144b0*/  PRMT R9, R9, 0x5410, R135 ;  /* 0x0000541009097816 */ /* 0x000fe20000000087 */
[----:B------:R-:W-:Y:S06]  /*144c0*/  BRA `(.L_x_14606) ;  /* 0x0000000000047947 */ /* 0x000fec0003800000 */
.L_x_14603:
[----:B------:R-:W-:-:S07]  /*144d0*/  PRMT R9, R9, 0x5410, RZ ;  /* 0x0000541009097816 */ /* 0x000fce00000000ff */
.L_x_14606:
[----:B------:R-:W-:Y:S05]  /*144e0*/  BSYNC.RECONVERGENT B3 ;  /* 0x0000000000037941 */ /* 0x000fea0003800200 */
.L_x_14602:
        /* <DEDUP_REMOVED lines=17> */
.L_x_14610:
[----:B------:R-:W-:Y:S05]  /*14600*/  BSYNC.RECONVERGENT B4 ;  /* 0x0000000000047941 */ /* 0x000fea0003800200 */
.L_x_14609:
[----:B------:R-:W-:Y:S01]  /*14610*/  F2FP.F16.F32.PACK_AB R3, RZ, R135 ;  /* 0x00000087ff03723e */ /* 0x000fe200000000ff */
[----:B------:R-:W-:Y:S06]  /*14620*/  BRA `(.L_x_14611) ;  /* 0x0000000000047947 */ /* 0x000fec0003800000 */
.L_x_14608:
[----:B------:R-:W-:-:S07]  /*14630*/  PRMT R3, RZ, 0x7610, R3 ;  /* 0x00007610ff037816 */ /* 0x000fce0000000003 */
.L_x_14611:
[----:B------:R-:W-:Y:S05]  /*14640*/  BSYNC.RECONVERGENT B3 ;  /* 0x0000000000037941 */ /* 0x000fea0003800200 */
.L_x_14607:
        /* <DEDUP_REMOVED lines=17> */
.L_x_14615:
[----:B------:R-:W-:Y:S05]  /*14760*/  BSYNC.RECONVERGENT B4 ;  /* 0x0000000000047941 */ /* 0x000fea0003800200 */
.L_x_14614:
[----:B------:R-:W-:-:S04]  /*14770*/  F2FP.F16.F32.PACK_AB R135, RZ, R135 ;  /* 0x00000087ff87723e */ /* 0x000fc800000000ff */
[----:B------:R-:W-:Y:S01]  /*14780*/  PRMT R3, R3, 0x5410, R135 ;  /* 0x0000541003037816 */ /* 0x000fe20000000087 */
[----:B------:R-:W-:Y:S06]  /*14790*/  BRA `(.L_x_14616) ;  /* 0x0000000000047947 */ /* 0x000fec0003800000 */
.L_x_14613:
[----:B------:R-:W-:-:S07]  /*147a0*/  PRMT R3, R3, 0x5410, RZ ;  /* 0x0000541003037816 */ /* 0x000fce00000000ff */
.L_x_14616:
[----:B------:R-:W-:Y:S05]  /*147b0*/  BSYNC.RECONVERGENT B3 ;  /* 0x0000000000037941 */ /* 0x000fea0003800200 */
.L_x_14612:
[----:B------:R-:W-:-:S05]  /*147c0*/  MOV R2, R9 ;  /* 0x0000000900027202 */ /* 0x000fca0000000f00 */
[----:B------:R0:W-:Y:S01]  /*147d0*/  STG.E.64 desc[UR4][R6.64+0x1800], R2 ;  /* 0x0018000206007986 */ /* 0x0001e2000c101b04 */
[----:B------:R-:W-:Y:S05]  /*147e0*/  BRA `(.L_x_14617) ;  /* 0x0000000000107947 */ /* 0x000fea0003800000 */
.L_x_14599:
[----:B------:R-:W5:Y:S02]  /*147f0*/  LDCU UR7, c[0x0][0x39c] ;  /* 0x00007380ff0777ac */ /* 0x000f640008000800 */
[----:B-----5:R-:W-:-:S13]  /*14800*/  ISETP.GE.AND P0, PT, R0, UR7, PT ;  /* 0x0000000700007c0c */ /* 0x020fda000bf06270 */
[----:B------:R-:W-:Y:S05]  /*14810*/  @P0 EXIT ;  /* 0x000000000000094d */ /* 0x000fea0003800000 */
[----:B------:R0:W-:Y:S02]  /*14820*/  STG.E.64 desc[UR4][R6.64+0x1800], RZ ;  /* 0x001800ff06007986 */ /* 0x0001e4000c101b04 */
.L_x_14617:
[----:B------:R-:W-:Y:S05]  /*14830*/  BSYNC.RECONVERGENT B2 ;  /* 0x0000000000027941 */ /* 0x000fea0003800200 */
.L_x_14598:
        /* <DEDUP_REMOVED lines=17> */
.L_x_14621:
[----:B------:R-:W-:Y:S05]  /*14950*/  BSYNC.RECONVERGENT B3 ;  /* 0x0000000000037941 */ /* 0x000fea0003800200 */
.L_x_14620:
        /* <DEDUP_REMOVED lines=18> */
.L_x_14625:
[----:B------:R-:W-:Y:S05]  /*14a80*/  BSYNC.RECONVERGENT B4 ;  /* 0x0000000000047941 */ /* 0x000fea0003800200 */
.L_x_14624:
[----:B------:R-:W-:-:S04]  /*14a90*/  F2FP.F16.F32.PACK_AB R135, RZ, R135 ;  /* 0x00000087ff87723e */ /* 0x000fc800000000ff */
[----:B------:R-:W-:Y:S01]  /*14aa0*/  PRMT R9, R9, 0x5410, R135 ;  /* 0x0000541009097816 */ /* 0x000fe20000000087 */
[----:B------:R-:W-:Y:S06]  /*14ab0*/  BRA `(.L_x_14626) ;  /* 0x0000000000047947 */ /* 0x000fec0003800000 */
.L_x_14623:
[----:B------:R-:W-:-:S07]  /*14ac0*/  PRMT R9, R9, 0x5410, RZ ;  /* 0x0000541009097816 */ /* 0x000fce00000000ff */
.L_x_14626:
[----:B------:R-:W-:Y:S05]  /*14ad0*/  BSYNC.RECONVERGENT B3 ;  /* 0x0000000000037941 */ /* 0x000fea0003800200 */
.L_x_14622:
        /* <DEDUP_REMOVED lines=17> */
.L_x_14630:
[----:B------:R-:W-:Y:S05]  /*14bf0*/  BSYNC.RECONVERGENT B4 ;  /* 0x0000000000047941 */ /* 0x000fea0003800200 */
.L_x_14629:
[----:B------:R-:W-:Y:S01]  /*14c00*/  F2FP.F16.F32.PACK_AB R3, RZ, R135 ;  /* 0x00000087ff03723e */ /* 0x000fe200000000ff */
[----:B------:R-:W-:Y:S06]  /*14c10*/  BRA `(.L_x_14631) ;  /* 0x0000000000047947 */ /* 0x000fec0003800000 */
.L_x_14628:
[----:B------:R-:W-:-:S07]  /*14c20*/  PRMT R3, RZ, 0x7610, R3 ;  /* 0x00007610ff037816 */ /* 0x000fce0000000003 */
.L_x_14631:
[----:B------:R-:W-:Y:S05]  /*14c30*/  BSYNC.RECONVERGENT B3 ;  /* 0x0000000000037941 */ /* 0x000fea0003800200 */
.L_x_14627:
        /* <DEDUP_REMOVED lines=17> */
.L_x_14635:
[----:B------:R-:W-:Y:S05]  /*14d50*/  BSYNC.RECONVERGENT B4 ;  /* 0x0000000000047941 */ /* 0x000fea0003800200 */
.L_x_14634:
[----:B------:R-:W-:-:S04]  /*14d60*/  F2FP.F16.F32.PACK_AB R135, RZ, R135 ;  /* 0x00000087ff87723e */ /* 0x000fc800000000ff */
[----:B------:R-:W-:Y:S01]  /*14d70*/  PRMT R3, R3, 0x5410, R135 ;  /* 0x0000541003037816 */ /* 0x000fe20000000087 */
[----:B------:R-:W-:Y:S06]  /*14d80*/  BRA `(.L_x_14636) ;  /* 0x0000000000047947 */ /* 0x000fec0003800000 */
.L_x_14633:
[----:B------:R-:W-:-:S07]  /*14d90*/  PRMT R3, R3, 0x5410, RZ ;  /* 0x0000541003037816 */ /* 0x000fce00000000ff */
.L_x_14636:
[----:B------:R-:W-:Y:S05]  /*14da0*/  BSYNC.RECONVERGENT B3 ;  /* 0x0000000000037941 */ /* 0x000fea0003800200 */
.L_x_14632:
[----:B------:R-:W-:-:S05]  /*14db0*/  IMAD.MOV.U32 R2, RZ, RZ, R9 ;  /* 0x000000ffff027224 */ /* 0x000fca00078e0009 */
[----:B------:R0:W-:Y:S01]  /*14dc0*/  STG.E.64 desc[UR4][R6.64+0x1900], R2 ;  /* 0x0019000206007986 */ /* 0x0001e2000c101b04 */
[----:B------:R-:W-:Y:S05]  /*14dd0*/  BRA `(.L_x_14637) ;  /* 0x0000000000107947 */ /* 0x000fea0003800000 */
.L_x_14619:
[----:B------:R-:W5:Y:S02]  /*14de0*/  LDCU UR7, c[0x0][0x39c] ;  /* 0x00007380ff0777ac */ /* 0x000f640008000800 */
[----:B-----5:R-:W-:-:S13]  /*14df0*/  ISETP.GE.AND P0, PT, R0, UR7, PT ;  /* 0x0000000700007c0c */ /* 0x020fda000bf06270 */
[----:B------:R-:W-:Y:S05]  /*14e00*/  @P0 EXIT ;  /* 0x000000000000094d */ /* 0x000fea0003800000 */
[----:B------:R0:W-:Y:S02]  /*14e10*/  STG.E.64 desc[UR4][R6.64+0x1900], RZ ;  /* 0x001900ff06007986 */ /* 0x0001e4000c101b04 */
.L_x_14637:
[----:B------:R-:W-:Y:S05]  /*14e20*/  BSYNC.RECONVERGENT B2 ;  /* 0x0000000000027941 */ /* 0x000fea0003800200 */
.L_x_14618:
        /* <DEDUP_REMOVED lines=17> */
.L_x_14641:
[----:B------:R-:W-:Y:S05]  /*14f40*/  BSYNC.RECONVERGENT B3 ;  /* 0x0000000000037941 */ /* 0x000fea0003800200 */
.L_x_14640:
        /* <DEDUP_REMOVED lines=18> */
.L_x_14645:
[----:B------:R-:W-:Y:S05]  /*15070*/  BSYNC.RECONVERGENT B4 ;  /* 0x0000000000047941 */ /* 0x000fea0003800200 */
.L_x_14644:
[----:B------:R-:W-:-:S04]  /*15080*/  F2FP.F16.F32.PACK_AB R135, RZ, R135 ;  /* 0x00000087ff87723e */ /* 0x000fc800000000ff */
[----:B------:R-:W-:Y:S01]  /*15090*/  PRMT R9, R2, 0x5410, R135 ;  /* 0x0000541002097816 */ /* 0x000fe20000000087 */
[----:B------:R-:W-:Y:S06]  /*150a0*/  BRA `(.L_x_14646) ;  /* 0x0000000000047947 */ /* 0x000fec0003800000 */
.L_x_14643:
[----:B------:R-:W-:-:S07]  /*150b0*/  PRMT R9, R2, 0x5410, RZ ;  /* 0x0000541002097816 */ /* 0x000fce00000000ff */
.L_x_14646:
[----:B------:R-:W-:Y:S05]  /*150c0*/  BSYNC.RECONVERGENT B3 ;  /* 0x0000000000037941 */ /* 0x000fea0003800200 */
.L_x_14642:
        /* <DEDUP_REMOVED lines=17> */
.L_x_14650:
[----:B------:R-:W-:Y:S05]  /*151e0*/  BSYNC.RECONVERGENT B4 ;  /* 0x0000000000047941 */ /* 0x000fea0003800200 */
.L_x_14649:
[----:B------:R-:W-:Y:S01]  /*151f0*/  F2FP.F16.F32.PACK_AB R0, RZ, R135 ;  /* 0x00000087ff00723e */ /* 0x000fe200000000ff */
[----:B------:R-:W-:Y:S06]  /*15200*/  BRA `(.L_x_14651) ;  /* 0x0000000000047947 */ /* 0x000fec0003800000 */
.L_x_14648:
[----:B------:R-:W-:-:S07]  /*15210*/  PRMT R0, RZ, 0x7610, R0 ;  /* 0x00007610ff007816 */ /* 0x000fce0000000000 */
.L_x_14651:
[----:B------:R-:W-:Y:S05]  /*15220*/  BSYNC.RECONVERGENT B3 ;  /* 0x0000000000037941 */ /* 0x000fea0003800200 */
.L_x_14647:
        /* <DEDUP_REMOVED lines=17> */
.L_x_14655:
[----:B------:R-:W-:Y:S05]  /*15340*/  BSYNC.RECONVERGENT B4 ;  /* 0x0000000000047941 */ /* 0x000fea0003800200 */
.L_x_14654:
[----:B------:R-:W-:-:S04]  /*15350*/  F2FP.F16.F32.PACK_AB R135, RZ, R135 ;  /* 0x00000087ff87723e */ /* 0x000fc800000000ff */
[----:B------:R-:W-:Y:S01]  /*15360*/  PRMT R3, R0, 0x5410, R135 ;  /* 0x0000541000037816 */ /* 0x000fe20000000087 */
[----:B------:R-:W-:Y:S06]  /*15370*/  BRA `(.L_x_14656) ;  /* 0x0000000000047947 */ /* 0x000fec0003800000 */
.L_x_14653:
[----:B------:R-:W-:-:S07]  /*15380*/  PRMT R3, R0, 0x5410, RZ ;  /* 0x0000541000037816 */ /* 0x000fce00000000ff */
.L_x_14656:
[----:B------:R-:W-:Y:S05]  /*15390*/  BSYNC.RECONVERGENT B3 ;  /* 0x0000000000037941 */ /* 0x000fea0003800200 */
.L_x_14652:
[----:B------:R-:W-:-:S05]  /*153a0*/  MOV R2, R9 ;  /* 0x0000000900027202 */ /* 0x000fca0000000f00 */
[----:B------:R0:W-:Y:S01]  /*153b0*/  STG.E.64 desc[UR4][R6.64+0x1a00], R2 ;  /* 0x001a000206007986 */ /* 0x0001e2000c101b04 */
[----:B------:R-:W-:Y:S05]  /*153c0*/  BRA `(.L_x_14657) ;  /* 0x0000000000107947 */ /* 0x000fea0003800000 */
.L_x_14639:
[----:B------:R-:W5:Y:S02]  /*153d0*/  LDCU UR7, c[0x0][0x39c] ;  /* 0x00007380ff0777ac */ /* 0x000f640008000800 */
[----:B-----5:R-:W-:-:S13]  /*153e0*/  ISETP.GE.AND P0, PT, R0, UR7, PT ;  /* 0x0000000700007c0c */ /* 0x020fda000bf06270 */
[----:B------:R-:W-:Y:S05]  /*153f0*/  @P0 EXIT ;  /* 0x000000000000094d */ /* 0x000fea0003800000 */
[----:B------:R0:W-:Y:S02]  /*15400*/  STG.E.64 desc[UR4][R6.64+0x1a00], RZ ;  /* 0x001a00ff06007986 */ /* 0x0001e4000c101b04 */
.L_x_14657:
[----:B------:R-:W-:Y:S05]  /*15410*/  BSYNC.RECONVERGENT B2 ;  /* 0x0000000000027941 */ /* 0x000fea0003800200 */
.L_x_14638:
        /* <DEDUP_REMOVED lines=17> */
.L_x_14661:
[----:B------:R-:W-:Y:S05]  /*15530*/  BSYNC.RECONVERGENT B3 ;  /* 0x0000000000037941 */ /* 0x000fea0003800200 */
.L_x_14660:
        /* <DEDUP_REMOVED lines=18> */
.L_x_14665:
[----:B------:R-:W-:Y:S05]  /*15660*/  BSYNC.RECONVERGENT B4 ;  /* 0x0000000000047941 */ /* 0x000fea0003800200 */
.L_x_14664:
[----:B------:R-:W-:-:S04]  /*15670*/  F2FP.F16.F32.PACK_AB R135, RZ, R135 ;  /* 0x00000087ff87723e */ /* 0x000fc800000000ff */
[----:B------:R-:W-:Y:S01]  /*15680*/  PRMT R9, R9, 0x5410, R135 ;  /* 0x0000541009097816 */ /* 0x000fe20000000087 */
[----:B------:R-:W-:Y:S06]  /*15690*/  BRA `(.L_x_14666) ;  /* 0x0000000000047947 */ /* 0x000fec0003800000 */
.L_x_14663:
[----:B------:R-:W-:-:S07]  /*156a0*/  PRMT R9, R9, 0x5410, RZ ;  /* 0x0000541009097816 */ /* 0x000fce00000000ff */
.L_x_14666:
[----:B------:R-:W-:Y:S05]  /*156b0*/  BSYNC.RECONVERGENT B3 ;  /* 0x0000000000037941 */ /* 0x000fea0003800200 */
.L_x_14662:
        /* <DEDUP_REMOVED lines=17> */
.L_x_14670:
[----:B------:R-:W-:Y:S05]  /*157d0*/  BSYNC.RECONVERGENT B4 ;  /* 0x0000000000047941 */ /* 0x000fea0003800200 */
.L_x_14669:
[----:B------:R-:W-:Y:S01]  /*157e0*/  F2FP.F16.F32.PACK_AB R3, RZ, R135 ;  /* 0x00000087ff03723e */ /* 0x000fe200000000ff */
[----:B------:R-:W-:Y:S06]  /*157f0*/  BRA `(.L_x_14671) ;  /* 0x0000000000047947 */ /* 0x000fec0003800000 */
.L_x_14668:
[----:B------:R-:W-:-:S07]  /*15800*/  PRMT R3, RZ, 0x7610, R3 ;  /* 0x00007610ff037816 */ /* 0x000fce0000000003 */
.L_x_14671:
[----:B------:R-:W-:Y:S05]  /*15810*/  BSYNC.RECONVERGENT B3 ;  /* 0x0000000000037941 */ /* 0x000fea0003800200 */
.L_x_14667:
        /* <DEDUP_REMOVED lines=17> */
.L_x_14675:
[----:B------:R-:W-:Y:S05]  /*15930*/  BSYNC.RECONVERGENT B4 ;  /* 0x0000000000047941 */ /* 0x000fea0003800200 */
.L_x_14674:
[----:B------:R-:W-:-:S04]  /*15940*/  F2FP.F16.F32.PACK_AB R135, RZ, R135 ;  /* 0x00000087ff87723e */ /* 0x000fc800000000ff */
[----:B------:R-:W-:Y:S01]  /*15950*/  PRMT R3, R3, 0x5410, R135 ;  /* 0x0000541003037816 */ /* 0x000fe20000000087 */
[----:B------:R-:W-:Y:S06]  /*15960*/  BRA `(.L_x_14676) ;  /* 0x0000000000047947 */ /* 0x000fec0003800000 */
.L_x_14673:
[----:B------:R-:W-:-:S07]  /*15970*/  PRMT R3, R3, 0x5410, RZ ;  /* 0x0000541003037816 */ /* 0x000fce00000000ff */
.L_x_14676:
[----:B------:R-:W-:Y:S05]  /*15980*/  BSYNC.RECONVERGENT B3 ;  /* 0x0000000000037941 */ /* 0x000fea0003800200 */
.L_x_14672:
[----:B------:R-:W-:-:S05]  /*15990*/  MOV R2, R9 ;  /* 0x0000000900027202 */ /* 0x000fca0000000f00 */
[----:B------:R0:W-:Y:S01]  /*159a0*/  STG.E.64 desc[UR4][R6.64+0x1b00], R2 ;  /* 0x001b000206007986 */ /* 0x0001e2000c101b04 */
[----:B------:R-:W-:Y:S05]  /*159b0*/  BRA `(.L_x_14677) ;  /* 0x0000000000107947 */ /* 0x000fea0003800000 */
.L_x_14659:
[----:B------:R-:W5:Y:S02]  /*159c0*/  LDCU UR7, c[0x0][0x39c] ;  /* 0x00007380ff0777ac */ /* 0x000f640008000800 */
[----:B-----5:R-:W-:-:S13]  /*159d0*/  ISETP.GE.AND P0, PT, R0, UR7, PT ;  /* 0x0000000700007c0c */ /* 0x020fda000bf06270 */
[----:B------:R-:W-:Y:S05]  /*159e0*/  @P0 EXIT ;  /* 0x000000000000094d */ /* 0x000fea0003800000 */
[----:B------:R0:W-:Y:S02]  /*159f0*/  STG.E.64 desc[UR4][R6.64+0x1b00], RZ ;  /* 0x001b00ff06007986 */ /* 0x0001e4000c101b04 */
.L_x_14677:
[----:B------:R-:W-:Y:S05]  /*15a00*/  BSYNC.RECONVERGENT B2 ;  /* 0x0000000000027941 */ /* 0x000fea0003800200 */
.L_x_14658:
        /* <DEDUP_REMOVED lines=17> */
.L_x_14681:
[----:B------:R-:W-:Y:S05]  /*15b20*/  BSYNC.RECONVERGENT B3 ;  /* 0x0000000000037941 */ /* 0x000fea0003800200 */
.L_x_14680:
        /* <DEDUP_REMOVED lines=18> */
.L_x_14685:
[----:B------:R-:W-:Y:S05]  /*15c50*/  BSYNC.RECONVERGENT B4 ;  /* 0x0000000000047941 */ /* 0x000fea0003800200 */
.L_x_14684:
[----:B------:R-:W-:-:S04]  /*15c60*/  F2FP.F16.F32.PACK_AB R135, RZ, R135 ;  /* 0x00000087ff87723e */ /* 0x000fc800000000ff */
[----:B------:R-:W-:Y:S01]  /*15c70*/  PRMT R9, R2, 0x5410, R135 ;  /* 0x0000541002097816 */ /* 0x000fe20000000087 */
[----:B------:R-:W-:Y:S06]  /*15c80*/  BRA `(.L_x_14686) ;  /* 0x0000000000047947 */ /* 0x000fec0003800000 */
.L_x_14683:
[----:B------:R-:W-:-:S07]  /*15c90*/  PRMT R9, R2, 0x5410, RZ ;  /* 0x0000541002097816 */ /* 0x000fce00000000ff */
.L_x_14686:
[----:B------:R-:W-:Y:S05]  /*15ca0*/  BSYNC.RECONVERGENT B3 ;  /* 0x0000000000037941 */ /* 0x000fea0003800200 */
.L_x_14682:
        /* <DEDUP_REMOVED lines=17> */
.L_x_14690:
[----:B------:R-:W-:Y:S05]  /*15dc0*/  BSYNC.RECONVERGENT B4 ;  /* 0x0000000000047941 */ /* 0x000fea0003800200 */
.L_x_14689:
[----:B------:R-:W-:Y:S01]  /*15dd0*/  F2FP.F16.F32.PACK_AB R0, RZ, R135 ;  /* 0x00000087ff00723e */ /* 0x000fe200000000ff */
[----:B------:R-:W-:Y:S06]  /*15de0*/  BRA `(.L_x_14691) ;  /* 0x0000000000047947 */ /* 0x000fec0003800000 */
.L_x_14688:
[----:B------:R-:W-:-:S07]  /*15df0*/  PRMT R0, RZ, 0x7610, R0 ;  /* 0x00007610ff007816 */ /* 0x000fce0000000000 */
.L_x_14691:
[----:B------:R-:W-:Y:S05]  /*15e00*/  BSYNC.RECONVERGENT B3 ;  /* 0x0000000000037941 */ /* 0x000fea0003800200 */
.L_x_14687:
        /* <DEDUP_REMOVED lines=17> */
.L_x_14695:
[----:B------:R-:W-:Y:S05]  /*15f20*/  BSYNC.RECONVERGENT B4 ;  /* 0x0000000000047941 */ /* 0x000fea0003800200 */
.L_x_14694:
[----:B------:R-:W-:-:S04]  /*15f30*/  F2FP.F16.F32.PACK_AB R135, RZ, R135 ;  /* 0x00000087ff87723e */ /* 0x000fc800000000ff */
[----:B------:R-:W-:Y:S01]  /*15f40*/  PRMT R3, R0, 0x5410, R135 ;  /* 0x0000541000037816 */ /* 0x000fe20000000087 */
[----:B------:R-:W-:Y:S06]  /*15f50*/  BRA `(.L_x_14696) ;  /* 0x0000000000047947 */ /* 0x000fec0003800000 */
.L_x_14693:
[----:B------:R-:W-:-:S07]  /*15f60*/  PRMT R3, R0, 0x5410, RZ ;  /* 0x0000541000037816 */ /* 0x000fce00000000ff */
.L_x_14696:
[----:B------:R-:W-:Y:S05]  /*15f70*/  BSYNC.RECONVERGENT B3 ;  /* 0x0000000000037941 */ /* 0x000fea0003800200 */
.L_x_14692:
[----:B------:R-:W-:-:S05]  /*15f80*/  MOV R2, R9 ;  /* 0x0000000900027202 */ /* 0x000fca0000000f00 */
[----:B------:R0:W-:Y:S01]  /*15f90*/  STG.E.64 desc[UR4][R6.64+0x1c00], R2 ;  /* 0x001c000206007986 */ /* 0x0001e2000c101b04 */
[----:B------:R-:W-:Y:S05]  /*15fa0*/  BRA `(.L_x_14697) ;  /* 0x0000000000107947 */ /* 0x000fea0003800000 */
.L_x_14679:
[----:B------:R-:W5:Y:S02]  /*15fb0*/  LDCU UR7, c[0x0][0x39c] ;  /* 0x00007380ff0777ac */ /* 0x000f640008000800 */
[----:B-----5:R-:W-:-:S13]  /*15fc0*/  ISETP.GE.AND P0, PT, R0, UR7, PT ;  /* 0x0000000700007c0c */ /* 0x020fda000bf06270 */
[----:B------:R-:W-:Y:S05]  /*15fd0*/  @P0 EXIT ;  /* 0x000000000000094d */ /* 0x000fea0003800000 */
[----:B------:R0:W-:Y:S02]  /*15fe0*/  STG.E.64 desc[UR4][R6.64+0x1c00], RZ ;  /* 0x001c00ff06007986 */ /* 0x0001e4000c101b04 */
.L_x_14697:
[----:B------:R-:W-:Y:S05]  /*15ff0*/  BSYNC.RECONVERGENT B2 ;  /* 0x0000000000027941 */ /* 0x000fea0003800200 */
.L_x_14678:
        /* <DEDUP_REMOVED lines=17> */
.L_x_14701:
[----:B------:R-:W-:Y:S05]  /*16110*/  BSYNC.RECONVERGENT B3 ;  /* 0x0000000000037941 */ /* 0x000fea0003800200 */
.L_x_14700:
        /* <DEDUP_REMOVED lines=18> */
.L_x_14705:
[----:B------:R-:W-:Y:S05]  /*16240*/  BSYNC.RECONVERGENT B4 ;  /* 0x0000000000047941 */ /* 0x000fea0003800200 */
.L_x_14704:
[----:B------:R-:W-:-:S04]  /*16250*/  F2FP.F16.F32.PACK_AB R135, RZ, R135 ;  /* 0x00000087ff87723e */ /* 0x000fc800000000ff */
[----:B------:R-:W-:Y:S01]  /*16260*/  PRMT R9, R9, 0x5410, R135 ;  /* 0x0000541009097816 */ /* 0x000fe20000000087 */
[----:B------:R-:W-:Y:S06]  /*16270*/  BRA `(.L_x_14706) ;  /* 0x0000000000047947 */ /* 0x000fec0003800000 */
.L_x_14703:
[----:B------:R-:W-:-:S07]  /*16280*/  PRMT R9, R9, 0x5410, RZ ;  /* 0x0000541009097816 */ /* 0x000fce00000000ff */
.L_x_14706:
[----:B------:R-:W-:Y:S05]  /*16290*/  BSYNC.RECONVERGENT B3 ;  /* 0x0000000000037941 */ /* 0x000fea0003800200 */
.L_x_14702:
        /* <DEDUP_REMOVED lines=17> */
.L_x_14710:
[----:B------:R-:W-:Y:S05]  /*163b0*/  BSYNC.RECONVERGENT B4 ;  /* 0x0000000000047941 */ /* 0x000fea0003800200 */
.L_x_14709:
[----:B------:R-:W-:Y:S01]  /*163c0*/  F2FP.F16.F32.PACK_AB R3, RZ, R135 ;  /* 0x00000087ff03723e */ /* 0x000fe200000000ff */
[----:B------:R-:W-:Y:S06]  /*163d0*/  BRA `(.L_x_14711) ;  /* 0x0000000000047947 */ /* 0x000fec0003800000 */
.L_x_14708:
[----:B------:R-:W-:-:S07]  /*163e0*/  PRMT R3, RZ, 0x7610, R3 ;  /* 0x00007610ff037816 */ /* 0x000fce0000000003 */
.L_x_14711:
[----:B------:R-:W-:Y:S05]  /*163f0*/  BSYNC.RECONVERGENT B3 ;  /* 0x0000000000037941 */ /* 0x000fea0003800200 */
.L_x_14707:
        /* <DEDUP_REMOVED lines=17> */
.L_x_14715:
[----:B------:R-:W-:Y:S05]  /*16510*/  BSYNC.RECONVERGENT B4 ;  /* 0x0000000000047941 */ /* 0x000fea0003800200 */
.L_x_14714:
[----:B------:R-:W-:-:S04]  /*16520*/  F2FP.F16.F32.PACK_AB R135, RZ, R135 ;  /* 0x00000087ff87723e */ /* 0x000fc800000000ff */
[----:B------:R-:W-:Y:S01]  /*16530*/  PRMT R3, R3, 0x5410, R135 ;  /* 0x0000541003037816 */ /* 0x000fe20000000087 */
[----:B------:R-:W-:Y:S06]  /*16540*/  BRA `(.L_x_14716) ;  /* 0x0000000000047947 */ /* 0x000fec0003800000 */
.L_x_14713:
[----:B------:R-:W-:-:S07]  /*16550*/  PRMT R3, R3, 0x5410, RZ ;  /* 0x0000541003037816 */ /* 0x000fce00000000ff */
.L_x_14716:
[----:B------:R-:W-:Y:S05]  /*16560*/  BSYNC.RECONVERGENT B3 ;  /* 0x0000000000037941 */ /* 0x000fea0003800200 */
.L_x_14712:
[----:B------:R-:W-:-:S05]  /*16570*/  MOV R2, R9 ;  /* 0x0000000900027202 */ /* 0x000fca0000000f00 */
[----:B------:R0:W-:Y:S01]  /*16580*/  STG.E.64 desc[UR4][R6.64+0x1d00], R2 ;  /* 0x001d000206007986 */ /* 0x0001e2000c101b04 */
[----:B------:R-:W-:Y:S05]  /*16590*/  BRA `(.L_x_14717) ;  /* 0x0000000000107947 */ /* 0x000fea0003800000 */
.L_x_14699:
[----:B------:R-:W5:Y:S02]  /*165a0*/  LDCU UR7, c[0x0][0x39c] ;  /* 0x00007380ff0777ac */ /* 0x000f640008000800 */
[----:B-----5:R-:W-:-:S13]  /*165b0*/  ISETP.GE.AND P0, PT, R0, UR7, PT ;  /* 0x0000000700007c0c */ /* 0x020fda000bf06270 */
[----:B------:R-:W-:Y:S05]  /*165c0*/  @P0 EXIT ;  /* 0x000000000000094d */ /* 0x000fea0003800000 */
[----:B------:R0:W-:Y:S02]  /*165d0*/  STG.E.64 desc[UR4][R6.64+0x1d00], RZ ;  /* 0x001d00ff06007986 */ /* 0x0001e4000c101b04 */
.L_x_14717:
[----:B------:R-:W-:Y:S05]  /*165e0*/  BSYNC.RECONVERGENT B2 ;  /* 0x0000000000027941 */ /* 0x000fea0003800200 */
.L_x_14698:
        /* <DEDUP_REMOVED lines=17> */
.L_x_14721:
[----:B------:R-:W-:Y:S05]  /*16700*/  BSYNC.RECONVERGENT B3 ;  /* 0x0000000000037941 */ /* 0x000fea0003800200 */
.L_x_14720:
        /* <DEDUP_REMOVED lines=18> */
.L_x_14725:
[----:B------:R-:W-:Y:S05]  /*16830*/  BSYNC.RECONVERGENT B4 ;  /* 0x0000000000047941 */ /* 0x000fea0003800200 */
.L_x_14724:
[----:B------:R-:W-:-:S04]  /*16840*/  F2FP.F16.F32.PACK_AB R135, RZ, R135 ;  /* 0x00000087ff87723e */ /* 0x000fc800000000ff */
[----:B------:R-:W-:Y:S01]  /*16850*/  PRMT R9, R2, 0x5410, R135 ;  /* 0x0000541002097816 */ /* 0x000fe20000000087 */
[----:B------:R-:W-:Y:S06]  /*16860*/  BRA `(.L_x_14726) ;  /* 0x0000000000047947 */ /* 0x000fec0003800000 */
.L_x_14723:
[----:B------:R-:W-:-:S07]  /*16870*/  PRMT R9, R2, 0x5410, RZ ;  /* 0x0000541002097816 */ /* 0x000fce00000000ff */
.L_x_14726:
[----:B------:R-:W-:Y:S05]  /*16880*/  BSYNC.RECONVERGENT B3 ;  /* 0x0000000000037941 */ /* 0x000fea0003800200 */
.L_x_14722:
        /* <DEDUP_REMOVED lines=17> */
.L_x_14730:
[----:B------:R-:W-:Y:S05]  /*169a0*/  BSYNC.RECONVERGENT B4 ;  /* 0x0000000000047941 */ /* 0x000fea0003800200 */
.L_x_14729:
[----:B------:R-:W-:Y:S01]  /*169b0*/  F2FP.F16.F32.PACK_AB R0, RZ, R135 ;  /* 0x00000087ff00723e */ /* 0x000fe200000000ff */
[----:B------:R-:W-:Y:S06]  /*169c0*/  BRA `(.L_x_14731) ;  /* 0x0000000000047947 */ /* 0x000fec0003800000 */
.L_x_14728:
[----:B------:R-:W-:-:S07]  /*169d0*/  PRMT R0, RZ, 0x7610, R0 ;  /* 0x00007610ff007816 */ /* 0x000fce0000000000 */
.L_x_14731:
[----:B------:R-:W-:Y:S05]  /*169e0*/  BSYNC.RECONVERGENT B3 ;  /* 0x0000000000037941 */ /* 0x000fea0003800200 */
.L_x_14727:
        /* <DEDUP_REMOVED lines=17> */
.L_x_14735:
[----:B------:R-:W-:Y:S05]  /*16b00*/  BSYNC.RECONVERGENT B4 ;  /* 0x0000000000047941 */ /* 0x000fea0003800200 */
.L_x_14734:
[----:B------:R-:W-:-:S04]  /*16b10*/  F2FP.F16.F32.PACK_AB R135, RZ, R135 ;  /* 0x00000087ff87723e */ /* 0x000fc800000000ff */
[----:B------:R-:W-:Y:S01]  /*16b20*/  PRMT R3, R0, 0x5410, R135 ;  /* 0x0000541000037816 */ /* 0x000fe20000000087 */
[----:B------:R-:W-:Y:S06]  /*16b30*/  BRA `(.L_x_14736) ;  /* 0x0000000000047947 */ /* 0x000fec0003800000 */
.L_x_14733:
[----:B------:R-:W-:-:S07]  /*16b40*/  PRMT R3, R0, 0x5410, RZ ;  /* 0x0000541000037816 */ /* 0x000fce00000000ff */
.L_x_14736:
[----:B------:R-:W-:Y:S05]  /*16b50*/  BSYNC.RECONVERGENT B3 ;  /* 0x0000000000037941 */ /* 0x000fea0003800200 */
.L_x_14732:
[----:B------:R-:W-:-:S05]  /*16b60*/  MOV R2, R9 ;  /* 0x0000000900027202 */ /* 0x000fca0000000f00 */
[----:B------:R0:W-:Y:S01]  /*16b70*/  STG.E.64 desc[UR4][R6.64+0x1e00], R2 ;  /* 0x001e000206007986 */ /* 0x0001e2000c101b04 */
[----:B------:R-:W-:Y:S05]  /*16b80*/  BRA `(.L_x_14737) ;  /* 0x0000000000107947 */ /* 0x000fea0003800000 */
.L_x_14719:
[----:B------:R-:W5:Y:S02]  /*16b90*/  LDCU UR7, c[0x0][0x39c] ;  /* 0x00007380ff0777ac */ /* 0x000f640008000800 */
[----:B-----5:R-:W-:-:S13]  /*16ba0*/  ISETP.GE.AND P0, PT, R0, UR7, PT ;  /* 0x0000000700007c0c */ /* 0x020fda000bf06270 */
[----:B------:R-:W-:Y:S05]  /*16bb0*/  @P0 EXIT ;  /* 0x000000000000094d */ /* 0x000fea0003800000 */
[----:B------:R0:W-:Y:S02]  /*16bc0*/  STG.E.64 desc[UR4][R6.64+0x1e00], RZ ;  /* 0x001e00ff06007986 */ /* 0x0001e4000c101b04 */
.L_x_14737:
[----:B------:R-:W-:Y:S05]  /*16bd0*/  BSYNC.RECONVERGENT B2 ;  /* 0x0000000000027941 */ /* 0x000fea0003800200 */
.L_x_14718:
        /* <DEDUP_REMOVED lines=16> */
.L_x_14740:
[----:B------:R-:W-:Y:S05]  /*16ce0*/  BSYNC.RECONVERGENT B2 ;  /* 0x0000000000027941 */ /* 0x000fea0003800200 */
.L_x_14739:
        /* <DEDUP_REMOVED lines=18> */
.L_x_14744:
[----:B------:R-:W-:Y:S05]  /*16e10*/  BSYNC.RECONVERGENT B3 ;  /* 0x0000000000037941 */ /* 0x000fea0003800200 */
.L_x_14743:
[----:B------:R-:W-:-:S04]  /*16e20*/  F2FP.F16.F32.PACK_AB R135, RZ, R135 ;  /* 0x00000087ff87723e */ /* 0x000fc800000000ff */
[----:B------:R-:W-:Y:S01]  /*16e30*/  PRMT R2, R9, 0x5410, R135 ;  /* 0x0000541009027816 */ /* 0x000fe20000000087 */
[----:B------:R-:W-:Y:S06]  /*16e40*/  BRA `(.L_x_14745) ;  /* 0x0000000000047947 */ /* 0x000fec0003800000 */
.L_x_14742:
[----:B------:R-:W-:-:S07]  /*16e50*/  PRMT R2, R9, 0x5410, RZ ;  /* 0x0000541009027816 */ /* 0x000fce00000000ff */
.L_x_14745:
[----:B------:R-:W-:Y:S05]  /*16e60*/  BSYNC.RECONVERGENT B2 ;  /* 0x0000000000027941 */ /* 0x000fea0003800200 */
.L_x_14741:
        /* <DEDUP_REMOVED lines=17> */
.L_x_14749:
[----:B------:R-:W-:Y:S05]  /*16f80*/  BSYNC.RECONVERGENT B3 ;  /* 0x0000000000037941 */ /* 0x000fea0003800200 */
.L_x_14748:
[----:B------:R-:W-:Y:S01]  /*16f90*/  F2FP.F16.F32.PACK_AB R3, RZ, R135 ;  /* 0x00000087ff03723e */ /* 0x000fe200000000ff */
[----:B------:R-:W-:Y:S06]  /*16fa0*/  BRA `(.L_x_14750) ;  /* 0x0000000000047947 */ /* 0x000fec0003800000 */
.L_x_14747:
[----:B------:R-:W-:-:S07]  /*16fb0*/  PRMT R3, RZ, 0x7610, R3 ;  /* 0x00007610ff037816 */ /* 0x000fce0000000003 */
.L_x_14750:
[----:B------:R-:W-:Y:S05]  /*16fc0*/  BSYNC.RECONVERGENT B2 ;  /* 0x0000000000027941 */ /* 0x000fea0003800200 */
.L_x_14746:
        /* <DEDUP_REMOVED lines=17> */
.L_x_14754:
[----:B------:R-:W-:Y:S05]  /*170e0*/  BSYNC.RECONVERGENT B3 ;  /* 0x0000000000037941 */ /* 0x000fea0003800200 */
.L_x_14753:
[----:B------:R-:W-:-:S04]  /*170f0*/  F2FP.F16.F32.PACK_AB R135, RZ, R135 ;  /* 0x00000087ff87723e */ /* 0x000fc800000000ff */
[----:B------:R-:W-:Y:S01]  /*17100*/  PRMT R3, R3, 0x5410, R135 ;  /* 0x0000541003037816 */ /* 0x000fe20000000087 */
[----:B------:R-:W-:Y:S06]  /*17110*/  BRA `(.L_x_14755) ;  /* 0x0000000000047947 */ /* 0x000fec0003800000 */
.L_x_14752:
[----:B------:R-:W-:-:S07]  /*17120*/  PRMT R3, R3, 0x5410, RZ ;  /* 0x0000541003037816 */ /* 0x000fce00000000ff */
.L_x_14755:
[----:B------:R-:W-:Y:S05]  /*17130*/  BSYNC.RECONVERGENT B2 ;  /* 0x0000000000027941 */ /* 0x000fea0003800200 */
.L_x_14751:
[----:B------:R-:W-:Y:S01]  /*17140*/  STG.E.64 desc[UR4][R6.64+0x1f00], R2 ;  /* 0x001f000206007986 */ /* 0x000fe2000c101b04 */
[----:B------:R-:W-:Y:S05]  /*17150*/  EXIT ;  /* 0x000000000000794d */ /* 0x000fea0003800000 */
.L_x_14738:
[----:B------:R-:W5:Y:S02]  /*17160*/  LDCU UR7, c[0x0][0x39c] ;  /* 0x00007380ff0777ac */ /* 0x000f640008000800 */
[----:B-----5:R-:W-:-:S13]  /*17170*/  ISETP.GE.AND P0, PT, R0, UR7, PT ;  /* 0x0000000700007c0c */ /* 0x020fda000bf06270 */
[----:B------:R-:W-:Y:S05]  /*17180*/  @P0 EXIT ;  /* 0x000000000000094d */ /* 0x000fea0003800000 */
[----:B------:R-:W-:Y:S01]  /*17190*/  STG.E.64 desc[UR4][R6.64+0x1f00], RZ ;  /* 0x001f00ff06007986 */ /* 0x000fe2000c101b04 */
[----:B------:R-:W-:Y:S05]  /*171a0*/  EXIT ;  /* 0x000000000000794d */ /* 0x000fea0003800000 */
        .weak           $__internal_17_$__cuda_sm3x_div_rn_noftz_f32_slowpath
        .type           $__internal_17_$__cuda_sm3x_div_rn_noftz_f32_slowpath,@function
        .size           $__internal_17_$__cuda_sm3x_div_rn_noftz_f32_slowpath,(.L_x_15799 - $__internal_17_$__cuda_sm3x_div_rn_noftz_f32_slowpath)
$__internal_17_$__cuda_sm3x_div_rn_noftz_f32_slowpath:
        /* <DEDUP_REMOVED lines=34> */
.L_x_14757:
[----:B------:R-:W-:Y:S01]  /*173d0*/  LEA R138, R135, 0xc0800000, 0x17 ;  /* 0xc0800000878a7811 */ /* 0x000fe200078eb8ff */
[----:B------:R-:W-:Y:S01]  /*173e0*/  BSSY.RECONVERGENT B1, `(.L_x_14762) ;  /* 0x0000036000017945 */ /* 0x000fe20003800200 */
[----:B------:R-:W-:Y:S02]  /*173f0*/  IADD3 R140, PT, PT, R140, -0x7f, RZ ;  /* 0xffffff818c8c7810 */ /* 0x000fe40007ffe0ff */
[----:B------:R-:W-:Y:S02]  /*17400*/  IADD3 R143, PT, PT, -R138, R5, RZ ;  /* 0x000000058a8f7210 */ /* 0x000fe40007ffe1ff */
[C---:B------:R-:W-:Y:S01]  /*17410*/  IADD3 R135, PT, PT, R140.reuse, 0x7f, -R135 ;  /* 0x0000007f8c877810 */ /* 0x040fe20007ffe887 */
[----:B------:R-:W-:Y:S01]  /*17420*/  IMAD R4, R140, -0x800000, R4 ;  /* 0xff8000008c047824 */ /* 0x000fe200078e0204 */
        /* <DEDUP_REMOVED lines=45> */
.L_x_14764:
[----:B------:R-:W-:-:S04]  /*17700*/  LOP3.LUT R4, R4, 0x80000000, RZ, 0xc0, !PT ;  /* 0x8000000004047812 */ /* 0x000fc800078ec0ff */
[----:B------:R-:W-:Y:S01]  /*17710*/  LOP3.LUT R4, R4, 0x7f800000, RZ, 0xfc, !PT ;  /* 0x7f80000004047812 */ /* 0x000fe200078efcff */
[----:B------:R-:W-:Y:S06]  /*17720*/  BRA `(.L_x_14765) ;  /* 0x0000000000047947 */ /* 0x000fec0003800000 */
.L_x_14763:
[----:B------:R-:W-:-:S07]  /*17730*/  LEA R4, R135, R4, 0x17 ;  /* 0x0000000487047211 */ /* 0x000fce00078eb8ff */
.L_x_14765:
[----:B------:R-:W-:Y:S05]  /*17740*/  BSYNC.RECONVERGENT B1 ;  /* 0x0000000000017941 */ /* 0x000fea0003800200 */
.L_x_14762:
[----:B------:R-:W-:Y:S05]  /*17750*/  BRA `(.L_x_14766) ;  /* 0x0000000000207947 */ /* 0x000fea0003800000 */
.L_x_14761:
[----:B------:R-:W-:-:S04]  /*17760*/  LOP3.LUT R4, R5, 0x80000000, R4, 0x48, !PT ;  /* 0x8000000005047812 */ /* 0x000fc800078e4804 */
[----:B------:R-:W-:Y:S01]  /*17770*/  LOP3.LUT R4, R4, 0x7f800000, RZ, 0xfc, !PT ;  /* 0x7f80000004047812 */ /* 0x000fe200078efcff */
[----:B------:R-:W-:Y:S06]  /*17780*/  BRA `(.L_x_14766) ;  /* 0x0000000000147947 */ /* 0x000fec0003800000 */
.L_x_14760:
[----:B------:R-:W-:Y:S01]  /*17790*/  LOP3.LUT R4, R5, 0x80000000, R4, 0x48, !PT ;  /* 0x8000000005047812 */ /* 0x000fe200078e4804 */
[----:B------:R-:W-:Y:S06]  /*177a0*/  BRA `(.L_x_14766) ;  /* 0x00000000000c7947 */ /* 0x000fec0003800000 */
.L_x_14759:
[----:B------:R-:W0:Y:S01]  /*177b0*/  MUFU.RSQ R4, -QNAN ;  /* 0xffc0000000047908 */ /* 0x000e220000001400 */
[----:B------:R-:W-:Y:S05]  /*177c0*/  BRA `(.L_x_14766) ;  /* 0x0000000000047947 */ /* 0x000fea0003800000 */
.L_x_14758:
[----:B------:R-:W-:-:S07]  /*177d0*/  FADD.FTZ R4, R4, R5 ;  /* 0x0000000504047221 */ /* 0x000fce0000010000 */
.L_x_14766:
[----:B------:R-:W-:Y:S05]  /*177e0*/  BSYNC.RECONVERGENT B0 ;  /* 0x0000000000007941 */ /* 0x000fea0003800200 */
.L_x_14756:
[----:B------:R-:W-:Y:S01]  /*177f0*/  HFMA2 R5, -RZ, RZ, 0, 0 ;  /* 0x00000000ff057431 */ /* 0x000fe200000001ff */
[----:B0-----:R-:W-:Y:S02]  /*17800*/  MOV R135, R4 ;  /* 0x0000000400877202 */ /* 0x001fe40000000f00 */
[----:B------:R-:W-:-:S04]  /*17810*/  MOV R4, R134 ;  /* 0x0000008600047202 */ /* 0x000fc80000000f00 */
[----:B------:R-:W-:Y:S05]  /*17820*/  RET.REL.NODEC R4 `(_ZN18transformer_engine47scaled_upper_triang_masked_softmax_warp_forwardI6__halfS1_fLi12EEEvPT0_PKT_T1_iii) ;  /* 0xfffffe8404f47950 */ /* 0x000fea0003c3ffff */
.L_x_14767:
        /* <DEDUP_REMOVED lines=13> */
.L_x_15799:


//--------------------- .text._ZN18transformer_engine47scaled_upper_triang_masked_softmax_warp_forwardI6__halfS1_fLi11EEEvPT0_PKT_T1_iii --------------------------
	.section	.text._ZN18transformer_engine47scaled_upper_triang_masked_softmax_warp_forwardI6__halfS1_fLi11EEEvPT0_PKT_T1_iii,"ax",@progbits
	.align	128
        .global         _ZN18transformer_engine47scaled_upper_triang_masked_softmax_warp_forwardI6__halfS1_fLi11EEEvPT0_PKT_T1_iii
        .type           _ZN18transformer_engine47scaled_upper_triang_masked_softmax_warp_forwardI6__halfS1_fLi11EEEvPT0_PKT_T1_iii,@function
        .size           _ZN18transformer_engine47scaled_upper_triang_masked_softmax_warp_forwardI6__halfS1_fLi11EEEvPT0_PKT_T1_iii,(.L_x_15800 - _ZN18transformer_engine47scaled_upper_triang_masked_softmax_warp_forwardI6__halfS1_fLi11EEEvPT0_PKT_T1_iii)
        .other          _ZN18transformer_engine47scaled_upper_triang_masked_softmax_warp_forwardI6__halfS1_fLi11EEEvPT0_PKT_T1_iii,@"STO_CUDA_ENTRY STV_DEFAULT"
_ZN18transformer_engine47scaled_upper_triang_masked_softmax_warp_forwardI6__halfS1_fLi11EEEvPT0_PKT_T1_iii:
.text._ZN18transformer_engine47scaled_upper_triang_masked_softmax_warp_forwardI6__halfS1_fLi11EEEvPT0_PKT_T1_iii:
        /* <DEDUP_REMOVED lines=20> */
[C---:B------:R-:W-:Y:S01]  /*0140*/  IADD3 R0, PT, PT, R4.reuse, 0x100, RZ ;  /* 0x0000010004007810 */ /* 0x040fe20007ffe0ff */
[C---:B------:R-:W-:Y:S01]  /*0150*/  IMAD.WIDE.U32 R2, R7.reuse, UR6, R4 ;  /* 0x0000000607027c25 */ /* 0x040fe2000f8e0004 */
[C---:B----4-:R-:W-:Y:S02]  /*0160*/  IADD3 R73, PT, PT, -R7.reuse, UR7, RZ ;  /* 0x0000000707497c10 */ /* 0x050fe4000fffe1ff */
[----:B------:R-:W-:Y:S01]  /*0170*/  IADD3 R6, PT, PT, R4, 0x200, RZ ;  /* 0x0000020004067810 */ /* 0x000fe20007ffe0ff */
[----:B------:R-:W-:Y:S01]  /*0180*/  IMAD R7, R7, UR4, RZ ;  /* 0x0000000407077c24 */ /* 0x000fe2000f8e02ff */
[----:B------:R-:W-:Y:S01]  /*0190*/  ISETP.GT.AND P0, PT, R73, RZ, PT ;  /* 0x000000ff4900720c */ /* 0x000fe20003f04270 */
[----:B------:R-:W0:Y:S01]  /*01a0*/  LDCU.64 UR4, c[0x0][0x358] ;  /* 0x00006b00ff0477ac */ /* 0x000e220008000a00 */
[----:B------:R-:W-:-:S02]  /*01b0*/  SHF.L.U32 R80, R2, 0x1, RZ ;  /* 0x0000000102507819 */ /* 0x000fc400000006ff */
[----:B------:R-:W-:Y:S02]  /*01c0*/  IADD3 R7, PT, PT, R3, R7, RZ ;  /* 0x0000000703077210 */ /* 0x000fe40007ffe0ff */
[----:B------:R-:W-:Y:S02]  /*01d0*/  SEL R79, R79, RZ, P0 ;  /* 0x000000ff4f4f7207 */ /* 0x000fe40000000000 */
[----:B------:R-:W-:Y:S02]  /*01e0*/  SHF.L.U64.HI R7, R2, 0x1, R7 ;  /* 0x0000000102077819 */ /* 0x000fe40000010207 */
[----:B------:R-:W-:Y:S02]  /*01f0*/  IADD3 R2, PT, PT, R4, 0x180, RZ ;  /* 0x0000018004027810 */ /* 0x000fe40007ffe0ff */
[-C--:B------:R-:W-:Y:S02]  /*0200*/  ISETP.GE.U32.AND P2, PT, R0, R79.reuse, PT ;  /* 0x0000004f0000720c */ /* 0x080fe40003f46070 */
[----:B------:R-:W-:-:S02]  /*0210*/  ISETP.GE.U32.AND P1, PT, R2, R79, PT ;  /* 0x0000004f0200720c */ /* 0x000fc40003f26070 */
[C---:B-----5:R-:W-:Y:S02]  /*0220*/  IADD3 R2, P3, PT, R80.reuse, UR8, RZ ;  /* 0x0000000850027c10 */ /* 0x060fe4000ff7e0ff */
[----:B------:R-:W-:Y:S02]  /*0230*/  IADD3 R80, P4, PT, R80, UR10, RZ ;  /* 0x0000000a50507c10 */ /* 0x000fe4000ff9e0ff */
[C---:B------:R-:W-:Y:S02]  /*0240*/  IADD3 R0, PT, PT, R4.reuse, 0x280, RZ ;  /* 0x0000028004007810 */ /* 0x040fe40007ffe0ff */
[----:B------:R-:W-:Y:S02]  /*0250*/  IADD3.X R81, PT, PT, R7, UR11, RZ, P4, !PT ;  /* 0x0000000b07517c10 */ /* 0x000fe4000a7fe4ff */
[-C--:B------:R-:W-:Y:S02]  /*0260*/  ISETP.GE.U32.AND P4, PT, R4, R79.reuse, PT ;  /* 0x0000004f0400720c */ /* 0x080fe40003f86070 */
[----:B------:R-:W-:-:S02]  /*0270*/  ISETP.GE.U32.AND P0, PT, R6, R79, PT ;  /* 0x0000004f0600720c */ /* 0x000fc40003f06070 */
[C---:B------:R-:W-:Y:S02]  /*0280*/  IADD3 R6, PT, PT, R4.reuse, 0x300, RZ ;  /* 0x0000030004067810 */ /* 0x040fe40007ffe0ff */
[----:B------:R-:W-:Y:S02]  /*0290*/  IADD3 R74, PT, PT, R4, 0x80, RZ ;  /* 0x00000080044a7810 */ /* 0x000fe40007ffe0ff */
[----:B------:R-:W-:Y:S02]  /*02a0*/  IADD3.X R3, PT, PT, R7, UR9, RZ, P3, !PT ;  /* 0x0000000907037c10 */ /* 0x000fe40009ffe4ff */
[-C--:B------:R-:W-:Y:S02]  /*02b0*/  ISETP.GE.U32.AND P6, PT, R0, R79.reuse, PT ;  /* 0x0000004f0000720c */ /* 0x080fe40003fc6070 */
[-C--:B------:R-:W-:Y:S02]  /*02c0*/  ISETP.GE.U32.AND P5, PT, R6, R79.reuse, PT ;  /* 0x0000004f0600720c */ /* 0x080fe40003fa6070 */
[----:B------:R-:W-:-:S02]  /*02d0*/  ISETP.GE.U32.AND P3, PT, R74, R79, PT ;  /* 0x0000004f4a00720c */ /* 0x000fc40003f66070 */
[----:B------:R-:W-:Y:S02]  /*02e0*/  MOV R0, 0xff800000 ;  /* 0xff80000000007802 */ /* 0x000fe40000000f00 */
[----:B------:R-:W-:Y:S01]  /*02f0*/  IADD3 R10, PT, PT, R4, 0x380, RZ ;  /* 0x00000380040a7810 */ /* 0x000fe20007ffe0ff */
[----:B0-----:R-:W-:Y:S08]  /*0300*/  @P4 BRA `(.L_x_14769) ;  /* 0x0000000000504947 */ /* 0x001ff00003800000 */
        /* <DEDUP_REMOVED lines=17> */
[----:B------:R-:W-:-:S12]  /*0420*/  FMUL R75, R6, UR6 ;  /* 0x00000006064b7c20 */ /* 0x000fd80008400000 */
[----:B------:R-:W-:-:S05]  /*0430*/  @!P4 HADD2.F32 R7, -RZ, R7.H1_H1 ;  /* 0x30000007ff07c230 */ /* 0x000fca0000004100 */
[----:B------:R-:W-:-:S07]  /*0440*/  @!P4 FMUL R77, R7, UR6 ;  /* 0x00000006074dcc20 */ /* 0x000fce0008400000 */
.L_x_14769:
[----:B------:R-:W-:Y:S05]  /*0450*/  BSYNC.RECONVERGENT B0 ;  /* 0x0000000000007941 */ /* 0x000fea0003800200 */
.L_x_14768:
        /* <DEDUP_REMOVED lines=28> */
.L_x_14771:
[----:B------:R-:W-:Y:S05]  /*0620*/  BSYNC.RECONVERGENT B0 ;  /* 0x0000000000007941 */ /* 0x000fea0003800200 */
.L_x_14770:
        /* <DEDUP_REMOVED lines=28> */
.L_x_14773:
[----:B------:R-:W-:Y:S05]  /*07f0*/  BSYNC.RECONVERGENT B0 ;  /* 0x0000000000007941 */ /* 0x000fea0003800200 */
.L_x_14772:
        /* <DEDUP_REMOVED lines=28> */
.L_x_14775:
[----:B------:R-:W-:Y:S05]  /*09c0*/  BSYNC.RECONVERGENT B0 ;  /* 0x0000000000007941 */ /* 0x000fea0003800200 */
.L_x_14774:
        /* <DEDUP_REMOVED lines=28> */
.L_x_14777:
[----:B------:R-:W-:Y:S05]  /*0b90*/  BSYNC.RECONVERGENT B0 ;  /* 0x0000000000007941 */ /* 0x000fea0003800200 */
.L_x_14776:
[----:B------:R-:W-:Y:S01]  /*0ba0*/  BSSY.RECONVERGENT B0, `(.L_x_14778) ;  /* 0x000002b000007945 */ /* 0x000fe20003800200 */
[----:B------:R-:W-:Y:S01]  /*0bb0*/  ISETP.GE.U32.AND P0, PT, R10, R79, PT ;  /* 0x0000004f0a00720c */ /* 0x000fe20003f06070 */
[----:B------:R-:W-:Y:S01]  /*0bc0*/  IMAD.MOV.U32 R28, RZ, RZ, -0x800000 ;  /* 0xff800000ff1c7424 */ /* 0x000fe200078e00ff */
        /* <DEDUP_REMOVED lines=40> */
.L_x_14779:
[----:B------:R-:W-:Y:S05]  /*0e50*/  BSYNC.RECONVERGENT B0 ;  /* 0x0000000000007941 */ /* 0x000fea0003800200 */
.L_x_14778:
[----:B------:R-:W-:Y:S01]  /*0e60*/  BSSY.RECONVERGENT B0, `(.L_x_14780) ;  /* 0x000001e000007945 */ /* 0x000fe20003800200 */
[----:B------:R-:W-:Y:S02]  /*0e70*/  ISETP.GE.U32.AND P6, PT, R18, R79, PT ;  /* 0x0000004f1200720c */ /* 0x000fe40003fc6070 */
        /* <DEDUP_REMOVED lines=28> */
.L_x_14781:
[----:B------:R-:W-:Y:S05]  /*1040*/  BSYNC.RECONVERGENT B0 ;  /* 0x0000000000007941 */ /* 0x000fea0003800200 */
.L_x_14780:
        /* <DEDUP_REMOVED lines=30> */
.L_x_14783:
[----:B------:R-:W-:Y:S05]  /*1230*/  BSYNC.RECONVERGENT B0 ;  /* 0x0000000000007941 */ /* 0x000fea0003800200 */
.L_x_14782:
        /* <DEDUP_REMOVED lines=30> */
.L_x_14785:
[----:B------:R-:W-:Y:S05]  /*1420*/  BSYNC.RECONVERGENT B0 ;  /* 0x0000000000007941 */ /* 0x000fea0003800200 */
.L_x_14784:
        /* <DEDUP_REMOVED lines=30> */
.L_x_14787:
[----:B------:R-:W-:Y:S05]  /*1610*/  BSYNC.RECONVERGENT B0 ;  /* 0x0000000000007941 */ /* 0x000fea0003800200 */
.L_x_14786:
        /* <DEDUP_REMOVED lines=22> */
.L_x_14789:
[----:B------:R-:W-:Y:S05]  /*1780*/  BSYNC.RECONVERGENT B0 ;  /* 0x0000000000007941 */ /* 0x000fea0003800200 */
.L_x_14788:
        /* <DEDUP_REMOVED lines=22> */
.L_x_14791:
[----:B------:R-:W-:Y:S05]  /*18f0*/  BSYNC.RECONVERGENT B0 ;  /* 0x0000000000007941 */ /* 0x000fea0003800200 */
.L_x_14790:
        /* <DEDUP_REMOVED lines=22> */
.L_x_14793:
[----:B------:R-:W-:Y:S05]  /*1a60*/  BSYNC.RECONVERGENT B0 ;  /* 0x0000000000007941 */ /* 0x000fea0003800200 */
.L_x_14792:
        /* <DEDUP_REMOVED lines=22> */
.L_x_14795:
[----:B------:R-:W-:Y:S05]  /*1bd0*/  BSYNC.RECONVERGENT B0 ;  /* 0x0000000000007941 */ /* 0x000fea0003800200 */
.L_x_14794:
        /* <DEDUP_REMOVED lines=13> */
[----:B------:R-:W1:Y:S04]  /*1cb0*/  @!P1 LDC R66, c[0x0][0x390] ;  /* 0x0000e400ff429b82 */ /* 0x000e680000000800 */
[----:B--2---:R-:W-:Y:S02]  /*1cc0*/  @!P2 HADD2.F32 R82, -RZ, R7.H1_H1 ;  /* 0x30000007ff52a230 */ /* 0x004fe40000004100 */
[----:B------:R-:W-:-:S02]  /*1cd0*/  @!P0 HADD2.F32 R78, -RZ, R6.H1_H1 ;  /* 0x30000006ff4e8230 */ /* 0x000fc40000004100 */
[----:B------:R-:W-:Y:S02]  /*1ce0*/  @!P1 HADD2.F32 R7, -RZ, R7.H0_H0 ;  /* 0x20000007ff079230 */ /* 0x000fe40000004100 */
[----:B0-----:R-:W-:Y:S01]  /*1cf0*/  @!P2 FMUL R37, R82, UR6 ;  /* 0x000000065225ac20 */ /* 0x001fe20008400000 */
[----:B------:R-:W-:Y:S02]  /*1d00*/  HADD2.F32 R6, -RZ, R6.H0_H0 ;  /* 0x20000006ff067230 */ /* 0x000fe40000004100 */
[----:B------:R-:W-:Y:S01]  /*1d10*/  @!P0 FMUL R58, R78, UR6 ;  /* 0x000000064e3a8c20 */ /* 0x000fe20008400000 */
[----:B-1----:R-:W-:Y:S02]  /*1d20*/  @!P1 FMUL R36, R7, R66 ;  /* 0x0000004207249220 */ /* 0x002fe40000400000 */
[----:B------:R-:W-:-:S07]  /*1d30*/  FMUL R66, R6, UR6 ;  /* 0x0000000606427c20 */ /* 0x000fce0008400000 */
.L_x_14797:
[----:B------:R-:W-:Y:S05]  /*1d40*/  BSYNC.RECONVERGENT B0 ;  /* 0x0000000000007941 */ /* 0x000fea0003800200 */
.L_x_14796:
        /* <DEDUP_REMOVED lines=22> */
.L_x_14799:
[----:B------:R-:W-:Y:S05]  /*1eb0*/  BSYNC.RECONVERGENT B0 ;  /* 0x0000000000007941 */ /* 0x000fea0003800200 */
.L_x_14798:
        /* <DEDUP_REMOVED lines=160> */
[----:B------:R-:W-:Y:S02]  /*28c0*/  SHF.L.U32 R0, R0, 0x17, RZ ;  /* 0x0000001700007819 */ /* 0x000fe400000006ff */
[----:B------:R-:W-:Y:S01]  /*28d0*/  FFMA R7, R84, 1.4426950216293334961, -R7 ;  /* 0x3fb8aa3b54077823 */ /* 0x000fe20000000807 */
[----:B------:R-:W-:Y:S01]  /*28e0*/  FFMA R81, R82, 1.4426950216293334961, -R81 ;  /* 0x3fb8aa3b52517823 */ /* 0x000fe20000000851 */
[----:B------:R-:W-:Y:S02]  /*28f0*/  SHF.L.U32 R6, R6, 0x17, RZ ;  /* 0x0000001706067819 */ /* 0x000fe400000006ff */
[----:B------:R-:W-:Y:S01]  /*2900*/  FFMA R75, R84, 1.925963033500011079e-08, R7 ;  /* 0x32a57060544b7823 */ /* 0x000fe20000000007 */
[----:B------:R-:W-:Y:S01]  /*2910*/  FADD R84, -R78, R77 ;  /* 0x0000004d4e547221 */ /* 0x000fe20000000100 */
[----:B------:R-:W-:Y:S01]  /*2920*/  FFMA.RM R7, R83, R80, 12582913 ;  /* 0x4b40000153077423 */ /* 0x000fe20000004050 */
[----:B------:R-:W-:-:S02]  /*2930*/  FFMA R81, R82, 1.925963033500011079e-08, R81 ;  /* 0x32a5706052517823 */ /* 0x000fc40000000051 */
        /* <DEDUP_REMOVED lines=37> */
.L_x_14800:
        /* <DEDUP_REMOVED lines=12> */
.L_x_14801:
        /* <DEDUP_REMOVED lines=12> */
.L_x_14802:
        /* <DEDUP_REMOVED lines=12> */
.L_x_14803:
        /* <DEDUP_REMOVED lines=12> */
.L_x_14804:
        /* <DEDUP_REMOVED lines=12> */
.L_x_14805:
        /* <DEDUP_REMOVED lines=12> */
.L_x_14806:
        /* <DEDUP_REMOVED lines=16> */
.L_x_14807:
[----:B------:R-:W-:-:S04]  /*3110*/  ISETP.GE.U32.AND P6, PT, R35, 0x200, PT ;  /* 0x000002002300780c */ /* 0x000fc80003fc6070 */
[----:B------:R-:W-:Y:S01]  /*3120*/  P2R R77, PR, RZ, 0x40 ;  /* 0x00000040ff4d7803 */ /* 0x000fe20000000000 */
[----:B------:R-:W-:Y:S08]  /*3130*/  @!P2 BRA `(.L_x_14808) ;  /* 0x000000000028a947 */ /* 0x000ff00003800000 */
        /* <DEDUP_REMOVED lines=10> */
.L_x_14808:
        /* <DEDUP_REMOVED lines=12> */
.L_x_14809:
        /* <DEDUP_REMOVED lines=12> */
.L_x_14810:
        /* <DEDUP_REMOVED lines=12> */
.L_x_14811:
        /* <DEDUP_REMOVED lines=12> */
.L_x_14812:
        /* <DEDUP_REMOVED lines=12> */
.L_x_14813:
        /* <DEDUP_REMOVED lines=13> */
.L_x_14814:
        /* <DEDUP_REMOVED lines=16> */
.L_x_14815:
        /* <DEDUP_REMOVED lines=13> */
.L_x_14816:
        /* <DEDUP_REMOVED lines=12> */
.L_x_14817:
        /* <DEDUP_REMOVED lines=12> */
.L_x_14818:
        /* <DEDUP_REMOVED lines=12> */
.L_x_14819:
        /* <DEDUP_REMOVED lines=12> */
.L_x_14820:
        /* <DEDUP_REMOVED lines=12> */
.L_x_14821:
        /* <DEDUP_REMOVED lines=13> */
.L_x_14822:
        /* <DEDUP_REMOVED lines=16> */
.L_x_14823:
        /* <DEDUP_REMOVED lines=13> */
.L_x_14824:
        /* <DEDUP_REMOVED lines=12> */
.L_x_14825:
        /* <DEDUP_REMOVED lines=12> */
.L_x_14826:
        /* <DEDUP_REMOVED lines=12> */
.L_x_14827:
        /* <DEDUP_REMOVED lines=12> */
.L_x_14828:
        /* <DEDUP_REMOVED lines=12> */
.L_x_14829:
        /* <DEDUP_REMOVED lines=13> */
.L_x_14830:
        /* <DEDUP_REMOVED lines=16> */
.L_x_14831:
        /* <DEDUP_REMOVED lines=13> */
.L_x_14832:
        /* <DEDUP_REMOVED lines=12> */
.L_x_14833:
        /* <DEDUP_REMOVED lines=12> */
.L_x_14834:
        /* <DEDUP_REMOVED lines=12> */
.L_x_14835:
        /* <DEDUP_REMOVED lines=12> */
.L_x_14836:
        /* <DEDUP_REMOVED lines=12> */
.L_x_14837:
        /* <DEDUP_REMOVED lines=13> */
.L_x_14838:
        /* <DEDUP_REMOVED lines=16> */
.L_x_14839:
        /* <DEDUP_REMOVED lines=13> */
.L_x_14840:
        /* <DEDUP_REMOVED lines=12> */
.L_x_14841:
        /* <DEDUP_REMOVED lines=12> */
.L_x_14842:
        /* <DEDUP_REMOVED lines=12> */
.L_x_14843:
        /* <DEDUP_REMOVED lines=12> */
.L_x_14844:
        /* <DEDUP_REMOVED lines=12> */
.L_x_14845:
        /* <DEDUP_REMOVED lines=14> */
.L_x_14846:
        /* <DEDUP_REMOVED lines=13> */
.L_x_14847:
        /* <DEDUP_REMOVED lines=12> */
.L_x_14848:
        /* <DEDUP_REMOVED lines=12> */
.L_x_14849:
        /* <DEDUP_REMOVED lines=12> */
.L_x_14850:
        /* <DEDUP_REMOVED lines=12> */
.L_x_14851:
        /* <DEDUP_REMOVED lines=12> */
.L_x_14852:
        /* <DEDUP_REMOVED lines=12> */
.L_x_14853:
        /* <DEDUP_REMOVED lines=11> */
.L_x_14854:
        /* <DEDUP_REMOVED lines=11> */
.L_x_14855:
        /* <DEDUP_REMOVED lines=11> */
.L_x_14856:
        /* <DEDUP_REMOVED lines=11> */
.L_x_14857:
        /* <DEDUP_REMOVED lines=11> */
.L_x_14858:
        /* <DEDUP_REMOVED lines=11> */
.L_x_14859:
        /* <DEDUP_REMOVED lines=26> */
[----:B0-----:R-:W-:Y:S05]  /*5b10*/  CALL.REL.NOINC `($__internal_18_$__cuda_sm3x_div_rn_noftz_f32_slowpath) ;  /* 0x0000005800447944 */ /* 0x001fea0003c00000 */
.L_x_14863:
[----:B------:R-:W-:Y:S05]  /*5b20*/  BSYNC.RECONVERGENT B3 ;  /* 0x0000000000037941 */ /* 0x000fea0003800200 */
.L_x_14862:
[----:B------:R-:W-:Y:S01]  /*5b30*/  ISETP.GE.U32.AND P0, PT, R4, R35, PT ;  /* 0x000000230400720c */ /* 0x000fe20003f06070 */
[----:B------:R-:W-:Y:S01]  /*5b40*/  BSSY.RECONVERGENT B3, `(.L_x_14864) ;  /* 0x0000014000037945 */ /* 0x000fe20003800200 */
[----:B------:R-:W-:-:S11]  /*5b50*/  F2FP.F16.F32.PACK_AB R79, RZ, R73 ;  /* 0x00000049ff4f723e */ /* 0x000fd600000000ff */
        /* <DEDUP_REMOVED lines=12> */
[----:B------:R-:W-:Y:S05]  /*5c20*/  CALL.REL.NOINC `($__internal_18_$__cuda_sm3x_div_rn_noftz_f32_slowpath) ;  /* 0x0000005800007944 */ /* 0x000fea0003c00000 */
.L_x_14867:
[----:B------:R-:W-:Y:S05]  /*5c30*/  BSYNC.RECONVERGENT B4 ;  /* 0x0000000000047941 */ /* 0x000fea0003800200 */
.L_x_14866:
[----:B------:R-:W-:-:S04]  /*5c40*/  F2FP.F16.F32.PACK_AB R73, RZ, R73 ;  /* 0x00000049ff49723e */ /* 0x000fc800000000ff */
[----:B------:R-:W-:Y:S01]  /*5c50*/  PRMT R79, R79, 0x5410, R73 ;  /* 0x000054104f4f7816 */ /* 0x000fe20000000049 */
[----:B------:R-:W-:Y:S06]  /*5c60*/  BRA `(.L_x_14868) ;  /* 0x0000000000047947 */ /* 0x000fec0003800000 */
.L_x_14865:
[----:B------:R-:W-:-:S07]  /*5c70*/  PRMT R79, R79, 0x5410, RZ ;  /* 0x000054104f4f7816 */ /* 0x000fce00000000ff */
.L_x_14868:
[----:B------:R-:W-:Y:S05]  /*5c80*/  BSYNC.RECONVERGENT B3 ;  /* 0x0000000000037941 */ /* 0x000fea0003800200 */
.L_x_14864:
        /* <DEDUP_REMOVED lines=16> */
.L_x_14872:
[----:B------:R-:W-:Y:S05]  /*5d90*/  BSYNC.RECONVERGENT B4 ;  /* 0x0000000000047941 */ /* 0x000fea0003800200 */
.L_x_14871:
[----:B------:R-:W-:Y:S01]  /*5da0*/  F2FP.F16.F32.PACK_AB R6, RZ, R73 ;  /* 0x00000049ff06723e */ /* 0x000fe200000000ff */
[----:B------:R-:W-:Y:S06]  /*5db0*/  BRA `(.L_x_14873) ;  /* 0x0000000000047947 */ /* 0x000fec0003800000 */
.L_x_14870:
[----:B------:R-:W-:-:S07]  /*5dc0*/  PRMT R6, RZ, 0x7610, R6 ;  /* 0x00007610ff067816 */ /* 0x000fce0000000006 */
.L_x_14873:
[----:B------:R-:W-:Y:S05]  /*5dd0*/  BSYNC.RECONVERGENT B3 ;  /* 0x0000000000037941 */ /* 0x000fea0003800200 */
.L_x_14869:
        /* <DEDUP_REMOVED lines=16> */
.L_x_14877:
[----:B------:R-:W-:Y:S05]  /*5ee0*/  BSYNC.RECONVERGENT B4 ;  /* 0x0000000000047941 */ /* 0x000fea0003800200 */
.L_x_14876:
[----:B------:R-:W-:-:S04]  /*5ef0*/  F2FP.F16.F32.PACK_AB R73, RZ, R73 ;  /* 0x00000049ff49723e */ /* 0x000fc800000000ff */
[----:B------:R-:W-:Y:S01]  /*5f00*/  PRMT R7, R6, 0x5410, R73 ;  /* 0x0000541006077816 */ /* 0x000fe20000000049 */
[----:B------:R-:W-:Y:S06]  /*5f10*/  BRA `(.L_x_14878) ;  /* 0x0000000000047947 */ /* 0x000fec0003800000 */
.L_x_14875:
[----:B------:R-:W-:-:S07]  /*5f20*/  PRMT R7, R6, 0x5410, RZ ;  /* 0x0000541006077816 */ /* 0x000fce00000000ff */
.L_x_14878:
[----:B------:R-:W-:Y:S05]  /*5f30*/  BSYNC.RECONVERGENT B3 ;  /* 0x0000000000037941 */ /* 0x000fea0003800200 */
.L_x_14874:
[----:B------:R-:W-:Y:S01]  /*5f40*/  MOV R6, R79 ;  /* 0x0000004f00067202 */ /* 0x000fe20000000f00 */
[----:B------:R-:W-:Y:S06]  /*5f50*/  BRA `(.L_x_14879) ;  /* 0x0000000000107947 */ /* 0x000fec0003800000 */
.L_x_14861:
[----:B------:R-:W1:Y:S02]  /*5f60*/  LDCU UR6, c[0x0][0x39c] ;  /* 0x00007380ff0677ac */ /* 0x000e640008000800 */
[----:B-1----:R-:W-:-:S13]  /*5f70*/  ISETP.GE.AND P0, PT, R4, UR6, PT ;  /* 0x0000000604007c0c */ /* 0x002fda000bf06270 */
[----:B------:R-:W-:Y:S05]  /*5f80*/  @P0 EXIT ;  /* 0x000000000000094d */ /* 0x000fea0003800000 */
[----:B------:R-:W-:-:S07]  /*5f90*/  CS2R R6, SRZ ;  /* 0x0000000000067805 */ /* 0x000fce000001ff00 */
.L_x_14879:
[----:B------:R-:W-:Y:S05]  /*5fa0*/  BSYNC.RECONVERGENT B2 ;  /* 0x0000000000027941 */ /* 0x000fea0003800200 */
.L_x_14860:
        /* <DEDUP_REMOVED lines=16> */
.L_x_14883:
[----:B------:R-:W-:Y:S05]  /*60b0*/  BSYNC.RECONVERGENT B3 ;  /* 0x0000000000037941 */ /* 0x000fea0003800200 */
.L_x_14882:
[----:B------:R-:W-:Y:S01]  /*60c0*/  VIADD R0, R4, 0x81 ;  /* 0x0000008104007836 */ /* 0x000fe20000000000 */
[----:B------:R-:W-:Y:S04]  /*60d0*/  BSSY.RECONVERGENT B3, `(.L_x_14884) ;  /* 0x0000015000037945 */ /* 0x000fe80003800200 */
[----:B------:R-:W-:Y:S02]  /*60e0*/  ISETP.GT.U32.AND P0, PT, R0, R35, PT ;  /* 0x000000230000720c */ /* 0x000fe40003f04070 */
[----:B------:R-:W-:-:S11]  /*60f0*/  F2FP.F16.F32.PACK_AB R0, RZ, R73 ;  /* 0x00000049ff00723e */ /* 0x000fd600000000ff */
        /* <DEDUP_REMOVED lines=13> */
.L_x_14887:
[----:B------:R-:W-:Y:S05]  /*61d0*/  BSYNC.RECONVERGENT B4 ;  /* 0x0000000000047941 */ /* 0x000fea0003800200 */
.L_x_14886:
[----:B------:R-:W-:-:S04]  /*61e0*/  F2FP.F16.F32.PACK_AB R73, RZ, R73 ;  /* 0x00000049ff49723e */ /* 0x000fc800000000ff */
[----:B------:R-:W-:Y:S01]  /*61f0*/  PRMT R0, R0, 0x5410, R73 ;  /* 0x0000541000007816 */ /* 0x000fe20000000049 */
[----:B------:R-:W-:Y:S06]  /*6200*/  BRA `(.L_x_14888) ;  /* 0x0000000000047947 */ /* 0x000fec0003800000 */
.L_x_14885:
[----:B------:R-:W-:-:S07]  /*6210*/  PRMT R0, R0, 0x5410, RZ ;  /* 0x0000541000007816 */ /* 0x000fce00000000ff */
.L_x_14888:
[----:B------:R-:W-:Y:S05]  /*6220*/  BSYNC.RECONVERGENT B3 ;  /* 0x0000000000037941 */ /* 0x000fea0003800200 */
.L_x_14884:
        /* <DEDUP_REMOVED lines=16> */
.L_x_14892:
[----:B------:R-:W-:Y:S05]  /*6330*/  BSYNC.RECONVERGENT B4 ;  /* 0x0000000000047941 */ /* 0x000fea0003800200 */
.L_x_14891:
[----:B------:R-:W-:Y:S01]  /*6340*/  F2FP.F16.F32.PACK_AB R6, RZ, R73 ;  /* 0x00000049ff06723e */ /* 0x000fe200000000ff */
[----:B------:R-:W-:Y:S06]  /*6350*/  BRA `(.L_x_14893) ;  /* 0x0000000000047947 */ /* 0x000fec0003800000 */
.L_x_14890:
[----:B------:R-:W-:-:S07]  /*6360*/  PRMT R6, RZ, 0x7610, R6 ;  /* 0x00007610ff067816 */ /* 0x000fce0000000006 */
.L_x_14893:
[----:B------:R-:W-:Y:S05]  /*6370*/  BSYNC.RECONVERGENT B3 ;  /* 0x0000000000037941 */ /* 0x000fea0003800200 */
.L_x_14889:
        /* <DEDUP_REMOVED lines=16> */
.L_x_14897:
[----:B------:R-:W-:Y:S05]  /*6480*/  BSYNC.RECONVERGENT B4 ;  /* 0x0000000000047941 */ /* 0x000fea0003800200 */
.L_x_14896:
[----:B------:R-:W-:-:S04]  /*6490*/  F2FP.F16.F32.PACK_AB R73, RZ, R73 ;  /* 0x00000049ff49723e */ /* 0x000fc800000000ff */
[----:B------:R-:W-:Y:S01]  /*64a0*/  PRMT R7, R6, 0x5410, R73 ;  /* 0x0000541006077816 */ /* 0x000fe20000000049 */
[----:B------:R-:W-:Y:S06]  /*64b0*/  BRA `(.L_x_14898) ;  /* 0x0000000000047947 */ /* 0x000fec0003800000 */
.L_x_14895:
[----:B------:R-:W-:-:S07]  /*64c0*/  PRMT R7, R6, 0x5410, RZ ;  /* 0x0000541006077816 */ /* 0x000fce00000000ff */
.L_x_14898:
[----:B------:R-:W-:Y:S05]  /*64d0*/  BSYNC.RECONVERGENT B3 ;  /* 0x0000000000037941 */ /* 0x000fea0003800200 */
.L_x_14894:
[----:B------:R-:W-:-:S05]  /*64e0*/  MOV R6, R0 ;  /* 0x0000000000067202 */ /* 0x000fca0000000f00 */
[----:B------:R1:W-:Y:S01]  /*64f0*/  STG.E.64 desc[UR4][R2.64+0x100], R6 ;  /* 0x0001000602007986 */ /* 0x0003e2000c101b04 */
[----:B------:R-:W-:Y:S05]  /*6500*/  BRA `(.L_x_14899) ;  /* 0x0000000000107947 */ /* 0x000fea0003800000 */
.L_x_14881:
[----:B------:R-:W1:Y:S02]  /*6510*/  LDCU UR6, c[0x0][0x39c] ;  /* 0x00007380ff0677ac */ /* 0x000e640008000800 */
[----:B-1----:R-:W-:-:S13]  /*6520*/  ISETP.GE.AND P0, PT, R74, UR6, PT ;  /* 0x000000064a007c0c */ /* 0x002fda000bf06270 */
[----:B------:R-:W-:Y:S05]  /*6530*/  @P0 EXIT ;  /* 0x000000000000094d */ /* 0x000fea0003800000 */
[----:B------:R2:W-:Y:S02]  /*6540*/  STG.E.64 desc[UR4][R2.64+0x100], RZ ;  /* 0x000100ff02007986 */ /* 0x0005e4000c101b04 */
.L_x_14899:
[----:B------:R-:W-:Y:S05]  /*6550*/  BSYNC.RECONVERGENT B2 ;  /* 0x0000000000027941 */ /* 0x000fea0003800200 */
.L_x_14880:
        /* <DEDUP_REMOVED lines=15> */
[----:B0-2---:R-:W-:Y:S05]  /*6650*/  CALL.REL.NOINC `($__internal_18_$__cuda_sm3x_div_rn_noftz_f32_slowpath) ;  /* 0x0000004c00747944 */ /* 0x005fea0003c00000 */
.L_x_14903:
[----:B------:R-:W-:Y:S05]  /*6660*/  BSYNC.RECONVERGENT B3 ;  /* 0x0000000000037941 */ /* 0x000fea0003800200 */
.L_x_14902:
[----:B------:R-:W-:Y:S01]  /*6670*/  IADD3 R0, PT, PT, R4, 0x101, RZ ;  /* 0x0000010104007810 */ /* 0x000fe20007ffe0ff */
[----:B------:R-:W-:Y:S03]  /*6680*/  BSSY.RECONVERGENT B3, `(.L_x_14904) ;  /* 0x0000015000037945 */ /* 0x000fe60003800200 */
[----:B------:R-:W-:Y:S02]  /*6690*/  ISETP.GT.U32.AND P0, PT, R0, R35, PT ;  /* 0x000000230000720c */ /* 0x000fe40003f04070 */
[----:B------:R-:W-:-:S11]  /*66a0*/  F2FP.F16.F32.PACK_AB R0, RZ, R73 ;  /* 0x00000049ff00723e */ /* 0x000fd600000000ff */
        /* <DEDUP_REMOVED lines=13> */
.L_x_14907:
[----:B------:R-:W-:Y:S05]  /*6780*/  BSYNC.RECONVERGENT B4 ;  /* 0x0000000000047941 */ /* 0x000fea0003800200 */
.L_x_14906:
[----:B------:R-:W-:-:S04]  /*6790*/  F2FP.F16.F32.PACK_AB R73, RZ, R73 ;  /* 0x00000049ff49723e */ /* 0x000fc800000000ff */
[----:B------:R-:W-:Y:S01]  /*67a0*/  PRMT R0, R0, 0x5410, R73 ;  /* 0x0000541000007816 */ /* 0x000fe20000000049 */
[----:B------:R-:W-:Y:S06]  /*67b0*/  BRA `(.L_x_14908) ;  /* 0x0000000000047947 */ /* 0x000fec0003800000 */
.L_x_14905:
[----:B------:R-:W-:-:S07]  /*67c0*/  PRMT R0, R0, 0x5410, RZ ;  /* 0x0000541000007816 */ /* 0x000fce00000000ff */
.L_x_14908:
[----:B------:R-:W-:Y:S05]  /*67d0*/  BSYNC.RECONVERGENT B3 ;  /* 0x0000000000037941 */ /* 0x000fea0003800200 */
.L_x_14904:
        /* <DEDUP_REMOVED lines=16> */
.L_x_14912:
[----:B------:R-:W-:Y:S05]  /*68e0*/  BSYNC.RECONVERGENT B4 ;  /* 0x0000000000047941 */ /* 0x000fea0003800200 */
.L_x_14911:
[----:B------:R-:W-:Y:S01]  /*68f0*/  F2FP.F16.F32.PACK_AB R6, RZ, R73 ;  /* 0x00000049ff06723e */ /* 0x000fe200000000ff */
[----:B------:R-:W-:Y:S06]  /*6900*/  BRA `(.L_x_14913) ;  /* 0x0000000000047947 */ /* 0x000fec0003800000 */
.L_x_14910:
[----:B------:R-:W-:-:S07]  /*6910*/  PRMT R6, RZ, 0x7610, R6 ;  /* 0x00007610ff067816 */ /* 0x000fce0000000006 */
.L_x_14913:
[----:B------:R-:W-:Y:S05]  /*6920*/  BSYNC.RECONVERGENT B3 ;  /* 0x0000000000037941 */ /* 0x000fea0003800200 */
.L_x_14909:
        /* <DEDUP_REMOVED lines=16> */
.L_x_14917:
[----:B------:R-:W-:Y:S05]  /*6a30*/  BSYNC.RECONVERGENT B4 ;  /* 0x0000000000047941 */ /* 0x000fea0003800200 */
.L_x_14916:
[----:B------:R-:W-:-:S04]  /*6a40*/  F2FP.F16.F32.PACK_AB R73, RZ, R73 ;  /* 0x00000049ff49723e */ /* 0x000fc800000000ff */
[----:B------:R-:W-:Y:S01]  /*6a50*/  PRMT R7, R6, 0x5410, R73 ;  /* 0x0000541006077816 */ /* 0x000fe20000000049 */
[----:B------:R-:W-:Y:S06]  /*6a60*/  BRA `(.L_x_14918) ;  /* 0x0000000000047947 */ /* 0x000fec0003800000 */
.L_x_14915:
[----:B------:R-:W-:-:S07]  /*6a70*/  PRMT R7, R6, 0x5410, RZ ;  /* 0x0000541006077816 */ /* 0x000fce00000000ff */
.L_x_14918:
[----:B------:R-:W-:Y:S05]  /*6a80*/  BSYNC.RECONVERGENT B3 ;  /* 0x0000000000037941 */ /* 0x000fea0003800200 */
.L_x_14914:
[----:B------:R-:W-:-:S05]  /*6a90*/  IMAD.MOV.U32 R6, RZ, RZ, R0 ;  /* 0x000000ffff067224 */ /* 0x000fca00078e0000 */
[----:B------:R4:W-:Y:S01]  /*6aa0*/  STG.E.64 desc[UR4][R2.64+0x200], R6 ;  /* 0x0002000602007986 */ /* 0x0009e2000c101b04 */
[----:B------:R-:W-:Y:S05]  /*6ab0*/  BRA `(.L_x_14919) ;  /* 0x0000000000107947 */ /* 0x000fea0003800000 */
.L_x_14901:
[----:B------:R-:W3:Y:S02]  /*6ac0*/  LDCU UR6, c[0x0][0x39c] ;  /* 0x00007380ff0677ac */ /* 0x000ee40008000800 */
[----:B---3--:R-:W-:-:S13]  /*6ad0*/  ISETP.GE.AND P0, PT, R0, UR6, PT ;  /* 0x0000000600007c0c */ /* 0x008fda000bf06270 */
[----:B------:R-:W-:Y:S05]  /*6ae0*/  @P0 EXIT ;  /* 0x000000000000094d */ /* 0x000fea0003800000 */
[----:B------:R3:W-:Y:S02]  /*6af0*/  STG.E.64 desc[UR4][R2.64+0x200], RZ ;  /* 0x000200ff02007986 */ /* 0x0007e4000c101b04 */
.L_x_14919:
[----:B------:R-:W-:Y:S05]  /*6b00*/  BSYNC.RECONVERGENT B2 ;  /* 0x0000000000027941 */ /* 0x000fea0003800200 */
.L_x_14900:
        /* <DEDUP_REMOVED lines=15> */
[----:B0-23--:R-:W-:Y:S05]  /*6c00*/  CALL.REL.NOINC `($__internal_18_$__cuda_sm3x_div_rn_noftz_f32_slowpath) ;  /* 0x0000004800087944 */ /* 0x00dfea0003c00000 */
.L_x_14923:
[----:B------:R-:W-:Y:S05]  /*6c10*/  BSYNC.RECONVERGENT B3 ;  /* 0x0000000000037941 */ /* 0x000fea0003800200 */
.L_x_14922:
[----:B------:R-:W-:Y:S01]  /*6c20*/  IADD3 R0, PT, PT, R4, 0x181, RZ ;  /* 0x0000018104007810 */ /* 0x000fe20007ffe0ff */
[----:B------:R-:W-:Y:S03]  /*6c30*/  BSSY.RECONVERGENT B3, `(.L_x_14924) ;  /* 0x0000015000037945 */ /* 0x000fe60003800200 */
[----:B------:R-:W-:Y:S02]  /*6c40*/  ISETP.GT.U32.AND P0, PT, R0, R35, PT ;  /* 0x000000230000720c */ /* 0x000fe40003f04070 */
[----:B------:R-:W-:-:S11]  /*6c50*/  F2FP.F16.F32.PACK_AB R0, RZ, R73 ;  /* 0x00000049ff00723e */ /* 0x000fd600000000ff */
        /* <DEDUP_REMOVED lines=13> */
.L_x_14927:
[----:B------:R-:W-:Y:S05]  /*6d30*/  BSYNC.RECONVERGENT B4 ;  /* 0x0000000000047941 */ /* 0x000fea0003800200 */
.L_x_14926:
[----:B------:R-:W-:-:S04]  /*6d40*/  F2FP.F16.F32.PACK_AB R73, RZ, R73 ;  /* 0x00000049ff49723e */ /* 0x000fc800000000ff */
[----:B------:R-:W-:Y:S01]  /*6d50*/  PRMT R0, R0, 0x5410, R73 ;  /* 0x0000541000007816 */ /* 0x000fe20000000049 */
[----:B------:R-:W-:Y:S06]  /*6d60*/  BRA `(.L_x_14928) ;  /* 0x0000000000047947 */ /* 0x000fec0003800000 */
.L_x_14925:
[----:B------:R-:W-:-:S07]  /*6d70*/  PRMT R0, R0, 0x5410, RZ ;  /* 0x0000541000007816 */ /* 0x000fce00000000ff */
.L_x_14928:
[----:B------:R-:W-:Y:S05]  /*6d80*/  BSYNC.RECONVERGENT B3 ;  /* 0x0000000000037941 */ /* 0x000fea0003800200 */
.L_x_14924:
        /* <DEDUP_REMOVED lines=16> */
.L_x_14932:
[----:B------:R-:W-:Y:S05]  /*6e90*/  BSYNC.RECONVERGENT B4 ;  /* 0x0000000000047941 */ /* 0x000fea0003800200 */
.L_x_14931:
[----:B------:R-:W-:Y:S01]  /*6ea0*/  F2FP.F16.F32.PACK_AB R6, RZ, R73 ;  /* 0x00000049ff06723e */ /* 0x000fe200000000ff */
[----:B------:R-:W-:Y:S06]  /*6eb0*/  BRA `(.L_x_14933) ;  /* 0x0000000000047947 */ /* 0x000fec0003800000 */
.L_x_14930:
[----:B------:R-:W-:-:S07]  /*6ec0*/  PRMT R6, RZ, 0x7610, R6 ;  /* 0x00007610ff067816 */ /* 0x000fce0000000006 */
.L_x_14933:
[----:B------:R-:W-:Y:S05]  /*6ed0*/  BSYNC.RECONVERGENT B3 ;  /* 0x0000000000037941 */ /* 0x000fea0003800200 */
.L_x_14929:
        /* <DEDUP_REMOVED lines=16> */
.L_x_14937:
[----:B------:R-:W-:Y:S05]  /*6fe0*/  BSYNC.RECONVERGENT B4 ;  /* 0x0000000000047941 */ /* 0x000fea0003800200 */
.L_x_14936:
[----:B------:R-:W-:-:S04]  /*6ff0*/  F2FP.F16.F32.PACK_AB R73, RZ, R73 ;  /* 0x00000049ff49723e */ /* 0x000fc800000000ff */
[----:B------:R-:W-:Y:S01]  /*7000*/  PRMT R7, R6, 0x5410, R73 ;  /* 0x0000541006077816 */ /* 0x000fe20000000049 */
[----:B------:R-:W-:Y:S06]  /*7010*/  BRA `(.L_x_14938) ;  /* 0x0000000000047947 */ /* 0x000fec0003800000 */
.L_x_14935:
[----:B------:R-:W-:-:S07]  /*7020*/  PRMT R7, R6, 0x5410, RZ ;  /* 0x0000541006077816 */ /* 0x000fce00000000ff */
.L_x_14938:
[----:B------:R-:W-:Y:S05]  /*7030*/  BSYNC.RECONVERGENT B3 ;  /* 0x0000000000037941 */ /* 0x000fea0003800200 */
.L_x_14934:
[----:B------:R-:W-:-:S05]  /*7040*/  MOV R6, R0 ;  /* 0x0000000000067202 */ /* 0x000fca0000000f00 */
[----:B------:R1:W-:Y:S01]  /*7050*/  STG.E.64 desc[UR4][R2.64+0x300], R6 ;  /* 0x0003000602007986 */ /* 0x0003e2000c101b04 */
[----:B------:R-:W-:Y:S05]  /*7060*/  BRA `(.L_x_14939) ;  /* 0x0000000000107947 */ /* 0x000fea0003800000 */
.L_x_14921:
[----:B------:R-:W5:Y:S02]  /*7070*/  LDCU UR6, c[0x0][0x39c] ;  /* 0x00007380ff0677ac */ /* 0x000f640008000800 */
[----:B-----5:R-:W-:-:S13]  /*7080*/  ISETP.GE.AND P0, PT, R0, UR6, PT ;  /* 0x0000000600007c0c */ /* 0x020fda000bf06270 */
[----:B------:R-:W-:Y:S05]  /*7090*/  @P0 EXIT ;  /* 0x000000000000094d */ /* 0x000fea0003800000 */
[----:B------:R0:W-:Y:S02]  /*70a0*/  STG.E.64 desc[UR4][R2.64+0x300], RZ ;  /* 0x000300ff02007986 */ /* 0x0001e4000c101b04 */
.L_x_14939:
[----:B------:R-:W-:Y:S05]  /*70b0*/  BSYNC.RECONVERGENT B2 ;  /* 0x0000000000027941 */ /* 0x000fea0003800200 */
.L_x_14920:
        /* <DEDUP_REMOVED lines=16> */
.L_x_14943:
[----:B------:R-:W-:Y:S05]  /*71c0*/  BSYNC.RECONVERGENT B3 ;  /* 0x0000000000037941 */ /* 0x000fea0003800200 */
.L_x_14942:
        /* <DEDUP_REMOVED lines=17> */
.L_x_14947:
[----:B------:R-:W-:Y:S05]  /*72e0*/  BSYNC.RECONVERGENT B4 ;  /* 0x0000000000047941 */ /* 0x000fea0003800200 */
.L_x_14946:
[----:B------:R-:W-:-:S04]  /*72f0*/  F2FP.F16.F32.PACK_AB R73, RZ, R73 ;  /* 0x00000049ff49723e */ /* 0x000fc800000000ff */
[----:B------:R-:W-:Y:S01]  /*7300*/  PRMT R6, R0, 0x5410, R73 ;  /* 0x0000541000067816 */ /* 0x000fe20000000049 */
[----:B------:R-:W-:Y:S06]  /*7310*/  BRA `(.L_x_14948) ;  /* 0x0000000000047947 */ /* 0x000fec0003800000 */
.L_x_14945:
[----:B------:R-:W-:-:S07]  /*7320*/  PRMT R6, R0, 0x5410, RZ ;  /* 0x0000541000067816 */ /* 0x000fce00000000ff */
.L_x_14948:
[----:B------:R-:W-:Y:S05]  /*7330*/  BSYNC.RECONVERGENT B3 ;  /* 0x0000000000037941 */ /* 0x000fea0003800200 */
.L_x_14944:
        /* <DEDUP_REMOVED lines=15> */
[----:B0-23--:R-:W-:Y:S05]  /*7430*/  CALL.REL.NOINC `($__internal_18_$__cuda_sm3x_div_rn_noftz_f32_slowpath) ;  /* 0x0000003c00fc7944 */ /* 0x00dfea0003c00000 */
.L_x_14952:
[----:B------:R-:W-:Y:S05]  /*7440*/  BSYNC.RECONVERGENT B4 ;  /* 0x0000000000047941 */ /* 0x000fea0003800200 */
.L_x_14951:
[----:B------:R-:W-:Y:S01]  /*7450*/  F2FP.F16.F32.PACK_AB R0, RZ, R73 ;  /* 0x00000049ff00723e */ /* 0x000fe200000000ff */
[----:B------:R-:W-:Y:S06]  /*7460*/  BRA `(.L_x_14953) ;  /* 0x0000000000047947 */ /* 0x000fec0003800000 */
.L_x_14950:
[----:B------:R-:W-:-:S07]  /*7470*/  PRMT R0, RZ, 0x7610, R0 ;  /* 0x00007610ff007816 */ /* 0x000fce0000000000 */
.L_x_14953:
[----:B------:R-:W-:Y:S05]  /*7480*/  BSYNC.RECONVERGENT B3 ;  /* 0x0000000000037941 */ /* 0x000fea0003800200 */
.L_x_14949:
        /* <DEDUP_REMOVED lines=16> */
.L_x_14957:
[----:B------:R-:W-:Y:S05]  /*7590*/  BSYNC.RECONVERGENT B4 ;  /* 0x0000000000047941 */ /* 0x000fea0003800200 */
.L_x_14956:
[----:B------:R-:W-:-:S04]  /*75a0*/  F2FP.F16.F32.PACK_AB R73, RZ, R73 ;  /* 0x00000049ff49723e */ /* 0x000fc800000000ff */
[----:B------:R-:W-:Y:S01]  /*75b0*/  PRMT R7, R0, 0x5410, R73 ;  /* 0x0000541000077816 */ /* 0x000fe20000000049 */
[----:B------:R-:W-:Y:S06]  /*75c0*/  BRA `(.L_x_14958) ;  /* 0x0000000000047947 */ /* 0x000fec0003800000 */
.L_x_14955:
[----:B------:R-:W-:-:S07]  /*75d0*/  PRMT R7, R0, 0x5410, RZ ;  /* 0x0000541000077816 */ /* 0x000fce00000000ff */
.L_x_14958:
[----:B------:R-:W-:Y:S05]  /*75e0*/  BSYNC.RECONVERGENT B3 ;  /* 0x0000000000037941 */ /* 0x000fea0003800200 */
.L_x_14954:
[----:B------:R1:W-:Y:S01]  /*75f0*/  STG.E.64 desc[UR4][R2.64+0x400], R6 ;  /* 0x0004000602007986 */ /* 0x0003e2000c101b04 */
[----:B------:R-:W-:Y:S05]  /*7600*/  BRA `(.L_x_14959) ;  /* 0x0000000000107947 */ /* 0x000fea0003800000 */
.L_x_14941:
[----:B------:R-:W5:Y:S02]  /*7610*/  LDCU UR6, c[0x0][0x39c] ;  /* 0x00007380ff0677ac */ /* 0x000f640008000800 */
[----:B-----5:R-:W-:-:S13]  /*7620*/  ISETP.GE.AND P0, PT, R0, UR6, PT ;  /* 0x0000000600007c0c */ /* 0x020fda000bf06270 */
[----:B------:R-:W-:Y:S05]  /*7630*/  @P0 EXIT ;  /* 0x000000000000094d */ /* 0x000fea0003800000 */
[----:B------:R0:W-:Y:S02]  /*7640*/  STG.E.64 desc[UR4][R2.64+0x400], RZ ;  /* 0x000400ff02007986 */ /* 0x0001e4000c101b04 */
.L_x_14959:
[----:B------:R-:W-:Y:S05]  /*7650*/  BSYNC.RECONVERGENT B2 ;  /* 0x0000000000027941 */ /* 0x000fea0003800200 */
.L_x_14940:
        /* <DEDUP_REMOVED lines=16> */
.L_x_14963:
[----:B------:R-:W-:Y:S05]  /*7760*/  BSYNC.RECONVERGENT B3 ;  /* 0x0000000000037941 */ /* 0x000fea0003800200 */
.L_x_14962:
        /* <DEDUP_REMOVED lines=17> */
.L_x_14967:
[----:B------:R-:W-:Y:S05]  /*7880*/  BSYNC.RECONVERGENT B4 ;  /* 0x0000000000047941 */ /* 0x000fea0003800200 */
.L_x_14966:
[----:B------:R-:W-:-:S04]  /*7890*/  F2FP.F16.F32.PACK_AB R73, RZ, R73 ;  /* 0x00000049ff49723e */ /* 0x000fc800000000ff */
[----:B------:R-:W-:Y:S01]  /*78a0*/  PRMT R6, R0, 0x5410, R73 ;  /* 0x0000541000067816 */ /* 0x000fe20000000049 */
[----:B------:R-:W-:Y:S06]  /*78b0*/  BRA `(.L_x_14968) ;  /* 0x0000000000047947 */ /* 0x000fec0003800000 */
.L_x_14965:
[----:B------:R-:W-:-:S07]  /*78c0*/  PRMT R6, R0, 0x5410, RZ ;  /* 0x0000541000067816 */ /* 0x000fce00000000ff */
.L_x_14968:
[----:B------:R-:W-:Y:S05]  /*78d0*/  BSYNC.RECONVERGENT B3 ;  /* 0x0000000000037941 */ /* 0x000fea0003800200 */
.L_x_14964:
        /* <DEDUP_REMOVED lines=16> */
.L_x_14972:
[----:B------:R-:W-:Y:S05]  /*79e0*/  BSYNC.RECONVERGENT B4 ;  /* 0x0000000000047941 */ /* 0x000fea0003800200 */
.L_x_14971:
[----:B------:R-:W-:Y:S01]  /*79f0*/  F2FP.F16.F32.PACK_AB R0, RZ, R73 ;  /* 0x00000049ff00723e */ /* 0x000fe200000000ff */
[----:B------:R-:W-:Y:S06]  /*7a00*/  BRA `(.L_x_14973) ;  /* 0x0000000000047947 */ /* 0x000fec0003800000 */
.L_x_14970:
[----:B------:R-:W-:-:S07]  /*7a10*/  PRMT R0, RZ, 0x7610, R0 ;  /* 0x00007610ff007816 */ /* 0x000fce0000000000 */
.L_x_14973:
[----:B------:R-:W-:Y:S05]  /*7a20*/  BSYNC.RECONVERGENT B3 ;  /* 0x0000000000037941 */ /* 0x000fea0003800200 */
.L_x_14969:
        /* <DEDUP_REMOVED lines=16> */
.L_x_14977:
[----:B------:R-:W-:Y:S05]  /*7b30*/  BSYNC.RECONVERGENT B4 ;  /* 0x0000000000047941 */ /* 0x000fea0003800200 */
.L_x_14976:
[----:B------:R-:W-:-:S04]  /*7b40*/  F2FP.F16.F32.PACK_AB R73, RZ, R73 ;  /* 0x00000049ff49723e */ /* 0x000fc800000000ff */
[----:B------:R-:W-:Y:S01]  /*7b50*/  PRMT R7, R0, 0x5410, R73 ;  /* 0x0000541000077816 */ /* 0x000fe20000000049 */
[----:B------:R-:W-:Y:S06]  /*7b60*/  BRA `(.L_x_14978) ;  /* 0x0000000000047947 */ /* 0x000fec0003800000 */
.L_x_14975:
[----:B------:R-:W-:-:S07]  /*7b70*/  PRMT R7, R0, 0x5410, RZ ;  /* 0x0000541000077816 */ /* 0x000fce00000000ff */
.L_x_14978:
[----:B------:R-:W-:Y:S05]  /*7b80*/  BSYNC.RECONVERGENT B3 ;  /* 0x0000000000037941 */ /* 0x000fea0003800200 */
.L_x_14974:
[----:B------:R1:W-:Y:S01]  /*7b90*/  STG.E.64 desc[UR4][R2.64+0x500], R6 ;  /* 0x0005000602007986 */ /* 0x0003e2000c101b04 */
[----:B------:R-:W-:Y:S05]  /*7ba0*/  BRA `(.L_x_14979) ;  /* 0x0000000000107947 */ /* 0x000fea0003800000 */
.L_x_14961:
[----:B------:R-:W5:Y:S02]  /*7bb0*/  LDCU UR6, c[0x0][0x39c] ;  /* 0x00007380ff0677ac */ /* 0x000f640008000800 */
[----:B-----5:R-:W-:-:S13]  /*7bc0*/  ISETP.GE.AND P0, PT, R0, UR6, PT ;  /* 0x0000000600007c0c */ /* 0x020fda000bf06270 */
[----:B------:R-:W-:Y:S05]  /*7bd0*/  @P0 EXIT ;  /* 0x000000000000094d */ /* 0x000fea0003800000 */
[----:B------:R0:W-:Y:S02]  /*7be0*/  STG.E.64 desc[UR4][R2.64+0x500], RZ ;  /* 0x000500ff02007986 */ /* 0x0001e4000c101b04 */
.L_x_14979:
[----:B------:R-:W-:Y:S05]  /*7bf0*/  BSYNC.RECONVERGENT B2 ;  /* 0x0000000000027941 */ /* 0x000fea0003800200 */
.L_x_14960:
        /* <DEDUP_REMOVED lines=16> */
.L_x_14983:
[----:B------:R-:W-:Y:S05]  /*7d00*/  BSYNC.RECONVERGENT B3 ;  /* 0x0000000000037941 */ /* 0x000fea0003800200 */
.L_x_14982:
        /* <DEDUP_REMOVED lines=17> */
.L_x_14987:
[----:B------:R-:W-:Y:S05]  /*7e20*/  BSYNC.RECONVERGENT B4 ;  /* 0x0000000000047941 */ /* 0x000fea0003800200 */
.L_x_14986:
[----:B------:R-:W-:-:S04]  /*7e30*/  F2FP.F16.F32.PACK_AB R73, RZ, R73 ;  /* 0x00000049ff49723e */ /* 0x000fc800000000ff */
[----:B------:R-:W-:Y:S01]  /*7e40*/  PRMT R6, R0, 0x5410, R73 ;  /* 0x0000541000067816 */ /* 0x000fe20000000049 */
[----:B------:R-:W-:Y:S06]  /*7e50*/  BRA `(.L_x_14988) ;  /* 0x0000000000047947 */ /* 0x000fec0003800000 */
.L_x_14985:
[----:B------:R-:W-:-:S07]  /*7e60*/  PRMT R6, R0, 0x5410, RZ ;  /* 0x0000541000067816 */ /* 0x000fce00000000ff */
.L_x_14988:
[----:B------:R-:W-:Y:S05]  /*7e70*/  BSYNC.RECONVERGENT B3 ;  /* 0x0000000000037941 */ /* 0x000fea0003800200 */
.L_x_14984:
        /* <DEDUP_REMOVED lines=16> */
.L_x_14992:
[----:B------:R-:W-:Y:S05]  /*7f80*/  BSYNC.RECONVERGENT B4 ;  /* 0x0000000000047941 */ /* 0x000fea0003800200 */
.L_x_14991:
[----:B------:R-:W-:Y:S01]  /*7f90*/  F2FP.F16.F32.PACK_AB R0, RZ, R73 ;  /* 0x00000049ff00723e */ /* 0x000fe200000000ff */
[----:B------:R-:W-:Y:S06]  /*7fa0*/  BRA `(.L_x_14993) ;  /* 0x0000000000047947 */ /* 0x000fec0003800000 */
.L_x_14990:
[----:B------:R-:W-:-:S07]  /*7fb0*/  PRMT R0, RZ, 0x7610, R0 ;  /* 0x00007610ff007816 */ /* 0x000fce0000000000 */
.L_x_14993:
[----:B------:R-:W-:Y:S05]  /*7fc0*/  BSYNC.RECONVERGENT B3 ;  /* 0x0000000000037941 */ /* 0x000fea0003800200 */
.L_x_14989:
        /* <DEDUP_REMOVED lines=16> */
.L_x_14997:
[----:B------:R-:W-:Y:S05]  /*80d0*/  BSYNC.RECONVERGENT B4 ;  /* 0x0000000000047941 */ /* 0x000fea0003800200 */
.L_x_14996:
[----:B------:R-:W-:-:S04]  /*80e0*/  F2FP.F16.F32.PACK_AB R73, RZ, R73 ;  /* 0x00000049ff49723e */ /* 0x000fc800000000ff */
[----:B------:R-:W-:Y:S01]  /*80f0*/  PRMT R7, R0, 0x5410, R73 ;  /* 0x0000541000077816 */ /* 0x000fe20000000049 */
[----:B------:R-:W-:Y:S06]  /*8100*/  BRA `(.L_x_14998) ;  /* 0x0000000000047947 */ /* 0x000fec0003800000 */
.L_x_14995:
[----:B------:R-:W-:-:S07]  /*8110*/  PRMT R7, R0, 0x5410, RZ ;  /* 0x0000541000077816 */ /* 0x000fce00000000ff */
.L_x_14998:
[----:B------:R-:W-:Y:S05]  /*8120*/  BSYNC.RECONVERGENT B3 ;  /* 0x0000000000037941 */ /* 0x000fea0003800200 */
.L_x_14994:
[----:B------:R1:W-:Y:S01]  /*8130*/  STG.E.64 desc[UR4][R2.64+0x600], R6 ;  /* 0x0006000602007986 */ /* 0x0003e2000c101b04 */
[----:B------:R-:W-:Y:S05]  /*8140*/  BRA `(.L_x_14999) ;  /* 0x0000000000107947 */ /* 0x000fea0003800000 */
.L_x_14981:
[----:B------:R-:W5:Y:S02]  /*8150*/  LDCU UR6, c[0x0][0x39c] ;  /* 0x00007380ff0677ac */ /* 0x000f640008000800 */
[----:B-----5:R-:W-:-:S13]  /*8160*/  ISETP.GE.AND P0, PT, R0, UR6, PT ;  /* 0x0000000600007c0c */ /* 0x020fda000bf06270 */
[----:B------:R-:W-:Y:S05]  /*8170*/  @P0 EXIT ;  /* 0x000000000000094d */ /* 0x000fea0003800000 */
[----:B------:R0:W-:Y:S02]  /*8180*/  STG.E.64 desc[UR4][R2.64+0x600], RZ ;  /* 0x000600ff02007986 */ /* 0x0001e4000c101b04 */
.L_x_14999:
[----:B------:R-:W-:Y:S05]  /*8190*/  BSYNC.RECONVERGENT B2 ;  /* 0x0000000000027941 */ /* 0x000fea0003800200 */
.L_x_14980:
        /* <DEDUP_REMOVED lines=16> */
.L_x_15003:
[----:B------:R-:W-:Y:S05]  /*82a0*/  BSYNC.RECONVERGENT B3 ;  /* 0x0000000000037941 */ /* 0x000fea0003800200 */
.L_x_15002:
        /* <DEDUP_REMOVED lines=17> */
.L_x_15007:
[----:B------:R-:W-:Y:S05]  /*83c0*/  BSYNC.RECONVERGENT B4 ;  /* 0x0000000000047941 */ /* 0x000fea0003800200 */
.L_x_15006:
[----:B------:R-:W-:-:S04]  /*83d0*/  F2FP.F16.F32.PACK_AB R73, RZ, R73 ;  /* 0x00000049ff49723e */ /* 0x000fc800000000ff */
[----:B------:R-:W-:Y:S01]  /*83e0*/  PRMT R6, R0, 0x5410, R73 ;  /* 0x0000541000067816 */ /* 0x000fe20000000049 */
[----:B------:R-:W-:Y:S06]  /*83f0*/  BRA `(.L_x_15008) ;  /* 0x0000000000047947 */ /* 0x000fec0003800000 */
.L_x_15005:
[----:B------:R-:W-:-:S07]  /*8400*/  PRMT R6, R0, 0x5410, RZ ;  /* 0x0000541000067816 */ /* 0x000fce00000000ff */
.L_x_15008:
[----:B------:R-:W-:Y:S05]  /*8410*/  BSYNC.RECONVERGENT B3 ;  /* 0x0000000000037941 */ /* 0x000fea0003800200 */
.L_x_15004:
        /* <DEDUP_REMOVED lines=16> */
.L_x_15012:
[----:B------:R-:W-:Y:S05]  /*8520*/  BSYNC.RECONVERGENT B4 ;  /* 0x0000000000047941 */ /* 0x000fea0003800200 */
.L_x_15011:
[----:B------:R-:W-:Y:S01]  /*8530*/  F2FP.F16.F32.PACK_AB R0, RZ, R73 ;  /* 0x00000049ff00723e */ /* 0x000fe200000000ff */
[----:B------:R-:W-:Y:S06]  /*8540*/  BRA `(.L_x_15013) ;  /* 0x0000000000047947 */ /* 0x000fec0003800000 */
.L_x_15010:
[----:B------:R-:W-:-:S07]  /*8550*/  PRMT R0, RZ, 0x7610, R0 ;  /* 0x00007610ff007816 */ /* 0x000fce0000000000 */
.L_x_15013:
[----:B------:R-:W-:Y:S05]  /*8560*/  BSYNC.RECONVERGENT B3 ;  /* 0x0000000000037941 */ /* 0x000fea0003800200 */
.L_x_15009:
        /* <DEDUP_REMOVED lines=16> */
.L_x_15017:
[----:B------:R-:W-:Y:S05]  /*8670*/  BSYNC.RECONVERGENT B4 ;  /* 0x0000000000047941 */ /* 0x000fea0003800200 */
.L_x_15016:
[----:B------:R-:W-:-:S04]  /*8680*/  F2FP.F16.F32.PACK_AB R73, RZ, R73 ;  /* 0x00000049ff49723e */ /* 0x000fc800000000ff */
[----:B------:R-:W-:Y:S01]  /*8690*/  PRMT R7, R0, 0x5410, R73 ;  /* 0x0000541000077816 */ /* 0x000fe20000000049 */
[----:B------:R-:W-:Y:S06]  /*86a0*/  BRA `(.L_x_15018) ;  /* 0x0000000000047947 */ /* 0x000fec0003800000 */
.L_x_15015:
[----:B------:R-:W-:-:S07]  /*86b0*/  PRMT R7, R0, 0x5410, RZ ;  /* 0x0000541000077816 */ /* 0x000fce00000000ff */
.L_x_15018:
[----:B------:R-:W-:Y:S05]  /*86c0*/  BSYNC.RECONVERGENT B3 ;  /* 0x0000000000037941 */ /* 0x000fea0003800200 */
.L_x_15014:
[----:B------:R1:W-:Y:S01]  /*86d0*/  STG.E.64 desc[UR4][R2.64+0x700], R6 ;  /* 0x0007000602007986 */ /* 0x0003e2000c101b04 */
[----:B------:R-:W-:Y:S05]  /*86e0*/  BRA `(.L_x_15019) ;  /* 0x0000000000107947 */ /* 0x000fea0003800000 */
.L_x_15001:
[----:B------:R-:W5:Y:S02]  /*86f0*/  LDCU UR6, c[0x0][0x39c] ;  /* 0x00007380ff0677ac */ /* 0x000f640008000800 */
[----:B-----5:R-:W-:-:S13]  /*8700*/  ISETP.GE.AND P0, PT, R0, UR6, PT ;  /* 0x0000000600007c0c */ /* 0x020fda000bf06270 */
[----:B------:R-:W-:Y:S05]  /*8710*/  @P0 EXIT ;  /* 0x000000000000094d */ /* 0x000fea0003800000 */
[----:B------:R0:W-:Y:S02]  /*8720*/  STG.E.64 desc[UR4][R2.64+0x700], RZ ;  /* 0x000700ff02007986 */ /* 0x0001e4000c101b04 */
.L_x_15019:
[----:B------:R-:W-:Y:S05]  /*8730*/  BSYNC.RECONVERGENT B2 ;  /* 0x0000000000027941 */ /* 0x000fea0003800200 */
.L_x_15000:
        /* <DEDUP_REMOVED lines=16> */
.L_x_15023:
[----:B------:R-:W-:Y:S05]  /*8840*/  BSYNC.RECONVERGENT B3 ;  /* 0x0000000000037941 */ /* 0x000fea0003800200 */
.L_x_15022:
        /* <DEDUP_REMOVED lines=17> */
.L_x_15027:
[----:B------:R-:W-:Y:S05]  /*8960*/  BSYNC.RECONVERGENT B4 ;  /* 0x0000000000047941 */ /* 0x000fea0003800200 */
.L_x_15026:
[----:B------:R-:W-:-:S04]  /*8970*/  F2FP.F16.F32.PACK_AB R73, RZ, R73 ;  /* 0x00000049ff49723e */ /* 0x000fc800000000ff */
[----:B------:R-:W-:Y:S01]  /*8980*/  PRMT R0, R0, 0x5410, R73 ;  /* 0x0000541000007816 */ /* 0x000fe20000000049 */
[----:B------:R-:W-:Y:S06]  /*8990*/  BRA `(.L_x_15028) ;  /* 0x0000000000047947 */ /* 0x000fec0003800000 */
.L_x_15025:
[----:B------:R-:W-:-:S07]  /*89a0*/  PRMT R0, R0, 0x5410, RZ ;  /* 0x0000541000007816 */ /* 0x000fce00000000ff */
.L_x_15028:
[----:B------:R-:W-:Y:S05]  /*89b0*/  BSYNC.RECONVERGENT B3 ;  /* 0x0000000000037941 */ /* 0x000fea0003800200 */
.L_x_15024:
        /* <DEDUP_REMOVED lines=16> */
.L_x_15032:
[----:B------:R-:W-:Y:S05]  /*8ac0*/  BSYNC.RECONVERGENT B4 ;  /* 0x0000000000047941 */ /* 0x000fea0003800200 */
.L_x_15031:
[----:B------:R-:W-:Y:S01]  /*8ad0*/  F2FP.F16.F32.PACK_AB R6, RZ, R73 ;  /* 0x00000049ff06723e */ /* 0x000fe200000000ff */
[----:B------:R-:W-:Y:S06]  /*8ae0*/  BRA `(.L_x_15033) ;  /* 0x0000000000047947 */ /* 0x000fec0003800000 */
.L_x_15030:
[----:B------:R-:W-:-:S07]  /*8af0*/  PRMT R6, RZ, 0x7610, R6 ;  /* 0x00007610ff067816 */ /* 0x000fce0000000006 */
.L_x_15033:
[----:B------:R-:W-:Y:S05]  /*8b00*/  BSYNC.RECONVERGENT B3 ;  /* 0x0000000000037941 */ /* 0x000fea0003800200 */
.L_x_15029:
        /* <DEDUP_REMOVED lines=16> */
.L_x_15037:
[----:B------:R-:W-:Y:S05]  /*8c10*/  BSYNC.RECONVERGENT B4 ;  /* 0x0000000000047941 */ /* 0x000fea0003800200 */
.L_x_15036:
[----:B------:R-:W-:-:S04]  /*8c20*/  F2FP.F16.F32.PACK_AB R73, RZ, R73 ;  /* 0x00000049ff49723e */ /* 0x000fc800000000ff */
[----:B------:R-:W-:Y:S01]  /*8c30*/  PRMT R7, R6, 0x5410, R73 ;  /* 0x0000541006077816 */ /* 0x000fe20000000049 */
[----:B------:R-:W-:Y:S06]  /*8c40*/  BRA `(.L_x_15038) ;  /* 0x0000000000047947 */ /* 0x000fec0003800000 */
.L_x_15035:
[----:B------:R-:W-:-:S07]  /*8c50*/  PRMT R7, R6, 0x5410, RZ ;  /* 0x0000541006077816 */ /* 0x000fce00000000ff */
.L_x_15038:
[----:B------:R-:W-:Y:S05]  /*8c60*/  BSYNC.RECONVERGENT B3 ;  /* 0x0000000000037941 */ /* 0x000fea0003800200 */
.L_x_15034:
[----:B------:R-:W-:-:S05]  /*8c70*/  MOV R6, R0 ;  /* 0x0000000000067202 */ /* 0x000fca0000000f00 */
[----:B------:R1:W-:Y:S01]  /*8c80*/  STG.E.64 desc[UR4][R2.64+0x800], R6 ;  /* 0x0008000602007986 */ /* 0x0003e2000c101b04 */
[----:B------:R-:W-:Y:S05]  /*8c90*/  BRA `(.L_x_15039) ;  /* 0x0000000000107947 */ /* 0x000fea0003800000 */
.L_x_15021:
[----:B------:R-:W5:Y:S02]  /*8ca0*/  LDCU UR6, c[0x0][0x39c] ;  /* 0x00007380ff0677ac */ /* 0x000f640008000800 */
[----:B-----5:R-:W-:-:S13]  /*8cb0*/  ISETP.GE.AND P0, PT, R0, UR6, PT ;  /* 0x0000000600007c0c */ /* 0x020fda000bf06270 */
[----:B------:R-:W-:Y:S05]  /*8cc0*/  @P0 EXIT ;  /* 0x000000000000094d */ /* 0x000fea0003800000 */
[----:B------:R0:W-:Y:S02]  /*8cd0*/  STG.E.64 desc[UR4][R2.64+0x800], RZ ;  /* 0x000800ff02007986 */ /* 0x0001e4000c101b04 */
.L_x_15039:
[----:B------:R-:W-:Y:S05]  /*8ce0*/  BSYNC.RECONVERGENT B2 ;  /* 0x0000000000027941 */ /* 0x000fea0003800200 */
.L_x_15020:
        /* <DEDUP_REMOVED lines=15> */
.L_x_15043:
[----:B------:R-:W-:Y:S05]  /*8de0*/  BSYNC.RECONVERGENT B3 ;  /* 0x0000000000037941 */ /* 0x000fea0003800200 */
.L_x_15042:
        /* <DEDUP_REMOVED lines=17> */
.L_x_15047:
[----:B------:R-:W-:Y:S05]  /*8f00*/  BSYNC.RECONVERGENT B4 ;  /* 0x0000000000047941 */ /* 0x000fea0003800200 */
.L_x_15046:
[----:B------:R-:W-:-:S04]  /*8f10*/  F2FP.F16.F32.PACK_AB R73, RZ, R73 ;  /* 0x00000049ff49723e */ /* 0x000fc800000000ff */
[----:B------:R-:W-:Y:S01]  /*8f20*/  PRMT R6, R0, 0x5410, R73 ;  /* 0x0000541000067816 */ /* 0x000fe20000000049 */
[----:B------:R-:W-:Y:S06]  /*8f30*/  BRA `(.L_x_15048) ;  /* 0x0000000000047947 */ /* 0x000fec0003800000 */
.L_x_15045:
[----:B------:R-:W-:-:S07]  /*8f40*/  PRMT R6, R0, 0x5410, RZ ;  /* 0x0000541000067816 */ /* 0x000fce00000000ff */
.L_x_15048:
[----:B------:R-:W-:Y:S05]  /*8f50*/  BSYNC.RECONVERGENT B3 ;  /* 0x0000000000037941 */ /* 0x000fea0003800200 */
.L_x_15044:
        /* <DEDUP_REMOVED lines=16> */
.L_x_15052:
[----:B------:R-:W-:Y:S05]  /*9060*/  BSYNC.RECONVERGENT B4 ;  /* 0x0000000000047941 */ /* 0x000fea0003800200 */
.L_x_15051:
[----:B------:R-:W-:Y:S01]  /*9070*/  F2FP.F16.F32.PACK_AB R0, RZ, R73 ;  /* 0x00000049ff00723e */ /* 0x000fe200000000ff */
[----:B------:R-:W-:Y:S06]  /*9080*/  BRA `(.L_x_15053) ;  /* 0x0000000000047947 */ /* 0x000fec0003800000 */
.L_x_15050:
[----:B------:R-:W-:-:S07]  /*9090*/  PRMT R0, RZ, 0x7610, R0 ;  /* 0x00007610ff007816 */ /* 0x000fce0000000000 */
.L_x_15053:
[----:B------:R-:W-:Y:S05]  /*90a0*/  BSYNC.RECONVERGENT B3 ;  /* 0x0000000000037941 */ /* 0x000fea0003800200 */
.L_x_15049:
        /* <DEDUP_REMOVED lines=16> */
.L_x_15057:
[----:B------:R-:W-:Y:S05]  /*91b0*/  BSYNC.RECONVERGENT B4 ;  /* 0x0000000000047941 */ /* 0x000fea0003800200 */
.L_x_15056:
[----:B------:R-:W-:-:S04]  /*91c0*/  F2FP.F16.F32.PACK_AB R73, RZ, R73 ;  /* 0x00000049ff49723e */ /* 0x000fc800000000ff */
[----:B------:R-:W-:Y:S01]  /*91d0*/  PRMT R7, R0, 0x5410, R73 ;  /* 0x0000541000077816 */ /* 0x000fe20000000049 */
[----:B------:R-:W-:Y:S06]  /*91e0*/  BRA `(.L_x_15058) ;  /* 0x0000000000047947 */ /* 0x000fec0003800000 */
.L_x_15055:
[----:B------:R-:W-:-:S07]  /*91f0*/  PRMT R7, R0, 0x5410, RZ ;  /* 0x0000541000077816 */ /* 0x000fce00000000ff */
.L_x_15058:
[----:B------:R-:W-:Y:S05]  /*9200*/  BSYNC.RECONVERGENT B3 ;  /* 0x0000000000037941 */ /* 0x000fea0003800200 */
.L_x_15054:
[----:B------:R1:W-:Y:S01]  /*9210*/  STG.E.64 desc[UR4][R2.64+0x900], R6 ;  /* 0x0009000602007986 */ /* 0x0003e2000c101b04 */
[----:B------:R-:W-:Y:S05]  /*9220*/  BRA `(.L_x_15059) ;  /* 0x0000000000107947 */ /* 0x000fea0003800000 */
.L_x_15041:
[----:B------:R-:W5:Y:S02]  /*9230*/  LDCU UR6, c[0x0][0x39c] ;  /* 0x00007380ff0677ac */ /* 0x000f640008000800 */
[----:B-----5:R-:W-:-:S13]  /*9240*/  ISETP.GE.AND P0, PT, R18, UR6, PT ;  /* 0x0000000612007c0c */ /* 0x020fda000bf06270 */
[----:B------:R-:W-:Y:S05]  /*9250*/  @P0 EXIT ;  /* 0x000000000000094d */ /* 0x000fea0003800000 */
[----:B------:R0:W-:Y:S02]  /*9260*/  STG.E.64 desc[UR4][R2.64+0x900], RZ ;  /* 0x000900ff02007986 */ /* 0x0001e4000c101b04 */
.L_x_15059:
[----:B------:R-:W-:Y:S05]  /*9270*/  BSYNC.RECONVERGENT B2 ;  /* 0x0000000000027941 */ /* 0x000fea0003800200 */
.L_x_15040:
        /* <DEDUP_REMOVED lines=15> */
.L_x_15063:
[----:B------:R-:W-:Y:S05]  /*9370*/  BSYNC.RECONVERGENT B3 ;  /* 0x0000000000037941 */ /* 0x000fea0003800200 */
.L_x_15062:
[----:B------:R-:W-:Y:S01]  /*9380*/  IADD3 R0, PT, PT, R4, 0x501, RZ ;  /* 0x0000050104007810 */ /* 0x000fe20007ffe0ff */
[----:B------:R-:W-:Y:S01]  /*9390*/  BSSY.RECONVERGENT B3, `(.L_x_15064) ;  /* 0x0000015000037945 */ /* 0x000fe20003800200 */
[----:B------:R-:W-:Y:S02]  /*93a0*/  F2FP.F16.F32.PACK_AB R13, RZ, R73 ;  /* 0x00000049ff0d723e */ /* 0x000fe400000000ff */
        /* <DEDUP_REMOVED lines=14> */
.L_x_15067:
[----:B------:R-:W-:Y:S05]  /*9490*/  BSYNC.RECONVERGENT B4 ;  /* 0x0000000000047941 */ /* 0x000fea0003800200 */
.L_x_15066:
[----:B------:R-:W-:-:S04]  /*94a0*/  F2FP.F16.F32.PACK_AB R73, RZ, R73 ;  /* 0x00000049ff49723e */ /* 0x000fc800000000ff */
[----:B------:R-:W-:Y:S01]  /*94b0*/  PRMT R6, R13, 0x5410, R73 ;  /* 0x000054100d067816 */ /* 0x000fe20000000049 */
[----:B------:R-:W-:Y:S06]  /*94c0*/  BRA `(.L_x_15068) ;  /* 0x0000000000047947 */ /* 0x000fec0003800000 */
.L_x_15065:
[----:B------:R-:W-:-:S07]  /*94d0*/  PRMT R6, R13, 0x5410, RZ ;  /* 0x000054100d067816 */ /* 0x000fce00000000ff */
.L_x_15068:
[----:B------:R-:W-:Y:S05]  /*94e0*/  BSYNC.RECONVERGENT B3 ;  /* 0x0000000000037941 */ /* 0x000fea0003800200 */
.L_x_15064:
        /* <DEDUP_REMOVED lines=16> */
.L_x_15072:
[----:B------:R-:W-:Y:S05]  /*95f0*/  BSYNC.RECONVERGENT B4 ;  /* 0x0000000000047941 */ /* 0x000fea0003800200 */
.L_x_15071:
[----:B------:R-:W-:Y:S01]  /*9600*/  F2FP.F16.F32.PACK_AB R7, RZ, R73 ;  /* 0x00000049ff07723e */ /* 0x000fe200000000ff */
[----:B------:R-:W-:Y:S06]  /*9610*/  BRA `(.L_x_15073) ;  /* 0x0000000000047947 */ /* 0x000fec0003800000 */
.L_x_15070:
[----:B------:R-:W-:-:S07]  /*9620*/  PRMT R7, RZ, 0x7610, R7 ;  /* 0x00007610ff077816 */ /* 0x000fce0000000007 */
.L_x_15073:
[----:B------:R-:W-:Y:S05]  /*9630*/  BSYNC.RECONVERGENT B3 ;  /* 0x0000000000037941 */ /* 0x000fea0003800200 */
.L_x_15069:
        /* <DEDUP_REMOVED lines=16> */
.L_x_15077:
[----:B------:R-:W-:Y:S05]  /*9740*/  BSYNC.RECONVERGENT B4 ;  /* 0x0000000000047941 */ /* 0x000fea0003800200 */
.L_x_15076:
[----:B------:R-:W-:-:S04]  /*9750*/  F2FP.F16.F32.PACK_AB R73, RZ, R73 ;  /* 0x00000049ff49723e */ /* 0x000fc800000000ff */
[----:B------:R-:W-:Y:S01]  /*9760*/  PRMT R7, R7, 0x5410, R73 ;  /* 0x0000541007077816 */ /* 0x000fe20000000049 */
[----:B------:R-:W-:Y:S06]  /*9770*/  BRA `(.L_x_15078) ;  /* 0x0000000000047947 */ /* 0x000fec0003800000 */
.L_x_15075:
[----:B------:R-:W-:-:S07]  /*9780*/  PRMT R7, R7, 0x5410, RZ ;  /* 0x0000541007077816 */ /* 0x000fce00000000ff */
.L_x_15078:
[----:B------:R-:W-:Y:S05]  /*9790*/  BSYNC.RECONVERGENT B3 ;  /* 0x0000000000037941 */ /* 0x000fea0003800200 */
.L_x_15074:
[----:B------:R1:W-:Y:S01]  /*97a0*/  STG.E.64 desc[UR4][R2.64+0xa00], R6 ;  /* 0x000a000602007986 */ /* 0x0003e2000c101b04 */
[----:B------:R-:W-:Y:S05]  /*97b0*/  BRA `(.L_x_15079) ;  /* 0x0000000000107947 */ /* 0x000fea0003800000 */
.L_x_15061:
[----:B------:R-:W5:Y:S02]  /*97c0*/  LDCU UR6, c[0x0][0x39c] ;  /* 0x00007380ff0677ac */ /* 0x000f640008000800 */
[----:B-----5:R-:W-:-:S13]  /*97d0*/  ISETP.GE.AND P0, PT, R14, UR6, PT ;  /* 0x000000060e007c0c */ /* 0x020fda000bf06270 */
[----:B------:R-:W-:Y:S05]  /*97e0*/  @P0 EXIT ;  /* 0x000000000000094d */ /* 0x000fea0003800000 */
[----:B------:R0:W-:Y:S02]  /*97f0*/  STG.E.64 desc[UR4][R2.64+0xa00], RZ ;  /* 0x000a00ff02007986 */ /* 0x0001e4000c101b04 */
.L_x_15079:
[----:B------:R-:W-:Y:S05]  /*9800*/  BSYNC.RECONVERGENT B2 ;  /* 0x0000000000027941 */ /* 0x000fea0003800200 */
.L_x_15060:
        /* <DEDUP_REMOVED lines=15> */
.L_x_15083:
[----:B------:R-:W-:Y:S05]  /*9900*/  BSYNC.RECONVERGENT B3 ;  /* 0x0000000000037941 */ /* 0x000fea0003800200 */
.L_x_15082:
        /* <DEDUP_REMOVED lines=17> */
.L_x_15087:
[----:B------:R-:W-:Y:S05]  /*9a20*/  BSYNC.RECONVERGENT B4 ;  /* 0x0000000000047941 */ /* 0x000fea0003800200 */
.L_x_15086:
[----:B------:R-:W-:-:S04]  /*9a30*/  F2FP.F16.F32.PACK_AB R73, RZ, R73 ;  /* 0x00000049ff49723e */ /* 0x000fc800000000ff */
[----:B------:R-:W-:Y:S01]  /*9a40*/  PRMT R6, R8, 0x5410, R73 ;  /* 0x0000541008067816 */ /* 0x000fe20000000049 */
[----:B------:R-:W-:Y:S06]  /*9a50*/  BRA `(.L_x_15088) ;  /* 0x0000000000047947 */ /* 0x000fec0003800000 */
.L_x_15085:
[----:B------:R-:W-:-:S07]  /*9a60*/  PRMT R6, R8, 0x5410, RZ ;  /* 0x0000541008067816 */ /* 0x000fce00000000ff */
.L_x_15088:
[----:B------:R-:W-:Y:S05]  /*9a70*/  BSYNC.RECONVERGENT B3 ;  /* 0x0000000000037941 */ /* 0x000fea0003800200 */
.L_x_15084:
        /* <DEDUP_REMOVED lines=16> */
.L_x_15092:
[----:B------:R-:W-:Y:S05]  /*9b80*/  BSYNC.RECONVERGENT B4 ;  /* 0x0000000000047941 */ /* 0x000fea0003800200 */
.L_x_15091:
[----:B------:R-:W-:Y:S01]  /*9b90*/  F2FP.F16.F32.PACK_AB R7, RZ, R73 ;  /* 0x00000049ff07723e */ /* 0x000fe200000000ff */
[----:B------:R-:W-:Y:S06]  /*9ba0*/  BRA `(.L_x_15093) ;  /* 0x0000000000047947 */ /* 0x000fec0003800000 */
.L_x_15090:
[----:B------:R-:W-:-:S07]  /*9bb0*/  PRMT R7, RZ, 0x7610, R7 ;  /* 0x00007610ff077816 */ /* 0x000fce0000000007 */
.L_x_15093:
[----:B------:R-:W-:Y:S05]  /*9bc0*/  BSYNC.RECONVERGENT B3 ;  /* 0x0000000000037941 */ /* 0x000fea0003800200 */
.L_x_15089:
        /* <DEDUP_REMOVED lines=16> */
.L_x_15097:
[----:B------:R-:W-:Y:S05]  /*9cd0*/  BSYNC.RECONVERGENT B4 ;  /* 0x0000000000047941 */ /* 0x000fea0003800200 */
.L_x_15096:
[----:B------:R-:W-:-:S04]  /*9ce0*/  F2FP.F16.F32.PACK_AB R73, RZ, R73 ;  /* 0x00000049ff49723e */ /* 0x000fc800000000ff */
[----:B------:R-:W-:Y:S01]  /*9cf0*/  PRMT R7, R7, 0x5410, R73 ;  /* 0x0000541007077816 */ /* 0x000fe20000000049 */
[----:B------:R-:W-:Y:S06]  /*9d00*/  BRA `(.L_x_15098) ;  /* 0x0000000000047947 */ /* 0x000fec0003800000 */
.L_x_15095:
[----:B------:R-:W-:-:S07]  /*9d10*/  PRMT R7, R7, 0x5410, RZ ;  /* 0x0000541007077816 */ /* 0x000fce00000000ff */
.L_x_15098:
[----:B------:R-:W-:Y:S05]  /*9d20*/  BSYNC.RECONVERGENT B3 ;  /* 0x0000000000037941 */ /* 0x000fea0003800200 */
.L_x_15094:
[----:B------:R1:W-:Y:S01]  /*9d30*/  STG.E.64 desc[UR4][R2.64+0xb00], R6 ;  /* 0x000b000602007986 */ /* 0x0003e2000c101b04 */
[----:B------:R-:W-:Y:S05]  /*9d40*/  BRA `(.L_x_15099) ;  /* 0x0000000000107947 */ /* 0x000fea0003800000 */
.L_x_15081:
[----:B------:R-:W5:Y:S02]  /*9d50*/  LDCU UR6, c[0x0][0x39c] ;  /* 0x00007380ff0677ac */ /* 0x000f640008000800 */
[----:B-----5:R-:W-:-:S13]  /*9d60*/  ISETP.GE.AND P0, PT, R8, UR6, PT ;  /* 0x0000000608007c0c */ /* 0x020fda000bf06270 */
[----:B------:R-:W-:Y:S05]  /*9d70*/  @P0 EXIT ;  /* 0x000000000000094d */ /* 0x000fea0003800000 */
[----:B------:R0:W-:Y:S02]  /*9d80*/  STG.E.64 desc[UR4][R2.64+0xb00], RZ ;  /* 0x000b00ff02007986 */ /* 0x0001e4000c101b04 */
.L_x_15099:
[----:B------:R-:W-:Y:S05]  /*9d90*/  BSYNC.RECONVERGENT B2 ;  /* 0x0000000000027941 */ /* 0x000fea0003800200 */
.L_x_15080:
        /* <DEDUP_REMOVED lines=16> */
.L_x_15103:
[----:B------:R-:W-:Y:S05]  /*9ea0*/  BSYNC.RECONVERGENT B3 ;  /* 0x0000000000037941 */ /* 0x000fea0003800200 */
.L_x_15102:
        /* <DEDUP_REMOVED lines=17> */
.L_x_15107:
[----:B------:R-:W-:Y:S05]  /*9fc0*/  BSYNC.RECONVERGENT B4 ;  /* 0x0000000000047941 */ /* 0x000fea0003800200 */
.L_x_15106:
[----:B------:R-:W-:-:S04]  /*9fd0*/  F2FP.F16.F32.PACK_AB R73, RZ, R73 ;  /* 0x00000049ff49723e */ /* 0x000fc800000000ff */
[----:B------:R-:W-:Y:S01]  /*9fe0*/  PRMT R8, R6, 0x5410, R73 ;  /* 0x0000541006087816 */ /* 0x000fe20000000049 */
[----:B------:R-:W-:Y:S06]  /*9ff0*/  BRA `(.L_x_15108) ;  /* 0x0000000000047947 */ /* 0x000fec0003800000 */
.L_x_15105:
[----:B------:R-:W-:-:S07]  /*a000*/  PRMT R8, R6, 0x5410, RZ ;  /* 0x0000541006087816 */ /* 0x000fce00000000ff */
.L_x_15108:
[----:B------:R-:W-:Y:S05]  /*a010*/  BSYNC.RECONVERGENT B3 ;  /* 0x0000000000037941 */ /* 0x000fea0003800200 */
.L_x_15104:
        /* <DEDUP_REMOVED lines=16> */
.L_x_15112:
[----:B------:R-:W-:Y:S05]  /*a120*/  BSYNC.RECONVERGENT B4 ;  /* 0x0000000000047941 */ /* 0x000fea0003800200 */
.L_x_15111:
[----:B------:R-:W-:Y:S01]  /*a130*/  F2FP.F16.F32.PACK_AB R0, RZ, R73 ;  /* 0x00000049ff00723e */ /* 0x000fe200000000ff */
[----:B------:R-:W-:Y:S06]  /*a140*/  BRA `(.L_x_15113) ;  /* 0x0000000000047947 */ /* 0x000fec0003800000 */
.L_x_15110:
[----:B------:R-:W-:-:S07]  /*a150*/  PRMT R0, RZ, 0x7610, R0 ;  /* 0x00007610ff007816 */ /* 0x000fce0000000000 */
.L_x_15113:
[----:B------:R-:W-:Y:S05]  /*a160*/  BSYNC.RECONVERGENT B3 ;  /* 0x0000000000037941 */ /* 0x000fea0003800200 */
.L_x_15109:
        /* <DEDUP_REMOVED lines=16> */
.L_x_15117:
[----:B------:R-:W-:Y:S05]  /*a270*/  BSYNC.RECONVERGENT B4 ;  /* 0x0000000000047941 */ /* 0x000fea0003800200 */
.L_x_15116:
[----:B------:R-:W-:-:S04]  /*a280*/  F2FP.F16.F32.PACK_AB R73, RZ, R73 ;  /* 0x00000049ff49723e */ /* 0x000fc800000000ff */
[----:B------:R-:W-:Y:S01]  /*a290*/  PRMT R7, R0, 0x5410, R73 ;  /* 0x0000541000077816 */ /* 0x000fe20000000049 */
[----:B------:R-:W-:Y:S06]  /*a2a0*/  BRA `(.L_x_15118) ;  /* 0x0000000000047947 */ /* 0x000fec0003800000 */
.L_x_15115:
[----:B------:R-:W-:-:S07]  /*a2b0*/  PRMT R7, R0, 0x5410, RZ ;  /* 0x0000541000077816 */ /* 0x000fce00000000ff */
.L_x_15118:
[----:B------:R-:W-:Y:S05]  /*a2c0*/  BSYNC.RECONVERGENT B3 ;  /* 0x0000000000037941 */ /* 0x000fea0003800200 */
.L_x_15114:
[----:B------:R-:W-:-:S05]  /*a2d0*/  MOV R6, R8 ;  /* 0x0000000800067202 */ /* 0x000fca0000000f00 */
[----:B------:R1:W-:Y:S01]  /*a2e0*/  STG.E.64 desc[UR4][R2.64+0xc00], R6 ;  /* 0x000c000602007986 */ /* 0x0003e2000c101b04 */
[----:B------:R-:W-:Y:S05]  /*a2f0*/  BRA `(.L_x_15119) ;  /* 0x0000000000107947 */ /* 0x000fea0003800000 */
.L_x_15101:
[----:B------:R-:W5:Y:S02]  /*a300*/  LDCU UR6, c[0x0][0x39c] ;  /* 0x00007380ff0677ac */ /* 0x000f640008000800 */
[----:B-----5:R-:W-:-:S13]  /*a310*/  ISETP.GE.AND P0, PT, R0, UR6, PT ;  /* 0x0000000600007c0c */ /* 0x020fda000bf06270 */
[----:B------:R-:W-:Y:S05]  /*a320*/  @P0 EXIT ;  /* 0x000000000000094d */ /* 0x000fea0003800000 */
[----:B------:R0:W-:Y:S02]  /*a330*/  STG.E.64 desc[UR4][R2.64+0xc00], RZ ;  /* 0x000c00ff02007986 */ /* 0x0001e4000c101b04 */
.L_x_15119:
[----:B------:R-:W-:Y:S05]  /*a340*/  BSYNC.RECONVERGENT B2 ;  /* 0x0000000000027941 */ /* 0x000fea0003800200 */
.L_x_15100:
        /* <DEDUP_REMOVED lines=16> */
.L_x_15123:
[----:B------:R-:W-:Y:S05]  /*a450*/  BSYNC.RECONVERGENT B3 ;  /* 0x0000000000037941 */ /* 0x000fea0003800200 */
.L_x_15122:
        /* <DEDUP_REMOVED lines=17> */
.L_x_15127:
[----:B------:R-:W-:Y:S05]  /*a570*/  BSYNC.RECONVERGENT B4 ;  /* 0x0000000000047941 */ /* 0x000fea0003800200 */
.L_x_15126:
[----:B------:R-:W-:-:S04]  /*a580*/  F2FP.F16.F32.PACK_AB R73, RZ, R73 ;  /* 0x00000049ff49723e */ /* 0x000fc800000000ff */
[----:B------:R-:W-:Y:S01]  /*a590*/  PRMT R8, R6, 0x5410, R73 ;  /* 0x0000541006087816 */ /* 0x000fe20000000049 */
[----:B------:R-:W-:Y:S06]  /*a5a0*/  BRA `(.L_x_15128) ;  /* 0x0000000000047947 */ /* 0x000fec0003800000 */
.L_x_15125:
[----:B------:R-:W-:-:S07]  /*a5b0*/  PRMT R8, R6, 0x5410, RZ ;  /* 0x0000541006087816 */ /* 0x000fce00000000ff */
.L_x_15128:
[----:B------:R-:W-:Y:S05]  /*a5c0*/  BSYNC.RECONVERGENT B3 ;  /* 0x0000000000037941 */ /* 0x000fea0003800200 */
.L_x_15124:
        /* <DEDUP_REMOVED lines=16> */
.L_x_15132:
[----:B------:R-:W-:Y:S05]  /*a6d0*/  BSYNC.RECONVERGENT B4 ;  /* 0x0000000000047941 */ /* 0x000fea0003800200 */
.L_x_15131:
[----:B------:R-:W-:Y:S01]  /*a6e0*/  F2FP.F16.F32.PACK_AB R7, RZ, R73 ;  /* 0x00000049ff07723e */ /* 0x000fe200000000ff */
[----:B------:R-:W-:Y:S06]  /*a6f0*/  BRA `(.L_x_15133) ;  /* 0x0000000000047947 */ /* 0x000fec0003800000 */
.L_x_15130:
[----:B------:R-:W-:-:S07]  /*a700*/  PRMT R7, RZ, 0x7610, R7 ;  /* 0x00007610ff077816 */ /* 0x000fce0000000007 */
.L_x_15133:
[----:B------:R-:W-:Y:S05]  /*a710*/  BSYNC.RECONVERGENT B3 ;  /* 0x0000000000037941 */ /* 0x000fea0003800200 */
.L_x_15129:
        /* <DEDUP_REMOVED lines=16> */
.L_x_15137:
[----:B------:R-:W-:Y:S05]  /*a820*/  BSYNC.RECONVERGENT B4 ;  /* 0x0000000000047941 */ /* 0x000fea0003800200 */
.L_x_15136:
[----:B------:R-:W-:-:S04]  /*a830*/  F2FP.F16.F32.PACK_AB R73, RZ, R73 ;  /* 0x00000049ff49723e */ /* 0x000fc800000000ff */
[----:B------:R-:W-:Y:S01]  /*a840*/  PRMT R7, R7, 0x5410, R73 ;  /* 0x0000541007077816 */ /* 0x000fe20000000049 */
[----:B------:R-:W-:Y:S06]  /*a850*/  BRA `(.L_x_15138) ;  /* 0x0000000000047947 */ /* 0x000fec0003800000 */
.L_x_15135:
[----:B------:R-:W-:-:S07]  /*a860*/  PRMT R7, R7, 0x5410, RZ ;  /* 0x0000541007077816 */ /* 0x000fce00000000ff */
.L_x_15138:
[----:B------:R-:W-:Y:S05]  /*a870*/  BSYNC.RECONVERGENT B3 ;  /* 0x0000000000037941 */ /* 0x000fea0003800200 */
.L_x_15134:
[----:B------:R-:W-:-:S05]  /*a880*/  MOV R6, R8 ;  /* 0x0000000800067202 */ /* 0x000fca0000000f00 */
[----:B------:R1:W-:Y:S01]  /*a890*/  STG.E.64 desc[UR4][R2.64+0xd00], R6 ;  /* 0x000d000602007986 */ /* 0x0003e2000c101b04 */
[----:B------:R-:W-:Y:S05]  /*a8a0*/  BRA `(.L_x_15139) ;  /* 0x0000000000107947 */ /* 0x000fea0003800000 */
.L_x_15121:
[----:B------:R-:W5:Y:S02]  /*a8b0*/  LDCU UR6, c[0x0][0x39c] ;  /* 0x00007380ff0677ac */ /* 0x000f640008000800 */
[----:B-----5:R-:W-:-:S13]  /*a8c0*/  ISETP.GE.AND P0, PT, R0, UR6, PT ;  /* 0x0000000600007c0c */ /* 0x020fda000bf06270 */
[----:B------:R-:W-:Y:S05]  /*a8d0*/  @P0 EXIT ;  /* 0x000000000000094d */ /* 0x000fea0003800000 */
[----:B------:R0:W-:Y:S02]  /*a8e0*/  STG.E.64 desc[UR4][R2.64+0xd00], RZ ;  /* 0x000d00ff02007986 */ /* 0x0001e4000c101b04 */
.L_x_15139:
[----:B------:R-:W-:Y:S05]  /*a8f0*/  BSYNC.RECONVERGENT B2 ;  /* 0x0000000000027941 */ /* 0x000fea0003800200 */
.L_x_15120:
        /* <DEDUP_REMOVED lines=16> */
.L_x_15143:
[----:B------:R-:W-:Y:S05]  /*aa00*/  BSYNC.RECONVERGENT B3 ;  /* 0x0000000000037941 */ /* 0x000fea0003800200 */
.L_x_15142:
[----:B------:R-:W-:Y:S01]  /*aa10*/  VIADD R0, R4, 0x701 ;  /* 0x0000070104007836 */ /* 0x000fe20000000000 */
[----:B------:R-:W-:Y:S01]  /*aa20*/  BSSY.RECONVERGENT B3, `(.L_x_15144) ;  /* 0x0000015000037945 */ /* 0x000fe20003800200 */
[----:B------:R-:W-:-:S03]  /*aa30*/  F2FP.F16.F32.PACK_AB R6, RZ, R73 ;  /* 0x00000049ff06723e */ /* 0x000fc600000000ff */
        /* <DEDUP_REMOVED lines=14> */
.L_x_15147:
[----:B------:R-:W-:Y:S05]  /*ab20*/  BSYNC.RECONVERGENT B4 ;  /* 0x0000000000047941 */ /* 0x000fea0003800200 */
.L_x_15146:
[----:B------:R-:W-:-:S04]  /*ab30*/  F2FP.F16.F32.PACK_AB R73, RZ, R73 ;  /* 0x00000049ff49723e */ /* 0x000fc800000000ff */
[----:B------:R-:W-:Y:S01]  /*ab40*/  PRMT R8, R6, 0x5410, R73 ;  /* 0x0000541006087816 */ /* 0x000fe20000000049 */
[----:B------:R-:W-:Y:S06]  /*ab50*/  BRA `(.L_x_15148) ;  /* 0x0000000000047947 */ /* 0x000fec0003800000 */
.L_x_15145:
[----:B------:R-:W-:-:S07]  /*ab60*/  PRMT R8, R6, 0x5410, RZ ;  /* 0x0000541006087816 */ /* 0x000fce00000000ff */
.L_x_15148:
[----:B------:R-:W-:Y:S05]  /*ab70*/  BSYNC.RECONVERGENT B3 ;  /* 0x0000000000037941 */ /* 0x000fea0003800200 */
.L_x_15144:
        /* <DEDUP_REMOVED lines=16> */
.L_x_15152:
[----:B------:R-:W-:Y:S05]  /*ac80*/  BSYNC.RECONVERGENT B4 ;  /* 0x0000000000047941 */ /* 0x000fea0003800200 */
.L_x_15151:
[----:B------:R-:W-:Y:S01]  /*ac90*/  F2FP.F16.F32.PACK_AB R7, RZ, R73 ;  /* 0x00000049ff07723e */ /* 0x000fe200000000ff */
[----:B------:R-:W-:Y:S06]  /*aca0*/  BRA `(.L_x_15153) ;  /* 0x0000000000047947 */ /* 0x000fec0003800000 */
.L_x_15150:
[----:B------:R-:W-:-:S07]  /*acb0*/  PRMT R7, RZ, 0x7610, R7 ;  /* 0x00007610ff077816 */ /* 0x000fce0000000007 */
.L_x_15153:
[----:B------:R-:W-:Y:S05]  /*acc0*/  BSYNC.RECONVERGENT B3 ;  /* 0x0000000000037941 */ /* 0x000fea0003800200 */
.L_x_15149:
        /* <DEDUP_REMOVED lines=16> */
.L_x_15157:
[----:B------:R-:W-:Y:S05]  /*add0*/  BSYNC.RECONVERGENT B4 ;  /* 0x0000000000047941 */ /* 0x000fea0003800200 */
.L_x_15156:
[----:B------:R-:W-:-:S04]  /*ade0*/  F2FP.F16.F32.PACK_AB R73, RZ, R73 ;  /* 0x00000049ff49723e */ /* 0x000fc800000000ff */
[----:B------:R-:W-:Y:S01]  /*adf0*/  PRMT R7, R7, 0x5410, R73 ;  /* 0x0000541007077816 */ /* 0x000fe20000000049 */
[----:B------:R-:W-:Y:S06]  /*ae00*/  BRA `(.L_x_15158) ;  /* 0x0000000000047947 */ /* 0x000fec0003800000 */
.L_x_15155:
[----:B------:R-:W-:-:S07]  /*ae10*/  PRMT R7, R7, 0x5410, RZ ;  /* 0x0000541007077816 */ /* 0x000fce00000000ff */
.L_x_15158:
[----:B------:R-:W-:Y:S05]  /*ae20*/  BSYNC.RECONVERGENT B3 ;  /* 0x0000000000037941 */ /* 0x000fea0003800200 */
.L_x_15154:
[----:B------:R-:W-:-:S05]  /*ae30*/  MOV R6, R8 ;  /* 0x0000000800067202 */ /* 0x000fca0000000f00 */
[----:B------:R1:W-:Y:S01]  /*ae40*/  STG.E.64 desc[UR4][R2.64+0xe00], R6 ;  /* 0x000e000602007986 */ /* 0x0003e2000c101b04 */
[----:B------:R-:W-:Y:S05]  /*ae50*/  BRA `(.L_x_15159) ;  /* 0x0000000000107947 */ /* 0x000fea0003800000 */
.L_x_15141:
[----:B------:R-:W5:Y:S02]  /*ae60*/  LDCU UR6, c[0x0][0x39c] ;  /* 0x00007380ff0677ac */ /* 0x000f640008000800 */
[----:B-----5:R-:W-:-:S13]  /*ae70*/  ISETP.GE.AND P0, PT, R0, UR6, PT ;  /* 0x0000000600007c0c */ /* 0x020fda000bf06270 */
[----:B------:R-:W-:Y:S05]  /*ae80*/  @P0 EXIT ;  /* 0x000000000000094d */ /* 0x000fea0003800000 */
[----:B------:R0:W-:Y:S02]  /*ae90*/  STG.E.64 desc[UR4][R2.64+0xe00], RZ ;  /* 0x000e00ff02007986 */ /* 0x0001e4000c101b04 */
.L_x_15159:
[----:B------:R-:W-:Y:S05]  /*aea0*/  BSYNC.RECONVERGENT B2 ;  /* 0x0000000000027941 */ /* 0x000fea0003800200 */
.L_x_15140:
        /* <DEDUP_REMOVED lines=14> */
.L_x_15162:
[----:B------:R-:W-:Y:S05]  /*af90*/  BSYNC.RECONVERGENT B2 ;  /* 0x0000000000027941 */ /* 0x000fea0003800200 */
.L_x_15161:
        /* <DEDUP_REMOVED lines=17> */
.L_x_15166:
[----:B------:R-:W-:Y:S05]  /*b0b0*/  BSYNC.RECONVERGENT B3 ;  /* 0x0000000000037941 */ /* 0x000fea0003800200 */
.L_x_15165:
[----:B------:R-:W-:-:S04]  /*b0c0*/  F2FP.F16.F32.PACK_AB R73, RZ, R73 ;  /* 0x00000049ff49723e */ /* 0x000fc800000000ff */
[----:B------:R-:W-:Y:S01]  /*b0d0*/  PRMT R6, R8, 0x5410, R73 ;  /* 0x0000541008067816 */ /* 0x000fe20000000049 */
[----:B------:R-:W-:Y:S06]  /*b0e0*/  BRA `(.L_x_15167) ;  /* 0x0000000000047947 */ /* 0x000fec0003800000 */
.L_x_15164:
[----:B------:R-:W-:-:S07]  /*b0f0*/  PRMT R6, R8, 0x5410, RZ ;  /* 0x0000541008067816 */ /* 0x000fce00000000ff */
.L_x_15167:
[----:B------:R-:W-:Y:S05]  /*b100*/  BSYNC.RECONVERGENT B2 ;  /* 0x0000000000027941 */ /* 0x000fea0003800200 */
.L_x_15163:
        /* <DEDUP_REMOVED lines=16> */
.L_x_15171:
[----:B------:R-:W-:Y:S05]  /*b210*/  BSYNC.RECONVERGENT B3 ;  /* 0x0000000000037941 */ /* 0x000fea0003800200 */
.L_x_15170:
[----:B------:R-:W-:Y:S01]  /*b220*/  F2FP.F16.F32.PACK_AB R7, RZ, R73 ;  /* 0x00000049ff07723e */ /* 0x000fe200000000ff */
[----:B------:R-:W-:Y:S06]  /*b230*/  BRA `(.L_x_15172) ;  /* 0x0000000000047947 */ /* 0x000fec0003800000 */
.L_x_15169:
[----:B------:R-:W-:-:S07]  /*b240*/  PRMT R7, RZ, 0x7610, R7 ;  /* 0x00007610ff077816 */ /* 0x000fce0000000007 */
.L_x_15172:
[----:B------:R-:W-:Y:S05]  /*b250*/  BSYNC.RECONVERGENT B2 ;  /* 0x0000000000027941 */ /* 0x000fea0003800200 */
.L_x_15168:
        /* <DEDUP_REMOVED lines=16> */
.L_x_15176:
[----:B------:R-:W-:Y:S05]  /*b360*/  BSYNC.RECONVERGENT B3 ;  /* 0x0000000000037941 */ /* 0x000fea0003800200 */
.L_x_15175:
[----:B------:R-:W-:-:S04]  /*b370*/  F2FP.F16.F32.PACK_AB R73, RZ, R73 ;  /* 0x00000049ff49723e */ /* 0x000fc800000000ff */
[----:B------:R-:W-:Y:S01]  /*b380*/  PRMT R7, R7, 0x5410, R73 ;  /* 0x0000541007077816 */ /* 0x000fe20000000049 */
[----:B------:R-:W-:Y:S06]  /*b390*/  BRA `(.L_x_15177) ;  /* 0x0000000000047947 */ /* 0x000fec0003800000 */
.L_x_15174:
[----:B------:R-:W-:-:S07]  /*b3a0*/  PRMT R7, R7, 0x5410, RZ ;  /* 0x0000541007077816 */ /* 0x000fce00000000ff */
.L_x_15177:
[----:B------:R-:W-:Y:S05]  /*b3b0*/  BSYNC.RECONVERGENT B2 ;  /* 0x0000000000027941 */ /* 0x000fea0003800200 */
.L_x_15173:
[----:B------:R-:W-:Y:S01]  /*b3c0*/  STG.E.64 desc[UR4][R2.64+0xf00], R6 ;  /* 0x000f000602007986 */ /* 0x000fe2000c101b04 */
[----:B------:R-:W-:Y:S05]  /*b3d0*/  EXIT ;  /* 0x000000000000794d */ /* 0x000fea0003800000 */
.L_x_15160:
[----:B------:R-:W5:Y:S02]  /*b3e0*/  LDCU UR6, c[0x0][0x39c] ;  /* 0x00007380ff0677ac */ /* 0x000f640008000800 */
[----:B-----5:R-:W-:-:S13]  /*b3f0*/  ISETP.GE.AND P0, PT, R34, UR6, PT ;  /* 0x0000000622007c0c */ /* 0x020fda000bf06270 */
[----:B------:R-:W-:Y:S05]  /*b400*/  @P0 EXIT ;  /* 0x000000000000094d */ /* 0x000fea0003800000 */
[----:B------:R-:W-:Y:S01]  /*b410*/  STG.E.64 desc[UR4][R2.64+0xf00], RZ ;  /* 0x000f00ff02007986 */ /* 0x000fe2000c101b04 */
[----:B------:R-:W-:Y:S05]  /*b420*/  EXIT ;  /* 0x000000000000794d */ /* 0x000fea0003800000 */
        .weak           $__internal_18_$__cuda_sm3x_div_rn_noftz_f32_slowpath
        .type           $__internal_18_$__cuda_sm3x_div_rn_noftz_f32_slowpath,@function
        .size           $__internal_18_$__cuda_sm3x_div_rn_noftz_f32_slowpath,(.L_x_15800 - $__internal_18_$__cuda_sm3x_div_rn_noftz_f32_slowpath)
$__internal_18_$__cuda_sm3x_div_rn_noftz_f32_slowpath:
[--C-:B------:R-:W-:Y:S01]  /*b430*/  SHF.R.U32.HI R77, RZ, 0x17, R76.reuse ;  /* 0x00000017ff4d7819 */ /* 0x100fe2000001164c */
        /* <DEDUP_REMOVED lines=34> */
.L_x_15179:
[----:B------:R-:W-:Y:S01]  /*b660*/  LEA R85, R77, 0xc0800000, 0x17 ;  /* 0xc08000004d557811 */ /* 0x000fe200078eb8ff */
[----:B------:R-:W-:Y:S01]  /*b670*/  BSSY.RECONVERGENT B1, `(.L_x_15184) ;  /* 0x0000036000017945 */ /* 0x000fe20003800200 */
[----:B------:R-:W-:Y:S02]  /*b680*/  IADD3 R80, PT, PT, R80, -0x7f, RZ ;  /* 0xffffff8150507810 */ /* 0x000fe40007ffe0ff */
[----:B------:R-:W-:-:S03]  /*b690*/  IADD3 R85, PT, PT, -R85, R84, RZ ;  /* 0x0000005455557210 */ /* 0x000fc60007ffe1ff */
[C---:B------:R-:W-:Y:S01]  /*b6a0*/  IMAD R73, R80.reuse, -0x800000, R73 ;  /* 0xff80000050497824 */ /* 0x040fe200078e0249 */
[----:B------:R-:W0:Y:S01]  /*b6b0*/  MUFU.RCP R81, R85 ;  /* 0x0000005500517308 */ /* 0x000e220000001000 */
[----:B------:R-:W-:Y:S01]  /*b6c0*/  FADD.FTZ R82, -R85, -RZ ;  /* 0x800000ff55527221 */ /* 0x000fe20000010100 */
[----:B------:R-:W-:-:S04]  /*b6d0*/  IADD3 R80, PT, PT, R80, 0x7f, -R77 ;  /* 0x0000007f50507810 */ /* 0x000fc80007ffe84d */
[----:B------:R-:W-:Y:S01]  /*b6e0*/  IADD3 R80, PT, PT, R80, R75, RZ ;  /* 0x0000004b50507210 */ /* 0x000fe20007ffe0ff */
        /* <DEDUP_REMOVED lines=42> */
.L_x_15186:
[----:B------:R-:W-:-:S04]  /*b990*/  LOP3.LUT R73, R73, 0x80000000, RZ, 0xc0, !PT ;  /* 0x8000000049497812 */ /* 0x000fc800078ec0ff */
[----:B------:R-:W-:Y:S01]  /*b9a0*/  LOP3.LUT R73, R73, 0x7f800000, RZ, 0xfc, !PT ;  /* 0x7f80000049497812 */ /* 0x000fe200078efcff */
[----:B------:R-:W-:Y:S06]  /*b9b0*/  BRA `(.L_x_15187) ;  /* 0x0000000000047947 */ /* 0x000fec0003800000 */
.L_x_15185:
[----:B------:R-:W-:-:S07]  /*b9c0*/  LEA R73, R80, R73, 0x17 ;  /* 0x0000004950497211 */ /* 0x000fce00078eb8ff */
.L_x_15187:
[----:B------:R-:W-:Y:S05]  /*b9d0*/  BSYNC.RECONVERGENT B1 ;  /* 0x0000000000017941 */ /* 0x000fea0003800200 */
.L_x_15184:
[----:B------:R-:W-:Y:S05]  /*b9e0*/  BRA `(.L_x_15188) ;  /* 0x0000000000207947 */ /* 0x000fea0003800000 */
.L_x_15183:
[----:B------:R-:W-:-:S04]  /*b9f0*/  LOP3.LUT R73, R84, 0x80000000, R73, 0x48, !PT ;  /* 0x8000000054497812 */ /* 0x000fc800078e4849 */
[----:B------:R-:W-:Y:S01]  /*ba00*/  LOP3.LUT R73, R73, 0x7f800000, RZ, 0xfc, !PT ;  /* 0x7f80000049497812 */ /* 0x000fe200078efcff */
[----:B------:R-:W-:Y:S06]  /*ba10*/  BRA `(.L_x_15188) ;  /* 0x0000000000147947 */ /* 0x000fec0003800000 */
.L_x_15182:
[----:B------:R-:W-:Y:S01]  /*ba20*/  LOP3.LUT R73, R84, 0x80000000, R73, 0x48, !PT ;  /* 0x8000000054497812 */ /* 0x000fe200078e4849 */
[----:B------:R-:W-:Y:S06]  /*ba30*/  BRA `(.L_x_15188) ;  /* 0x00000000000c7947 */ /* 0x000fec0003800000 */
.L_x_15181:
[----:B------:R-:W0:Y:S01]  /*ba40*/  MUFU.RSQ R73, -QNAN ;  /* 0xffc0000000497908 */ /* 0x000e220000001400 */
[----:B------:R-:W-:Y:S05]  /*ba50*/  BRA `(.L_x_15188) ;  /* 0x0000000000047947 */ /* 0x000fea0003800000 */
.L_x_15180:
[----:B------:R-:W-:-:S07]  /*ba60*/  FADD.FTZ R73, R73, R76 ;  /* 0x0000004c49497221 */ /* 0x000fce0000010000 */
.L_x_15188:
[----:B------:R-:W-:Y:S05]  /*ba70*/  BSYNC.RECONVERGENT B0 ;  /* 0x0000000000007941 */ /* 0x000fea0003800200 */
.L_x_15178:
[----:B------:R-:W-:Y:S01]  /*ba80*/  HFMA2 R81, -RZ, RZ, 0, 0 ;  /* 0x00000000ff517431 */ /* 0x000fe200000001ff */
[----:B------:R-:W-:-:S04]  /*ba90*/  MOV R80, R78 ;  /* 0x0000004e00507202 */ /* 0x000fc80000000f00 */
[----:B0-----:R-:W-:Y:S05]  /*baa0*/  RET.REL.NODEC R80 `(_ZN18transformer_engine47scaled_upper_triang_masked_softmax_warp_forwardI6__halfS1_fLi11EEEvPT0_PKT_T1_iii) ;  /* 0xffffff4450547950 */ /* 0x001fea0003c3ffff */
.L_x_15189:
        /* <DEDUP_REMOVED lines=13> */
.L_x_15800:


//--------------------- .text._ZN18transformer_engine47scaled_upper_triang_masked_softmax_warp_forwardI6__halfS1_fLi10EEEvPT0_PKT_T1_iii --------------------------
	.section	.text._ZN18transformer_engine47scaled_upper_triang_masked_softmax_warp_forwardI6__halfS1_fLi10EEEvPT0_PKT_T1_iii,"ax",@progbits
	.align	128
        .global         _ZN18transformer_engine47scaled_upper_triang_masked_softmax_warp_forwardI6__halfS1_fLi10EEEvPT0_PKT_T1_iii
        .type           _ZN18transformer_engine47scaled_upper_triang_masked_softmax_warp_forwardI6__halfS1_fLi10EEEvPT0_PKT_T1_iii,@function
        .size           _ZN18transformer_engine47scaled_upper_triang_masked_softmax_warp_forwardI6__halfS1_fLi10EEEvPT0_PKT_T1_iii,(.L_x_15801 - _ZN18transformer_engine47scaled_upper_triang_masked_softmax_warp_forwardI6__halfS1_fLi10EEEvPT0_PKT_T1_iii)
        .other          _ZN18transformer_engine47scaled_upper_triang_masked_softmax_warp_forwardI6__halfS1_fLi10EEEvPT0_PKT_T1_iii,@"STO_CUDA_ENTRY STV_DEFAULT"
_ZN18transformer_engine47scaled_upper_triang_masked_softmax_warp_forwardI6__halfS1_fLi10EEEvPT0_PKT_T1_iii:
.text._ZN18transformer_engine47scaled_upper_triang_masked_softmax_warp_forwardI6__halfS1_fLi10EEEvPT0_PKT_T1_iii:
        /* <DEDUP_REMOVED lines=15> */
[----:B------:R-:W-:-:S02]  /*00f0*/  MOV R41, 0xff800000 ;  /* 0xff80000000297802 */ /* 0x000fc40000000f00 */
[----:B------:R-:W-:Y:S01]  /*0100*/  MOV R48, 0xff800000 ;  /* 0xff80000000307802 */ /* 0x000fe20000000f00 */
[----:B------:R-:W5:Y:S01]  /*0110*/  LDCU.128 UR8, c[0x0][0x380] ;  /* 0x00007000ff0877ac */ /* 0x000f620008000c00 */
        /* <DEDUP_REMOVED lines=8> */
[----:B------:R-:W-:Y:S01]  /*01a0*/  MOV R14, 0xff800000 ;  /* 0xff800000000e7802 */ /* 0x000fe20000000f00 */
[----:B0-----:R-:W-:Y:S01]  /*01b0*/  IMAD R3, R3, UR4, R2 ;  /* 0x0000000403037c24 */ /* 0x001fe2000f8e0202 */
[----:B-1----:R-:W-:Y:S01]  /*01c0*/  USHF.R.S32.HI UR4, URZ, 0x1f, UR6 ;  /* 0x0000001fff047899 */ /* 0x002fe20008011406 */
[----:B------:R-:W-:Y:S02]  /*01d0*/  MOV R4, 0xff800000 ;  /* 0xff80000000047802 */ /* 0x000fe40000000f00 */
[----:B--2---:R-:W-:-:S02]  /*01e0*/  SHF.L.U32 R26, R26, 0x2, RZ ;  /* 0x000000021a1a7819 */ /* 0x004fc400000006ff */
[----:B------:R-:W-:Y:S01]  /*01f0*/  MOV R30, 0xff800000 ;  /* 0xff800000001e7802 */ /* 0x000fe20000000f00 */
[----:B---3--:R-:W-:Y:S01]  /*0200*/  IMAD R43, R3, UR5, R0 ;  /* 0x00000005032b7c24 */ /* 0x008fe2000f8e0200 */
[----:B------:R-:W-:Y:S01]  /*0210*/  IADD3 R46, PT, PT, R0, 0x1, RZ ;  /* 0x00000001002e7810 */ /* 0x000fe20007ffe0ff */
[C---:B------:R-:W-:Y:S01]  /*0220*/  VIADD R7, R26.reuse, 0x180 ;  /* 0x000001801a077836 */ /* 0x040fe20000000000 */
[C---:B------:R-:W-:Y:S01]  /*0230*/  IADD3 R9, PT, PT, R26.reuse, 0x200, RZ ;  /* 0x000002001a097810 */ /* 0x040fe20007ffe0ff */
[C---:B------:R-:W-:Y:S01]  /*0240*/  IMAD.WIDE.U32 R2, R43.reuse, UR6, R26 ;  /* 0x000000062b027c25 */ /* 0x040fe2000f8e001a */
[C---:B------:R-:W-:Y:S02]  /*0250*/  IADD3 R11, PT, PT, R26.reuse, 0x280, RZ ;  /* 0x000002801a0b7810 */ /* 0x040fe40007ffe0ff */
[----:B------:R-:W-:Y:S01]  /*0260*/  IADD3 R13, PT, PT, R26, 0x300, RZ ;  /* 0x000003001a0d7810 */ /* 0x000fe20007ffe0ff */
[C---:B------:R-:W-:Y:S01]  /*0270*/  IMAD R5, R43.reuse, UR4, RZ ;  /* 0x000000042b057c24 */ /* 0x040fe2000f8e02ff */
[----:B----4-:R-:W-:Y:S01]  /*0280*/  IADD3 R43, PT, PT, -R43, UR7, RZ ;  /* 0x000000072b2b7c10 */ /* 0x010fe2000fffe1ff */
[----:B------:R-:W0:Y:S01]  /*0290*/  LDCU.64 UR4, c[0x0][0x358] ;  /* 0x00006b00ff0477ac */ /* 0x000e220008000a00 */
[----:B------:R-:W-:-:S02]  /*02a0*/  SHF.L.U32 R50, R2, 0x1, RZ ;  /* 0x0000000102327819 */ /* 0x000fc400000006ff */
[----:B------:R-:W-:Y:S02]  /*02b0*/  ISETP.GT.AND P0, PT, R43, RZ, PT ;  /* 0x000000ff2b00720c */ /* 0x000fe40003f04270 */
[----:B------:R-:W-:Y:S01]  /*02c0*/  IADD3 R3, PT, PT, R3, R5, RZ ;  /* 0x0000000503037210 */ /* 0x000fe20007ffe0ff */
[----:B------:R-:W-:Y:S01]  /*02d0*/  VIADD R5, R26, 0x100 ;  /* 0x000001001a057836 */ /* 0x000fe20000000000 */
[----:B------:R-:W-:Y:S02]  /*02e0*/  SEL R46, R46, RZ, P0 ;  /* 0x000000ff2e2e7207 */ /* 0x000fe40000000000 */
[----:B-----5:R-:W-:Y:S02]  /*02f0*/  IADD3 R38, P0, PT, R50, UR8, RZ ;  /* 0x0000000832267c10 */ /* 0x020fe4000ff1e0ff */
[----:B------:R-:W-:Y:S02]  /*0300*/  ISETP.GE.U32.AND P6, PT, R26, R46, PT ;  /* 0x0000002e1a00720c */ /* 0x000fe40003fc6070 */
[----:B------:R-:W-:-:S02]  /*0310*/  SHF.L.U64.HI R2, R2, 0x1, R3 ;  /* 0x0000000102027819 */ /* 0x000fc40000010203 */
[----:B------:R-:W-:Y:S02]  /*0320*/  IADD3 R50, P1, PT, R50, UR10, RZ ;  /* 0x0000000a32327c10 */ /* 0x000fe4000ff3e0ff */
[----:B------:R-:W-:Y:S02]  /*0330*/  IADD3 R3, PT, PT, R26, 0x80, RZ ;  /* 0x000000801a037810 */ /* 0x000fe40007ffe0ff */
[C---:B------:R-:W-:Y:S02]  /*0340*/  IADD3.X R39, PT, PT, R2.reuse, UR9, RZ, P0, !PT ;  /* 0x0000000902277c10 */ /* 0x040fe400087fe4ff */
[----:B------:R-:W-:Y:S02]  /*0350*/  IADD3.X R51, PT, PT, R2, UR11, RZ, P1, !PT ;  /* 0x0000000b02337c10 */ /* 0x000fe40008ffe4ff */
[-C--:B------:R-:W-:Y:S01]  /*0360*/  ISETP.GE.U32.AND P4, PT, R3, R46.reuse, PT ;  /* 0x0000002e0300720c */ /* 0x080fe20003f86070 */
[----:B------:R-:W-:Y:S01]  /*0370*/  IMAD.MOV.U32 R3, RZ, RZ, -0x800000 ;  /* 0xff800000ff037424 */ /* 0x000fe200078e00ff */
[----:B------:R-:W-:-:S02]  /*0380*/  ISETP.GE.U32.AND P5, PT, R5, R46, PT ;  /* 0x0000002e0500720c */ /* 0x000fc40003fa6070 */
[----:B------:R-:W-:Y:S02]  /*0390*/  MOV R2, 0xff800000 ;  /* 0xff80000000027802 */ /* 0x000fe40000000f00 */
[----:B------:R-:W-:Y:S02]  /*03a0*/  MOV R5, 0xff800000 ;  /* 0xff80000000057802 */ /* 0x000fe40000000f00 */
[----:B------:R-:W-:Y:S02]  /*03b0*/  MOV R16, 0xff800000 ;  /* 0xff80000000107802 */ /* 0x000fe40000000f00 */
[-C--:B------:R-:W-:Y:S02]  /*03c0*/  ISETP.GE.U32.AND P3, PT, R7, R46.reuse, PT ;  /* 0x0000002e0700720c */ /* 0x080fe40003f66070 */
[-C--:B------:R-:W-:Y:S02]  /*03d0*/  ISETP.GE.U32.AND P2, PT, R9, R46.reuse, PT ;  /* 0x0000002e0900720c */ /* 0x080fe40003f46070 */
[----:B------:R-:W-:-:S02]  /*03e0*/  ISETP.GE.U32.AND P1, PT, R11, R46, PT ;  /* 0x0000002e0b00720c */ /* 0x000fc40003f26070 */
[----:B------:R-:W-:Y:S02]  /*03f0*/  ISETP.GE.U32.AND P0, PT, R13, R46, PT ;  /* 0x0000002e0d00720c */ /* 0x000fe40003f06070 */
[----:B------:R-:W-:Y:S02]  /*0400*/  MOV R6, 0xff800000 ;  /* 0xff80000000067802 */ /* 0x000fe40000000f00 */
[----:B------:R-:W-:Y:S02]  /*0410*/  MOV R8, 0xff800000 ;  /* 0xff80000000087802 */ /* 0x000fe40000000f00 */
[----:B------:R-:W-:Y:S02]  /*0420*/  MOV R19, 0xff800000 ;  /* 0xff80000000137802 */ /* 0x000fe40000000f00 */
[----:B------:R-:W-:Y:S02]  /*0430*/  MOV R10, 0xff800000 ;  /* 0xff800000000a7802 */ /* 0x000fe40000000f00 */
[----:B------:R-:W-:Y:S01]  /*0440*/  IADD3 R15, PT, PT, R26, 0x380, RZ ;  /* 0x000003801a0f7810 */ /* 0x000fe20007ffe0ff */
[----:B0-----:R-:W-:Y:S06]  /*0450*/  @P6 BRA `(.L_x_15191) ;  /* 0x0000000000506947 */ /* 0x001fec0003800000 */
        /* <DEDUP_REMOVED lines=20> */
.L_x_15191:
[----:B------:R-:W-:Y:S05]  /*05a0*/  BSYNC.RECONVERGENT B0 ;  /* 0x0000000000007941 */ /* 0x000fea0003800200 */
.L_x_15190:
        /* <DEDUP_REMOVED lines=30> */
.L_x_15193:
[----:B------:R-:W-:Y:S05]  /*0790*/  BSYNC.RECONVERGENT B0 ;  /* 0x0000000000007941 */ /* 0x000fea0003800200 */
.L_x_15192:
[----:B------:R-:W-:Y:S04]  /*07a0*/  BSSY.RECONVERGENT B0, `(.L_x_15194) ;  /* 0x0000016000007945 */ /* 0x000fe80003800200 */
[----:B------:R-:W-:Y:S05]  /*07b0*/  @P5 BRA `(.L_x_15195) ;  /* 0x0000000000505947 */ /* 0x000fea0003800000 */
[----:B------:R-:W2:Y:S01]  /*07c0*/  LDG.E.64 R28, desc[UR4][R50.64+0x200] ;  /* 0x00020004321c7981 */ /* 0x000ea2000c1e1b00 */
[C---:B------:R-:W-:Y:S01]  /*07d0*/  IADD3 R21, PT, PT, R26.reuse, 0x102, RZ ;  /* 0x000001021a157810 */ /* 0x040fe20007ffe0ff */
[----:B------:R-:W0:Y:S01]  /*07e0*/  LDCU UR6, c[0x0][0x390] ;  /* 0x00007200ff0677ac */ /* 0x000e220008000800 */
[----:B------:R-:W-:Y:S02]  /*07f0*/  IADD3 R35, PT, PT, R26, 0x103, RZ ;  /* 0x000001031a237810 */ /* 0x000fe40007ffe0ff */
[-C--:B------:R-:W-:Y:S02]  /*0800*/  ISETP.GE.U32.AND P4, PT, R21, R46.reuse, PT ;  /* 0x0000002e1500720c */ /* 0x080fe40003f86070 */
[----:B------:R-:W-:Y:S02]  /*0810*/  MOV R21, 0xff800000 ;  /* 0xff80000000157802 */ /* 0x000fe40000000f00 */
[----:B------:R-:W-:-:S09]  /*0820*/  ISETP.GE.U32.AND P5, PT, R35, R46, PT ;  /* 0x0000002e2300720c */ /* 0x000fd20003fa6070 */
[----:B------:R-:W1:Y:S01]  /*0830*/  @!P4 LDC R25, c[0x0][0x390] ;  /* 0x0000e400ff19cb82 */ /* 0x000e620000000800 */
[----:B--2---:R-:W-:-:S03]  /*0840*/  @!P4 HADD2.F32 R20, -RZ, R29.H0_H0 ;  /* 0x2000001dff14c230 */ /* 0x004fc60000004100 */
[----:B------:R-:W-:Y:S02]  /*0850*/  @!P5 HADD2.F32 R29, -RZ, R29.H1_H1 ;  /* 0x3000001dff1dd230 */ /* 0x000fe40000004100 */
[----:B-1----:R-:W-:Y:S01]  /*0860*/  @!P4 FMUL R21, R20, R25 ;  /* 0x000000191415c220 */ /* 0x002fe20000400000 */
[----:B------:R-:W-:Y:S02]  /*0870*/  IADD3 R25, PT, PT, R26, 0x101, RZ ;  /* 0x000001011a197810 */ /* 0x000fe40007ffe0ff */
[----:B------:R-:W-:Y:S02]  /*0880*/  MOV R20, 0xff800000 ;  /* 0xff80000000147802 */ /* 0x000fe40000000f00 */
[----:B------:R-:W-:Y:S02]  /*0890*/  ISETP.GE.U32.AND P4, PT, R25, R46, PT ;  /* 0x0000002e1900720c */ /* 0x000fe40003f86070 */
[----:B------:R-:W-:Y:S01]  /*08a0*/  MOV R25, 0xff800000 ;  /* 0xff80000000197802 */ /* 0x000fe20000000f00 */
[----:B0-----:R-:W-:-:S10]  /*08b0*/  @!P5 FMUL R25, R29, UR6 ;  /* 0x000000061d19dc20 */ /* 0x001fd40008400000 */
[--C-:B------:R-:W-:Y:S02]  /*08c0*/  @!P4 HADD2.F32 R35, -RZ, R28.reuse.H1_H1 ;  /* 0x3000001cff23c230 */ /* 0x100fe40000004100 */
[----:B------:R-:W-:-:S03]  /*08d0*/  HADD2.F32 R28, -RZ, R28.H0_H0 ;  /* 0x2000001cff1c7230 */ /* 0x000fc60000004100 */
[----:B------:R-:W-:Y:S02]  /*08e0*/  @!P4 FMUL R20, R35, UR6 ;  /* 0x000000062314cc20 */ /* 0x000fe40008400000 */
[----:B------:R-:W-:-:S07]  /*08f0*/  FMUL R35, R28, UR6 ;  /* 0x000000061c237c20 */ /* 0x000fce0008400000 */
.L_x_15195:
[----:B------:R-:W-:Y:S05]  /*0900*/  BSYNC.RECONVERGENT B0 ;  /* 0x0000000000007941 */ /* 0x000fea0003800200 */
.L_x_15194:
[----:B------:R-:W-:Y:S04]  /*0910*/  BSSY.RECONVERGENT B0, `(.L_x_15196) ;  /* 0x0000016000007945 */ /* 0x000fe80003800200 */
[----:B------:R-:W-:Y:S05]  /*0920*/  @P3 BRA `(.L_x_15197) ;  /* 0x0000000000503947 */ /* 0x000fea0003800000 */
[----:B------:R-:W2:Y:S01]  /*0930*/  LDG.E.64 R28, desc[UR4][R50.64+0x300] ;  /* 0x00030004321c7981 */ /* 0x000ea2000c1e1b00 */
[C---:B------:R-:W-:Y:S01]  /*0940*/  VIADD R3, R26.reuse, 0x182 ;  /* 0x000001821a037836 */ /* 0x040fe20000000000 */
[C---:B------:R-:W-:Y:S01]  /*0950*/  IADD3 R31, PT, PT, R26.reuse, 0x183, RZ ;  /* 0x000001831a1f7810 */ /* 0x040fe20007ffe0ff */
[----:B------:R-:W0:Y:S01]  /*0960*/  LDCU UR6, c[0x0][0x390] ;  /* 0x00007200ff0677ac */ /* 0x000e220008000800 */
[----:B------:R-:W-:Y:S02]  /*0970*/  MOV R2, 0xff800000 ;  /* 0xff80000000027802 */ /* 0x000fe40000000f00 */
[-C--:B------:R-:W-:Y:S02]  /*0980*/  ISETP.GE.U32.AND P4, PT, R3, R46.reuse, PT ;  /* 0x0000002e0300720c */ /* 0x080fe40003f86070 */
[----:B------:R-:W-:Y:S02]  /*0990*/  IADD3 R3, PT, PT, R26, 0x181, RZ ;  /* 0x000001811a037810 */ /* 0x000fe40007ffe0ff */
[----:B------:R-:W-:-:S02]  /*09a0*/  ISETP.GE.U32.AND P5, PT, R31, R46, PT ;  /* 0x0000002e1f00720c */ /* 0x000fc40003fa6070 */
[----:B------:R-:W-:-:S07]  /*09b0*/  ISETP.GE.U32.AND P3, PT, R3, R46, PT ;  /* 0x0000002e0300720c */ /* 0x000fce0003f66070 */
[----:B------:R-:W1:Y:S01]  /*09c0*/  @!P4 LDC R12, c[0x0][0x390] ;  /* 0x0000e400ff0ccb82 */ /* 0x000e620000000800 */
[----:B--2---:R-:W-:-:S05]  /*09d0*/  @!P4 HADD2.F32 R3, -RZ, R29.H0_H0 ;  /* 0x2000001dff03c230 */ /* 0x004fca0000004100 */
[--C-:B------:R-:W-:Y:S02]  /*09e0*/  @!P3 HADD2.F32 R31, -RZ, R28.reuse.H1_H1 ;  /* 0x3000001cff1fb230 */ /* 0x100fe40000004100 */
[----:B------:R-:W-:Y:S02]  /*09f0*/  @!P5 HADD2.F32 R29, -RZ, R29.H1_H1 ;  /* 0x3000001dff1dd230 */ /* 0x000fe40000004100 */
[----:B-1----:R-:W-:Y:S01]  /*0a00*/  @!P4 FMUL R2, R3, R12 ;  /* 0x0000000c0302c220 */ /* 0x002fe20000400000 */
[----:B------:R-:W-:Y:S01]  /*0a10*/  HADD2.F32 R28, -RZ, R28.H0_H0 ;  /* 0x2000001cff1c7230 */ /* 0x000fe20000004100 */
[----:B------:R-:W-:Y:S01]  /*0a20*/  MOV R3, 0xff800000 ;  /* 0xff80000000037802 */ /* 0x000fe20000000f00 */
[----:B0-----:R-:W-:Y:S01]  /*0a30*/  @!P3 FMUL R3, R31, UR6 ;  /* 0x000000061f03bc20 */ /* 0x001fe20008400000 */
[----:B------:R-:W-:Y:S01]  /*0a40*/  MOV R12, 0xff800000 ;  /* 0xff800000000c7802 */ /* 0x000fe20000000f00 */
[----:B------:R-:W-:Y:S01]  /*0a50*/  @!P5 FMUL R12, R29, UR6 ;  /* 0x000000061d0cdc20 */ /* 0x000fe20008400000 */
[----:B------:R-:W-:-:S07]  /*0a60*/  FMUL R31, R28, UR6 ;  /* 0x000000061c1f7c20 */ /* 0x000fce0008400000 */
.L_x_15197:
[----:B------:R-:W-:Y:S05]  /*0a70*/  BSYNC.RECONVERGENT B0 ;  /* 0x0000000000007941 */ /* 0x000fea0003800200 */
.L_x_15196:
[----:B------:R-:W-:Y:S04]  /*0a80*/  BSSY.RECONVERGENT B0, `(.L_x_15198) ;  /* 0x0000016000007945 */ /* 0x000fe80003800200 */
[----:B------:R-:W-:Y:S05]  /*0a90*/  @P2 BRA `(.L_x_15199) ;  /* 0x0000000000502947 */ /* 0x000fea0003800000 */
[----:B------:R-:W2:Y:S01]  /*0aa0*/  LDG.E.64 R28, desc[UR4][R50.64+0x400] ;  /* 0x00040004321c7981 */ /* 0x000ea2000c1e1b00 */
[C---:B------:R-:W-:Y:S01]  /*0ab0*/  IADD3 R5, PT, PT, R26.reuse, 0x202, RZ ;  /* 0x000002021a057810 */ /* 0x040fe20007ffe0ff */
[----:B------:R-:W0:Y:S01]  /*0ac0*/  LDCU UR6, c[0x0][0x390] ;  /* 0x00007200ff0677ac */ /* 0x000e220008000800 */
[C---:B------:R-:W-:Y:S02]  /*0ad0*/  IADD3 R45, PT, PT, R26.reuse, 0x203, RZ ;  /* 0x000002031a2d7810 */ /* 0x040fe40007ffe0ff */
[-C--:B------:R-:W-:Y:S01]  /*0ae0*/  ISETP.GE.U32.AND P3, PT, R5, R46.reuse, PT ;  /* 0x0000002e0500720c */ /* 0x080fe20003f66070 */
[----:B------:R-:W-:Y:S01]  /*0af0*/  VIADD R5, R26, 0x201 ;  /* 0x000002011a057836 */ /* 0x000fe20000000000 */
[-C--:B------:R-:W-:Y:S02]  /*0b00*/  ISETP.GE.U32.AND P4, PT, R45, R46.reuse, PT ;  /* 0x0000002e2d00720c */ /* 0x080fe40003f86070 */
[----:B------:R-:W-:Y:S02]  /*0b10*/  MOV R4, 0xff800000 ;  /* 0xff80000000047802 */ /* 0x000fe40000000f00 */
        /* <DEDUP_REMOVED lines=12> */
.L_x_15199:
[----:B------:R-:W-:Y:S05]  /*0be0*/  BSYNC.RECONVERGENT B0 ;  /* 0x0000000000007941 */ /* 0x000fea0003800200 */
.L_x_15198:
        /* <DEDUP_REMOVED lines=8> */
[----:B------:R-:W-:Y:S02]  /*0c70*/  IADD3 R19, PT, PT, R26, 0x281, RZ ;  /* 0x000002811a137810 */ /* 0x000fe40007ffe0ff */
[-C--:B------:R-:W-:Y:S02]  /*0c80*/  ISETP.GE.U32.AND P3, PT, R45, R46.reuse, PT ;  /* 0x0000002e2d00720c */ /* 0x080fe40003f66070 */
[----:B------:R-:W-:-:S02]  /*0c90*/  ISETP.GE.U32.AND P1, PT, R19, R46, PT ;  /* 0x0000002e1300720c */ /* 0x000fc40003f26070 */
[----:B------:R-:W-:-:S05]  /*0ca0*/  MOV R16, 0xff800000 ;  /* 0xff80000000107802 */ /* 0x000fca0000000f00 */
[----:B------:R-:W1:Y:S01]  /*0cb0*/  @!P2 LDC R47, c[0x0][0x390] ;  /* 0x0000e400ff2fab82 */ /* 0x000e620000000800 */
[----:B--2---:R-:W-:-:S03]  /*0cc0*/  @!P2 HADD2.F32 R8, -RZ, R29.H0_H0 ;  /* 0x2000001dff08a230 */ /* 0x004fc60000004100 */
[----:B------:R-:W-:Y:S02]  /*0cd0*/  @!P3 HADD2.F32 R29, -RZ, R29.H1_H1 ;  /* 0x3000001dff1db230 */ /* 0x000fe40000004100 */
[--C-:B------:R-:W-:Y:S02]  /*0ce0*/  @!P1 HADD2.F32 R45, -RZ, R28.reuse.H1_H1 ;  /* 0x3000001cff2d9230 */ /* 0x100fe40000004100 */
[----:B-1----:R-:W-:Y:S01]  /*0cf0*/  @!P2 FMUL R6, R8, R47 ;  /* 0x0000002f0806a220 */ /* 0x002fe20000400000 */
[----:B------:R-:W-:Y:S01]  /*0d00*/  HADD2.F32 R19, -RZ, R28.H0_H0 ;  /* 0x2000001cff137230 */ /* 0x000fe20000004100 */
[----:B------:R-:W-:Y:S01]  /*0d10*/  MOV R8, 0xff800000 ;  /* 0xff80000000087802 */ /* 0x000fe20000000f00 */
[----:B0-----:R-:W-:Y:S01]  /*0d20*/  @!P3 FMUL R16, R29, UR6 ;  /* 0x000000061d10bc20 */ /* 0x001fe20008400000 */
[----:B------:R-:W-:Y:S02]  /*0d30*/  @!P1 FMUL R8, R45, UR6 ;  /* 0x000000062d089c20 */ /* 0x000fe40008400000 */
[----:B------:R-:W-:-:S07]  /*0d40*/  FMUL R19, R19, UR6 ;  /* 0x0000000613137c20 */ /* 0x000fce0008400000 */
.L_x_15201:
[----:B------:R-:W-:Y:S05]  /*0d50*/  BSYNC.RECONVERGENT B0 ;  /* 0x0000000000007941 */ /* 0x000fea0003800200 */
.L_x_15200:
        /* <DEDUP_REMOVED lines=9> */
[----:B------:R-:W-:-:S02]  /*0df0*/  ISETP.GE.U32.AND P0, PT, R17, R46, PT ;  /* 0x0000002e1100720c */ /* 0x000fc40003f06070 */
[----:B------:R-:W-:-:S05]  /*0e00*/  MOV R10, 0xff800000 ;  /* 0xff800000000a7802 */ /* 0x000fca0000000f00 */
[----:B------:R-:W1:Y:S01]  /*0e10*/  @!P1 LDC R18, c[0x0][0x390] ;  /* 0x0000e400ff129b82 */ /* 0x000e620000000800 */
[----:B--2---:R-:W-:-:S05]  /*0e20*/  @!P1 HADD2.F32 R17, -RZ, R29.H0_H0 ;  /* 0x2000001dff119230 */ /* 0x004fca0000004100 */
[--C-:B------:R-:W-:Y:S02]  /*0e30*/  @!P0 HADD2.F32 R36, -RZ, R28.reuse.H1_H1 ;  /* 0x3000001cff248230 */ /* 0x100fe40000004100 */
[----:B------:R-:W-:Y:S02]  /*0e40*/  @!P2 HADD2.F32 R29, -RZ, R29.H1_H1 ;  /* 0x3000001dff1da230 */ /* 0x000fe40000004100 */
[----:B-1----:R-:W-:Y:S01]  /*0e50*/  @!P1 FMUL R10, R17, R18 ;  /* 0x00000012110a9220 */ /* 0x002fe20000400000 */
[----:B------:R-:W-:Y:S01]  /*0e60*/  HADD2.F32 R28, -RZ, R28.H0_H0 ;  /* 0x2000001cff1c7230 */ /* 0x000fe20000004100 */
[----:B------:R-:W-:Y:S01]  /*0e70*/  MOV R18, 0xff800000 ;  /* 0xff80000000127802 */ /* 0x000fe20000000f00 */
[----:B------:R-:W-:Y:S02]  /*0e80*/  IMAD.MOV.U32 R17, RZ, RZ, -0x800000 ;  /* 0xff800000ff117424 */ /* 0x000fe400078e00ff */
[----:B0-----:R-:W-:Y:S01]  /*0e90*/  @!P0 FMUL R18, R36, UR6 ;  /* 0x0000000624128c20 */ /* 0x001fe20008400000 */
[----:B------:R-:W-:Y:S01]  /*0ea0*/  @!P2 FMUL R17, R29, UR6 ;  /* 0x000000061d11ac20 */ /* 0x000fe20008400000 */
[----:B------:R-:W-:-:S07]  /*0eb0*/  FMUL R36, R28, UR6 ;  /* 0x000000061c247c20 */ /* 0x000fce0008400000 */
.L_x_15203:
[----:B------:R-:W-:Y:S05]  /*0ec0*/  BSYNC.RECONVERGENT B0 ;  /* 0x0000000000007941 */ /* 0x000fea0003800200 */
.L_x_15202:
        /* <DEDUP_REMOVED lines=22> */
.L_x_15205:
[----:B------:R-:W-:Y:S05]  /*1030*/  BSYNC.RECONVERGENT B0 ;  /* 0x0000000000007941 */ /* 0x000fea0003800200 */
.L_x_15204:
[-C--:B------:R-:W-:Y:S02]  /*1040*/  FSETP.GT.AND P0, PT, R48, R41.reuse, PT ;  /* 0x000000293000720b */ /* 0x080fe40003f04000 */
[----:B------:R-:W-:Y:S02]  /*1050*/  ISETP.GE.U32.AND P2, PT, R0, 0x20, PT ;  /* 0x000000200000780c */ /* 0x000fe40003f46070 */
[----:B------:R-:W-:Y:S02]  /*1060*/  FSEL R29, R48, R41, P0 ;  /* 0x00000029301d7208 */ /* 0x000fe40000000000 */
[C---:B------:R-:W-:Y:S02]  /*1070*/  ISETP.GE.U32.AND P3, PT, R0.reuse, 0x40, PT ;  /* 0x000000400000780c */ /* 0x040fe40003f66070 */
        /* <DEDUP_REMOVED lines=73> */
[----:B------:R-:W-:-:S04]  /*1510*/  IMAD.MOV.U32 R47, RZ, RZ, 0x437c0000 ;  /* 0x437c0000ff2f7424 */ /* 0x000fc800078e00ff */
        /* <DEDUP_REMOVED lines=11> */
[-C--:B------:R-:W-:Y:S02]  /*15d0*/  FFMA.SAT R28, R53, R46.reuse, 0.5 ;  /* 0x3f000000351c7423 */ /* 0x080fe4000000202e */
[----:B------:R-:W-:Y:S02]  /*15e0*/  FFMA.SAT R42, R51, R46, 0.5 ;  /* 0x3f000000332a7423 */ /* 0x000fe4000000202e */
[-C--:B------:R-:W-:Y:S02]  /*15f0*/  FFMA.RM R28, R28, R47.reuse, 12582913 ;  /* 0x4b4000011c1c7423 */ /* 0x080fe4000000402f */
[----:B------:R-:W-:-:S02]  /*1600*/  FFMA.RM R29, R42, R47, 12582913 ;  /* 0x4b4000012a1d7423 */ /* 0x000fc4000000402f */
[C---:B------:R-:W-:Y:S02]  /*1610*/  FADD R48, R28.reuse, -12583039 ;  /* 0xcb40007f1c307421 */ /* 0x040fe40000000000 */
[----:B------:R-:W-:Y:S02]  /*1620*/  FADD R42, R29, -12583039 ;  /* 0xcb40007f1d2a7421 */ /* 0x000fe40000000000 */
[----:B------:R-:W-:Y:S02]  /*1630*/  FFMA R48, R53, 1.4426950216293334961, -R48 ;  /* 0x3fb8aa3b35307823 */ /* 0x000fe40000000830 */
[----:B------:R-:W-:Y:S02]  /*1640*/  FFMA R42, R51, 1.4426950216293334961, -R42 ;  /* 0x3fb8aa3b332a7823 */ /* 0x000fe4000000082a */
[----:B------:R-:W-:Y:S01]  /*1650*/  FFMA R50, R53, 1.925963033500011079e-08, R48 ;  /* 0x32a5706035327823 */ /* 0x000fe20000000030 */
[----:B------:R-:W-:Y:S01]  /*1660*/  FFMA.SAT R48, R49, R46, 0.5 ;  /* 0x3f00000031307423 */ /* 0x000fe2000000202e */
[----:B------:R-:W-:Y:S01]  /*1670*/  FFMA R51, R51, 1.925963033500011079e-08, R42 ;  /* 0x32a5706033337823 */ /* 0x000fe2000000002a */
[----:B------:R-:W-:-:S02]  /*1680*/  SHF.L.U32 R53, R28, 0x17, RZ ;  /* 0x000000171c357819 */ /* 0x000fc400000006ff */
[----:B------:R-:W-:Y:S01]  /*1690*/  FFMA.RM R41, R48, R47, 12582913 ;  /* 0x4b40000130297423 */ /* 0x000fe2000000402f */
[----:B------:R-:W0:Y:S01]  /*16a0*/  MUFU.EX2 R50, R50 ;  /* 0x0000003200327308 */ /* 0x000e220000000800 */
[----:B------:R-:W-:Y:S02]  /*16b0*/  SHF.L.U32 R28, R29, 0x17, RZ ;  /* 0x000000171d1c7819 */ /* 0x000fe400000006ff */
[C---:B------:R-:W-:Y:S01]  /*16c0*/  FADD R48, R41.reuse, -12583039 ;  /* 0xcb40007f29307421 */ /* 0x040fe20000000000 */
[----:B------:R-:W-:-:S03]  /*16d0*/  SHF.L.U32 R41, R41, 0x17, RZ ;  /* 0x0000001729297819 */ /* 0x000fc600000006ff */
[C---:B------:R-:W-:Y:S01]  /*16e0*/  FFMA R48, R49.reuse, 1.4426950216293334961, -R48 ;  /* 0x3fb8aa3b31307823 */ /* 0x040fe20000000830 */
[----:B------:R1:W2:Y:S03]  /*16f0*/  MUFU.EX2 R42, R51 ;  /* 0x00000033002a7308 */ /* 0x0002a60000000800 */
[----:B------:R-:W-:Y:S01]  /*1700*/  FFMA R48, R49, 1.925963033500011079e-08, R48 ;  /* 0x32a5706031307823 */ /* 0x000fe20000000030 */
[----:B------:R-:W-:-:S04]  /*1710*/  FADD R49, -R45, R44 ;  /* 0x0000002c2d317221 */ /* 0x000fc80000000100 */
[----:B------:R-:W-:Y:S01]  /*1720*/  FFMA.SAT R44, R49, R46, 0.5 ;  /* 0x3f000000312c7423 */ /* 0x000fe2000000202e */
[----:B------:R-:W3:Y:S01]  /*1730*/  MUFU.EX2 R48, R48 ;  /* 0x0000003000307308 */ /* 0x000ee20000000800 */
[----:B0-----:R-:W-:Y:S02]  /*1740*/  FMUL R29, R53, R50 ;  /* 0x00000032351d7220 */ /* 0x001fe40000400000 */
[----:B------:R-:W-:Y:S02]  /*1750*/  FFMA.RM R44, R44, R47, 12582913 ;  /* 0x4b4000012c2c7423 */ /* 0x000fe4000000402f */
[----:B-1----:R-:W-:Y:S02]  /*1760*/  FADD R51, RZ, R29 ;  /* 0x0000001dff337221 */ /* 0x002fe40000000000 */
[----:B------:R-:W-:Y:S01]  /*1770*/  FADD R52, R44, -12583039 ;  /* 0xcb40007f2c347421 */ /* 0x000fe20000000000 */
[----:B--2---:R-:W-:Y:S01]  /*1780*/  FMUL R42, R28, R42 ;  /* 0x0000002a1c2a7220 */ /* 0x004fe20000400000 */
[----:B------:R-:W-:-:S02]  /*1790*/  SHF.L.U32 R28, R44, 0x17, RZ ;  /* 0x000000172c1c7819 */ /* 0x000fc400000006ff */
[----:B------:R-:W-:Y:S01]  /*17a0*/  FFMA R52, R49, 1.4426950216293334961, -R52 ;  /* 0x3fb8aa3b31347823 */ /* 0x000fe20000000834 */
[----:B------:R-:W-:-:S03]  /*17b0*/  FADD R44, R51, R42 ;  /* 0x0000002a332c7221 */ /* 0x000fc60000000000 */
[----:B------:R-:W-:Y:S01]  /*17c0*/  FFMA R49, R49, 1.925963033500011079e-08, R52 ;  /* 0x32a5706031317823 */ /* 0x000fe20000000034 */
[----:B---3--:R-:W-:Y:S01]  /*17d0*/  FMUL R41, R41, R48 ;  /* 0x0000003029297220 */ /* 0x008fe20000400000 */
[----:B------:R-:W-:Y:S02]  /*17e0*/  P2R R48, PR, RZ, 0x4 ;  /* 0x00000004ff307803 */ /* 0x000fe40000000000 */
[----:B------:R-:W-:Y:S02]  /*17f0*/  ISETP.GE.U32.AND P2, PT, R0, 0x100, PT ;  /* 0x000001000000780c */ /* 0x000fe40003f46070 */
[----:B------:R-:W0:Y:S02]  /*1800*/  MUFU.EX2 R49, R49 ;  /* 0x0000003100317308 */ /* 0x000e240000000800 */
[----:B0-----:R-:W-:Y:S01]  /*1810*/  FMUL R28, R28, R49 ;  /* 0x000000311c1c7220 */ /* 0x001fe20000400000 */
[----:B------:R-:W-:Y:S01]  /*1820*/  FADD R49, R44, R41 ;  /* 0x000000292c317221 */ /* 0x000fe20000000000 */
[----:B------:R-:W-:-:S02]  /*1830*/  P2R R44, PR, RZ, 0x4 ;  /* 0x00000004ff2c7803 */ /* 0x000fc40000000000 */
[----:B------:R-:W-:Y:S01]  /*1840*/  ISETP.NE.AND P2, PT, R48, RZ, PT ;  /* 0x000000ff3000720c */ /* 0x000fe20003f45270 */
[----:B------:R-:W-:-:S12]  /*1850*/  FADD R49, R49, R28 ;  /* 0x0000001c31317221 */ /* 0x000fd80000000000 */
        /* <DEDUP_REMOVED lines=11> */
.L_x_15206:
        /* <DEDUP_REMOVED lines=12> */
.L_x_15207:
        /* <DEDUP_REMOVED lines=12> */
.L_x_15208:
        /* <DEDUP_REMOVED lines=12> */
.L_x_15209:
        /* <DEDUP_REMOVED lines=12> */
.L_x_15210:
        /* <DEDUP_REMOVED lines=12> */
.L_x_15211:
        /* <DEDUP_REMOVED lines=12> */
.L_x_15212:
        /* <DEDUP_REMOVED lines=16> */
.L_x_15213:
        /* <DEDUP_REMOVED lines=13> */
.L_x_15214:
        /* <DEDUP_REMOVED lines=12> */
.L_x_15215:
        /* <DEDUP_REMOVED lines=12> */
.L_x_15216:
        /* <DEDUP_REMOVED lines=12> */
.L_x_15217:
        /* <DEDUP_REMOVED lines=12> */
.L_x_15218:
        /* <DEDUP_REMOVED lines=12> */
.L_x_15219:
        /* <DEDUP_REMOVED lines=14> */
.L_x_15220:
        /* <DEDUP_REMOVED lines=13> */
.L_x_15221:
        /* <DEDUP_REMOVED lines=12> */
.L_x_15222:
        /* <DEDUP_REMOVED lines=12> */
.L_x_15223:
        /* <DEDUP_REMOVED lines=12> */
.L_x_15224:
        /* <DEDUP_REMOVED lines=12> */
.L_x_15225:
        /* <DEDUP_REMOVED lines=12> */
.L_x_15226:
        /* <DEDUP_REMOVED lines=12> */
.L_x_15227:
        /* <DEDUP_REMOVED lines=11> */
.L_x_15228:
        /* <DEDUP_REMOVED lines=11> */
.L_x_15229:
        /* <DEDUP_REMOVED lines=11> */
.L_x_15230:
        /* <DEDUP_REMOVED lines=11> */
.L_x_15231:
        /* <DEDUP_REMOVED lines=11> */
.L_x_15232:
        /* <DEDUP_REMOVED lines=11> */
.L_x_15233:
        /* <DEDUP_REMOVED lines=25> */
[----:B0-----:R-:W-:Y:S05]  /*2f00*/  CALL.REL.NOINC `($__internal_19_$__cuda_sm3x_div_rn_noftz_f32_slowpath) ;  /* 0x0000002c00187944 */ /* 0x001fea0003c00000 */
[----:B------:R-:W-:-:S07]  /*2f10*/  MOV R51, R29 ;  /* 0x0000001d00337202 */ /* 0x000fce0000000f00 */
.L_x_15237:
[----:B------:R-:W-:Y:S05]  /*2f20*/  BSYNC.RECONVERGENT B3 ;  /* 0x0000000000037941 */ /* 0x000fea0003800200 */
.L_x_15236:
        /* <DEDUP_REMOVED lines=15> */
[----:B0-----:R-:W-:Y:S05]  /*3020*/  CALL.REL.NOINC `($__internal_19_$__cuda_sm3x_div_rn_noftz_f32_slowpath) ;  /* 0x0000002800d07944 */ /* 0x001fea0003c00000 */
.L_x_15241:
[----:B------:R-:W-:Y:S05]  /*3030*/  BSYNC.RECONVERGENT B4 ;  /* 0x0000000000047941 */ /* 0x000fea0003800200 */
.L_x_15240:
[----:B------:R-:W-:-:S04]  /*3040*/  F2FP.F16.F32.PACK_AB R29, RZ, R29 ;  /* 0x0000001dff1d723e */ /* 0x000fc800000000ff */
[----:B------:R-:W-:Y:S01]  /*3050*/  PRMT R42, R51, 0x5410, R29 ;  /* 0x00005410332a7816 */ /* 0x000fe2000000001d */
[----:B------:R-:W-:Y:S06]  /*3060*/  BRA `(.L_x_15242) ;  /* 0x0000000000047947 */ /* 0x000fec0003800000 */
.L_x_15239:
[----:B------:R-:W-:-:S07]  /*3070*/  PRMT R42, R51, 0x5410, RZ ;  /* 0x00005410332a7816 */ /* 0x000fce00000000ff */
.L_x_15242:
[----:B------:R-:W-:Y:S05]  /*3080*/  BSYNC.RECONVERGENT B3 ;  /* 0x0000000000037941 */ /* 0x000fea0003800200 */
.L_x_15238:
        /* <DEDUP_REMOVED lines=16> */
.L_x_15246:
[----:B------:R-:W-:Y:S05]  /*3190*/  BSYNC.RECONVERGENT B4 ;  /* 0x0000000000047941 */ /* 0x000fea0003800200 */
.L_x_15245:
[----:B------:R-:W-:Y:S01]  /*31a0*/  F2FP.F16.F32.PACK_AB R41, RZ, R29 ;  /* 0x0000001dff29723e */ /* 0x000fe200000000ff */
[----:B------:R-:W-:Y:S06]  /*31b0*/  BRA `(.L_x_15247) ;  /* 0x0000000000047947 */ /* 0x000fec0003800000 */
.L_x_15244:
[----:B------:R-:W-:-:S07]  /*31c0*/  PRMT R41, RZ, 0x7610, R41 ;  /* 0x00007610ff297816 */ /* 0x000fce0000000029 */
.L_x_15247:
[----:B------:R-:W-:Y:S05]  /*31d0*/  BSYNC.RECONVERGENT B3 ;  /* 0x0000000000037941 */ /* 0x000fea0003800200 */
.L_x_15243:
        /* <DEDUP_REMOVED lines=16> */
.L_x_15251:
[----:B------:R-:W-:Y:S05]  /*32e0*/  BSYNC.RECONVERGENT B4 ;  /* 0x0000000000047941 */ /* 0x000fea0003800200 */
.L_x_15250:
[----:B------:R-:W-:-:S04]  /*32f0*/  F2FP.F16.F32.PACK_AB R29, RZ, R29 ;  /* 0x0000001dff1d723e */ /* 0x000fc800000000ff */
[----:B------:R-:W-:Y:S01]  /*3300*/  PRMT R41, R41, 0x5410, R29 ;  /* 0x0000541029297816 */ /* 0x000fe2000000001d */
[----:B------:R-:W-:Y:S06]  /*3310*/  BRA `(.L_x_15252) ;  /* 0x0000000000047947 */ /* 0x000fec0003800000 */
.L_x_15249:
[----:B------:R-:W-:-:S07]  /*3320*/  PRMT R41, R41, 0x5410, RZ ;  /* 0x0000541029297816 */ /* 0x000fce00000000ff */
.L_x_15252:
[----:B------:R-:W-:Y:S05]  /*3330*/  BSYNC.RECONVERGENT B3 ;  /* 0x0000000000037941 */ /* 0x000fea0003800200 */
.L_x_15248:
[----:B------:R-:W-:Y:S01]  /*3340*/  MOV R29, R41 ;  /* 0x00000029001d7202 */ /* 0x000fe20000000f00 */
[----:B------:R-:W-:Y:S01]  /*3350*/  IMAD.MOV.U32 R28, RZ, RZ, R42 ;  /* 0x000000ffff1c7224 */ /* 0x000fe200078e002a */
[----:B------:R-:W-:Y:S06]  /*3360*/  BRA `(.L_x_15253) ;  /* 0x0000000000107947 */ /* 0x000fec0003800000 */
.L_x_15235:
[----:B------:R-:W1:Y:S02]  /*3370*/  LDCU UR6, c[0x0][0x39c] ;  /* 0x00007380ff0677ac */ /* 0x000e640008000800 */
[----:B-1----:R-:W-:-:S13]  /*3380*/  ISETP.GE.AND P0, PT, R26, UR6, PT ;  /* 0x000000061a007c0c */ /* 0x002fda000bf06270 */
[----:B------:R-:W-:Y:S05]  /*3390*/  @P0 EXIT ;  /* 0x000000000000094d */ /* 0x000fea0003800000 */
[----:B------:R-:W-:-:S07]  /*33a0*/  CS2R R28, SRZ ;  /* 0x00000000001c7805 */ /* 0x000fce000001ff00 */
.L_x_15253:
[----:B------:R-:W-:Y:S05]  /*33b0*/  BSYNC.RECONVERGENT B2 ;  /* 0x0000000000027941 */ /* 0x000fea0003800200 */
.L_x_15234:
        /* <DEDUP_REMOVED lines=17> */
.L_x_15257:
[----:B------:R-:W-:Y:S05]  /*34d0*/  BSYNC.RECONVERGENT B3 ;  /* 0x0000000000037941 */ /* 0x000fea0003800200 */
.L_x_15256:
[----:B------:R-:W-:Y:S01]  /*34e0*/  IADD3 R41, PT, PT, R26, 0x81, RZ ;  /* 0x000000811a297810 */ /* 0x000fe20007ffe0ff */
[----:B------:R-:W-:Y:S01]  /*34f0*/  BSSY.RECONVERGENT B3, `(.L_x_15258) ;  /* 0x0000015000037945 */ /* 0x000fe20003800200 */
[----:B------:R-:W-:Y:S02]  /*3500*/  F2FP.F16.F32.PACK_AB R28, RZ, R29 ;  /* 0x0000001dff1c723e */ /* 0x000fe400000000ff */
        /* <DEDUP_REMOVED lines=14> */
.L_x_15261:
[----:B------:R-:W-:Y:S05]  /*35f0*/  BSYNC.RECONVERGENT B4 ;  /* 0x0000000000047941 */ /* 0x000fea0003800200 */
.L_x_15260:
[----:B------:R-:W-:-:S04]  /*3600*/  F2FP.F16.F32.PACK_AB R29, RZ, R29 ;  /* 0x0000001dff1d723e */ /* 0x000fc800000000ff */
[----:B------:R-:W-:Y:S01]  /*3610*/  PRMT R34, R28, 0x5410, R29 ;  /* 0x000054101c227816 */ /* 0x000fe2000000001d */
[----:B------:R-:W-:Y:S06]  /*3620*/  BRA `(.L_x_15262) ;  /* 0x0000000000047947 */ /* 0x000fec0003800000 */
.L_x_15259:
[----:B------:R-:W-:-:S07]  /*3630*/  PRMT R34, R28, 0x5410, RZ ;  /* 0x000054101c227816 */ /* 0x000fce00000000ff */
.L_x_15262:
[----:B------:R-:W-:Y:S05]  /*3640*/  BSYNC.RECONVERGENT B3 ;  /* 0x0000000000037941 */ /* 0x000fea0003800200 */
.L_x_15258:
        /* <DEDUP_REMOVED lines=16> */
.L_x_15266:
[----:B------:R-:W-:Y:S05]  /*3750*/  BSYNC.RECONVERGENT B4 ;  /* 0x0000000000047941 */ /* 0x000fea0003800200 */
.L_x_15265:
[----:B------:R-:W-:Y:S01]  /*3760*/  F2FP.F16.F32.PACK_AB R28, RZ, R29 ;  /* 0x0000001dff1c723e */ /* 0x000fe200000000ff */
[----:B------:R-:W-:Y:S06]  /*3770*/  BRA `(.L_x_15267) ;  /* 0x0000000000047947 */ /* 0x000fec0003800000 */
.L_x_15264:
[----:B------:R-:W-:-:S07]  /*3780*/  PRMT R28, RZ, 0x7610, R28 ;  /* 0x00007610ff1c7816 */ /* 0x000fce000000001c */
.L_x_15267:
[----:B------:R-:W-:Y:S05]  /*3790*/  BSYNC.RECONVERGENT B3 ;  /* 0x0000000000037941 */ /* 0x000fea0003800200 */
.L_x_15263:
        /* <DEDUP_REMOVED lines=15> */
[----:B0-----:R-:W-:Y:S05]  /*3890*/  CALL.REL.NOINC `($__internal_19_$__cuda_sm3x_div_rn_noftz_f32_slowpath) ;  /* 0x0000002000b47944 */ /* 0x001fea0003c00000 */
.L_x_15271:
[----:B------:R-:W-:Y:S05]  /*38a0*/  BSYNC.RECONVERGENT B4 ;  /* 0x0000000000047941 */ /* 0x000fea0003800200 */
.L_x_15270:
[----:B------:R-:W-:-:S04]  /*38b0*/  F2FP.F16.F32.PACK_AB R29, RZ, R29 ;  /* 0x0000001dff1d723e */ /* 0x000fc800000000ff */
[----:B------:R-:W-:Y:S01]  /*38c0*/  PRMT R41, R28, 0x5410, R29 ;  /* 0x000054101c297816 */ /* 0x000fe2000000001d */
[----:B------:R-:W-:Y:S06]  /*38d0*/  BRA `(.L_x_15272) ;  /* 0x0000000000047947 */ /* 0x000fec0003800000 */
.L_x_15269:
[----:B------:R-:W-:-:S07]  /*38e0*/  PRMT R41, R28, 0x5410, RZ ;  /* 0x000054101c297816 */ /* 0x000fce00000000ff */
.L_x_15272:
[----:B------:R-:W-:Y:S05]  /*38f0*/  BSYNC.RECONVERGENT B3 ;  /* 0x0000000000037941 */ /* 0x000fea0003800200 */
.L_x_15268:
[----:B------:R-:W-:Y:S02]  /*3900*/  MOV R28, R34 ;  /* 0x00000022001c7202 */ /* 0x000fe40000000f00 */
[----:B------:R-:W-:-:S05]  /*3910*/  MOV R29, R41 ;  /* 0x00000029001d7202 */ /* 0x000fca0000000f00 */
[----:B------:R2:W-:Y:S01]  /*3920*/  STG.E.64 desc[UR4][R38.64+0x100], R28 ;  /* 0x0001001c26007986 */ /* 0x0005e2000c101b04 */
[----:B------:R-:W-:Y:S05]  /*3930*/  BRA `(.L_x_15273) ;  /* 0x0000000000107947 */ /* 0x000fea0003800000 */
.L_x_15255:
[----:B------:R-:W1:Y:S02]  /*3940*/  LDCU UR6, c[0x0][0x39c] ;  /* 0x00007380ff0677ac */ /* 0x000e640008000800 */
[----:B-1----:R-:W-:-:S13]  /*3950*/  ISETP.GE.AND P0, PT, R41, UR6, PT ;  /* 0x0000000629007c0c */ /* 0x002fda000bf06270 */
[----:B------:R-:W-:Y:S05]  /*3960*/  @P0 EXIT ;  /* 0x000000000000094d */ /* 0x000fea0003800000 */
[----:B------:R1:W-:Y:S02]  /*3970*/  STG.E.64 desc[UR4][R38.64+0x100], RZ ;  /* 0x000100ff26007986 */ /* 0x0003e4000c101b04 */
.L_x_15273:
[----:B------:R-:W-:Y:S05]  /*3980*/  BSYNC.RECONVERGENT B2 ;  /* 0x0000000000027941 */ /* 0x000fea0003800200 */
.L_x_15254:
        /* <DEDUP_REMOVED lines=15> */
[----:B01----:R-:W-:Y:S05]  /*3a80*/  CALL.REL.NOINC `($__internal_19_$__cuda_sm3x_div_rn_noftz_f32_slowpath) ;  /* 0x0000002000387944 */ /* 0x003fea0003c00000 */
.L_x_15277:
[----:B------:R-:W-:Y:S05]  /*3a90*/  BSYNC.RECONVERGENT B3 ;  /* 0x0000000000037941 */ /* 0x000fea0003800200 */
.L_x_15276:
[----:B------:R-:W-:Y:S01]  /*3aa0*/  IADD3 R33, PT, PT, R26, 0x101, RZ ;  /* 0x000001011a217810 */ /* 0x000fe20007ffe0ff */
[----:B------:R-:W-:Y:S01]  /*3ab0*/  BSSY.RECONVERGENT B3, `(.L_x_15278) ;  /* 0x0000015000037945 */ /* 0x000fe20003800200 */
[----:B------:R-:W-:Y:S02]  /*3ac0*/  F2FP.F16.F32.PACK_AB R28, RZ, R29 ;  /* 0x0000001dff1c723e */ /* 0x000fe400000000ff */
        /* <DEDUP_REMOVED lines=14> */
.L_x_15281:
[----:B------:R-:W-:Y:S05]  /*3bb0*/  BSYNC.RECONVERGENT B4 ;  /* 0x0000000000047941 */ /* 0x000fea0003800200 */
.L_x_15280:
[----:B------:R-:W-:-:S04]  /*3bc0*/  F2FP.F16.F32.PACK_AB R29, RZ, R29 ;  /* 0x0000001dff1d723e */ /* 0x000fc800000000ff */
[----:B------:R-:W-:Y:S01]  /*3bd0*/  PRMT R28, R28, 0x5410, R29 ;  /* 0x000054101c1c7816 */ /* 0x000fe2000000001d */
[----:B------:R-:W-:Y:S06]  /*3be0*/  BRA `(.L_x_15282) ;  /* 0x0000000000047947 */ /* 0x000fec0003800000 */
.L_x_15279:
[----:B------:R-:W-:-:S07]  /*3bf0*/  PRMT R28, R28, 0x5410, RZ ;  /* 0x000054101c1c7816 */ /* 0x000fce00000000ff */
.L_x_15282:
[----:B------:R-:W-:Y:S05]  /*3c00*/  BSYNC.RECONVERGENT B3 ;  /* 0x0000000000037941 */ /* 0x000fea0003800200 */
.L_x_15278:
        /* <DEDUP_REMOVED lines=15> */
[----:B01----:R-:W-:Y:S05]  /*3d00*/  CALL.REL.NOINC `($__internal_19_$__cuda_sm3x_div_rn_noftz_f32_slowpath) ;  /* 0x0000001c00987944 */ /* 0x003fea0003c00000 */
.L_x_15286:
[----:B------:R-:W-:Y:S05]  /*3d10*/  BSYNC.RECONVERGENT B4 ;  /* 0x0000000000047941 */ /* 0x000fea0003800200 */
.L_x_15285:
[----:B------:R-:W-:Y:S01]  /*3d20*/  F2FP.F16.F32.PACK_AB R20, RZ, R29 ;  /* 0x0000001dff14723e */ /* 0x000fe200000000ff */
[----:B------:R-:W-:Y:S06]  /*3d30*/  BRA `(.L_x_15287) ;  /* 0x0000000000047947 */ /* 0x000fec0003800000 */
.L_x_15284:
[----:B------:R-:W-:-:S07]  /*3d40*/  PRMT R20, RZ, 0x7610, R20 ;  /* 0x00007610ff147816 */ /* 0x000fce0000000014 */
.L_x_15287:
[----:B------:R-:W-:Y:S05]  /*3d50*/  BSYNC.RECONVERGENT B3 ;  /* 0x0000000000037941 */ /* 0x000fea0003800200 */
.L_x_15283:
        /* <DEDUP_REMOVED lines=16> */
.L_x_15291:
[----:B------:R-:W-:Y:S05]  /*3e60*/  BSYNC.RECONVERGENT B4 ;  /* 0x0000000000047941 */ /* 0x000fea0003800200 */
.L_x_15290:
[----:B------:R-:W-:-:S04]  /*3e70*/  F2FP.F16.F32.PACK_AB R29, RZ, R29 ;  /* 0x0000001dff1d723e */ /* 0x000fc800000000ff */
[----:B------:R-:W-:Y:S01]  /*3e80*/  PRMT R41, R20, 0x5410, R29 ;  /* 0x0000541014297816 */ /* 0x000fe2000000001d */
[----:B------:R-:W-:Y:S06]  /*3e90*/  BRA `(.L_x_15292) ;  /* 0x0000000000047947 */ /* 0x000fec0003800000 */
.L_x_15289:
[----:B------:R-:W-:-:S07]  /*3ea0*/  PRMT R41, R20, 0x5410, RZ ;  /* 0x0000541014297816 */ /* 0x000fce00000000ff */
.L_x_15292:
[----:B------:R-:W-:Y:S05]  /*3eb0*/  BSYNC.RECONVERGENT B3 ;  /* 0x0000000000037941 */ /* 0x000fea0003800200 */
.L_x_15288:
[----:B------:R-:W-:Y:S02]  /*3ec0*/  MOV R20, R28 ;  /* 0x0000001c00147202 */ /* 0x000fe40000000f00 */
[----:B------:R-:W-:-:S05]  /*3ed0*/  MOV R21, R41 ;  /* 0x0000002900157202 */ /* 0x000fca0000000f00 */
[----:B------:R3:W-:Y:S01]  /*3ee0*/  STG.E.64 desc[UR4][R38.64+0x200], R20 ;  /* 0x0002001426007986 */ /* 0x0007e2000c101b04 */
[----:B------:R-:W-:Y:S05]  /*3ef0*/  BRA `(.L_x_15293) ;  /* 0x0000000000107947 */ /* 0x000fea0003800000 */
.L_x_15275:
[----:B------:R-:W2:Y:S02]  /*3f00*/  LDCU UR6, c[0x0][0x39c] ;  /* 0x00007380ff0677ac */ /* 0x000ea40008000800 */
[----:B--2---:R-:W-:-:S13]  /*3f10*/  ISETP.GE.AND P0, PT, R29, UR6, PT ;  /* 0x000000061d007c0c */ /* 0x004fda000bf06270 */
[----:B------:R-:W-:Y:S05]  /*3f20*/  @P0 EXIT ;  /* 0x000000000000094d */ /* 0x000fea0003800000 */
[----:B------:R2:W-:Y:S02]  /*3f30*/  STG.E.64 desc[UR4][R38.64+0x200], RZ ;  /* 0x000200ff26007986 */ /* 0x0005e4000c101b04 */
.L_x_15293:
[----:B------:R-:W-:Y:S05]  /*3f40*/  BSYNC.RECONVERGENT B2 ;  /* 0x0000000000027941 */ /* 0x000fea0003800200 */
.L_x_15274:
        /* <DEDUP_REMOVED lines=14> */
[----:B012---:R-:W-:Y:S05]  /*4030*/  CALL.REL.NOINC `($__internal_19_$__cuda_sm3x_div_rn_noftz_f32_slowpath) ;  /* 0x0000001800cc7944 */ /* 0x007fea0003c00000 */
.L_x_15297:
[----:B------:R-:W-:Y:S05]  /*4040*/  BSYNC.RECONVERGENT B3 ;  /* 0x0000000000037941 */ /* 0x000fea0003800200 */
.L_x_15296:
[----:B------:R-:W-:Y:S01]  /*4050*/  IADD3 R7, PT, PT, R26, 0x181, RZ ;  /* 0x000001811a077810 */ /* 0x000fe20007ffe0ff */
[----:B------:R-:W-:Y:S03]  /*4060*/  BSSY.RECONVERGENT B3, `(.L_x_15298) ;  /* 0x0000015000037945 */ /* 0x000fe60003800200 */
[----:B------:R-:W-:Y:S02]  /*4070*/  ISETP.GT.U32.AND P0, PT, R7, R0, PT ;  /* 0x000000000700720c */ /* 0x000fe40003f04070 */
[----:B------:R-:W-:-:S11]  /*4080*/  F2FP.F16.F32.PACK_AB R7, RZ, R29 ;  /* 0x0000001dff07723e */ /* 0x000fd600000000ff */
        /* <DEDUP_REMOVED lines=13> */
.L_x_15301:
[----:B------:R-:W-:Y:S05]  /*4160*/  BSYNC.RECONVERGENT B4 ;  /* 0x0000000000047941 */ /* 0x000fea0003800200 */
.L_x_15300:
[----:B------:R-:W-:-:S04]  /*4170*/  F2FP.F16.F32.PACK_AB R29, RZ, R29 ;  /* 0x0000001dff1d723e */ /* 0x000fc800000000ff */
[----:B------:R-:W-:Y:S01]  /*4180*/  PRMT R7, R7, 0x5410, R29 ;  /* 0x0000541007077816 */ /* 0x000fe2000000001d */
[----:B------:R-:W-:Y:S06]  /*4190*/  BRA `(.L_x_15302) ;  /* 0x0000000000047947 */ /* 0x000fec0003800000 */
.L_x_15299:
[----:B------:R-:W-:-:S07]  /*41a0*/  PRMT R7, R7, 0x5410, RZ ;  /* 0x0000541007077816 */ /* 0x000fce00000000ff */
.L_x_15302:
[----:B------:R-:W-:Y:S05]  /*41b0*/  BSYNC.RECONVERGENT B3 ;  /* 0x0000000000037941 */ /* 0x000fea0003800200 */
.L_x_15298:
        /* <DEDUP_REMOVED lines=16> */
.L_x_15306:
[----:B------:R-:W-:Y:S05]  /*42c0*/  BSYNC.RECONVERGENT B4 ;  /* 0x0000000000047941 */ /* 0x000fea0003800200 */
.L_x_15305:
[----:B------:R-:W-:Y:S01]  /*42d0*/  F2FP.F16.F32.PACK_AB R2, RZ, R29 ;  /* 0x0000001dff02723e */ /* 0x000fe200000000ff */
[----:B------:R-:W-:Y:S06]  /*42e0*/  BRA `(.L_x_15307) ;  /* 0x0000000000047947 */ /* 0x000fec0003800000 */
.L_x_15304:
[----:B------:R-:W-:-:S07]  /*42f0*/  PRMT R2, RZ, 0x7610, R2 ;  /* 0x00007610ff027816 */ /* 0x000fce0000000002 */
.L_x_15307:
[----:B------:R-:W-:Y:S05]  /*4300*/  BSYNC.RECONVERGENT B3 ;  /* 0x0000000000037941 */ /* 0x000fea0003800200 */
.L_x_15303:
        /* <DEDUP_REMOVED lines=16> */
.L_x_15311:
[----:B------:R-:W-:Y:S05]  /*4410*/  BSYNC.RECONVERGENT B4 ;  /* 0x0000000000047941 */ /* 0x000fea0003800200 */
.L_x_15310:
[----:B------:R-:W-:-:S04]  /*4420*/  F2FP.F16.F32.PACK_AB R29, RZ, R29 ;  /* 0x0000001dff1d723e */ /* 0x000fc800000000ff */
[----:B------:R-:W-:Y:S01]  /*4430*/  PRMT R41, R2, 0x5410, R29 ;  /* 0x0000541002297816 */ /* 0x000fe2000000001d */
[----:B------:R-:W-:Y:S06]  /*4440*/  BRA `(.L_x_15312) ;  /* 0x0000000000047947 */ /* 0x000fec0003800000 */
.L_x_15309:
[----:B------:R-:W-:-:S07]  /*4450*/  PRMT R41, R2, 0x5410, RZ ;  /* 0x0000541002297816 */ /* 0x000fce00000000ff */
.L_x_15312:
[----:B------:R-:W-:Y:S05]  /*4460*/  BSYNC.RECONVERGENT B3 ;  /* 0x0000000000037941 */ /* 0x000fea0003800200 */
.L_x_15308:
[----:B------:R-:W-:-:S05]  /*4470*/  MOV R40, R7 ;  /* 0x0000000700287202 */ /* 0x000fca0000000f00 */
[----:B------:R3:W-:Y:S01]  /*4480*/  STG.E.64 desc[UR4][R38.64+0x300], R40 ;  /* 0x0003002826007986 */ /* 0x0007e2000c101b04 */
[----:B------:R-:W-:Y:S05]  /*4490*/  BRA `(.L_x_15313) ;  /* 0x0000000000107947 */ /* 0x000fea0003800000 */
.L_x_15295:
[----:B------:R-:W4:Y:S02]  /*44a0*/  LDCU UR6, c[0x0][0x39c] ;  /* 0x00007380ff0677ac */ /* 0x000f240008000800 */
[----:B----4-:R-:W-:-:S13]  /*44b0*/  ISETP.GE.AND P0, PT, R7, UR6, PT ;  /* 0x0000000607007c0c */ /* 0x010fda000bf06270 */
[----:B------:R-:W-:Y:S05]  /*44c0*/  @P0 EXIT ;  /* 0x000000000000094d */ /* 0x000fea0003800000 */
[----:B------:R4:W-:Y:S02]  /*44d0*/  STG.E.64 desc[UR4][R38.64+0x300], RZ ;  /* 0x000300ff26007986 */ /* 0x0009e4000c101b04 */
.L_x_15313:
[----:B------:R-:W-:Y:S05]  /*44e0*/  BSYNC.RECONVERGENT B2 ;  /* 0x0000000000027941 */ /* 0x000fea0003800200 */
.L_x_15294:
        /* <DEDUP_REMOVED lines=14> */
[----:B-1234-:R-:W-:Y:S05]  /*45d0*/  CALL.REL.NOINC `($__internal_19_$__cuda_sm3x_div_rn_noftz_f32_slowpath) ;  /* 0x0000001400647944 */ /* 0x01efea0003c00000 */
.L_x_15317:
[----:B------:R-:W-:Y:S05]  /*45e0*/  BSYNC.RECONVERGENT B3 ;  /* 0x0000000000037941 */ /* 0x000fea0003800200 */
.L_x_15316:
[----:B------:R-:W-:Y:S01]  /*45f0*/  IADD3 R3, PT, PT, R26, 0x201, RZ ;  /* 0x000002011a037810 */ /* 0x000fe20007ffe0ff */
[----:B------:R-:W-:Y:S01]  /*4600*/  BSSY.RECONVERGENT B3, `(.L_x_15318) ;  /* 0x0000015000037945 */ /* 0x000fe20003800200 */
[----:B------:R-:W-:Y:S02]  /*4610*/  F2FP.F16.F32.PACK_AB R2, RZ, R29 ;  /* 0x0000001dff02723e */ /* 0x000fe400000000ff */
[----:B------:R-:W-:-:S13]  /*4620*/  ISETP.GT.U32.AND P0, PT, R3, R0, PT ;  /* 0x000000000300720c */ /* 0x000fda0003f04070 */
[----:B------:R-:W-:Y:S05]  /*4630*/  @P0 BRA `(.L_x_15319) ;  /* 0x0000000000400947 */ /* 0x000fea0003800000 */
[----:B------:R-:W0:Y:S01]  /*4640*/  MUFU.RCP R12, R43 ;  /* 0x0000002b000c7308 */ /* 0x000e220000001000 */
[----:B------:R-:W-:Y:S07]  /*4650*/  BSSY.RECONVERGENT B4, `(.L_x_15320) ;  /* 0x000000b000047945 */ /* 0x000fee0003800200 */
[----:B------:R-:W5:Y:S01]  /*4660*/  FCHK P0, R5, R43 ;  /* 0x0000002b05007302 */ /* 0x000f620000000000 */
[----:B0-----:R-:W-:-:S04]  /*4670*/  FFMA R3, -R43, R12, 1 ;  /* 0x3f8000002b037423 */ /* 0x001fc8000000010c */
[----:B------:R-:W-:-:S04]  /*4680*/  FFMA R12, R12, R3, R12 ;  /* 0x000000030c0c7223 */ /* 0x000fc8000000000c */
[----:B---3--:R-:W-:-:S04]  /*4690*/  FFMA R20, R12, R5, RZ ;  /* 0x000000050c147223 */ /* 0x008fc800000000ff */
[----:B------:R-:W-:-:S04]  /*46a0*/  FFMA R3, -R43, R20, R5 ;  /* 0x000000142b037223 */ /* 0x000fc80000000105 */
[----:B------:R-:W-:Y:S01]  /*46b0*/  FFMA R29, R12, R3, R20 ;  /* 0x000000030c1d7223 */ /* 0x000fe20000000014 */
[----:B-----5:R-:W-:Y:S06]  /*46c0*/  @!P0 BRA `(.L_x_15321) ;  /* 0x00000000000c8947 */ /* 0x020fec0003800000 */
[----:B------:R-:W-:Y:S02]  /*46d0*/  MOV R29, R5 ;  /* 0x00000005001d7202 */ /* 0x000fe40000000f00 */
[----:B------:R-:W-:-:S07]  /*46e0*/  MOV R44, 0x4700 ;  /* 0x00004700002c7802 */ /* 0x000fce0000000f00 */
[----:B-12-4-:R-:W-:Y:S05]  /*46f0*/  CALL.REL.NOINC `($__internal_19_$__cuda_sm3x_div_rn_noftz_f32_slowpath) ;  /* 0x00000014001c7944 */ /* 0x016fea0003c00000 */
.L_x_15321:
[----:B------:R-:W-:Y:S05]  /*4700*/  BSYNC.RECONVERGENT B4 ;  /* 0x0000000000047941 */ /* 0x000fea0003800200 */
.L_x_15320:
[----:B------:R-:W-:-:S04]  /*4710*/  F2FP.F16.F32.PACK_AB R29, RZ, R29 ;  /* 0x0000001dff1d723e */ /* 0x000fc800000000ff */
[----:B------:R-:W-:Y:S01]  /*4720*/  PRMT R3, R2, 0x5410, R29 ;  /* 0x0000541002037816 */ /* 0x000fe2000000001d */
[----:B------:R-:W-:Y:S06]  /*4730*/  BRA `(.L_x_15322) ;  /* 0x0000000000047947 */ /* 0x000fec0003800000 */
.L_x_15319:
[----:B------:R-:W-:-:S07]  /*4740*/  PRMT R3, R2, 0x5410, RZ ;  /* 0x0000541002037816 */ /* 0x000fce00000000ff */
.L_x_15322:
[----:B------:R-:W-:Y:S05]  /*4750*/  BSYNC.RECONVERGENT B3 ;  /* 0x0000000000037941 */ /* 0x000fea0003800200 */
.L_x_15318:
        /* <DEDUP_REMOVED lines=15> */
[----:B-1234-:R-:W-:Y:S05]  /*4850*/  CALL.REL.NOINC `($__internal_19_$__cuda_sm3x_div_rn_noftz_f32_slowpath) ;  /* 0x0000001000c47944 */ /* 0x01efea0003c00000 */
.L_x_15326:
[----:B------:R-:W-:Y:S05]  /*4860*/  BSYNC.RECONVERGENT B4 ;  /* 0x0000000000047941 */ /* 0x000fea0003800200 */
.L_x_15325:
[----:B------:R-:W-:Y:S01]  /*4870*/  F2FP.F16.F32.PACK_AB R2, RZ, R29 ;  /* 0x0000001dff02723e */ /* 0x000fe200000000ff */
[----:B------:R-:W-:Y:S06]  /*4880*/  BRA `(.L_x_15327) ;  /* 0x0000000000047947 */ /* 0x000fec0003800000 */
.L_x_15324:
[----:B------:R-:W-:-:S07]  /*4890*/  PRMT R2, RZ, 0x7610, R2 ;  /* 0x00007610ff027816 */ /* 0x000fce0000000002 */
.L_x_15327:
[----:B------:R-:W-:Y:S05]  /*48a0*/  BSYNC.RECONVERGENT B3 ;  /* 0x0000000000037941 */ /* 0x000fea0003800200 */
.L_x_15323:
        /* <DEDUP_REMOVED lines=16> */
.L_x_15331:
[----:B------:R-:W-:Y:S05]  /*49b0*/  BSYNC.RECONVERGENT B4 ;  /* 0x0000000000047941 */ /* 0x000fea0003800200 */
.L_x_15330:
[----:B------:R-:W-:-:S04]  /*49c0*/  F2FP.F16.F32.PACK_AB R29, RZ, R29 ;  /* 0x0000001dff1d723e */ /* 0x000fc800000000ff */
[----:B---3--:R-:W-:Y:S01]  /*49d0*/  PRMT R41, R2, 0x5410, R29 ;  /* 0x0000541002297816 */ /* 0x008fe2000000001d */
[----:B------:R-:W-:Y:S06]  /*49e0*/  BRA `(.L_x_15332) ;  /* 0x0000000000047947 */ /* 0x000fec0003800000 */
.L_x_15329:
[----:B---3--:R-:W-:-:S07]  /*49f0*/  PRMT R41, R2, 0x5410, RZ ;  /* 0x0000541002297816 */ /* 0x008fce00000000ff */
.L_x_15332:
[----:B------:R-:W-:Y:S05]  /*4a00*/  BSYNC.RECONVERGENT B3 ;  /* 0x0000000000037941 */ /* 0x000fea0003800200 */
.L_x_15328:
[----:B------:R-:W-:-:S05]  /*4a10*/  MOV R40, R3 ;  /* 0x0000000300287202 */ /* 0x000fca0000000f00 */
[----:B------:R0:W-:Y:S01]  /*4a20*/  STG.E.64 desc[UR4][R38.64+0x400], R40 ;  /* 0x0004002826007986 */ /* 0x0001e2000c101b04 */
[----:B------:R-:W-:Y:S05]  /*4a30*/  BRA `(.L_x_15333) ;  /* 0x0000000000107947 */ /* 0x000fea0003800000 */
.L_x_15315:
[----:B------:R-:W5:Y:S02]  /*4a40*/  LDCU UR6, c[0x0][0x39c] ;  /* 0x00007380ff0677ac */ /* 0x000f640008000800 */
[----:B-----5:R-:W-:-:S13]  /*4a50*/  ISETP.GE.AND P0, PT, R9, UR6, PT ;  /* 0x0000000609007c0c */ /* 0x020fda000bf06270 */
[----:B------:R-:W-:Y:S05]  /*4a60*/  @P0 EXIT ;  /* 0x000000000000094d */ /* 0x000fea0003800000 */
[----:B------:R0:W-:Y:S02]  /*4a70*/  STG.E.64 desc[UR4][R38.64+0x400], RZ ;  /* 0x000400ff26007986 */ /* 0x0001e4000c101b04 */
.L_x_15333:
[----:B------:R-:W-:Y:S05]  /*4a80*/  BSYNC.RECONVERGENT B2 ;  /* 0x0000000000027941 */ /* 0x000fea0003800200 */
.L_x_15314:
        /* <DEDUP_REMOVED lines=15> */
.L_x_15337:
[----:B------:R-:W-:Y:S05]  /*4b80*/  BSYNC.RECONVERGENT B3 ;  /* 0x0000000000037941 */ /* 0x000fea0003800200 */
.L_x_15336:
        /* <DEDUP_REMOVED lines=17> */
.L_x_15341:
[----:B------:R-:W-:Y:S05]  /*4ca0*/  BSYNC.RECONVERGENT B4 ;  /* 0x0000000000047941 */ /* 0x000fea0003800200 */
.L_x_15340:
[----:B------:R-:W-:-:S04]  /*4cb0*/  F2FP.F16.F32.PACK_AB R29, RZ, R29 ;  /* 0x0000001dff1d723e */ /* 0x000fc800000000ff */
[----:B------:R-:W-:Y:S01]  /*4cc0*/  PRMT R3, R2, 0x5410, R29 ;  /* 0x0000541002037816 */ /* 0x000fe2000000001d */
[----:B------:R-:W-:Y:S06]  /*4cd0*/  BRA `(.L_x_15342) ;  /* 0x0000000000047947 */ /* 0x000fec0003800000 */
.L_x_15339:
[----:B------:R-:W-:-:S07]  /*4ce0*/  PRMT R3, R2, 0x5410, RZ ;  /* 0x0000541002037816 */ /* 0x000fce00000000ff */
.L_x_15342:
[----:B------:R-:W-:Y:S05]  /*4cf0*/  BSYNC.RECONVERGENT B3 ;  /* 0x0000000000037941 */ /* 0x000fea0003800200 */
.L_x_15338:
        /* <DEDUP_REMOVED lines=16> */
.L_x_15346:
[----:B------:R-:W-:Y:S05]  /*4e00*/  BSYNC.RECONVERGENT B4 ;  /* 0x0000000000047941 */ /* 0x000fea0003800200 */
.L_x_15345:
[----:B------:R-:W-:Y:S01]  /*4e10*/  F2FP.F16.F32.PACK_AB R2, RZ, R29 ;  /* 0x0000001dff02723e */ /* 0x000fe200000000ff */
[----:B------:R-:W-:Y:S06]  /*4e20*/  BRA `(.L_x_15347) ;  /* 0x0000000000047947 */ /* 0x000fec0003800000 */
.L_x_15344:
[----:B------:R-:W-:-:S07]  /*4e30*/  PRMT R2, RZ, 0x7610, R2 ;  /* 0x00007610ff027816 */ /* 0x000fce0000000002 */
.L_x_15347:
[----:B------:R-:W-:Y:S05]  /*4e40*/  BSYNC.RECONVERGENT B3 ;  /* 0x0000000000037941 */ /* 0x000fea0003800200 */
.L_x_15343:
        /* <DEDUP_REMOVED lines=16> */
.L_x_15351:
[----:B------:R-:W-:Y:S05]  /*4f50*/  BSYNC.RECONVERGENT B4 ;  /* 0x0000000000047941 */ /* 0x000fea0003800200 */
.L_x_15350:
[----:B------:R-:W-:-:S04]  /*4f60*/  F2FP.F16.F32.PACK_AB R29, RZ, R29 ;  /* 0x0000001dff1d723e */ /* 0x000fc800000000ff */
[----:B---3--:R-:W-:Y:S01]  /*4f70*/  PRMT R41, R2, 0x5410, R29 ;  /* 0x0000541002297816 */ /* 0x008fe2000000001d */
[----:B------:R-:W-:Y:S06]  /*4f80*/  BRA `(.L_x_15352) ;  /* 0x0000000000047947 */ /* 0x000fec0003800000 */
.L_x_15349:
[----:B---3--:R-:W-:-:S07]  /*4f90*/  PRMT R41, R2, 0x5410, RZ ;  /* 0x0000541002297816 */ /* 0x008fce00000000ff */
.L_x_15352:
[----:B------:R-:W-:Y:S05]  /*4fa0*/  BSYNC.RECONVERGENT B3 ;  /* 0x0000000000037941 */ /* 0x000fea0003800200 */
.L_x_15348:
[----:B------:R-:W-:-:S05]  /*4fb0*/  MOV R40, R3 ;  /* 0x0000000300287202 */ /* 0x000fca0000000f00 */
[----:B------:R0:W-:Y:S01]  /*4fc0*/  STG.E.64 desc[UR4][R38.64+0x500], R40 ;  /* 0x0005002826007986 */ /* 0x0001e2000c101b04 */
[----:B------:R-:W-:Y:S05]  /*4fd0*/  BRA `(.L_x_15353) ;  /* 0x0000000000107947 */ /* 0x000fea0003800000 */
.L_x_15335:
[----:B------:R-:W5:Y:S02]  /*4fe0*/  LDCU UR6, c[0x0][0x39c] ;  /* 0x00007380ff0677ac */ /* 0x000f640008000800 */
[----:B-----5:R-:W-:-:S13]  /*4ff0*/  ISETP.GE.AND P0, PT, R11, UR6, PT ;  /* 0x000000060b007c0c */ /* 0x020fda000bf06270 */
[----:B------:R-:W-:Y:S05]  /*5000*/  @P0 EXIT ;  /* 0x000000000000094d */ /* 0x000fea0003800000 */
[----:B------:R0:W-:Y:S02]  /*5010*/  STG.E.64 desc[UR4][R38.64+0x500], RZ ;  /* 0x000500ff26007986 */ /* 0x0001e4000c101b04 */
.L_x_15353:
[----:B------:R-:W-:Y:S05]  /*5020*/  BSYNC.RECONVERGENT B2 ;  /* 0x0000000000027941 */ /* 0x000fea0003800200 */
.L_x_15334:
        /* <DEDUP_REMOVED lines=15> */
.L_x_15357:
[----:B------:R-:W-:Y:S05]  /*5120*/  BSYNC.RECONVERGENT B3 ;  /* 0x0000000000037941 */ /* 0x000fea0003800200 */
.L_x_15356:
        /* <DEDUP_REMOVED lines=17> */
.L_x_15361:
[----:B------:R-:W-:Y:S05]  /*5240*/  BSYNC.RECONVERGENT B4 ;  /* 0x0000000000047941 */ /* 0x000fea0003800200 */
.L_x_15360:
[----:B------:R-:W-:-:S04]  /*5250*/  F2FP.F16.F32.PACK_AB R29, RZ, R29 ;  /* 0x0000001dff1d723e */ /* 0x000fc800000000ff */
[----:B------:R-:W-:Y:S01]  /*5260*/  PRMT R3, R2, 0x5410, R29 ;  /* 0x0000541002037816 */ /* 0x000fe2000000001d */
[----:B------:R-:W-:Y:S06]  /*5270*/  BRA `(.L_x_15362) ;  /* 0x0000000000047947 */ /* 0x000fec0003800000 */
.L_x_15359:
[----:B------:R-:W-:-:S07]  /*5280*/  PRMT R3, R2, 0x5410, RZ ;  /* 0x0000541002037816 */ /* 0x000fce00000000ff */
.L_x_15362:
[----:B------:R-:W-:Y:S05]  /*5290*/  BSYNC.RECONVERGENT B3 ;  /* 0x0000000000037941 */ /* 0x000fea0003800200 */
.L_x_15358:
        /* <DEDUP_REMOVED lines=16> */
.L_x_15366:
[----:B------:R-:W-:Y:S05]  /*53a0*/  BSYNC.RECONVERGENT B4 ;  /* 0x0000000000047941 */ /* 0x000fea0003800200 */
.L_x_15365:
[----:B------:R-:W-:Y:S01]  /*53b0*/  F2FP.F16.F32.PACK_AB R2, RZ, R29 ;  /* 0x0000001dff02723e */ /* 0x000fe200000000ff */
[----:B------:R-:W-:Y:S06]  /*53c0*/  BRA `(.L_x_15367) ;  /* 0x0000000000047947 */ /* 0x000fec0003800000 */
.L_x_15364:
[----:B------:R-:W-:-:S07]  /*53d0*/  PRMT R2, RZ, 0x7610, R2 ;  /* 0x00007610ff027816 */ /* 0x000fce0000000002 */
.L_x_15367:
[----:B------:R-:W-:Y:S05]  /*53e0*/  BSYNC.RECONVERGENT B3 ;  /* 0x0000000000037941 */ /* 0x000fea0003800200 */
.L_x_15363:
        /* <DEDUP_REMOVED lines=16> */
.L_x_15371:
[----:B------:R-:W-:Y:S05]  /*54f0*/  BSYNC.RECONVERGENT B4 ;  /* 0x0000000000047941 */ /* 0x000fea0003800200 */
.L_x_15370:
[----:B------:R-:W-:-:S04]  /*5500*/  F2FP.F16.F32.PACK_AB R29, RZ, R29 ;  /* 0x0000001dff1d723e */ /* 0x000fc800000000ff */
[----:B---3--:R-:W-:Y:S01]  /*5510*/  PRMT R41, R2, 0x5410, R29 ;  /* 0x0000541002297816 */ /* 0x008fe2000000001d */
[----:B------:R-:W-:Y:S06]  /*5520*/  BRA `(.L_x_15372) ;  /* 0x0000000000047947 */ /* 0x000fec0003800000 */
.L_x_15369:
[----:B---3--:R-:W-:-:S07]  /*5530*/  PRMT R41, R2, 0x5410, RZ ;  /* 0x0000541002297816 */ /* 0x008fce00000000ff */
.L_x_15372:
[----:B------:R-:W-:Y:S05]  /*5540*/  BSYNC.RECONVERGENT B3 ;  /* 0x0000000000037941 */ /* 0x000fea0003800200 */
.L_x_15368:
[----:B------:R-:W-:-:S05]  /*5550*/  MOV R40, R3 ;  /* 0x0000000300287202 */ /* 0x000fca0000000f00 */
[----:B------:R0:W-:Y:S01]  /*5560*/  STG.E.64 desc[UR4][R38.64+0x600], R40 ;  /* 0x0006002826007986 */ /* 0x0001e2000c101b04 */
[----:B------:R-:W-:Y:S05]  /*5570*/  BRA `(.L_x_15373) ;  /* 0x0000000000107947 */ /* 0x000fea0003800000 */
.L_x_15355:
[----:B------:R-:W5:Y:S02]  /*5580*/  LDCU UR6, c[0x0][0x39c] ;  /* 0x00007380ff0677ac */ /* 0x000f640008000800 */
[----:B-----5:R-:W-:-:S13]  /*5590*/  ISETP.GE.AND P0, PT, R13, UR6, PT ;  /* 0x000000060d007c0c */ /* 0x020fda000bf06270 */
[----:B------:R-:W-:Y:S05]  /*55a0*/  @P0 EXIT ;  /* 0x000000000000094d */ /* 0x000fea0003800000 */
[----:B------:R0:W-:Y:S02]  /*55b0*/  STG.E.64 desc[UR4][R38.64+0x600], RZ ;  /* 0x000600ff26007986 */ /* 0x0001e4000c101b04 */
.L_x_15373:
[----:B------:R-:W-:Y:S05]  /*55c0*/  BSYNC.RECONVERGENT B2 ;  /* 0x0000000000027941 */ /* 0x000fea0003800200 */
.L_x_15354:
        /* <DEDUP_REMOVED lines=14> */
.L_x_15376:
[----:B------:R-:W-:Y:S05]  /*56b0*/  BSYNC.RECONVERGENT B2 ;  /* 0x0000000000027941 */ /* 0x000fea0003800200 */
.L_x_15375:
        /* <DEDUP_REMOVED lines=17> */
.L_x_15380:
[----:B------:R-:W-:Y:S05]  /*57d0*/  BSYNC.RECONVERGENT B3 ;  /* 0x0000000000037941 */ /* 0x000fea0003800200 */
.L_x_15379:
[----:B------:R-:W-:-:S04]  /*57e0*/  F2FP.F16.F32.PACK_AB R29, RZ, R29 ;  /* 0x0000001dff1d723e */ /* 0x000fc800000000ff */
[----:B------:R-:W-:Y:S01]  /*57f0*/  PRMT R3, R2, 0x5410, R29 ;  /* 0x0000541002037816 */ /* 0x000fe2000000001d */
[----:B------:R-:W-:Y:S06]  /*5800*/  BRA `(.L_x_15381) ;  /* 0x0000000000047947 */ /* 0x000fec0003800000 */
.L_x_15378:
[----:B------:R-:W-:-:S07]  /*5810*/  PRMT R3, R2, 0x5410, RZ ;  /* 0x0000541002037816 */ /* 0x000fce00000000ff */
.L_x_15381:
[----:B------:R-:W-:Y:S05]  /*5820*/  BSYNC.RECONVERGENT B2 ;  /* 0x0000000000027941 */ /* 0x000fea0003800200 */
.L_x_15377:
        /* <DEDUP_REMOVED lines=16> */
.L_x_15385:
[----:B------:R-:W-:Y:S05]  /*5930*/  BSYNC.RECONVERGENT B3 ;  /* 0x0000000000037941 */ /* 0x000fea0003800200 */
.L_x_15384:
[----:B------:R-:W-:Y:S01]  /*5940*/  F2FP.F16.F32.PACK_AB R2, RZ, R29 ;  /* 0x0000001dff02723e */ /* 0x000fe200000000ff */
[----:B------:R-:W-:Y:S06]  /*5950*/  BRA `(.L_x_15386) ;  /* 0x0000000000047947 */ /* 0x000fec0003800000 */
.L_x_15383:
[----:B------:R-:W-:-:S07]  /*5960*/  PRMT R2, RZ, 0x7610, R2 ;  /* 0x00007610ff027816 */ /* 0x000fce0000000002 */
.L_x_15386:
[----:B------:R-:W-:Y:S05]  /*5970*/  BSYNC.RECONVERGENT B2 ;  /* 0x0000000000027941 */ /* 0x000fea0003800200 */
.L_x_15382:
        /* <DEDUP_REMOVED lines=16> */
.L_x_15390:
[----:B------:R-:W-:Y:S05]  /*5a80*/  BSYNC.RECONVERGENT B3 ;  /* 0x0000000000037941 */ /* 0x000fea0003800200 */
.L_x_15389:
[----:B------:R-:W-:-:S04]  /*5a90*/  F2FP.F16.F32.PACK_AB R29, RZ, R29 ;  /* 0x0000001dff1d723e */ /* 0x000fc800000000ff */
[----:B------:R-:W-:Y:S01]  /*5aa0*/  PRMT R2, R2, 0x5410, R29 ;  /* 0x0000541002027816 */ /* 0x000fe2000000001d */
[----:B------:R-:W-:Y:S06]  /*5ab0*/  BRA `(.L_x_15391) ;  /* 0x0000000000047947 */ /* 0x000fec0003800000 */
.L_x_15388:
[----:B------:R-:W-:-:S07]  /*5ac0*/  PRMT R2, R2, 0x5410, RZ ;  /* 0x0000541002027816 */ /* 0x000fce00000000ff */
.L_x_15391:
[----:B------:R-:W-:Y:S05]  /*5ad0*/  BSYNC.RECONVERGENT B2 ;  /* 0x0000000000027941 */ /* 0x000fea0003800200 */
.L_x_15387:
[----:B------:R-:W-:Y:S02]  /*5ae0*/  MOV R4, R3 ;  /* 0x0000000300047202 */ /* 0x000fe40000000f00 */
[----:B------:R-:W-:-:S05]  /*5af0*/  MOV R5, R2 ;  /* 0x0000000200057202 */ /* 0x000fca0000000f00 */
[----:B------:R-:W-:Y:S01]  /*5b00*/  STG.E.64 desc[UR4][R38.64+0x700], R4 ;  /* 0x0007000426007986 */ /* 0x000fe2000c101b04 */
[----:B------:R-:W-:Y:S05]  /*5b10*/  EXIT ;  /* 0x000000000000794d */ /* 0x000fea0003800000 */
.L_x_15374:
[----:B------:R-:W5:Y:S02]  /*5b20*/  LDCU UR6, c[0x0][0x39c] ;  /* 0x00007380ff0677ac */ /* 0x000f640008000800 */
[----:B-----5:R-:W-:-:S13]  /*5b30*/  ISETP.GE.AND P0, PT, R15, UR6, PT ;  /* 0x000000060f007c0c */ /* 0x020fda000bf06270 */
[----:B------:R-:W-:Y:S05]  /*5b40*/  @P0 EXIT ;  /* 0x000000000000094d */ /* 0x000fea0003800000 */
[----:B------:R-:W-:Y:S01]  /*5b50*/  STG.E.64 desc[UR4][R38.64+0x700], RZ ;  /* 0x000700ff26007986 */ /* 0x000fe2000c101b04 */
[----:B------:R-:W-:Y:S05]  /*5b60*/  EXIT ;  /* 0x000000000000794d */ /* 0x000fea0003800000 */
        .weak           $__internal_19_$__cuda_sm3x_div_rn_noftz_f32_slowpath
        .type           $__internal_19_$__cuda_sm3x_div_rn_noftz_f32_slowpath,@function
        .size           $__internal_19_$__cuda_sm3x_div_rn_noftz_f32_slowpath,(.L_x_15801 - $__internal_19_$__cuda_sm3x_div_rn_noftz_f32_slowpath)
$__internal_19_$__cuda_sm3x_div_rn_noftz_f32_slowpath:
        /* <DEDUP_REMOVED lines=36> */
.L_x_15393:
        /* <DEDUP_REMOVED lines=36> */
[----:B------:R-:W-:-:S02]  /*5ff0*/  IADD3 R46, PT, PT, R45, 0x20, RZ ;  /* 0x000000202d2e7810 */ /* 0x000fc40007ffe0ff */
        /* <DEDUP_REMOVED lines=14> */
.L_x_15400:
[----:B------:R-:W-:-:S04]  /*60e0*/  LOP3.LUT R29, R29, 0x80000000, RZ, 0xc0, !PT ;  /* 0x800000001d1d7812 */ /* 0x000fc800078ec0ff */
[----:B------:R-:W-:Y:S01]  /*60f0*/  LOP3.LUT R29, R29, 0x7f800000, RZ, 0xfc, !PT ;  /* 0x7f8000001d1d7812 */ /* 0x000fe200078efcff */
[----:B------:R-:W-:Y:S06]  /*6100*/  BRA `(.L_x_15401) ;  /* 0x0000000000047947 */ /* 0x000fec0003800000 */
.L_x_15399:
[----:B------:R-:W-:-:S07]  /*6110*/  LEA R29, R46, R29, 0x17 ;  /* 0x0000001d2e1d7211 */ /* 0x000fce00078eb8ff */
.L_x_15401:
[----:B------:R-:W-:Y:S05]  /*6120*/  BSYNC.RECONVERGENT B1 ;  /* 0x0000000000017941 */ /* 0x000fea0003800200 */
.L_x_15398:
[----:B------:R-:W-:Y:S05]  /*6130*/  BRA `(.L_x_15402) ;  /* 0x0000000000207947 */ /* 0x000fea0003800000 */
.L_x_15397:
[----:B------:R-:W-:-:S04]  /*6140*/  LOP3.LUT R29, R48, 0x80000000, R29, 0x48, !PT ;  /* 0x80000000301d7812 */ /* 0x000fc800078e481d */
[----:B------:R-:W-:Y:S01]  /*6150*/  LOP3.LUT R29, R29, 0x7f800000, RZ, 0xfc, !PT ;  /* 0x7f8000001d1d7812 */ /* 0x000fe200078efcff */
[----:B------:R-:W-:Y:S06]  /*6160*/  BRA `(.L_x_15402) ;  /* 0x0000000000147947 */ /* 0x000fec0003800000 */
.L_x_15396:
[----:B------:R-:W-:Y:S01]  /*6170*/  LOP3.LUT R29, R48, 0x80000000, R29, 0x48, !PT ;  /* 0x80000000301d7812 */ /* 0x000fe200078e481d */
[----:B------:R-:W-:Y:S06]  /*6180*/  BRA `(.L_x_15402) ;  /* 0x00000000000c7947 */ /* 0x000fec0003800000 */
.L_x_15395:
[----:B------:R-:W0:Y:S01]  /*6190*/  MUFU.RSQ R29, -QNAN ;  /* 0xffc00000001d7908 */ /* 0x000e220000001400 */
[----:B------:R-:W-:Y:S05]  /*61a0*/  BRA `(.L_x_15402) ;  /* 0x0000000000047947 */ /* 0x000fea0003800000 */
.L_x_15394:
[----:B------:R-:W-:-:S07]  /*61b0*/  FADD.FTZ R29, R29, R43 ;  /* 0x0000002b1d1d7221 */ /* 0x000fce0000010000 */
.L_x_15402:
[----:B------:R-:W-:Y:S05]  /*61c0*/  BSYNC.RECONVERGENT B0 ;  /* 0x0000000000007941 */ /* 0x000fea0003800200 */
.L_x_15392:
[----:B------:R-:W-:-:S04]  /*61d0*/  HFMA2 R45, -RZ, RZ, 0, 0 ;  /* 0x00000000ff2d7431 */ /* 0x000fc800000001ff */
[----:B0-----:R-:W-:Y:S05]  /*61e0*/  RET.REL.NODEC R44 `(_ZN18transformer_engine47scaled_upper_triang_masked_softmax_warp_forwardI6__halfS1_fLi10EEEvPT0_PKT_T1_iii) ;  /* 0xffffff9c2c847950 */ /* 0x001fea0003c3ffff */
.L_x_15403:
        /* <DEDUP_REMOVED lines=9> */
.L_x_15801:


//--------------------- .text._ZN18transformer_engine47scaled_upper_triang_masked_softmax_warp_forwardI6__halfS1_fLi9EEEvPT0_PKT_T1_iii --------------------------
	.section	.text._ZN18transformer_engine47scaled_upper_triang_masked_softmax_warp_forwardI6__halfS1_fLi9EEEvPT0_PKT_T1_iii,"ax",@progbits
	.align	128
        .global         _ZN18transformer_engine47scaled_upper_triang_masked_softmax_warp_forwardI6__halfS1_fLi9EEEvPT0_PKT_T1_iii
        .type           _ZN18transformer_engine47scaled_upper_triang_masked_softmax_warp_forwardI6__halfS1_fLi9EEEvPT0_PKT_T1_iii,@function
        .size           _ZN18transformer_engine47scaled_upper_triang_masked_softmax_warp_forwardI6__halfS1_fLi9EEEvPT0_PKT_T1_iii,(.L_x_15802 - _ZN18transformer_engine47scaled_upper_triang_masked_softmax_warp_forwardI6__halfS1_fLi9EEEvPT0_PKT_T1_iii)
        .other          _ZN18transformer_engine47scaled_upper_triang_masked_softmax_warp_forwardI6__halfS1_fLi9EEEvPT0_PKT_T1_iii,@"STO_CUDA_ENTRY STV_DEFAULT"
_ZN18transformer_engine47scaled_upper_triang_masked_softmax_warp_forwardI6__halfS1_fLi9EEEvPT0_PKT_T1_iii:
.text._ZN18transformer_engine47scaled_upper_triang_masked_softmax_warp_forwardI6__halfS1_fLi9EEEvPT0_PKT_T1_iii:
        /* <DEDUP_REMOVED lines=13> */
[----:B------:R-:W1:Y:S01]  /*00d0*/  S2R R25, SR_CTAID.X ;  /* 0x0000000000197919 */ /* 0x000e620000002500 */
[----:B------:R-:W4:Y:S01]  /*00e0*/  LDCU.128 UR8, c[0x0][0x380] ;  /* 0x00007000ff0877ac */ /* 0x000f220008000c00 */
        /* <DEDUP_REMOVED lines=59> */
.L_x_15405:
[----:B------:R-:W-:Y:S05]  /*04a0*/  BSYNC.RECONVERGENT B0 ;  /* 0x0000000000007941 */ /* 0x000fea0003800200 */
.L_x_15404:
        /* <DEDUP_REMOVED lines=8> */
[-C--:B------:R-:W-:Y:S01]  /*0530*/  ISETP.GE.U32.AND P4, PT, R23, R30.reuse, PT ;  /* 0x0000001e1700720c */ /* 0x080fe20003f86070 */
[----:B------:R-:W-:Y:S01]  /*0540*/  IMAD.MOV.U32 R23, RZ, RZ, -0x800000 ;  /* 0xff800000ff177424 */ /* 0x000fe200078e00ff */
[----:B------:R-:W-:Y:S02]  /*0550*/  MOV R22, 0xff800000 ;  /* 0xff80000000167802 */ /* 0x000fe40000000f00 */
[----:B------:R-:W-:-:S02]  /*0560*/  ISETP.GE.U32.AND P2, PT, R21, R30, PT ;  /* 0x0000001e1500720c */ /* 0x000fc40003f46070 */
[----:B------:R-:W-:-:S05]  /*0570*/  MOV R21, 0xff800000 ;  /* 0xff80000000157802 */ /* 0x000fca0000000f00 */
[----:B------:R-:W1:Y:S02]  /*0580*/  @!P3 LDC R20, c[0x0][0x390] ;  /* 0x0000e400ff14bb82 */ /* 0x000e640000000800 */
[----:B--2---:R-:W-:-:S04]  /*0590*/  @!P4 HADD2.F32 R32, -RZ, R3.H1_H1 ;  /* 0x30000003ff20c230 */ /* 0x004fc80000004100 */
[--C-:B------:R-:W-:Y:S02]  /*05a0*/  @!P2 HADD2.F32 R31, -RZ, R2.reuse.H1_H1 ;  /* 0x30000002ff1fa230 */ /* 0x100fe40000004100 */
[----:B------:R-:W-:Y:S02]  /*05b0*/  @!P3 HADD2.F32 R3, -RZ, R3.H0_H0 ;  /* 0x20000003ff03b230 */ /* 0x000fe40000004100 */
[----:B0-----:R-:W-:Y:S01]  /*05c0*/  @!P4 FMUL R23, R32, UR6 ;  /* 0x000000062017cc20 */ /* 0x001fe20008400000 */
[----:B------:R-:W-:Y:S02]  /*05d0*/  HADD2.F32 R2, -RZ, R2.H0_H0 ;  /* 0x20000002ff027230 */ /* 0x000fe40000004100 */
[----:B------:R-:W-:Y:S01]  /*05e0*/  @!P2 FMUL R21, R31, UR6 ;  /* 0x000000061f15ac20 */ /* 0x000fe20008400000 */
[----:B-1----:R-:W-:Y:S02]  /*05f0*/  @!P3 FMUL R22, R3, R20 ;  /* 0x000000140316b220 */ /* 0x002fe40000400000 */
[----:B------:R-:W-:-:S07]  /*0600*/  FMUL R20, R2, UR6 ;  /* 0x0000000602147c20 */ /* 0x000fce0008400000 */
.L_x_15407:
[----:B------:R-:W-:Y:S05]  /*0610*/  BSYNC.RECONVERGENT B0 ;  /* 0x0000000000007941 */ /* 0x000fea0003800200 */
.L_x_15406:
        /* <DEDUP_REMOVED lines=22> */
.L_x_15409:
[----:B------:R-:W-:Y:S05]  /*0780*/  BSYNC.RECONVERGENT B0 ;  /* 0x0000000000007941 */ /* 0x000fea0003800200 */
.L_x_15408:
[----:B------:R-:W-:Y:S04]  /*0790*/  BSSY.RECONVERGENT B0, `(.L_x_15410) ;  /* 0x0000016000007945 */ /* 0x000fe80003800200 */
[----:B------:R-:W-:Y:S05]  /*07a0*/  @P1 BRA `(.L_x_15411) ;  /* 0x0000000000501947 */ /* 0x000fea0003800000 */
[----:B------:R-:W2:Y:S01]  /*07b0*/  LDG.E.64 R26, desc[UR4][R26.64+0x300] ;  /* 0x000300041a1a7981 */ /* 0x000ea2000c1e1b00 */
[C---:B------:R-:W-:Y:S01]  /*07c0*/  IADD3 R3, PT, PT, R18.reuse, 0x182, RZ ;  /* 0x0000018212037810 */ /* 0x040fe20007ffe0ff */
[----:B------:R-:W0:Y:S01]  /*07d0*/  LDCU UR6, c[0x0][0x390] ;  /* 0x00007200ff0677ac */ /* 0x000e220008000800 */
[C---:B------:R-:W-:Y:S01]  /*07e0*/  IADD3 R5, PT, PT, R18.reuse, 0x183, RZ ;  /* 0x0000018312057810 */ /* 0x040fe20007ffe0ff */
[----:B------:R-:W-:Y:S01]  /*07f0*/  IMAD.MOV.U32 R8, RZ, RZ, -0x800000 ;  /* 0xff800000ff087424 */ /* 0x000fe200078e00ff */
[-C--:B------:R-:W-:Y:S01]  /*0800*/  ISETP.GE.U32.AND P1, PT, R3, R30.reuse, PT ;  /* 0x0000001e0300720c */ /* 0x080fe20003f26070 */
[----:B------:R-:W-:Y:S01]  /*0810*/  VIADD R3, R18, 0x181 ;  /* 0x0000018112037836 */ /* 0x000fe20000000000 */
[-C--:B------:R-:W-:Y:S02]  /*0820*/  ISETP.GE.U32.AND P2, PT, R5, R30.reuse, PT ;  /* 0x0000001e0500720c */ /* 0x080fe40003f46070 */
        /* <DEDUP_REMOVED lines=12> */
.L_x_15411:
[----:B------:R-:W-:Y:S05]  /*08f0*/  BSYNC.RECONVERGENT B0 ;  /* 0x0000000000007941 */ /* 0x000fea0003800200 */
.L_x_15410:
        /* <DEDUP_REMOVED lines=54> */
[----:B------:R-:W-:Y:S01]  /*0c60*/  MOV R29, 0x437c0000 ;  /* 0x437c0000001d7802 */ /* 0x000fe20000000f00 */
[C---:B------:R-:W-:Y:S01]  /*0c70*/  FADD R31, -R27.reuse, R28 ;  /* 0x0000001c1b1f7221 */ /* 0x040fe20000000100 */
[----:B------:R-:W-:Y:S01]  /*0c80*/  FADD R33, -R27, R4 ;  /* 0x000000041b217221 */ /* 0x000fe20000000100 */
[-C--:B------:R-:W-:Y:S02]  /*0c90*/  FFMA.SAT R2, R35, R26.reuse, 0.5 ;  /* 0x3f00000023027423 */ /* 0x080fe4000000201a */
[-C--:B------:R-:W-:Y:S02]  /*0ca0*/  FFMA.SAT R30, R31, R26.reuse, 0.5 ;  /* 0x3f0000001f1e7423 */ /* 0x080fe4000000201a */
[-C--:B------:R-:W-:Y:S02]  /*0cb0*/  FFMA.RM R2, R2, R29.reuse, 12582913 ;  /* 0x4b40000102027423 */ /* 0x080fe4000000401d */
[----:B------:R-:W-:Y:S01]  /*0cc0*/  FFMA.RM R3, R30, R29, 12582913 ;  /* 0x4b4000011e037423 */ /* 0x000fe2000000401d */
[----:B------:R-:W-:Y:S01]  /*0cd0*/  FFMA.SAT R30, R33, R26, 0.5 ;  /* 0x3f000000211e7423 */ /* 0x000fe2000000201a */
[----:B------:R-:W-:-:S02]  /*0ce0*/  FADD R28, R2, -12583039 ;  /* 0xcb40007f021c7421 */ /* 0x000fc40000000000 */
[----:B------:R-:W-:Y:S01]  /*0cf0*/  FADD R4, R3, -12583039 ;  /* 0xcb40007f03047421 */ /* 0x000fe20000000000 */
[----:B------:R-:W-:Y:S01]  /*0d00*/  SHF.L.U32 R2, R2, 0x17, RZ ;  /* 0x0000001702027819 */ /* 0x000fe200000006ff */
[----:B------:R-:W-:-:S04]  /*0d10*/  FFMA R28, R35, 1.4426950216293334961, -R28 ;  /* 0x3fb8aa3b231c7823 */ /* 0x000fc8000000081c */
        /* <DEDUP_REMOVED lines=13> */
[----:B------:R-:W-:Y:S01]  /*0df0*/  IMAD.SHL.U32 R33, R3, 0x800000, RZ ;  /* 0x0080000003217824 */ /* 0x000fe200078e00ff */
[----:B------:R-:W-:Y:S01]  /*0e00*/  SHF.L.U32 R37, R0, 0x17, RZ ;  /* 0x0000001700257819 */ /* 0x000fe200000006ff */
[----:B------:R-:W-:-:S04]  /*0e10*/  FFMA R28, R35, 1.4426950216293334961, -R28 ;  /* 0x3fb8aa3b231c7823 */ /* 0x000fc8000000081c */
[----:B------:R-:W-:Y:S01]  /*0e20*/  FFMA R28, R35, 1.925963033500011079e-08, R28 ;  /* 0x32a57060231c7823 */ /* 0x000fe2000000001c */
[----:B------:R-:W2:Y:S01]  /*0e30*/  MUFU.EX2 R30, R30 ;  /* 0x0000001e001e7308 */ /* 0x000ea20000000800 */
[----:B0-----:R-:W-:Y:S01]  /*0e40*/  FMUL R3, R2, R31 ;  /* 0x0000001f02037220 */ /* 0x001fe20000400000 */
[----:B------:R-:W-:-:S03]  /*0e50*/  SHF.L.U32 R35, R4, 0x17, RZ ;  /* 0x0000001704237819 */ /* 0x000fc600000006ff */
[----:B------:R-:W-:-:S03]  /*0e60*/  FADD R31, RZ, R3 ;  /* 0x00000003ff1f7221 */ /* 0x000fc60000000000 */
[----:B------:R-:W0:Y:S01]  /*0e70*/  MUFU.EX2 R28, R28 ;  /* 0x0000001c001c7308 */ /* 0x000e220000000800 */
[----:B-1----:R-:W-:-:S04]  /*0e80*/  FMUL R4, R33, R32 ;  /* 0x0000002021047220 */ /* 0x002fc80000400000 */
[----:B------:R-:W-:Y:S01]  /*0e90*/  FADD R31, R31, R4 ;  /* 0x000000041f1f7221 */ /* 0x000fe20000000000 */
[----:B--2---:R-:W-:Y:S01]  /*0ea0*/  FMUL R2, R35, R30 ;  /* 0x0000001e23027220 */ /* 0x004fe20000400000 */
[----:B------:R-:W-:Y:S02]  /*0eb0*/  P2R R30, PR, RZ, 0x4 ;  /* 0x00000004ff1e7803 */ /* 0x000fe40000000000 */
[----:B------:R-:W-:Y:S01]  /*0ec0*/  ISETP.GE.U32.AND P2, PT, R25, 0x100, PT ;  /* 0x000001001900780c */ /* 0x000fe20003f46070 */
        /* <DEDUP_REMOVED lines=14> */
.L_x_15412:
        /* <DEDUP_REMOVED lines=12> */
.L_x_15413:
        /* <DEDUP_REMOVED lines=12> */
.L_x_15414:
        /* <DEDUP_REMOVED lines=12> */
.L_x_15415:
        /* <DEDUP_REMOVED lines=12> */
.L_x_15416:
        /* <DEDUP_REMOVED lines=12> */
.L_x_15417:
        /* <DEDUP_REMOVED lines=11> */
.L_x_15418:
        /* <DEDUP_REMOVED lines=11> */
.L_x_15419:
        /* <DEDUP_REMOVED lines=11> */
.L_x_15420:
        /* <DEDUP_REMOVED lines=11> */
.L_x_15421:
        /* <DEDUP_REMOVED lines=11> */
.L_x_15422:
        /* <DEDUP_REMOVED lines=11> */
.L_x_15423:
        /* <DEDUP_REMOVED lines=25> */
[----:B0-----:R-:W-:Y:S05]  /*1920*/  CALL.REL.NOINC `($__internal_20_$__cuda_sm3x_div_rn_noftz_f32_slowpath) ;  /* 0x00000014005c7944 */ /* 0x001fea0003c00000 */
[----:B------:R-:W-:-:S07]  /*1930*/  MOV R31, R3 ;  /* 0x00000003001f7202 */ /* 0x000fce0000000f00 */
.L_x_15427:
[----:B------:R-:W-:Y:S05]  /*1940*/  BSYNC.RECONVERGENT B3 ;  /* 0x0000000000037941 */ /* 0x000fea0003800200 */
.L_x_15426:
        /* <DEDUP_REMOVED lines=15> */
[----:B0-----:R-:W-:Y:S05]  /*1a40*/  CALL.REL.NOINC `($__internal_20_$__cuda_sm3x_div_rn_noftz_f32_slowpath) ;  /* 0x0000001400147944 */ /* 0x001fea0003c00000 */
.L_x_15431:
[----:B------:R-:W-:Y:S05]  /*1a50*/  BSYNC.RECONVERGENT B4 ;  /* 0x0000000000047941 */ /* 0x000fea0003800200 */
.L_x_15430:
[----:B------:R-:W-:-:S04]  /*1a60*/  F2FP.F16.F32.PACK_AB R3, RZ, R3 ;  /* 0x00000003ff03723e */ /* 0x000fc800000000ff */
[----:B------:R-:W-:Y:S01]  /*1a70*/  PRMT R4, R31, 0x5410, R3 ;  /* 0x000054101f047816 */ /* 0x000fe20000000003 */
[----:B------:R-:W-:Y:S06]  /*1a80*/  BRA `(.L_x_15432) ;  /* 0x0000000000047947 */ /* 0x000fec0003800000 */
.L_x_15429:
[----:B------:R-:W-:-:S07]  /*1a90*/  PRMT R4, R31, 0x5410, RZ ;  /* 0x000054101f047816 */ /* 0x000fce00000000ff */
.L_x_15432:
[----:B------:R-:W-:Y:S05]  /*1aa0*/  BSYNC.RECONVERGENT B3 ;  /* 0x0000000000037941 */ /* 0x000fea0003800200 */
.L_x_15428:
        /* <DEDUP_REMOVED lines=16> */
.L_x_15436:
[----:B------:R-:W-:Y:S05]  /*1bb0*/  BSYNC.RECONVERGENT B4 ;  /* 0x0000000000047941 */ /* 0x000fea0003800200 */
.L_x_15435:
[----:B------:R-:W-:Y:S01]  /*1bc0*/  F2FP.F16.F32.PACK_AB R2, RZ, R3 ;  /* 0x00000003ff02723e */ /* 0x000fe200000000ff */
[----:B------:R-:W-:Y:S06]  /*1bd0*/  BRA `(.L_x_15437) ;  /* 0x0000000000047947 */ /* 0x000fec0003800000 */
.L_x_15434:
[----:B------:R-:W-:-:S07]  /*1be0*/  PRMT R2, RZ, 0x7610, R2 ;  /* 0x00007610ff027816 */ /* 0x000fce0000000002 */
.L_x_15437:
[----:B------:R-:W-:Y:S05]  /*1bf0*/  BSYNC.RECONVERGENT B3 ;  /* 0x0000000000037941 */ /* 0x000fea0003800200 */
.L_x_15433:
        /* <DEDUP_REMOVED lines=16> */
.L_x_15441:
[----:B------:R-:W-:Y:S05]  /*1d00*/  BSYNC.RECONVERGENT B4 ;  /* 0x0000000000047941 */ /* 0x000fea0003800200 */
.L_x_15440:
[----:B------:R-:W-:-:S04]  /*1d10*/  F2FP.F16.F32.PACK_AB R3, RZ, R3 ;  /* 0x00000003ff03723e */ /* 0x000fc800000000ff */
[----:B------:R-:W-:Y:S01]  /*1d20*/  PRMT R3, R2, 0x5410, R3 ;  /* 0x0000541002037816 */ /* 0x000fe20000000003 */
[----:B------:R-:W-:Y:S06]  /*1d30*/  BRA `(.L_x_15442) ;  /* 0x0000000000047947 */ /* 0x000fec0003800000 */
.L_x_15439:
[----:B------:R-:W-:-:S07]  /*1d40*/  PRMT R3, R2, 0x5410, RZ ;  /* 0x0000541002037816 */ /* 0x000fce00000000ff */
.L_x_15442:
[----:B------:R-:W-:Y:S05]  /*1d50*/  BSYNC.RECONVERGENT B3 ;  /* 0x0000000000037941 */ /* 0x000fea0003800200 */
.L_x_15438:
[----:B------:R-:W-:Y:S01]  /*1d60*/  MOV R2, R4 ;  /* 0x0000000400027202 */ /* 0x000fe20000000f00 */
[----:B------:R-:W-:Y:S06]  /*1d70*/  BRA `(.L_x_15443) ;  /* 0x0000000000107947 */ /* 0x000fec0003800000 */
.L_x_15425:
[----:B------:R-:W1:Y:S02]  /*1d80*/  LDCU UR6, c[0x0][0x39c] ;  /* 0x00007380ff0677ac */ /* 0x000e640008000800 */
[----:B-1----:R-:W-:-:S13]  /*1d90*/  ISETP.GE.AND P0, PT, R18, UR6, PT ;  /* 0x0000000612007c0c */ /* 0x002fda000bf06270 */
[----:B------:R-:W-:Y:S05]  /*1da0*/  @P0 EXIT ;  /* 0x000000000000094d */ /* 0x000fea0003800000 */
[----:B------:R-:W-:-:S07]  /*1db0*/  CS2R R2, SRZ ;  /* 0x0000000000027805 */ /* 0x000fce000001ff00 */
.L_x_15443:
[----:B------:R-:W-:Y:S05]  /*1dc0*/  BSYNC.RECONVERGENT B2 ;  /* 0x0000000000027941 */ /* 0x000fea0003800200 */
.L_x_15424:
        /* <DEDUP_REMOVED lines=16> */
.L_x_15447:
[----:B------:R-:W-:Y:S05]  /*1ed0*/  BSYNC.RECONVERGENT B3 ;  /* 0x0000000000037941 */ /* 0x000fea0003800200 */
.L_x_15446:
[----:B------:R-:W-:Y:S01]  /*1ee0*/  IADD3 R0, PT, PT, R18, 0x81, RZ ;  /* 0x0000008112007810 */ /* 0x000fe20007ffe0ff */
[----:B------:R-:W-:Y:S03]  /*1ef0*/  BSSY.RECONVERGENT B3, `(.L_x_15448) ;  /* 0x0000015000037945 */ /* 0x000fe60003800200 */
        /* <DEDUP_REMOVED lines=14> */
[----:B0-----:R-:W-:Y:S05]  /*1fe0*/  CALL.REL.NOINC `($__internal_20_$__cuda_sm3x_div_rn_noftz_f32_slowpath) ;  /* 0x0000000c00ac7944 */ /* 0x001fea0003c00000 */
.L_x_15451:
[----:B------:R-:W-:Y:S05]  /*1ff0*/  BSYNC.RECONVERGENT B4 ;  /* 0x0000000000047941 */ /* 0x000fea0003800200 */
.L_x_15450:
[----:B------:R-:W-:-:S04]  /*2000*/  F2FP.F16.F32.PACK_AB R3, RZ, R3 ;  /* 0x00000003ff03723e */ /* 0x000fc800000000ff */
[----:B------:R-:W-:Y:S01]  /*2010*/  PRMT R0, R0, 0x5410, R3 ;  /* 0x0000541000007816 */ /* 0x000fe20000000003 */
[----:B------:R-:W-:Y:S06]  /*2020*/  BRA `(.L_x_15452) ;  /* 0x0000000000047947 */ /* 0x000fec0003800000 */
.L_x_15449:
[----:B------:R-:W-:-:S07]  /*2030*/  PRMT R0, R0, 0x5410, RZ ;  /* 0x0000541000007816 */ /* 0x000fce00000000ff */
.L_x_15452:
[----:B------:R-:W-:Y:S05]  /*2040*/  BSYNC.RECONVERGENT B3 ;  /* 0x0000000000037941 */ /* 0x000fea0003800200 */
.L_x_15448:
        /* <DEDUP_REMOVED lines=16> */
.L_x_15456:
[----:B------:R-:W-:Y:S05]  /*2150*/  BSYNC.RECONVERGENT B4 ;  /* 0x0000000000047941 */ /* 0x000fea0003800200 */
.L_x_15455:
[----:B------:R-:W-:Y:S01]  /*2160*/  F2FP.F16.F32.PACK_AB R2, RZ, R3 ;  /* 0x00000003ff02723e */ /* 0x000fe200000000ff */
[----:B------:R-:W-:Y:S06]  /*2170*/  BRA `(.L_x_15457) ;  /* 0x0000000000047947 */ /* 0x000fec0003800000 */
.L_x_15454:
[----:B------:R-:W-:-:S07]  /*2180*/  PRMT R2, RZ, 0x7610, R2 ;  /* 0x00007610ff027816 */ /* 0x000fce0000000002 */
.L_x_15457:
[----:B------:R-:W-:Y:S05]  /*2190*/  BSYNC.RECONVERGENT B3 ;  /* 0x0000000000037941 */ /* 0x000fea0003800200 */
.L_x_15453:
        /* <DEDUP_REMOVED lines=16> */
.L_x_15461:
[----:B------:R-:W-:Y:S05]  /*22a0*/  BSYNC.RECONVERGENT B4 ;  /* 0x0000000000047941 */ /* 0x000fea0003800200 */
.L_x_15460:
[----:B------:R-:W-:-:S04]  /*22b0*/  F2FP.F16.F32.PACK_AB R3, RZ, R3 ;  /* 0x00000003ff03723e */ /* 0x000fc800000000ff */
[----:B------:R-:W-:Y:S01]  /*22c0*/  PRMT R3, R2, 0x5410, R3 ;  /* 0x0000541002037816 */ /* 0x000fe20000000003 */
[----:B------:R-:W-:Y:S06]  /*22d0*/  BRA `(.L_x_15462) ;  /* 0x0000000000047947 */ /* 0x000fec0003800000 */
.L_x_15459:
[----:B------:R-:W-:-:S07]  /*22e0*/  PRMT R3, R2, 0x5410, RZ ;  /* 0x0000541002037816 */ /* 0x000fce00000000ff */
.L_x_15462:
[----:B------:R-:W-:Y:S05]  /*22f0*/  BSYNC.RECONVERGENT B3 ;  /* 0x0000000000037941 */ /* 0x000fea0003800200 */
.L_x_15458:
[----:B------:R-:W-:-:S05]  /*2300*/  IMAD.MOV.U32 R2, RZ, RZ, R0 ;  /* 0x000000ffff027224 */ /* 0x000fca00078e0000 */
[----:B------:R1:W-:Y:S01]  /*2310*/  STG.E.64 desc[UR4][R16.64+0x100], R2 ;  /* 0x0001000210007986 */ /* 0x0003e2000c101b04 */
[----:B------:R-:W-:Y:S05]  /*2320*/  BRA `(.L_x_15463) ;  /* 0x0000000000107947 */ /* 0x000fea0003800000 */
.L_x_15445:
[----:B------:R-:W1:Y:S02]  /*2330*/  LDCU UR6, c[0x0][0x39c] ;  /* 0x00007380ff0677ac */ /* 0x000e640008000800 */
[----:B-1----:R-:W-:-:S13]  /*2340*/  ISETP.GE.AND P0, PT, R13, UR6, PT ;  /* 0x000000060d007c0c */ /* 0x002fda000bf06270 */
[----:B------:R-:W-:Y:S05]  /*2350*/  @P0 EXIT ;  /* 0x000000000000094d */ /* 0x000fea0003800000 */
[----:B------:R2:W-:Y:S02]  /*2360*/  STG.E.64 desc[UR4][R16.64+0x100], RZ ;  /* 0x000100ff10007986 */ /* 0x0005e4000c101b04 */
.L_x_15463:
[----:B------:R-:W-:Y:S05]  /*2370*/  BSYNC.RECONVERGENT B2 ;  /* 0x0000000000027941 */ /* 0x000fea0003800200 */
.L_x_15444:
        /* <DEDUP_REMOVED lines=14> */
[----:B0-2---:R-:W-:Y:S05]  /*2460*/  CALL.REL.NOINC `($__internal_20_$__cuda_sm3x_div_rn_noftz_f32_slowpath) ;  /* 0x00000008008c7944 */ /* 0x005fea0003c00000 */
.L_x_15467:
[----:B------:R-:W-:Y:S05]  /*2470*/  BSYNC.RECONVERGENT B3 ;  /* 0x0000000000037941 */ /* 0x000fea0003800200 */
.L_x_15466:
        /* <DEDUP_REMOVED lines=17> */
.L_x_15471:
[----:B------:R-:W-:Y:S05]  /*2590*/  BSYNC.RECONVERGENT B4 ;  /* 0x0000000000047941 */ /* 0x000fea0003800200 */
.L_x_15470:
[----:B------:R-:W-:-:S04]  /*25a0*/  F2FP.F16.F32.PACK_AB R3, RZ, R3 ;  /* 0x00000003ff03723e */ /* 0x000fc800000000ff */
[----:B------:R-:W-:Y:S01]  /*25b0*/  PRMT R2, R0, 0x5410, R3 ;  /* 0x0000541000027816 */ /* 0x000fe20000000003 */
[----:B------:R-:W-:Y:S06]  /*25c0*/  BRA `(.L_x_15472) ;  /* 0x0000000000047947 */ /* 0x000fec0003800000 */
.L_x_15469:
[----:B------:R-:W-:-:S07]  /*25d0*/  PRMT R2, R0, 0x5410, RZ ;  /* 0x0000541000027816 */ /* 0x000fce00000000ff */
.L_x_15472:
[----:B------:R-:W-:Y:S05]  /*25e0*/  BSYNC.RECONVERGENT B3 ;  /* 0x0000000000037941 */ /* 0x000fea0003800200 */
.L_x_15468:
        /* <DEDUP_REMOVED lines=15> */
[----:B0-2---:R-:W-:Y:S05]  /*26e0*/  CALL.REL.NOINC `($__internal_20_$__cuda_sm3x_div_rn_noftz_f32_slowpath) ;  /* 0x0000000400ec7944 */ /* 0x005fea0003c00000 */
.L_x_15476:
[----:B------:R-:W-:Y:S05]  /*26f0*/  BSYNC.RECONVERGENT B4 ;  /* 0x0000000000047941 */ /* 0x000fea0003800200 */
.L_x_15475:
[----:B------:R-:W-:Y:S01]  /*2700*/  F2FP.F16.F32.PACK_AB R0, RZ, R3 ;  /* 0x00000003ff00723e */ /* 0x000fe200000000ff */
[----:B------:R-:W-:Y:S06]  /*2710*/  BRA `(.L_x_15477) ;  /* 0x0000000000047947 */ /* 0x000fec0003800000 */
.L_x_15474:
[----:B------:R-:W-:-:S07]  /*2720*/  PRMT R0, RZ, 0x7610, R0 ;  /* 0x00007610ff007816 */ /* 0x000fce0000000000 */
.L_x_15477:
[----:B------:R-:W-:Y:S05]  /*2730*/  BSYNC.RECONVERGENT B3 ;  /* 0x0000000000037941 */ /* 0x000fea0003800200 */
.L_x_15473:
        /* <DEDUP_REMOVED lines=16> */
.L_x_15481:
[----:B------:R-:W-:Y:S05]  /*2840*/  BSYNC.RECONVERGENT B4 ;  /* 0x0000000000047941 */ /* 0x000fea0003800200 */
.L_x_15480:
[----:B------:R-:W-:-:S04]  /*2850*/  F2FP.F16.F32.PACK_AB R3, RZ, R3 ;  /* 0x00000003ff03723e */ /* 0x000fc800000000ff */
[----:B------:R-:W-:Y:S01]  /*2860*/  PRMT R3, R0, 0x5410, R3 ;  /* 0x0000541000037816 */ /* 0x000fe20000000003 */
[----:B------:R-:W-:Y:S06]  /*2870*/  BRA `(.L_x_15482) ;  /* 0x0000000000047947 */ /* 0x000fec0003800000 */
.L_x_15479:
[----:B------:R-:W-:-:S07]  /*2880*/  PRMT R3, R0, 0x5410, RZ ;  /* 0x0000541000037816 */ /* 0x000fce00000000ff */
.L_x_15482:
[----:B------:R-:W-:Y:S05]  /*2890*/  BSYNC.RECONVERGENT B3 ;  /* 0x0000000000037941 */ /* 0x000fea0003800200 */
.L_x_15478:
[----:B------:R1:W-:Y:S01]  /*28a0*/  STG.E.64 desc[UR4][R16.64+0x200], R2 ;  /* 0x0002000210007986 */ /* 0x0003e2000c101b04 */
[----:B------:R-:W-:Y:S05]  /*28b0*/  BRA `(.L_x_15483) ;  /* 0x0000000000107947 */ /* 0x000fea0003800000 */
.L_x_15465:
[----:B------:R-:W3:Y:S02]  /*28c0*/  LDCU UR6, c[0x0][0x39c] ;  /* 0x00007380ff0677ac */ /* 0x000ee40008000800 */
[----:B---3--:R-:W-:-:S13]  /*28d0*/  ISETP.GE.AND P0, PT, R12, UR6, PT ;  /* 0x000000060c007c0c */ /* 0x008fda000bf06270 */
[----:B------:R-:W-:Y:S05]  /*28e0*/  @P0 EXIT ;  /* 0x000000000000094d */ /* 0x000fea0003800000 */
[----:B------:R3:W-:Y:S02]  /*28f0*/  STG.E.64 desc[UR4][R16.64+0x200], RZ ;  /* 0x000200ff10007986 */ /* 0x0007e4000c101b04 */
.L_x_15483:
[----:B------:R-:W-:Y:S05]  /*2900*/  BSYNC.RECONVERGENT B2 ;  /* 0x0000000000027941 */ /* 0x000fea0003800200 */
.L_x_15464:
        /* <DEDUP_REMOVED lines=13> */
[----:B0-23--:R-:W-:Y:S05]  /*29e0*/  CALL.REL.NOINC `($__internal_20_$__cuda_sm3x_div_rn_noftz_f32_slowpath) ;  /* 0x00000004002c7944 */ /* 0x00dfea0003c00000 */
.L_x_15486:
[----:B------:R-:W-:Y:S05]  /*29f0*/  BSYNC.RECONVERGENT B2 ;  /* 0x0000000000027941 */ /* 0x000fea0003800200 */
.L_x_15485:
        /* <DEDUP_REMOVED lines=16> */
[----:B0-23--:R-:W-:Y:S05]  /*2b00*/  CALL.REL.NOINC `($__internal_20_$__cuda_sm3x_div_rn_noftz_f32_slowpath) ;  /* 0x0000000000e47944 */ /* 0x00dfea0003c00000 */
.L_x_15490:
[----:B------:R-:W-:Y:S05]  /*2b10*/  BSYNC.RECONVERGENT B3 ;  /* 0x0000000000037941 */ /* 0x000fea0003800200 */
.L_x_15489:
[----:B------:R-:W-:-:S04]  /*2b20*/  F2FP.F16.F32.PACK_AB R3, RZ, R3 ;  /* 0x00000003ff03723e */ /* 0x000fc800000000ff */
[----:B------:R-:W-:Y:S01]  /*2b30*/  PRMT R2, R0, 0x5410, R3 ;  /* 0x0000541000027816 */ /* 0x000fe20000000003 */
[----:B------:R-:W-:Y:S06]  /*2b40*/  BRA `(.L_x_15491) ;  /* 0x0000000000047947 */ /* 0x000fec0003800000 */
.L_x_15488:
[----:B------:R-:W-:-:S07]  /*2b50*/  PRMT R2, R0, 0x5410, RZ ;  /* 0x0000541000027816 */ /* 0x000fce00000000ff */
.L_x_15491:
[----:B------:R-:W-:Y:S05]  /*2b60*/  BSYNC.RECONVERGENT B2 ;  /* 0x0000000000027941 */ /* 0x000fea0003800200 */
.L_x_15487:
        /* <DEDUP_REMOVED lines=16> */
.L_x_15495:
[----:B------:R-:W-:Y:S05]  /*2c70*/  BSYNC.RECONVERGENT B3 ;  /* 0x0000000000037941 */ /* 0x000fea0003800200 */
.L_x_15494:
[----:B------:R-:W-:Y:S01]  /*2c80*/  F2FP.F16.F32.PACK_AB R0, RZ, R3 ;  /* 0x00000003ff00723e */ /* 0x000fe200000000ff */
[----:B------:R-:W-:Y:S06]  /*2c90*/  BRA `(.L_x_15496) ;  /* 0x0000000000047947 */ /* 0x000fec0003800000 */
.L_x_15493:
[----:B------:R-:W-:-:S07]  /*2ca0*/  PRMT R0, RZ, 0x7610, R0 ;  /* 0x00007610ff007816 */ /* 0x000fce0000000000 */
.L_x_15496:
[----:B------:R-:W-:Y:S05]  /*2cb0*/  BSYNC.RECONVERGENT B2 ;  /* 0x0000000000027941 */ /* 0x000fea0003800200 */
.L_x_15492:
        /* <DEDUP_REMOVED lines=16> */
.L_x_15500:
[----:B------:R-:W-:Y:S05]  /*2dc0*/  BSYNC.RECONVERGENT B3 ;  /* 0x0000000000037941 */ /* 0x000fea0003800200 */
.L_x_15499:
[----:B------:R-:W-:-:S04]  /*2dd0*/  F2FP.F16.F32.PACK_AB R3, RZ, R3 ;  /* 0x00000003ff03723e */ /* 0x000fc800000000ff */
[----:B------:R-:W-:Y:S01]  /*2de0*/  PRMT R0, R0, 0x5410, R3 ;  /* 0x0000541000007816 */ /* 0x000fe20000000003 */
[----:B------:R-:W-:Y:S06]  /*2df0*/  BRA `(.L_x_15501) ;  /* 0x0000000000047947 */ /* 0x000fec0003800000 */
.L_x_15498:
[----:B------:R-:W-:-:S07]  /*2e00*/  PRMT R0, R0, 0x5410, RZ ;  /* 0x0000541000007816 */ /* 0x000fce00000000ff */
.L_x_15501:
[----:B------:R-:W-:Y:S05]  /*2e10*/  BSYNC.RECONVERGENT B2 ;  /* 0x0000000000027941 */ /* 0x000fea0003800200 */
.L_x_15497:
[----:B------:R-:W-:-:S05]  /*2e20*/  IMAD.MOV.U32 R3, RZ, RZ, R0 ;  /* 0x000000ffff037224 */ /* 0x000fca00078e0000 */
[----:B------:R-:W-:Y:S01]  /*2e30*/  STG.E.64 desc[UR4][R16.64+0x300], R2 ;  /* 0x0003000210007986 */ /* 0x000fe2000c101b04 */
[----:B------:R-:W-:Y:S05]  /*2e40*/  EXIT ;  /* 0x000000000000794d */ /* 0x000fea0003800000 */
.L_x_15484:
[----:B------:R-:W4:Y:S02]  /*2e50*/  LDCU UR6, c[0x0][0x39c] ;  /* 0x00007380ff0677ac */ /* 0x000f240008000800 */
[----:B----4-:R-:W-:-:S13]  /*2e60*/  ISETP.GE.AND P0, PT, R11, UR6, PT ;  /* 0x000000060b007c0c */ /* 0x010fda000bf06270 */
[----:B------:R-:W-:Y:S05]  /*2e70*/  @P0 EXIT ;  /* 0x000000000000094d */ /* 0x000fea0003800000 */
[----:B------:R-:W-:Y:S01]  /*2e80*/  STG.E.64 desc[UR4][R16.64+0x300], RZ ;  /* 0x000300ff10007986 */ /* 0x000fe2000c101b04 */
[----:B------:R-:W-:Y:S05]  /*2e90*/  EXIT ;  /* 0x000000000000794d */ /* 0x000fea0003800000 */
        .weak           $__internal_20_$__cuda_sm3x_div_rn_noftz_f32_slowpath
        .type           $__internal_20_$__cuda_sm3x_div_rn_noftz_f32_slowpath,@function
        .size           $__internal_20_$__cuda_sm3x_div_rn_noftz_f32_slowpath,(.L_x_15802 - $__internal_20_$__cuda_sm3x_div_rn_noftz_f32_slowpath)
$__internal_20_$__cuda_sm3x_div_rn_noftz_f32_slowpath:
        /* <DEDUP_REMOVED lines=35> */
[----:B------:R-:W-:-:S07]  /*30d0*/  @!P1 IADD3 R28, PT, PT, R28, 0x40, RZ ;  /* 0x000000401c1c9810 */ /* 0x000fce0007ffe0ff */
.L_x_15503:
        /* <DEDUP_REMOVED lines=32> */
[----:B------:R-:W-:Y:S02]  /*32e0*/  IADD3 R30, PT, PT, R26, 0x20, RZ ;  /* 0x000000201a1e7810 */ /* 0x000fe40007ffe0ff */
[----:B------:R-:W-:Y:S02]  /*32f0*/  LOP3.LUT R28, R28, 0x7fffff, RZ, 0xc0, !PT ;  /* 0x007fffff1c1c7812 */ /* 0x000fe400078ec0ff */
[----:B------:R-:W-:Y:S02]  /*3300*/  ISETP.NE.AND P2, PT, R26, RZ, PT ;  /* 0x000000ff1a00720c */ /* 0x000fe40003f45270 */
[----:B------:R-:W-:Y:S02]  /*3310*/  LOP3.LUT R33, R28, 0x800000, RZ, 0xfc, !PT ;  /* 0x008000001c217812 */ /* 0x000fe400078efcff */
[----:B------:R-:W-:Y:S01]  /*3320*/  ISETP.NE.AND P1, PT, R26, RZ, PT ;  /* 0x000000ff1a00720c */ /* 0x000fe20003f25270 */
[----:B------:R-:W-:Y:S01]  /*3330*/  IMAD.MOV R26, RZ, RZ, -R26 ;  /* 0x000000ffff1a7224 */ /* 0x000fe200078e0a1a */
[----:B------:R-:W-:-:S02]  /*3340*/  SHF.L.U32 R30, R33, R30, RZ ;  /* 0x0000001e211e7219 */ /* 0x000fc400000006ff */
[----:B------:R-:W-:Y:S02]  /*3350*/  FSETP.NEU.FTZ.AND P0, PT, R29, R32, PT ;  /* 0x000000201d00720b */ /* 0x000fe40003f1d000 */
        /* <DEDUP_REMOVED lines=11> */
.L_x_15510:
[----:B------:R-:W-:-:S04]  /*3410*/  LOP3.LUT R3, R3, 0x80000000, RZ, 0xc0, !PT ;  /* 0x8000000003037812 */ /* 0x000fc800078ec0ff */
[----:B------:R-:W-:Y:S01]  /*3420*/  LOP3.LUT R3, R3, 0x7f800000, RZ, 0xfc, !PT ;  /* 0x7f80000003037812 */ /* 0x000fe200078efcff */
[----:B------:R-:W-:Y:S06]  /*3430*/  BRA `(.L_x_15511) ;  /* 0x0000000000047947 */ /* 0x000fec0003800000 */
.L_x_15509:
[----:B------:R-:W-:-:S07]  /*3440*/  LEA R3, R28, R3, 0x17 ;  /* 0x000000031c037211 */ /* 0x000fce00078eb8ff */
.L_x_15511:
[----:B------:R-:W-:Y:S05]  /*3450*/  BSYNC.RECONVERGENT B1 ;  /* 0x0000000000017941 */ /* 0x000fea0003800200 */
.L_x_15508:
[----:B------:R-:W-:Y:S05]  /*3460*/  BRA `(.L_x_15512) ;  /* 0x0000000000207947 */ /* 0x000fea0003800000 */
.L_x_15507:
[----:B------:R-:W-:-:S04]  /*3470*/  LOP3.LUT R3, R32, 0x80000000, R3, 0x48, !PT ;  /* 0x8000000020037812 */ /* 0x000fc800078e4803 */
[----:B------:R-:W-:Y:S01]  /*3480*/  LOP3.LUT R3, R3, 0x7f800000, RZ, 0xfc, !PT ;  /* 0x7f80000003037812 */ /* 0x000fe200078efcff */
[----:B------:R-:W-:Y:S06]  /*3490*/  BRA `(.L_x_15512) ;  /* 0x0000000000147947 */ /* 0x000fec0003800000 */
.L_x_15506:
[----:B------:R-:W-:Y:S01]  /*34a0*/  LOP3.LUT R3, R32, 0x80000000, R3, 0x48, !PT ;  /* 0x8000000020037812 */ /* 0x000fe200078e4803 */
[----:B------:R-:W-:Y:S06]  /*34b0*/  BRA `(.L_x_15512) ;  /* 0x00000000000c7947 */ /* 0x000fec0003800000 */
.L_x_15505:
[----:B------:R-:W0:Y:S01]  /*34c0*/  MUFU.RSQ R3, -QNAN ;  /* 0xffc0000000037908 */ /* 0x000e220000001400 */
[----:B------:R-:W-:Y:S05]  /*34d0*/  BRA `(.L_x_15512) ;  /* 0x0000000000047947 */ /* 0x000fea0003800000 */
.L_x_15504:
[----:B------:R-:W-:-:S07]  /*34e0*/  FADD.FTZ R3, R3, R27 ;  /* 0x0000001b03037221 */ /* 0x000fce0000010000 */
.L_x_15512:
[----:B------:R-:W-:Y:S05]  /*34f0*/  BSYNC.RECONVERGENT B0 ;  /* 0x0000000000007941 */ /* 0x000fea0003800200 */
.L_x_15502:
[----:B------:R-:W-:Y:S01]  /*3500*/  HFMA2 R29, -RZ, RZ, 0, 0 ;  /* 0x00000000ff1d7431 */ /* 0x000fe200000001ff */
[----:B------:R-:W-:-:S04]  /*3510*/  MOV R28, R24 ;  /* 0x00000018001c7202 */ /* 0x000fc80000000f00 */
[----:B0-----:R-:W-:Y:S05]  /*3520*/  RET.REL.NODEC R28 `(_ZN18transformer_engine47scaled_upper_triang_masked_softmax_warp_forwardI6__halfS1_fLi9EEEvPT0_PKT_T1_iii) ;  /* 0xffffffc81cb47950 */ /* 0x001fea0003c3ffff */
.L_x_15513:
        /* <DEDUP_REMOVED lines=13> */
.L_x_15802:


//--------------------- .text._ZN18transformer_engine47scaled_upper_triang_masked_softmax_warp_forwardI6__halfS1_fLi8EEEvPT0_PKT_T1_iii --------------------------
	.section	.text._ZN18transformer_engine47scaled_upper_triang_masked_softmax_warp_forwardI6__halfS1_fLi8EEEvPT0_PKT_T1_iii,"ax",@progbits
	.align	128
        .global         _ZN18transformer_engine47scaled_upper_triang_masked_softmax_warp_forwardI6__halfS1_fLi8EEEvPT0_PKT_T1_iii
        .type           _ZN18transformer_engine47scaled_upper_triang_masked_softmax_warp_forwardI6__halfS1_fLi8EEEvPT0_PKT_T1_iii,@function
        .size           _ZN18transformer_engine47scaled_upper_triang_masked_softmax_warp_forwardI6__halfS1_fLi8EEEvPT0_PKT_T1_iii,(.L_x_15803 - _ZN18transformer_engine47scaled_upper_triang_masked_softmax_warp_forwardI6__halfS1_fLi8EEEvPT0_PKT_T1_iii)
        .other          _ZN18transformer_engine47scaled_upper_triang_masked_softmax_warp_forwardI6__halfS1_fLi8EEEvPT0_PKT_T1_iii,@"STO_CUDA_ENTRY STV_DEFAULT"
_ZN18transformer_engine47scaled_upper_triang_masked_softmax_warp_forwardI6__halfS1_fLi8EEEvPT0_PKT_T1_iii:
.text._ZN18transformer_engine47scaled_upper_triang_masked_softmax_warp_forwardI6__halfS1_fLi8EEEvPT0_PKT_T1_iii:
        /* <DEDUP_REMOVED lines=25> */
[----:B------:R-:W-:-:S04]  /*0190*/  IMAD.WIDE.U32 R2, R5, UR6, R8 ;  /* 0x0000000605027c25 */ /* 0x000fc8000f8e0008 */
[C---:B------:R-:W-:Y:S01]  /*01a0*/  IMAD R7, R5.reuse, UR4, RZ ;  /* 0x0000000405077c24 */ /* 0x040fe2000f8e02ff */
[----:B----4-:R-:W-:Y:S01]  /*01b0*/  IADD3 R5, PT, PT, -R5, UR7, RZ ;  /* 0x0000000705057c10 */ /* 0x010fe2000fffe1ff */
[----:B------:R-:W0:Y:S03]  /*01c0*/  LDCU.64 UR4, c[0x0][0x358] ;  /* 0x00006b00ff0477ac */ /* 0x000e260008000a00 */
[----:B------:R-:W-:Y:S01]  /*01d0*/  IADD3 R7, PT, PT, R3, R7, RZ ;  /* 0x0000000703077210 */ /* 0x000fe20007ffe0ff */
[C---:B------:R-:W-:Y:S01]  /*01e0*/  IMAD.SHL.U32 R3, R2.reuse, 0x2, RZ ;  /* 0x0000000202037824 */ /* 0x040fe200078e00ff */
[----:B------:R-:W-:Y:S02]  /*01f0*/  ISETP.GT.AND P0, PT, R5, RZ, PT ;  /* 0x000000ff0500720c */ /* 0x000fe40003f04270 */
[----:B------:R-:W-:Y:S02]  /*0200*/  SHF.L.U64.HI R0, R2, 0x1, R7 ;  /* 0x0000000102007819 */ /* 0x000fe40000010207 */
[----:B-----5:R-:W-:-:S02]  /*0210*/  IADD3 R6, P1, PT, R3, UR8, RZ ;  /* 0x0000000803067c10 */ /* 0x020fc4000ff3e0ff */
[----:B------:R-:W-:Y:S02]  /*0220*/  SEL R19, R19, RZ, P0 ;  /* 0x000000ff13137207 */ /* 0x000fe40000000000 */
[----:B------:R-:W-:Y:S02]  /*0230*/  IADD3.X R7, PT, PT, R0, UR9, RZ, P1, !PT ;  /* 0x0000000900077c10 */ /* 0x000fe40008ffe4ff */
[-C--:B------:R-:W-:Y:S02]  /*0240*/  ISETP.GE.U32.AND P1, PT, R8, R19.reuse, PT ;  /* 0x000000130800720c */ /* 0x080fe40003f26070 */
[----:B------:R-:W-:Y:S02]  /*0250*/  IADD3 R2, P2, PT, R3, UR10, RZ ;  /* 0x0000000a03027c10 */ /* 0x000fe4000ff5e0ff */
[----:B------:R-:W-:Y:S02]  /*0260*/  ISETP.GE.U32.AND P0, PT, R18, R19, PT ;  /* 0x000000131200720c */ /* 0x000fe40003f06070 */
[----:B------:R-:W-:-:S02]  /*0270*/  IADD3.X R3, PT, PT, R0, UR11, RZ, P2, !PT ;  /* 0x0000000b00037c10 */ /* 0x000fc400097fe4ff */
[----:B------:R-:W-:-:S05]  /*0280*/  MOV R0, 0xff800000 ;  /* 0xff80000000007802 */ /* 0x000fca0000000f00 */
[----:B0-----:R-:W-:Y:S05]  /*0290*/  @P1 BRA `(.L_x_15515) ;  /* 0x0000000000501947 */ /* 0x001fea0003800000 */
[----:B------:R-:W2:Y:S01]  /*02a0*/  LDG.E.64 R14, desc[UR4][R2.64] ;  /* 0x00000004020e7981 */ /* 0x000ea2000c1e1b00 */
[C---:B------:R-:W-:Y:S01]  /*02b0*/  IADD3 R0, PT, PT, R8.reuse, 0x2, RZ ;  /* 0x0000000208007810 */ /* 0x040fe20007ffe0ff */
[----:B------:R-:W0:Y:S01]  /*02c0*/  LDCU UR6, c[0x0][0x390] ;  /* 0x00007200ff0677ac */ /* 0x000e220008000800 */
[----:B------:R-:W-:Y:S02]  /*02d0*/  IADD3 R4, PT, PT, R8, 0x3, RZ ;  /* 0x0000000308047810 */ /* 0x000fe40007ffe0ff */
[-C--:B------:R-:W-:Y:S01]  /*02e0*/  ISETP.GE.U32.AND P2, PT, R0, R19.reuse, PT ;  /* 0x000000130000720c */ /* 0x080fe20003f46070 */
[----:B------:R-:W-:Y:S01]  /*02f0*/  VIADD R0, R8, 0x1 ;  /* 0x0000000108007836 */ /* 0x000fe20000000000 */
[-C--:B------:R-:W-:Y:S01]  /*0300*/  ISETP.GE.U32.AND P3, PT, R4, R19.reuse, PT ;  /* 0x000000130400720c */ /* 0x080fe20003f66070 */
[----:B------:R-:W-:Y:S01]  /*0310*/  IMAD.MOV.U32 R4, RZ, RZ, -0x800000 ;  /* 0xff800000ff047424 */ /* 0x000fe200078e00ff */
[----:B------:R-:W-:Y:S02]  /*0320*/  MOV R20, 0xff800000 ;  /* 0xff80000000147802 */ /* 0x000fe40000000f00 */
[----:B------:R-:W-:Y:S01]  /*0330*/  ISETP.GE.U32.AND P1, PT, R0, R19, PT ;  /* 0x000000130000720c */ /* 0x000fe20003f26070 */
[----:B------:R-:W-:-:S06]  /*0340*/  IMAD.MOV.U32 R0, RZ, RZ, -0x800000 ;  /* 0xff800000ff007424 */ /* 0x000fcc00078e00ff */
        /* <DEDUP_REMOVED lines=9> */
.L_x_15515:
[----:B------:R-:W-:Y:S05]  /*03e0*/  BSYNC.RECONVERGENT B0 ;  /* 0x0000000000007941 */ /* 0x000fea0003800200 */
.L_x_15514:
        /* <DEDUP_REMOVED lines=22> */
.L_x_15517:
[----:B------:R-:W-:Y:S05]  /*0550*/  BSYNC.RECONVERGENT B0 ;  /* 0x0000000000007941 */ /* 0x000fea0003800200 */
.L_x_15516:
[-C--:B------:R-:W-:Y:S02]  /*0560*/  FSETP.GT.AND P0, PT, R17, R20.reuse, PT ;  /* 0x000000141100720b */ /* 0x080fe40003f04000 */
        /* <DEDUP_REMOVED lines=28> */
[----:B------:R-:W-:-:S04]  /*0730*/  HFMA2 R14, -RZ, RZ, 0.96630859375, -0.0022525787353515625 ;  /* 0x3bbb989dff0e7431 */ /* 0x000fc800000001ff */
[----:B------:R-:W0:Y:S02]  /*0740*/  SHFL.BFLY PT, R15, R22, 0x1, 0x1f ;  /* 0x0c201f00160f7f89 */ /* 0x000e2400000e0000 */
[----:B0-----:R-:W-:-:S04]  /*0750*/  FSETP.GEU.AND P0, PT, R22, R15, PT ;  /* 0x0000000f1600720b */ /* 0x001fc80003f0e000 */
[----:B------:R-:W-:Y:S02]  /*0760*/  FSEL R15, R15, R22, !P0 ;  /* 0x000000160f0f7208 */ /* 0x000fe40004000000 */
[----:B------:R-:W-:-:S03]  /*0770*/  ISETP.GE.U32.AND P0, PT, R13, 0x20, PT ;  /* 0x000000200d00780c */ /* 0x000fc60003f06070 */
[C---:B------:R-:W-:Y:S01]  /*0780*/  FADD R23, -R15.reuse, R17 ;  /* 0x000000110f177221 */ /* 0x040fe20000000100 */
[----:B------:R-:W-:Y:S02]  /*0790*/  IMAD.MOV.U32 R17, RZ, RZ, 0x437c0000 ;  /* 0x437c0000ff117424 */ /* 0x000fe400078e00ff */
[C---:B------:R-:W-:Y:S01]  /*07a0*/  FADD R19, -R15.reuse, R20 ;  /* 0x000000140f137221 */ /* 0x040fe20000000100 */
[----:B------:R-:W-:Y:S01]  /*07b0*/  FADD R21, -R15, R4 ;  /* 0x000000040f157221 */ /* 0x000fe20000000100 */
[-C--:B------:R-:W-:Y:S02]  /*07c0*/  FFMA.SAT R2, R23, R14.reuse, 0.5 ;  /* 0x3f00000017027423 */ /* 0x080fe4000000200e */
[-C--:B------:R-:W-:Y:S01]  /*07d0*/  FFMA.SAT R24, R19, R14.reuse, 0.5 ;  /* 0x3f00000013187423 */ /* 0x080fe2000000200e */
[----:B------:R-:W-:Y:S01]  /*07e0*/  FFMA.SAT R4, R21, R14, 0.5 ;  /* 0x3f00000015047423 */ /* 0x000fe2000000200e */
[-C--:B------:R-:W-:Y:S02]  /*07f0*/  FFMA.RM R2, R2, R17.reuse, 12582913 ;  /* 0x4b40000102027423 */ /* 0x080fe40000004011 */
[-C--:B------:R-:W-:Y:S01]  /*0800*/  FFMA.RM R3, R24, R17.reuse, 12582913 ;  /* 0x4b40000118037423 */ /* 0x080fe20000004011 */
[----:B------:R-:W-:Y:S01]  /*0810*/  FFMA.RM R4, R4, R17, 12582913 ;  /* 0x4b40000104047423 */ /* 0x000fe20000004011 */
[----:B------:R-:W-:-:S02]  /*0820*/  FADD R20, R2, -12583039 ;  /* 0xcb40007f02147421 */ /* 0x000fc40000000000 */
[----:B------:R-:W-:Y:S02]  /*0830*/  FADD R22, R3, -12583039 ;  /* 0xcb40007f03167421 */ /* 0x000fe40000000000 */
[----:B------:R-:W-:Y:S01]  /*0840*/  FFMA R20, R23, 1.4426950216293334961, -R20 ;  /* 0x3fb8aa3b17147823 */ /* 0x000fe20000000814 */
[C---:B------:R-:W-:Y:S01]  /*0850*/  SHF.L.U32 R25, R4.reuse, 0x17, RZ ;  /* 0x0000001704197819 */ /* 0x040fe200000006ff */
[----:B------:R-:W-:Y:S02]  /*0860*/  FFMA R22, R19, 1.4426950216293334961, -R22 ;  /* 0x3fb8aa3b13167823 */ /* 0x000fe40000000816 */
[----:B------:R-:W-:Y:S01]  /*0870*/  FFMA R20, R23, 1.925963033500011079e-08, R20 ;  /* 0x32a5706017147823 */ /* 0x000fe20000000014 */
[----:B------:R-:W-:Y:S01]  /*0880*/  FADD R23, -R15, R0 ;  /* 0x000000000f177221 */ /* 0x000fe20000000100 */
[----:B------:R-:W-:Y:S01]  /*0890*/  FADD R0, R4, -12583039 ;  /* 0xcb40007f04007421 */ /* 0x000fe20000000000 */
[----:B------:R-:W-:Y:S02]  /*08a0*/  FFMA R19, R19, 1.925963033500011079e-08, R22 ;  /* 0x32a5706013137823 */ /* 0x000fe40000000016 */
[----:B------:R-:W-:Y:S01]  /*08b0*/  FFMA.SAT R24, R23, R14, 0.5 ;  /* 0x3f00000017187423 */ /* 0x000fe2000000200e */
[C---:B------:R-:W-:Y:S01]  /*08c0*/  FFMA R22, R21.reuse, 1.4426950216293334961, -R0 ;  /* 0x3fb8aa3b15167823 */ /* 0x040fe20000000800 */
[----:B------:R-:W0:Y:S02]  /*08d0*/  MUFU.EX2 R20, R20 ;  /* 0x0000001400147308 */ /* 0x000e240000000800 */
[----:B------:R-:W-:Y:S01]  /*08e0*/  FFMA.RM R0, R24, R17, 12582913 ;  /* 0x4b40000118007423 */ /* 0x000fe20000004011 */
[----:B------:R-:W-:-:S03]  /*08f0*/  FFMA R22, R21, 1.925963033500011079e-08, R22 ;  /* 0x32a5706015167823 */ /* 0x000fc60000000016 */
[C---:B------:R-:W-:Y:S01]  /*0900*/  FADD R24, R0.reuse, -12583039 ;  /* 0xcb40007f00187421 */ /* 0x040fe20000000000 */
[----:B------:R-:W-:Y:S01]  /*0910*/  IMAD.SHL.U32 R0, R0, 0x800000, RZ ;  /* 0x0080000000007824 */ /* 0x000fe200078e00ff */
[----:B------:R-:W1:Y:S02]  /*0920*/  MUFU.EX2 R19, R19 ;  /* 0x0000001300137308 */ /* 0x000e640000000800 */
[----:B------:R-:W-:-:S04]  /*0930*/  FFMA R24, R23, 1.4426950216293334961, -R24 ;  /* 0x3fb8aa3b17187823 */ /* 0x000fc80000000818 */
[----:B------:R-:W-:Y:S01]  /*0940*/  FFMA R21, R23, 1.925963033500011079e-08, R24 ;  /* 0x32a5706017157823 */ /* 0x000fe20000000018 */
[----:B------:R-:W-:Y:S01]  /*0950*/  SHF.L.U32 R23, R2, 0x17, RZ ;  /* 0x0000001702177819 */ /* 0x000fe200000006ff */
[----:B------:R-:W2:Y:S01]  /*0960*/  MUFU.EX2 R22, R22 ;  /* 0x0000001600167308 */ /* 0x000ea20000000800 */
[----:B------:R-:W-:-:S03]  /*0970*/  IMAD.SHL.U32 R2, R3, 0x800000, RZ ;  /* 0x0080000003027824 */ /* 0x000fc600078e00ff */
[----:B0-----:R-:W-:-:S04]  /*0980*/  FMUL R4, R23, R20 ;  /* 0x0000001417047220 */ /* 0x001fc80000400000 */
        /* <DEDUP_REMOVED lines=19> */
.L_x_15518:
        /* <DEDUP_REMOVED lines=11> */
.L_x_15519:
        /* <DEDUP_REMOVED lines=11> */
.L_x_15520:
        /* <DEDUP_REMOVED lines=11> */
.L_x_15521:
        /* <DEDUP_REMOVED lines=25> */
[----:B------:R-:W-:Y:S05]  /*0e60*/  CALL.REL.NOINC `($__internal_21_$__cuda_sm3x_div_rn_noftz_f32_slowpath) ;  /* 0x0000000800a07944 */ /* 0x000fea0003c00000 */
[----:B------:R-:W-:-:S07]  /*0e70*/  MOV R21, R4 ;  /* 0x0000000400157202 */ /* 0x000fce0000000f00 */
.L_x_15525:
[----:B------:R-:W-:Y:S05]  /*0e80*/  BSYNC.RECONVERGENT B3 ;  /* 0x0000000000037941 */ /* 0x000fea0003800200 */
.L_x_15524:
[----:B------:R-:W-:Y:S01]  /*0e90*/  ISETP.GE.U32.AND P0, PT, R8, R13, PT ;  /* 0x0000000d0800720c */ /* 0x000fe20003f06070 */
[----:B------:R-:W-:Y:S01]  /*0ea0*/  BSSY.RECONVERGENT B3, `(.L_x_15526) ;  /* 0x0000014000037945 */ /* 0x000fe20003800200 */
[----:B------:R-:W-:-:S11]  /*0eb0*/  F2FP.F16.F32.PACK_AB R21, RZ, R21 ;  /* 0x00000015ff15723e */ /* 0x000fd600000000ff */
        /* <DEDUP_REMOVED lines=12> */
[----:B------:R-:W-:Y:S05]  /*0f80*/  CALL.REL.NOINC `($__internal_21_$__cuda_sm3x_div_rn_noftz_f32_slowpath) ;  /* 0x0000000800587944 */ /* 0x000fea0003c00000 */
.L_x_15529:
[----:B------:R-:W-:Y:S05]  /*0f90*/  BSYNC.RECONVERGENT B4 ;  /* 0x0000000000047941 */ /* 0x000fea0003800200 */
.L_x_15528:
[----:B------:R-:W-:-:S04]  /*0fa0*/  F2FP.F16.F32.PACK_AB R4, RZ, R4 ;  /* 0x00000004ff04723e */ /* 0x000fc800000000ff */
[----:B------:R-:W-:Y:S01]  /*0fb0*/  PRMT R3, R21, 0x5410, R4 ;  /* 0x0000541015037816 */ /* 0x000fe20000000004 */
[----:B------:R-:W-:Y:S06]  /*0fc0*/  BRA `(.L_x_15530) ;  /* 0x0000000000047947 */ /* 0x000fec0003800000 */
.L_x_15527:
[----:B------:R-:W-:-:S07]  /*0fd0*/  PRMT R3, R21, 0x5410, RZ ;  /* 0x0000541015037816 */ /* 0x000fce00000000ff */
.L_x_15530:
[----:B------:R-:W-:Y:S05]  /*0fe0*/  BSYNC.RECONVERGENT B3 ;  /* 0x0000000000037941 */ /* 0x000fea0003800200 */
.L_x_15526:
        /* <DEDUP_REMOVED lines=16> */
.L_x_15534:
[----:B------:R-:W-:Y:S05]  /*10f0*/  BSYNC.RECONVERGENT B4 ;  /* 0x0000000000047941 */ /* 0x000fea0003800200 */
.L_x_15533:
[----:B------:R-:W-:Y:S01]  /*1100*/  F2FP.F16.F32.PACK_AB R2, RZ, R4 ;  /* 0x00000004ff02723e */ /* 0x000fe200000000ff */
[----:B------:R-:W-:Y:S06]  /*1110*/  BRA `(.L_x_15535) ;  /* 0x0000000000047947 */ /* 0x000fec0003800000 */
.L_x_15532:
[----:B------:R-:W-:-:S07]  /*1120*/  PRMT R2, RZ, 0x7610, R2 ;  /* 0x00007610ff027816 */ /* 0x000fce0000000002 */
.L_x_15535:
[----:B------:R-:W-:Y:S05]  /*1130*/  BSYNC.RECONVERGENT B3 ;  /* 0x0000000000037941 */ /* 0x000fea0003800200 */
.L_x_15531:
        /* <DEDUP_REMOVED lines=15> */
[----:B------:R-:W-:Y:S05]  /*1230*/  CALL.REL.NOINC `($__internal_21_$__cuda_sm3x_div_rn_noftz_f32_slowpath) ;  /* 0x0000000400ac7944 */ /* 0x000fea0003c00000 */
.L_x_15539:
[----:B------:R-:W-:Y:S05]  /*1240*/  BSYNC.RECONVERGENT B4 ;  /* 0x0000000000047941 */ /* 0x000fea0003800200 */
.L_x_15538:
[----:B------:R-:W-:-:S04]  /*1250*/  F2FP.F16.F32.PACK_AB R4, RZ, R4 ;  /* 0x00000004ff04723e */ /* 0x000fc800000000ff */
[----:B------:R-:W-:Y:S01]  /*1260*/  PRMT R2, R2, 0x5410, R4 ;  /* 0x0000541002027816 */ /* 0x000fe20000000004 */
[----:B------:R-:W-:Y:S06]  /*1270*/  BRA `(.L_x_15540) ;  /* 0x0000000000047947 */ /* 0x000fec0003800000 */
.L_x_15537:
[----:B------:R-:W-:-:S07]  /*1280*/  PRMT R2, R2, 0x5410, RZ ;  /* 0x0000541002027816 */ /* 0x000fce00000000ff */
.L_x_15540:
[----:B------:R-:W-:Y:S05]  /*1290*/  BSYNC.RECONVERGENT B3 ;  /* 0x0000000000037941 */ /* 0x000fea0003800200 */
.L_x_15536:
[----:B------:R-:W-:Y:S02]  /*12a0*/  MOV R15, R2 ;  /* 0x00000002000f7202 */ /* 0x000fe40000000f00 */
[----:B------:R-:W-:Y:S01]  /*12b0*/  MOV R14, R3 ;  /* 0x00000003000e7202 */ /* 0x000fe20000000f00 */
[----:B------:R-:W-:Y:S06]  /*12c0*/  BRA `(.L_x_15541) ;  /* 0x0000000000107947 */ /* 0x000fec0003800000 */
.L_x_15523:
[----:B------:R-:W1:Y:S02]  /*12d0*/  LDCU UR6, c[0x0][0x39c] ;  /* 0x00007380ff0677ac */ /* 0x000e640008000800 */
[----:B-1----:R-:W-:-:S13]  /*12e0*/  ISETP.GE.AND P0, PT, R8, UR6, PT ;  /* 0x0000000608007c0c */ /* 0x002fda000bf06270 */
[----:B------:R-:W-:Y:S05]  /*12f0*/  @P0 EXIT ;  /* 0x000000000000094d */ /* 0x000fea0003800000 */
[----:B------:R-:W-:-:S07]  /*1300*/  CS2R R14, SRZ ;  /* 0x00000000000e7805 */ /* 0x000fce000001ff00 */
.L_x_15541:
[----:B------:R-:W-:Y:S05]  /*1310*/  BSYNC.RECONVERGENT B2 ;  /* 0x0000000000027941 */ /* 0x000fea0003800200 */
.L_x_15522:
[----:B------:R1:W-:Y:S01]  /*1320*/  STG.E.64 desc[UR4][R6.64], R14 ;  /* 0x0000000e06007986 */ /* 0x0003e2000c101b04 */
        /* <DEDUP_REMOVED lines=13> */
[----:B0-----:R-:W-:Y:S05]  /*1400*/  CALL.REL.NOINC `($__internal_21_$__cuda_sm3x_div_rn_noftz_f32_slowpath) ;  /* 0x0000000400387944 */ /* 0x001fea0003c00000 */
[----:B------:R-:W-:-:S07]  /*1410*/  MOV R2, R4 ;  /* 0x0000000400027202 */ /* 0x000fce0000000f00 */
.L_x_15544:
[----:B------:R-:W-:Y:S05]  /*1420*/  BSYNC.RECONVERGENT B2 ;  /* 0x0000000000027941 */ /* 0x000fea0003800200 */
.L_x_15543:
        /* <DEDUP_REMOVED lines=18> */
.L_x_15548:
[----:B------:R-:W-:Y:S05]  /*1550*/  BSYNC.RECONVERGENT B3 ;  /* 0x0000000000037941 */ /* 0x000fea0003800200 */
.L_x_15547:
[----:B------:R-:W-:-:S04]  /*1560*/  F2FP.F16.F32.PACK_AB R0, RZ, R0 ;  /* 0x00000000ff00723e */ /* 0x000fc800000000ff */
[----:B------:R-:W-:Y:S01]  /*1570*/  PRMT R2, R2, 0x5410, R0 ;  /* 0x0000541002027816 */ /* 0x000fe20000000000 */
[----:B------:R-:W-:Y:S06]  /*1580*/  BRA `(.L_x_15549) ;  /* 0x0000000000047947 */ /* 0x000fec0003800000 */
.L_x_15546:
[----:B------:R-:W-:-:S07]  /*1590*/  PRMT R2, R2, 0x5410, RZ ;  /* 0x0000541002027816 */ /* 0x000fce00000000ff */
.L_x_15549:
[----:B------:R-:W-:Y:S05]  /*15a0*/  BSYNC.RECONVERGENT B2 ;  /* 0x0000000000027941 */ /* 0x000fea0003800200 */
.L_x_15545:
        /* <DEDUP_REMOVED lines=17> */
.L_x_15553:
[----:B------:R-:W-:Y:S05]  /*16c0*/  BSYNC.RECONVERGENT B3 ;  /* 0x0000000000037941 */ /* 0x000fea0003800200 */
.L_x_15552:
[----:B------:R-:W-:Y:S01]  /*16d0*/  F2FP.F16.F32.PACK_AB R3, RZ, R3 ;  /* 0x00000003ff03723e */ /* 0x000fe200000000ff */
[----:B------:R-:W-:Y:S06]  /*16e0*/  BRA `(.L_x_15554) ;  /* 0x0000000000047947 */ /* 0x000fec0003800000 */
.L_x_15551:
[----:B------:R-:W-:-:S07]  /*16f0*/  PRMT R3, RZ, 0x7610, R3 ;  /* 0x00007610ff037816 */ /* 0x000fce0000000003 */
.L_x_15554:
[----:B------:R-:W-:Y:S05]  /*1700*/  BSYNC.RECONVERGENT B2 ;  /* 0x0000000000027941 */ /* 0x000fea0003800200 */
.L_x_15550:
        /* <DEDUP_REMOVED lines=17> */
.L_x_15558:
[----:B------:R-:W-:Y:S05]  /*1820*/  BSYNC.RECONVERGENT B3 ;  /* 0x0000000000037941 */ /* 0x000fea0003800200 */
.L_x_15557:
[----:B------:R-:W-:-:S04]  /*1830*/  F2FP.F16.F32.PACK_AB R0, RZ, R0 ;  /* 0x00000000ff00723e */ /* 0x000fc800000000ff */
[----:B------:R-:W-:Y:S01]  /*1840*/  PRMT R3, R3, 0x5410, R0 ;  /* 0x0000541003037816 */ /* 0x000fe20000000000 */
[----:B------:R-:W-:Y:S06]  /*1850*/  BRA `(.L_x_15559) ;  /* 0x0000000000047947 */ /* 0x000fec0003800000 */
.L_x_15556:
[----:B------:R-:W-:-:S07]  /*1860*/  PRMT R3, R3, 0x5410, RZ ;  /* 0x0000541003037816 */ /* 0x000fce00000000ff */
.L_x_15559:
[----:B------:R-:W-:Y:S05]  /*1870*/  BSYNC.RECONVERGENT B2 ;  /* 0x0000000000027941 */ /* 0x000fea0003800200 */
.L_x_15555:
[----:B------:R-:W-:Y:S01]  /*1880*/  STG.E.64 desc[UR4][R6.64+0x100], R2 ;  /* 0x0001000206007986 */ /* 0x000fe2000c101b04 */
[----:B------:R-:W-:Y:S05]  /*1890*/  EXIT ;  /* 0x000000000000794d */ /* 0x000fea0003800000 */
.L_x_15542:
[----:B------:R-:W1:Y:S02]  /*18a0*/  LDCU UR6, c[0x0][0x39c] ;  /* 0x00007380ff0677ac */ /* 0x000e640008000800 */
[----:B-1----:R-:W-:-:S13]  /*18b0*/  ISETP.GE.AND P0, PT, R18, UR6, PT ;  /* 0x0000000612007c0c */ /* 0x002fda000bf06270 */
[----:B------:R-:W-:Y:S05]  /*18c0*/  @P0 EXIT ;  /* 0x000000000000094d */ /* 0x000fea0003800000 */
[----:B------:R-:W-:Y:S01]  /*18d0*/  STG.E.64 desc[UR4][R6.64+0x100], RZ ;  /* 0x000100ff06007986 */ /* 0x000fe2000c101b04 */
[----:B------:R-:W-:Y:S05]  /*18e0*/  EXIT ;  /* 0x000000000000794d */ /* 0x000fea0003800000 */
        .weak           $__internal_21_$__cuda_sm3x_div_rn_noftz_f32_slowpath
        .type           $__internal_21_$__cuda_sm3x_div_rn_noftz_f32_slowpath,@function
        .size           $__internal_21_$__cuda_sm3x_div_rn_noftz_f32_slowpath,(.L_x_15803 - $__internal_21_$__cuda_sm3x_div_rn_noftz_f32_slowpath)
$__internal_21_$__cuda_sm3x_div_rn_noftz_f32_slowpath:
[----:B------:R-:W-:Y:S01]  /*18f0*/  SHF.R.U32.HI R15, RZ, 0x17, R5 ;  /* 0x00000017ff0f7819 */ /* 0x000fe20000011605 */
[----:B------:R-:W-:Y:S01]  /*1900*/  BSSY.RECONVERGENT B0, `(.L_x_15560) ;  /* 0x0000065000007945 */ /* 0x000fe20003800200 */
[----:B------:R-:W-:Y:S02]  /*1910*/  SHF.R.U32.HI R22, RZ, 0x17, R4 ;  /* 0x00000017ff167819 */ /* 0x000fe40000011604 */
[----:B------:R-:W-:Y:S02]  /*1920*/  LOP3.LUT R15, R15, 0xff, RZ, 0xc0, !PT ;  /* 0x000000ff0f0f7812 */ /* 0x000fe400078ec0ff */
[----:B------:R-:W-:Y:S02]  /*1930*/  LOP3.LUT R22, R22, 0xff, RZ, 0xc0, !PT ;  /* 0x000000ff16167812 */ /* 0x000fe400078ec0ff */
[----:B------:R-:W-:-:S03]  /*1940*/  IADD3 R19, PT, PT, R15, -0x1, RZ ;  /* 0xffffffff0f137810 */ /* 0x000fc60007ffe0ff */
[----:B------:R-:W-:Y:S01]  /*1950*/  VIADD R17, R22, 0xffffffff ;  /* 0xffffffff16117836 */ /* 0x000fe20000000000 */
        /* <DEDUP_REMOVED lines=25> */
[----:B------:R-:W-:Y:S01]  /*1af0*/  @P0 MOV R17, RZ ;  /* 0x000000ff00110202 */ /* 0x000fe20000000f00 */
[----:B------:R-:W-:Y:S02]  /*1b00*/  @!P0 IMAD.MOV.U32 R17, RZ, RZ, -0x40 ;  /* 0xffffffc0ff118424 */ /* 0x000fe400078e00ff */
[----:B------:R-:W-:-:S03]  /*1b10*/  @!P0 FFMA R4, R4, 1.84467440737095516160e+19, RZ ;  /* 0x5f80000004048823 */ /* 0x000fc600000000ff */
[----:B------:R-:W-:Y:S01]  /*1b20*/  @!P1 FFMA R19, R5, 1.84467440737095516160e+19, RZ ;  /* 0x5f80000005139823 */ /* 0x000fe200000000ff */
[----:B------:R-:W-:-:S07]  /*1b30*/  @!P1 IADD3 R17, PT, PT, R17, 0x40, RZ ;  /* 0x0000004011119810 */ /* 0x000fce0007ffe0ff */
.L_x_15561:
        /* <DEDUP_REMOVED lines=32> */
[C---:B------:R-:W-:Y:S02]  /*1d40*/  IADD3 R19, PT, PT, R15.reuse, 0x20, RZ ;  /* 0x000000200f137810 */ /* 0x040fe40007ffe0ff */
[----:B------:R-:W-:Y:S02]  /*1d50*/  LOP3.LUT R22, R22, 0x7fffff, RZ, 0xc0, !PT ;  /* 0x007fffff16167812 */ /* 0x000fe400078ec0ff */
[C---:B------:R-:W-:Y:S02]  /*1d60*/  ISETP.NE.AND P2, PT, R15.reuse, RZ, PT ;  /* 0x000000ff0f00720c */ /* 0x040fe40003f45270 */
[----:B------:R-:W-:Y:S02]  /*1d70*/  LOP3.LUT R22, R22, 0x800000, RZ, 0xfc, !PT ;  /* 0x0080000016167812 */ /* 0x000fe400078efcff */
[----:B------:R-:W-:-:S02]  /*1d80*/  ISETP.NE.AND P1, PT, R15, RZ, PT ;  /* 0x000000ff0f00720c */ /* 0x000fc40003f25270 */
        /* <DEDUP_REMOVED lines=14> */
.L_x_15568:
[----:B------:R-:W-:-:S04]  /*1e70*/  LOP3.LUT R4, R4, 0x80000000, RZ, 0xc0, !PT ;  /* 0x8000000004047812 */ /* 0x000fc800078ec0ff */
[----:B------:R-:W-:Y:S01]  /*1e80*/  LOP3.LUT R4, R4, 0x7f800000, RZ, 0xfc, !PT ;  /* 0x7f80000004047812 */ /* 0x000fe200078efcff */
[----:B------:R-:W-:Y:S06]  /*1e90*/  BRA `(.L_x_15569) ;  /* 0x0000000000047947 */ /* 0x000fec0003800000 */
.L_x_15567:
[----:B------:R-:W-:-:S07]  /*1ea0*/  LEA R4, R17, R4, 0x17 ;  /* 0x0000000411047211 */ /* 0x000fce00078eb8ff */
.L_x_15569:
[----:B------:R-:W-:Y:S05]  /*1eb0*/  BSYNC.RECONVERGENT B1 ;  /* 0x0000000000017941 */ /* 0x000fea0003800200 */
.L_x_15566:
[----:B------:R-:W-:Y:S05]  /*1ec0*/  BRA `(.L_x_15570) ;  /* 0x0000000000207947 */ /* 0x000fea0003800000 */
.L_x_15565:
[----:B------:R-:W-:-:S04]  /*1ed0*/  LOP3.LUT R4, R19, 0x80000000, R4, 0x48, !PT ;  /* 0x8000000013047812 */ /* 0x000fc800078e4804 */
[----:B------:R-:W-:Y:S01]  /*1ee0*/  LOP3.LUT R4, R4, 0x7f800000, RZ, 0xfc, !PT ;  /* 0x7f80000004047812 */ /* 0x000fe200078efcff */
[----:B------:R-:W-:Y:S06]  /*1ef0*/  BRA `(.L_x_15570) ;  /* 0x0000000000147947 */ /* 0x000fec0003800000 */
.L_x_15564:
[----:B------:R-:W-:Y:S01]  /*1f00*/  LOP3.LUT R4, R19, 0x80000000, R4, 0x48, !PT ;  /* 0x8000000013047812 */ /* 0x000fe200078e4804 */
[----:B------:R-:W-:Y:S06]  /*1f10*/  BRA `(.L_x_15570) ;  /* 0x00000000000c7947 */ /* 0x000fec0003800000 */
.L_x_15563:
[----:B------:R-:W0:Y:S01]  /*1f20*/  MUFU.RSQ R4, -QNAN ;  /* 0xffc0000000047908 */ /* 0x000e220000001400 */
[----:B------:R-:W-:Y:S05]  /*1f30*/  BRA `(.L_x_15570) ;  /* 0x0000000000047947 */ /* 0x000fea0003800000 */
.L_x_15562:
[----:B------:R-:W-:-:S07]  /*1f40*/  FADD.FTZ R4, R4, R5 ;  /* 0x0000000504047221 */ /* 0x000fce0000010000 */
.L_x_15570:
[----:B------:R-:W-:Y:S05]  /*1f50*/  BSYNC.RECONVERGENT B0 ;  /* 0x0000000000007941 */ /* 0x000fea0003800200 */
.L_x_15560:
[----:B------:R-:W-:-:S04]  /*1f60*/  HFMA2 R15, -RZ, RZ, 0, 0 ;  /* 0x00000000ff0f7431 */ /* 0x000fc800000001ff */
[----:B0-----:R-:W-:Y:S05]  /*1f70*/  RET.REL.NODEC R14 `(_ZN18transformer_engine47scaled_upper_triang_masked_softmax_warp_forwardI6__halfS1_fLi8EEEvPT0_PKT_T1_iii) ;  /* 0xffffffe00e207950 */ /* 0x001fea0003c3ffff */
.L_x_15571:
        /* <DEDUP_REMOVED lines=16> */
.L_x_15803:


//--------------------- .text._ZN18transformer_engine47scaled_upper_triang_masked_softmax_warp_forwardI6__halfS1_fLi7EEEvPT0_PKT_T1_iii --------------------------
	.section	.text._ZN18transformer_engine47scaled_upper_triang_masked_softmax_warp_forwardI6__halfS1_fLi7EEEvPT0_PKT_T1_iii,"ax",@progbits
	.align	128
        .global         _ZN18transformer_engine47scaled_upper_triang_masked_softmax_warp_forwardI6__halfS1_fLi7EEEvPT0_PKT_T1_iii
        .type           _ZN18transformer_engine47scaled_upper_triang_masked_softmax_warp_forwardI6__halfS1_fLi7EEEvPT0_PKT_T1_iii,@function
        .size           _ZN18transformer_engine47scaled_upper_triang_masked_softmax_warp_forwardI6__halfS1_fLi7EEEvPT0_PKT_T1_iii,(.L_x_15804 - _ZN18transformer_engine47scaled_upper_triang_masked_softmax_warp_forwardI6__halfS1_fLi7EEEvPT0_PKT_T1_iii)
        .other          _ZN18transformer_engine47scaled_upper_triang_masked_softmax_warp_forwardI6__halfS1_fLi7EEEvPT0_PKT_T1_iii,@"STO_CUDA_ENTRY STV_DEFAULT"
_ZN18transformer_engine47scaled_upper_triang_masked_softmax_warp_forwardI6__halfS1_fLi7EEEvPT0_PKT_T1_iii:
.text._ZN18transformer_engine47scaled_upper_triang_masked_softmax_warp_forwardI6__halfS1_fLi7EEEvPT0_PKT_T1_iii:
        /* <DEDUP_REMOVED lines=35> */
[C---:B------:R-:W-:Y:S02]  /*0230*/  VIADD R0, R12.reuse, 0x2 ;  /* 0x000000020c007836 */ /* 0x040fe40000000000 */
[----:B------:R-:W-:Y:S01]  /*0240*/  VIADD R4, R12, 0x3 ;  /* 0x000000030c047836 */ /* 0x000fe20000000000 */
[----:B------:R-:W1:Y:S01]  /*0250*/  LDCU UR6, c[0x0][0x390] ;  /* 0x00007200ff0677ac */ /* 0x000e620008000800 */
[----:B0-----:R-:W-:-:S04]  /*0260*/  LEA R2, P1, R18, UR8, 0x1 ;  /* 0x0000000812027c11 */ /* 0x001fc8000f8208ff */
[----:B------:R-:W-:-:S06]  /*0270*/  LEA.HI.X R3, R18, UR9, R9, 0x1, P1 ;  /* 0x0000000912037c11 */ /* 0x000fcc00088f0c09 */
[----:B------:R-:W2:Y:S01]  /*0280*/  LDG.E.64 R2, desc[UR4][R2.64] ;  /* 0x0000000402027981 */ /* 0x000ea2000c1e1b00 */
[-C--:B------:R-:W-:Y:S02]  /*0290*/  ISETP.GE.U32.AND P2, PT, R0, R11.reuse, PT ;  /* 0x0000000b0000720c */ /* 0x080fe40003f46070 */
[----:B------:R-:W-:Y:S02]  /*02a0*/  IADD3 R0, PT, PT, R12, 0x1, RZ ;  /* 0x000000010c007810 */ /* 0x000fe40007ffe0ff */
[-C--:B------:R-:W-:Y:S01]  /*02b0*/  ISETP.GE.U32.AND P3, PT, R4, R11.reuse, PT ;  /* 0x0000000b0400720c */ /* 0x080fe20003f66070 */
[----:B------:R-:W-:Y:S01]  /*02c0*/  IMAD.MOV.U32 R4, RZ, RZ, -0x800000 ;  /* 0xff800000ff047424 */ /* 0x000fe200078e00ff */
[----:B------:R-:W-:Y:S02]  /*02d0*/  ISETP.GE.U32.AND P1, PT, R0, R11, PT ;  /* 0x0000000b0000720c */ /* 0x000fe40003f26070 */
[----:B------:R-:W-:Y:S02]  /*02e0*/  MOV R6, 0xff800000 ;  /* 0xff80000000067802 */ /* 0x000fe40000000f00 */
[----:B------:R-:W-:-:S03]  /*02f0*/  MOV R8, 0xff800000 ;  /* 0xff80000000087802 */ /* 0x000fc60000000f00 */
[----:B------:R-:W0:Y:S06]  /*0300*/  @!P2 LDC R10, c[0x0][0x390] ;  /* 0x0000e400ff0aab82 */ /* 0x000e2c0000000800 */
[----:B--2---:R-:W-:Y:S02]  /*0310*/  @!P1 HADD2.F32 R0, -RZ, R2.H1_H1 ;  /* 0x30000002ff009230 */ /* 0x004fe40000004100 */
[--C-:B------:R-:W-:Y:S02]  /*0320*/  @!P3 HADD2.F32 R7, -RZ, R3.reuse.H1_H1 ;  /* 0x30000003ff07b230 */ /* 0x100fe40000004100 */
[----:B------:R-:W-:-:S02]  /*0330*/  @!P2 HADD2.F32 R3, -RZ, R3.H0_H0 ;  /* 0x20000003ff03a230 */ /* 0x000fc40000004100 */
[----:B-1----:R-:W-:Y:S01]  /*0340*/  @!P1 FMUL R4, R0, UR6 ;  /* 0x0000000600049c20 */ /* 0x002fe20008400000 */
[----:B------:R-:W-:Y:S02]  /*0350*/  HADD2.F32 R2, -RZ, R2.H0_H0 ;  /* 0x20000002ff027230 */ /* 0x000fe40000004100 */
[----:B------:R-:W-:Y:S01]  /*0360*/  @!P3 FMUL R6, R7, UR6 ;  /* 0x000000060706bc20 */ /* 0x000fe20008400000 */
[----:B0-----:R-:W-:Y:S02]  /*0370*/  @!P2 FMUL R8, R3, R10 ;  /* 0x0000000a0308a220 */ /* 0x001fe40000400000 */
[----:B------:R-:W-:-:S07]  /*0380*/  FMUL R7, R2, UR6 ;  /* 0x0000000602077c20 */ /* 0x000fce0008400000 */
.L_x_15573:
[----:B------:R-:W-:Y:S05]  /*0390*/  BSYNC.RECONVERGENT B0 ;  /* 0x0000000000007941 */ /* 0x000fea0003800200 */
.L_x_15572:
        /* <DEDUP_REMOVED lines=10> */
[----:B0-----:R-:W-:Y:S01]  /*0440*/  LEA R2, P0, R0, UR6, 0x1 ;  /* 0x0000000600027c11 */ /* 0x001fe2000f8008ff */
[----:B------:R-:W-:Y:S01]  /*0450*/  VIADD R14, R12, 0x3 ;  /* 0x000000030c0e7836 */ /* 0x000fe20000000000 */
[----:B------:R-:W0:Y:S02]  /*0460*/  LDCU UR6, c[0x0][0x390] ;  /* 0x00007200ff0677ac */ /* 0x000e240008000800 */
[----:B------:R-:W-:-:S06]  /*0470*/  LEA.HI.X R3, R0, UR7, R3, 0x1, P0 ;  /* 0x0000000700037c11 */ /* 0x000fcc00080f0c03 */
[----:B------:R-:W2:Y:S01]  /*0480*/  LDG.E.64 R2, desc[UR4][R2.64] ;  /* 0x0000000402027981 */ /* 0x000ea2000c1e1b00 */
[----:B------:R-:W-:Y:S01]  /*0490*/  VIADD R0, R12, 0x2 ;  /* 0x000000020c007836 */ /* 0x000fe20000000000 */
[-C--:B------:R-:W-:Y:S01]  /*04a0*/  ISETP.GE.U32.AND P2, PT, R14, R5.reuse, PT ;  /* 0x000000050e00720c */ /* 0x080fe20003f46070 */
[----:B------:R-:W-:Y:S01]  /*04b0*/  IMAD.MOV.U32 R23, RZ, RZ, -0x800000 ;  /* 0xff800000ff177424 */ /* 0x000fe200078e00ff */
[----:B------:R-:W-:Y:S02]  /*04c0*/  MOV R24, 0xff800000 ;  /* 0xff80000000187802 */ /* 0x000fe40000000f00 */
[----:B------:R-:W-:Y:S02]  /*04d0*/  ISETP.GE.U32.AND P1, PT, R0, R5, PT ;  /* 0x000000050000720c */ /* 0x000fe40003f26070 */
[----:B------:R-:W-:Y:S02]  /*04e0*/  IADD3 R0, PT, PT, R12, 0x1, RZ ;  /* 0x000000010c007810 */ /* 0x000fe40007ffe0ff */
[----:B------:R-:W-:-:S02]  /*04f0*/  MOV R22, 0xff800000 ;  /* 0xff80000000167802 */ /* 0x000fc40000000f00 */
[----:B------:R-:W-:-:S07]  /*0500*/  ISETP.GE.U32.AND P0, PT, R0, R5, PT ;  /* 0x000000050000720c */ /* 0x000fce0003f06070 */
        /* <DEDUP_REMOVED lines=9> */
.L_x_15575:
[----:B------:R-:W-:Y:S05]  /*05a0*/  BSYNC.RECONVERGENT B0 ;  /* 0x0000000000007941 */ /* 0x000fea0003800200 */
.L_x_15574:
        /* <DEDUP_REMOVED lines=162> */
[----:B------:R-:W-:Y:S05]  /*0fd0*/  CALL.REL.NOINC `($__internal_22_$__cuda_sm3x_div_rn_noftz_f32_slowpath) ;  /* 0x0000000800bc7944 */ /* 0x000fea0003c00000 */
[----:B------:R-:W-:-:S07]  /*0fe0*/  IMAD.MOV.U32 R21, RZ, RZ, R8 ;  /* 0x000000ffff157224 */ /* 0x000fce00078e0008 */
.L_x_15579:
[----:B------:R-:W-:Y:S05]  /*0ff0*/  BSYNC.RECONVERGENT B3 ;  /* 0x0000000000037941 */ /* 0x000fea0003800200 */
.L_x_15578:
        /* <DEDUP_REMOVED lines=15> */
[----:B------:R-:W-:Y:S05]  /*10f0*/  CALL.REL.NOINC `($__internal_22_$__cuda_sm3x_div_rn_noftz_f32_slowpath) ;  /* 0x0000000800747944 */ /* 0x000fea0003c00000 */
.L_x_15583:
[----:B------:R-:W-:Y:S05]  /*1100*/  BSYNC.RECONVERGENT B4 ;  /* 0x0000000000047941 */ /* 0x000fea0003800200 */
.L_x_15582:
[----:B------:R-:W-:-:S04]  /*1110*/  F2FP.F16.F32.PACK_AB R8, RZ, R8 ;  /* 0x00000008ff08723e */ /* 0x000fc800000000ff */
[----:B------:R-:W-:Y:S01]  /*1120*/  PRMT R21, R21, 0x5410, R8 ;  /* 0x0000541015157816 */ /* 0x000fe20000000008 */
[----:B------:R-:W-:Y:S06]  /*1130*/  BRA `(.L_x_15584) ;  /* 0x0000000000047947 */ /* 0x000fec0003800000 */
.L_x_15581:
[----:B------:R-:W-:-:S07]  /*1140*/  PRMT R21, R21, 0x5410, RZ ;  /* 0x0000541015157816 */ /* 0x000fce00000000ff */
.L_x_15584:
[----:B------:R-:W-:Y:S05]  /*1150*/  BSYNC.RECONVERGENT B3 ;  /* 0x0000000000037941 */ /* 0x000fea0003800200 */
.L_x_15580:
        /* <DEDUP_REMOVED lines=16> */
[----:B------:R-:W-:-:S07]  /*1260*/  MOV R7, R8 ;  /* 0x0000000800077202 */ /* 0x000fce0000000f00 */
.L_x_15588:
[----:B------:R-:W-:Y:S05]  /*1270*/  BSYNC.RECONVERGENT B4 ;  /* 0x0000000000047941 */ /* 0x000fea0003800200 */
.L_x_15587:
[----:B------:R-:W-:Y:S01]  /*1280*/  F2FP.F16.F32.PACK_AB R6, RZ, R7 ;  /* 0x00000007ff06723e */ /* 0x000fe200000000ff */
[----:B------:R-:W-:Y:S06]  /*1290*/  BRA `(.L_x_15589) ;  /* 0x0000000000047947 */ /* 0x000fec0003800000 */
.L_x_15586:
[----:B------:R-:W-:-:S07]  /*12a0*/  PRMT R6, RZ, 0x7610, R6 ;  /* 0x00007610ff067816 */ /* 0x000fce0000000006 */
.L_x_15589:
[----:B------:R-:W-:Y:S05]  /*12b0*/  BSYNC.RECONVERGENT B3 ;  /* 0x0000000000037941 */ /* 0x000fea0003800200 */
.L_x_15585:
        /* <DEDUP_REMOVED lines=17> */
.L_x_15593:
[----:B------:R-:W-:Y:S05]  /*13d0*/  BSYNC.RECONVERGENT B4 ;  /* 0x0000000000047941 */ /* 0x000fea0003800200 */
.L_x_15592:
[----:B------:R-:W-:-:S04]  /*13e0*/  F2FP.F16.F32.PACK_AB R7, RZ, R7 ;  /* 0x00000007ff07723e */ /* 0x000fc800000000ff */
[----:B------:R-:W-:Y:S01]  /*13f0*/  PRMT R6, R6, 0x5410, R7 ;  /* 0x0000541006067816 */ /* 0x000fe20000000007 */
[----:B------:R-:W-:Y:S06]  /*1400*/  BRA `(.L_x_15594) ;  /* 0x0000000000047947 */ /* 0x000fec0003800000 */
.L_x_15591:
[----:B------:R-:W-:-:S07]  /*1410*/  PRMT R6, R6, 0x5410, RZ ;  /* 0x0000541006067816 */ /* 0x000fce00000000ff */
.L_x_15594:
[----:B------:R-:W-:Y:S05]  /*1420*/  BSYNC.RECONVERGENT B3 ;  /* 0x0000000000037941 */ /* 0x000fea0003800200 */
.L_x_15590:
[----:B------:R-:W-:Y:S01]  /*1430*/  IMAD.MOV.U32 R8, RZ, RZ, R21 ;  /* 0x000000ffff087224 */ /* 0x000fe200078e0015 */
[----:B------:R-:W-:-:S05]  /*1440*/  MOV R9, R6 ;  /* 0x0000000600097202 */ /* 0x000fca0000000f00 */
[----:B------:R1:W-:Y:S01]  /*1450*/  STG.E.64 desc[UR4][R14.64], R8 ;  /* 0x000000080e007986 */ /* 0x0003e2000c101b04 */
[----:B------:R-:W-:Y:S05]  /*1460*/  BRA `(.L_x_15595) ;  /* 0x0000000000087947 */ /* 0x000fea0003800000 */
.L_x_15577:
[----:B------:R-:W-:-:S13]  /*1470*/  ISETP.GE.AND P0, PT, R12, R21, PT ;  /* 0x000000150c00720c */ /* 0x000fda0003f06270 */
[----:B------:R0:W-:Y:S02]  /*1480*/  @!P0 STG.E.64 desc[UR4][R14.64], RZ ;  /* 0x000000ff0e008986 */ /* 0x0001e4000c101b04 */
.L_x_15595:
[----:B------:R-:W-:Y:S05]  /*1490*/  BSYNC.RECONVERGENT B2 ;  /* 0x0000000000027941 */ /* 0x000fea0003800200 */
.L_x_15576:
        /* <DEDUP_REMOVED lines=16> */
[----:B0-----:R-:W-:Y:S05]  /*15a0*/  CALL.REL.NOINC `($__internal_22_$__cuda_sm3x_div_rn_noftz_f32_slowpath) ;  /* 0x0000000400487944 */ /* 0x001fea0003c00000 */
[----:B------:R-:W-:-:S07]  /*15b0*/  MOV R2, R8 ;  /* 0x0000000800027202 */ /* 0x000fce0000000f00 */
.L_x_15598:
[----:B------:R-:W-:Y:S05]  /*15c0*/  BSYNC.RECONVERGENT B2 ;  /* 0x0000000000027941 */ /* 0x000fea0003800200 */
.L_x_15597:
[----:B------:R-:W-:Y:S01]  /*15d0*/  ISETP.GE.U32.AND P0, PT, R12, R17, PT ;  /* 0x000000110c00720c */ /* 0x000fe20003f06070 */
[----:B------:R-:W-:Y:S01]  /*15e0*/  BSSY.RECONVERGENT B2, `(.L_x_15599) ;  /* 0x0000016000027945 */ /* 0x000fe20003800200 */
[----:B------:R-:W-:-:S11]  /*15f0*/  F2FP.F16.F32.PACK_AB R2, RZ, R2 ;  /* 0x00000002ff02723e */ /* 0x000fd600000000ff */
        /* <DEDUP_REMOVED lines=13> */
[----:B0-----:R-:W-:Y:S05]  /*16d0*/  CALL.REL.NOINC `($__internal_22_$__cuda_sm3x_div_rn_noftz_f32_slowpath) ;  /* 0x0000000000fc7944 */ /* 0x001fea0003c00000 */
[----:B------:R-:W-:-:S07]  /*16e0*/  MOV R5, R8 ;  /* 0x0000000800057202 */ /* 0x000fce0000000f00 */
.L_x_15602:
[----:B------:R-:W-:Y:S05]  /*16f0*/  BSYNC.RECONVERGENT B3 ;  /* 0x0000000000037941 */ /* 0x000fea0003800200 */
.L_x_15601:
[----:B------:R-:W-:-:S04]  /*1700*/  F2FP.F16.F32.PACK_AB R5, RZ, R5 ;  /* 0x00000005ff05723e */ /* 0x000fc800000000ff */
[----:B------:R-:W-:Y:S01]  /*1710*/  PRMT R2, R2, 0x5410, R5 ;  /* 0x0000541002027816 */ /* 0x000fe20000000005 */
[----:B------:R-:W-:Y:S06]  /*1720*/  BRA `(.L_x_15603) ;  /* 0x0000000000047947 */ /* 0x000fec0003800000 */
.L_x_15600:
[----:B------:R-:W-:-:S07]  /*1730*/  PRMT R2, R2, 0x5410, RZ ;  /* 0x0000541002027816 */ /* 0x000fce00000000ff */
.L_x_15603:
[----:B------:R-:W-:Y:S05]  /*1740*/  BSYNC.RECONVERGENT B2 ;  /* 0x0000000000027941 */ /* 0x000fea0003800200 */
.L_x_15599:
        /* <DEDUP_REMOVED lines=16> */
[----:B0-----:R-:W-:Y:S05]  /*1850*/  CALL.REL.NOINC `($__internal_22_$__cuda_sm3x_div_rn_noftz_f32_slowpath) ;  /* 0x00000000009c7944 */ /* 0x001fea0003c00000 */
[----:B------:R-:W-:-:S07]  /*1860*/  MOV R4, R8 ;  /* 0x0000000800047202 */ /* 0x000fce0000000f00 */
.L_x_15607:
[----:B------:R-:W-:Y:S05]  /*1870*/  BSYNC.RECONVERGENT B3 ;  /* 0x0000000000037941 */ /* 0x000fea0003800200 */
.L_x_15606:
[----:B------:R-:W-:Y:S01]  /*1880*/  F2FP.F16.F32.PACK_AB R3, RZ, R4 ;  /* 0x00000004ff03723e */ /* 0x000fe200000000ff */
[----:B------:R-:W-:Y:S06]  /*1890*/  BRA `(.L_x_15608) ;  /* 0x0000000000047947 */ /* 0x000fec0003800000 */
.L_x_15605:
[----:B------:R-:W-:-:S07]  /*18a0*/  PRMT R3, RZ, 0x7610, R3 ;  /* 0x00007610ff037816 */ /* 0x000fce0000000003 */
.L_x_15608:
[----:B------:R-:W-:Y:S05]  /*18b0*/  BSYNC.RECONVERGENT B2 ;  /* 0x0000000000027941 */ /* 0x000fea0003800200 */
.L_x_15604:
        /* <DEDUP_REMOVED lines=13> */
[----:B-1----:R-:W-:Y:S02]  /*1990*/  MOV R8, R0 ;  /* 0x0000000000087202 */ /* 0x002fe40000000f00 */
[----:B------:R-:W-:Y:S02]  /*19a0*/  MOV R9, R10 ;  /* 0x0000000a00097202 */ /* 0x000fe40000000f00 */
[----:B------:R-:W-:-:S07]  /*19b0*/  MOV R18, 0x19d0 ;  /* 0x000019d000127802 */ /* 0x000fce0000000f00 */
[----:B0-----:R-:W-:Y:S05]  /*19c0*/  CALL.REL.NOINC `($__internal_22_$__cuda_sm3x_div_rn_noftz_f32_slowpath) ;  /* 0x0000000000407944 */ /* 0x001fea0003c00000 */
[----:B------:R-:W-:-:S07]  /*19d0*/  IMAD.MOV.U32 R4, RZ, RZ, R8 ;  /* 0x000000ffff047224 */ /* 0x000fce00078e0008 */
.L_x_15612:
[----:B------:R-:W-:Y:S05]  /*19e0*/  BSYNC.RECONVERGENT B3 ;  /* 0x0000000000037941 */ /* 0x000fea0003800200 */
.L_x_15611:
[----:B------:R-:W-:-:S04]  /*19f0*/  F2FP.F16.F32.PACK_AB R4, RZ, R4 ;  /* 0x00000004ff04723e */ /* 0x000fc800000000ff */
[----:B------:R-:W-:Y:S01]  /*1a00*/  PRMT R3, R3, 0x5410, R4 ;  /* 0x0000541003037816 */ /* 0x000fe20000000004 */
[----:B------:R-:W-:Y:S06]  /*1a10*/  BRA `(.L_x_15613) ;  /* 0x0000000000047947 */ /* 0x000fec0003800000 */
.L_x_15610:
[----:B------:R-:W-:-:S07]  /*1a20*/  PRMT R3, R3, 0x5410, RZ ;  /* 0x0000541003037816 */ /* 0x000fce00000000ff */
.L_x_15613:
[----:B------:R-:W-:Y:S05]  /*1a30*/  BSYNC.RECONVERGENT B2 ;  /* 0x0000000000027941 */ /* 0x000fea0003800200 */
.L_x_15609:
[----:B01----:R-:W-:-:S05]  /*1a40*/  IMAD.WIDE R14, R11, 0x2, R14 ;  /* 0x000000020b0e7825 */ /* 0x003fca00078e020e */
[----:B------:R-:W-:Y:S01]  /*1a50*/  STG.E.64 desc[UR4][R14.64], R2 ;  /* 0x000000020e007986 */ /* 0x000fe2000c101b04 */
[----:B------:R-:W-:Y:S05]  /*1a60*/  EXIT ;  /* 0x000000000000794d */ /* 0x000fea0003800000 */
.L_x_15596:
[----:B------:R-:W2:Y:S02]  /*1a70*/  LDCU UR6, c[0x0][0x39c] ;  /* 0x00007380ff0677ac */ /* 0x000ea40008000800 */
[----:B--2---:R-:W-:-:S13]  /*1a80*/  ISETP.GE.AND P0, PT, R12, UR6, PT ;  /* 0x000000060c007c0c */ /* 0x004fda000bf06270 */
[----:B------:R-:W-:Y:S05]  /*1a90*/  @P0 EXIT ;  /* 0x000000000000094d */ /* 0x000fea0003800000 */
[----:B01----:R-:W-:-:S05]  /*1aa0*/  IMAD.WIDE R14, R11, 0x2, R14 ;  /* 0x000000020b0e7825 */ /* 0x003fca00078e020e */
[----:B------:R-:W-:Y:S01]  /*1ab0*/  STG.E.64 desc[UR4][R14.64], RZ ;  /* 0x000000ff0e007986 */ /* 0x000fe2000c101b04 */
[----:B------:R-:W-:Y:S05]  /*1ac0*/  EXIT ;  /* 0x000000000000794d */ /* 0x000fea0003800000 */
        .weak           $__internal_22_$__cuda_sm3x_div_rn_noftz_f32_slowpath
        .type           $__internal_22_$__cuda_sm3x_div_rn_noftz_f32_slowpath,@function
        .size           $__internal_22_$__cuda_sm3x_div_rn_noftz_f32_slowpath,(.L_x_15804 - $__internal_22_$__cuda_sm3x_div_rn_noftz_f32_slowpath)
$__internal_22_$__cuda_sm3x_div_rn_noftz_f32_slowpath:
        /* <DEDUP_REMOVED lines=33> */
[----:B------:R-:W-:Y:S02]  /*1ce0*/  @!P1 FFMA R25, R9, 1.84467440737095516160e+19, RZ ;  /* 0x5f80000009199823 */ /* 0x000fe400000000ff */
[----:B------:R-:W-:-:S07]  /*1cf0*/  @!P1 IADD3 R20, PT, PT, R20, 0x40, RZ ;  /* 0x0000004014149810 */ /* 0x000fce0007ffe0ff */
.L_x_15615:
        /* <DEDUP_REMOVED lines=51> */
.L_x_15622:
[----:B------:R-:W-:-:S04]  /*2030*/  LOP3.LUT R8, R8, 0x80000000, RZ, 0xc0, !PT ;  /* 0x8000000008087812 */ /* 0x000fc800078ec0ff */
[----:B------:R-:W-:Y:S01]  /*2040*/  LOP3.LUT R8, R8, 0x7f800000, RZ, 0xfc, !PT ;  /* 0x7f80000008087812 */ /* 0x000fe200078efcff */
[----:B------:R-:W-:Y:S06]  /*2050*/  BRA `(.L_x_15623) ;  /* 0x0000000000047947 */ /* 0x000fec0003800000 */
.L_x_15621:
[----:B------:R-:W-:-:S07]  /*2060*/  LEA R8, R27, R8, 0x17 ;  /* 0x000000081b087211 */ /* 0x000fce00078eb8ff */
.L_x_15623:
[----:B------:R-:W-:Y:S05]  /*2070*/  BSYNC.RECONVERGENT B1 ;  /* 0x0000000000017941 */ /* 0x000fea0003800200 */
.L_x_15620:
[----:B------:R-:W-:Y:S05]  /*2080*/  BRA `(.L_x_15624) ;  /* 0x0000000000207947 */ /* 0x000fea0003800000 */
.L_x_15619:
[----:B------:R-:W-:-:S04]  /*2090*/  LOP3.LUT R8, R25, 0x80000000, R8, 0x48, !PT ;  /* 0x8000000019087812 */ /* 0x000fc800078e4808 */
[----:B------:R-:W-:Y:S01]  /*20a0*/  LOP3.LUT R8, R8, 0x7f800000, RZ, 0xfc, !PT ;  /* 0x7f80000008087812 */ /* 0x000fe200078efcff */
[----:B------:R-:W-:Y:S06]  /*20b0*/  BRA `(.L_x_15624) ;  /* 0x0000000000147947 */ /* 0x000fec0003800000 */
.L_x_15618:
[----:B------:R-:W-:Y:S01]  /*20c0*/  LOP3.LUT R8, R25, 0x80000000, R8, 0x48, !PT ;  /* 0x8000000019087812 */ /* 0x000fe200078e4808 */
[----:B------:R-:W-:Y:S06]  /*20d0*/  BRA `(.L_x_15624) ;  /* 0x00000000000c7947 */ /* 0x000fec0003800000 */
.L_x_15617:
[----:B------:R-:W0:Y:S01]  /*20e0*/  MUFU.RSQ R8, -QNAN ;  /* 0xffc0000000087908 */ /* 0x000e220000001400 */
[----:B------:R-:W-:Y:S05]  /*20f0*/  BRA `(.L_x_15624) ;  /* 0x0000000000047947 */ /* 0x000fea0003800000 */
.L_x_15616:
[----:B------:R-:W-:-:S07]  /*2100*/  FADD.FTZ R8, R8, R9 ;  /* 0x0000000908087221 */ /* 0x000fce0000010000 */
.L_x_15624:
[----:B------:R-:W-:Y:S05]  /*2110*/  BSYNC.RECONVERGENT B0 ;  /* 0x0000000000007941 */ /* 0x000fea0003800200 */
.L_x_15614:
[----:B------:R-:W-:-:S04]  /*2120*/  HFMA2 R19, -RZ, RZ, 0, 0 ;  /* 0x00000000ff137431 */ /* 0x000fc800000001ff */
[----:B0-----:R-:W-:Y:S05]  /*2130*/  RET.REL.NODEC R18 `(_ZN18transformer_engine47scaled_upper_triang_masked_softmax_warp_forwardI6__halfS1_fLi7EEEvPT0_PKT_T1_iii) ;  /* 0xffffffdc12b07950 */ /* 0x001fea0003c3ffff */
.L_x_15625:
        /* <DEDUP_REMOVED lines=12> */
.L_x_15804:


//--------------------- .text._ZN18transformer_engine47scaled_upper_triang_masked_softmax_warp_forwardI6__halfS1_fLi6EEEvPT0_PKT_T1_iii --------------------------
	.section	.text._ZN18transformer_engine47scaled_upper_triang_masked_softmax_warp_forwardI6__halfS1_fLi6EEEvPT0_PKT_T1_iii,"ax",@progbits
	.align	128
        .global         _ZN18transformer_engine47scaled_upper_triang_masked_softmax_warp_forwardI6__halfS1_fLi6EEEvPT0_PKT_T1_iii
        .type           _ZN18transformer_engine47scaled_upper_triang_masked_softmax_warp_forwardI6__halfS1_fLi6EEEvPT0_PKT_T1_iii,@function
        .size           _ZN18transformer_engine47scaled_upper_triang_masked_softmax_warp_forwardI6__halfS1_fLi6EEEvPT0_PKT_T1_iii,(.L_x_15805 - _ZN18transformer_engine47scaled_upper_triang_masked_softmax_warp_forwardI6__halfS1_fLi6EEEvPT0_PKT_T1_iii)
        .other          _ZN18transformer_engine47scaled_upper_triang_masked_softmax_warp_forwardI6__halfS1_fLi6EEEvPT0_PKT_T1_iii,@"STO_CUDA_ENTRY STV_DEFAULT"
_ZN18transformer_engine47scaled_upper_triang_masked_softmax_warp_forwardI6__halfS1_fLi6EEEvPT0_PKT_T1_iii:
.text._ZN18transformer_engine47scaled_upper_triang_masked_softmax_warp_forwardI6__halfS1_fLi6EEEvPT0_PKT_T1_iii:
        /* <DEDUP_REMOVED lines=10> */
[----:B------:R-:W4:Y:S01]  /*00a0*/  LDCU.64 UR10, c[0x0][0x388] ;  /* 0x00007100ff0a77ac */ /* 0x000f220008000a00 */
[----:B------:R-:W5:Y:S01]  /*00b0*/  LDCU UR7, c[0x0][0x394] ;  /* 0x00007280ff0777ac */ /* 0x000f620008000800 */
        /* <DEDUP_REMOVED lines=8> */
[C---:B-----5:R-:W-:Y:S01]  /*0140*/  IADD3 R10, PT, PT, -R3.reuse, UR7, RZ ;  /* 0x00000007030a7c10 */ /* 0x060fe2000fffe1ff */
[----:B------:R-:W-:-:S03]  /*0150*/  IMAD.WIDE.U32 R4, R3, UR8, R6 ;  /* 0x0000000803047c25 */ /* 0x000fc6000f8e0006 */
[----:B------:R-:W-:Y:S01]  /*0160*/  ISETP.LT.OR P3, PT, R10, 0x2, !P0 ;  /* 0x000000020a00780c */ /* 0x000fe20004761670 */
[----:B------:R-:W-:Y:S01]  /*0170*/  IMAD R15, R3, UR4, RZ ;  /* 0x00000004030f7c24 */ /* 0x000fe2000f8e02ff */
[----:B------:R-:W0:Y:S01]  /*0180*/  LDCU.64 UR4, c[0x0][0x358] ;  /* 0x00006b00ff0477ac */ /* 0x000e220008000a00 */
[----:B----4-:R-:W-:Y:S02]  /*0190*/  LEA R18, P2, R4, UR10, 0x1 ;  /* 0x0000000a04127c11 */ /* 0x010fe4000f8408ff */
        /* <DEDUP_REMOVED lines=19> */
[----:B--2---:R-:W-:Y:S02]  /*02d0*/  @!P3 HADD2.F32 R16, -RZ, R16.H0_H0 ;  /* 0x20000010ff10b230 */ /* 0x004fe40000004100 */
[----:B---3--:R-:W-:Y:S02]  /*02e0*/  @!P0 HADD2.F32 R8, -RZ, R8.H0_H0 ;  /* 0x20000008ff088230 */ /* 0x008fe40000004100 */
[----:B-----5:R-:W-:Y:S02]  /*02f0*/  @!P2 HADD2.F32 R14, -RZ, R14.H0_H0 ;  /* 0x2000000eff0ea230 */ /* 0x020fe40000004100 */
[----:B-1----:R-:W-:Y:S01]  /*0300*/  @!P3 FMUL R11, R16, R25 ;  /* 0x00000019100bb220 */ /* 0x002fe20000400000 */
[----:B------:R-:W-:-:S02]  /*0310*/  @!P1 HADD2.F32 R3, -RZ, R3.H0_H0 ;  /* 0x20000003ff039230 */ /* 0x000fc40000004100 */
[----:B0-----:R-:W-:Y:S01]  /*0320*/  @!P2 FMUL R2, R14, R23 ;  /* 0x000000170e02a220 */ /* 0x001fe20000400000 */
[----:B------:R-:W-:Y:S02]  /*0330*/  @!P0 FMUL R13, R8, R21 ;  /* 0x00000015080d8220 */ /* 0x000fe40000400000 */
[----:B------:R-:W-:Y:S02]  /*0340*/  @!P1 FMUL R0, R3, R20 ;  /* 0x0000001403009220 */ /* 0x000fe40000400000 */
[----:B------:R-:W-:-:S03]  /*0350*/  FSETP.GT.AND P1, PT, R2, R11, PT ;  /* 0x0000000b0200720b */ /* 0x000fc60003f24000 */
        /* <DEDUP_REMOVED lines=66> */
.L_x_15626:
        /* <DEDUP_REMOVED lines=11> */
.L_x_15627:
        /* <DEDUP_REMOVED lines=36> */
[----:B------:R-:W-:Y:S05]  /*0a70*/  CALL.REL.NOINC `($__internal_23_$__cuda_sm3x_div_rn_noftz_f32_slowpath) ;  /* 0x0000000400907944 */ /* 0x000fea0003c00000 */
[----:B------:R-:W-:-:S07]  /*0a80*/  IMAD.MOV.U32 R8, RZ, RZ, R2 ;  /* 0x000000ffff087224 */ /* 0x000fce00078e0002 */
.L_x_15632:
[----:B------:R-:W-:Y:S05]  /*0a90*/  BSYNC.RECONVERGENT B2 ;  /* 0x0000000000027941 */ /* 0x000fea0003800200 */
.L_x_15631:
[----:B------:R-:W-:Y:S01]  /*0aa0*/  F2FP.F16.F32.PACK_AB R2, RZ, R8 ;  /* 0x00000008ff02723e */ /* 0x000fe200000000ff */
[----:B------:R-:W-:Y:S06]  /*0ab0*/  BRA `(.L_x_15633) ;  /* 0x0000000000107947 */ /* 0x000fec0003800000 */
.L_x_15630:
[----:B------:R-:W-:-:S13]  /*0ac0*/  ISETP.GE.AND P0, PT, R6, R9, PT ;  /* 0x000000090600720c */ /* 0x000fda0003f06270 */
[----:B------:R-:W-:Y:S05]  /*0ad0*/  @P0 BREAK.RELIABLE B1 ;  /* 0x0000000000010942 */ /* 0x000fea0003800100 */
[----:B------:R-:W-:Y:S05]  /*0ae0*/  @P0 BRA `(.L_x_15634) ;  /* 0x00000000007c0947 */ /* 0x000fea0003800000 */
[----:B------:R-:W-:-:S07]  /*0af0*/  PRMT R2, RZ, 0x7610, R2 ;  /* 0x00007610ff027816 */ /* 0x000fce0000000002 */
.L_x_15633:
[----:B------:R-:W-:Y:S05]  /*0b00*/  BSYNC.RELIABLE B1 ;  /* 0x0000000000017941 */ /* 0x000fea0003800100 */
.L_x_15629:
        /* <DEDUP_REMOVED lines=16> */
[----:B------:R-:W-:Y:S02]  /*0c10*/  MOV R2, R13 ;  /* 0x0000000d00027202 */ /* 0x000fe40000000f00 */
[----:B------:R-:W-:-:S07]  /*0c20*/  MOV R18, 0xc40 ;  /* 0x00000c4000127802 */ /* 0x000fce0000000f00 */
[----:B------:R-:W-:Y:S05]  /*0c30*/  CALL.REL.NOINC `($__internal_23_$__cuda_sm3x_div_rn_noftz_f32_slowpath) ;  /* 0x0000000400207944 */ /* 0x000fea0003c00000 */
.L_x_15638:
[----:B------:R-:W-:Y:S05]  /*0c40*/  BSYNC.RECONVERGENT B3 ;  /* 0x0000000000037941 */ /* 0x000fea0003800200 */
.L_x_15637:
[----:B------:R-:W-:Y:S01]  /*0c50*/  F2FP.F16.F32.PACK_AB R2, RZ, R2 ;  /* 0x00000002ff02723e */ /* 0x000fe200000000ff */
[----:B------:R-:W-:Y:S06]  /*0c60*/  BRA `(.L_x_15639) ;  /* 0x0000000000147947 */ /* 0x000fec0003800000 */
.L_x_15636:
[----:B------:R-:W2:Y:S02]  /*0c70*/  LDCU UR7, c[0x0][0x39c] ;  /* 0x00007380ff0777ac */ /* 0x000ea40008000800 */
[----:B--2---:R-:W-:-:S13]  /*0c80*/  ISETP.GE.AND P0, PT, R17, UR7, PT ;  /* 0x0000000711007c0c */ /* 0x004fda000bf06270 */
[----:B------:R-:W-:Y:S05]  /*0c90*/  @P0 BREAK.RELIABLE B2 ;  /* 0x0000000000020942 */ /* 0x000fea0003800100 */
[----:B------:R-:W-:Y:S05]  /*0ca0*/  @P0 BRA `(.L_x_15634) ;  /* 0x00000000000c0947 */ /* 0x000fea0003800000 */
[----:B-1----:R-:W-:-:S07]  /*0cb0*/  PRMT R2, RZ, 0x7610, R2 ;  /* 0x00007610ff027816 */ /* 0x002fce0000000002 */
.L_x_15639:
[----:B------:R-:W-:Y:S05]  /*0cc0*/  BSYNC.RELIABLE B2 ;  /* 0x0000000000027941 */ /* 0x000fea0003800100 */
.L_x_15635:
[----:B------:R2:W-:Y:S02]  /*0cd0*/  STG.E.U16 desc[UR4][R8.64+0x40], R2 ;  /* 0x0000400208007986 */ /* 0x0005e4000c101504 */
.L_x_15634:
[----:B------:R-:W-:Y:S05]  /*0ce0*/  BSYNC.RECONVERGENT B0 ;  /* 0x0000000000007941 */ /* 0x000fea0003800200 */
.L_x_15628:
        /* <DEDUP_REMOVED lines=20> */
[----:B0-----:R-:W-:Y:S05]  /*0e30*/  CALL.REL.NOINC `($__internal_23_$__cuda_sm3x_div_rn_noftz_f32_slowpath) ;  /* 0x0000000000a07944 */ /* 0x001fea0003c00000 */
.L_x_15643:
[----:B------:R-:W-:Y:S05]  /*0e40*/  BSYNC.RECONVERGENT B2 ;  /* 0x0000000000027941 */ /* 0x000fea0003800200 */
.L_x_15642:
[----:B------:R-:W-:Y:S01]  /*0e50*/  F2FP.F16.F32.PACK_AB R2, RZ, R2 ;  /* 0x00000002ff02723e */ /* 0x000fe200000000ff */
[----:B------:R-:W-:Y:S06]  /*0e60*/  BRA `(.L_x_15644) ;  /* 0x00000000000c7947 */ /* 0x000fec0003800000 */
.L_x_15641:
[----:B------:R-:W-:-:S13]  /*0e70*/  ISETP.GE.AND P0, PT, R6, R9, PT ;  /* 0x000000090600720c */ /* 0x000fda0003f06270 */
[----:B------:R-:W-:Y:S05]  /*0e80*/  @P0 EXIT ;  /* 0x000000000000094d */ /* 0x000fea0003800000 */
[----:B------:R-:W-:-:S07]  /*0e90*/  PRMT R2, RZ, 0x7610, R2 ;  /* 0x00007610ff027816 */ /* 0x000fce0000000002 */
.L_x_15644:
[----:B------:R-:W-:Y:S05]  /*0ea0*/  BSYNC.RECONVERGENT B0 ;  /* 0x0000000000007941 */ /* 0x000fea0003800200 */
.L_x_15640:
        /* <DEDUP_REMOVED lines=18> */
[----:B------:R-:W-:Y:S01]  /*0fd0*/  MOV R2, R11 ;  /* 0x0000000b00027202 */ /* 0x000fe20000000f00 */
[----:B------:R-:W-:Y:S01]  /*0fe0*/  IMAD.MOV.U32 R3, RZ, RZ, R12 ;  /* 0x000000ffff037224 */ /* 0x000fe200078e000c */
[----:B------:R-:W-:-:S07]  /*0ff0*/  MOV R18, 0x1010 ;  /* 0x0000101000127802 */ /* 0x000fce0000000f00 */
[----:B0-----:R-:W-:Y:S05]  /*1000*/  CALL.REL.NOINC `($__internal_23_$__cuda_sm3x_div_rn_noftz_f32_slowpath) ;  /* 0x00000000002c7944 */ /* 0x001fea0003c00000 */
[----:B------:R-:W-:-:S07]  /*1010*/  IMAD.MOV.U32 R0, RZ, RZ, R2 ;  /* 0x000000ffff007224 */ /* 0x000fce00078e0002 */
.L_x_15648:
[----:B------:R-:W-:Y:S05]  /*1020*/  BSYNC.RECONVERGENT B2 ;  /* 0x0000000000027941 */ /* 0x000fea0003800200 */
.L_x_15647:
[----:B------:R-:W-:Y:S01]  /*1030*/  F2FP.F16.F32.PACK_AB R0, RZ, R0 ;  /* 0x00000000ff00723e */ /* 0x000fe200000000ff */
[----:B------:R-:W-:Y:S06]  /*1040*/  BRA `(.L_x_15649) ;  /* 0x0000000000107947 */ /* 0x000fec0003800000 */
.L_x_15646:
[----:B------:R-:W2:Y:S02]  /*1050*/  LDCU UR6, c[0x0][0x39c] ;  /* 0x00007380ff0677ac */ /* 0x000ea40008000800 */
[----:B--2---:R-:W-:-:S13]  /*1060*/  ISETP.GE.AND P0, PT, R17, UR6, PT ;  /* 0x0000000611007c0c */ /* 0x004fda000bf06270 */
[----:B------:R-:W-:Y:S05]  /*1070*/  @P0 EXIT ;  /* 0x000000000000094d */ /* 0x000fea0003800000 */
[----:B------:R-:W-:-:S07]  /*1080*/  PRMT R0, RZ, 0x7610, R0 ;  /* 0x00007610ff007816 */ /* 0x000fce0000000000 */
.L_x_15649:
[----:B------:R-:W-:Y:S05]  /*1090*/  BSYNC.RECONVERGENT B0 ;  /* 0x0000000000007941 */ /* 0x000fea0003800200 */
.L_x_15645:
[----:B------:R-:W-:Y:S01]  /*10a0*/  STG.E.U16 desc[UR4][R4.64+0x40], R0 ;  /* 0x0000400004007986 */ /* 0x000fe2000c101504 */
[----:B------:R-:W-:Y:S05]  /*10b0*/  EXIT ;  /* 0x000000000000794d */ /* 0x000fea0003800000 */
        .weak           $__internal_23_$__cuda_sm3x_div_rn_noftz_f32_slowpath
        .type           $__internal_23_$__cuda_sm3x_div_rn_noftz_f32_slowpath,@function
        .size           $__internal_23_$__cuda_sm3x_div_rn_noftz_f32_slowpath,(.L_x_15805 - $__internal_23_$__cuda_sm3x_div_rn_noftz_f32_slowpath)
$__internal_23_$__cuda_sm3x_div_rn_noftz_f32_slowpath:
[--C-:B------:R-:W-:Y:S01]  /*10c0*/  SHF.R.U32.HI R16, RZ, 0x17, R3.reuse ;  /* 0x00000017ff107819 */ /* 0x100fe20000011603 */
[----:B------:R-:W-:Y:S01]  /*10d0*/  BSSY.RECONVERGENT B4, `(.L_x_15650) ;  /* 0x0000063000047945 */ /* 0x000fe20003800200 */
[----:B------:R-:W-:Y:S01]  /*10e0*/  SHF.R.U32.HI R19, RZ, 0x17, R2 ;  /* 0x00000017ff137819 */ /* 0x000fe20000011602 */
[----:B------:R-:W-:Y:S01]  /*10f0*/  IMAD.MOV.U32 R21, RZ, RZ, R3 ;  /* 0x000000ffff157224 */ /* 0x000fe200078e0003 */
[----:B------:R-:W-:Y:S02]  /*1100*/  LOP3.LUT R16, R16, 0xff, RZ, 0xc0, !PT ;  /* 0x000000ff10107812 */ /* 0x000fe400078ec0ff */
[----:B------:R-:W-:Y:S02]  /*1110*/  LOP3.LUT R19, R19, 0xff, RZ, 0xc0, !PT ;  /* 0x000000ff13137812 */ /* 0x000fe400078ec0ff */
[----:B------:R-:W-:-:S03]  /*1120*/  IADD3 R22, PT, PT, R16, -0x1, RZ ;  /* 0xffffffff10167810 */ /* 0x000fc60007ffe0ff */
        /* <DEDUP_REMOVED lines=28> */
.L_x_15651:
        /* <DEDUP_REMOVED lines=51> */
.L_x_15658:
[----:B------:R-:W-:-:S04]  /*1620*/  LOP3.LUT R2, R2, 0x80000000, RZ, 0xc0, !PT ;  /* 0x8000000002027812 */ /* 0x000fc800078ec0ff */
[----:B------:R-:W-:Y:S01]  /*1630*/  LOP3.LUT R2, R2, 0x7f800000, RZ, 0xfc, !PT ;  /* 0x7f80000002027812 */ /* 0x000fe200078efcff */
[----:B------:R-:W-:Y:S06]  /*1640*/  BRA `(.L_x_15659) ;  /* 0x0000000000047947 */ /* 0x000fec0003800000 */
.L_x_15657:
[----:B------:R-:W-:-:S07]  /*1650*/  LEA R2, R19, R2, 0x17 ;  /* 0x0000000213027211 */ /* 0x000fce00078eb8ff */
.L_x_15659:
[----:B------:R-:W-:Y:S05]  /*1660*/  BSYNC.RECONVERGENT B5 ;  /* 0x0000000000057941 */ /* 0x000fea0003800200 */
.L_x_15656:
[----:B------:R-:W-:Y:S05]  /*1670*/  BRA `(.L_x_15660) ;  /* 0x0000000000207947 */ /* 0x000fea0003800000 */
.L_x_15655:
[----:B------:R-:W-:-:S04]  /*1680*/  LOP3.LUT R2, R21, 0x80000000, R2, 0x48, !PT ;  /* 0x8000000015027812 */ /* 0x000fc800078e4802 */
[----:B------:R-:W-:Y:S01]  /*1690*/  LOP3.LUT R2, R2, 0x7f800000, RZ, 0xfc, !PT ;  /* 0x7f80000002027812 */ /* 0x000fe200078efcff */
[----:B------:R-:W-:Y:S06]  /*16a0*/  BRA `(.L_x_15660) ;  /* 0x0000000000147947 */ /* 0x000fec0003800000 */
.L_x_15654:
[----:B------:R-:W-:Y:S01]  /*16b0*/  LOP3.LUT R2, R21, 0x80000000, R2, 0x48, !PT ;  /* 0x8000000015027812 */ /* 0x000fe200078e4802 */
[----:B------:R-:W-:Y:S06]  /*16c0*/  BRA `(.L_x_15660) ;  /* 0x00000000000c7947 */ /* 0x000fec0003800000 */
.L_x_15653:
[----:B------:R-:W0:Y:S01]  /*16d0*/  MUFU.RSQ R2, -QNAN ;  /* 0xffc0000000027908 */ /* 0x000e220000001400 */
[----:B------:R-:W-:Y:S05]  /*16e0*/  BRA `(.L_x_15660) ;  /* 0x0000000000047947 */ /* 0x000fea0003800000 */
.L_x_15652:
[----:B------:R-:W-:-:S07]  /*16f0*/  FADD.FTZ R2, R2, R3 ;  /* 0x0000000302027221 */ /* 0x000fce0000010000 */
.L_x_15660:
[----:B------:R-:W-:Y:S05]  /*1700*/  BSYNC.RECONVERGENT B4 ;  /* 0x0000000000047941 */ /* 0x000fea0003800200 */
.L_x_15650:
[----:B------:R-:W-:-:S04]  /*1710*/  IMAD.MOV.U32 R19, RZ, RZ, 0x0 ;  /* 0x00000000ff137424 */ /* 0x000fc800078e00ff */
[----:B0-----:R-:W-:Y:S05]  /*1720*/  RET.REL.NODEC R18 `(_ZN18transformer_engine47scaled_upper_triang_masked_softmax_warp_forwardI6__halfS1_fLi6EEEvPT0_PKT_T1_iii) ;  /* 0xffffffe812347950 */ /* 0x001fea0003c3ffff */
.L_x_15661:
        /* <DEDUP_REMOVED lines=13> */
.L_x_15805:


//--------------------- .text._ZN18transformer_engine47scaled_upper_triang_masked_softmax_warp_forwardI6__halfS1_fLi5EEEvPT0_PKT_T1_iii --------------------------
	.section	.text._ZN18transformer_engine47scaled_upper_triang_masked_softmax_warp_forwardI6__halfS1_fLi5EEEvPT0_PKT_T1_iii,"ax",@progbits
	.align	128
        .global         _ZN18transformer_engine47scaled_upper_triang_masked_softmax_warp_forwardI6__halfS1_fLi5EEEvPT0_PKT_T1_iii
        .type           _ZN18transformer_engine47scaled_upper_triang_masked_softmax_warp_forwardI6__halfS1_fLi5EEEvPT0_PKT_T1_iii,@function
        .size           _ZN18transformer_engine47scaled_upper_triang_masked_softmax_warp_forwardI6__halfS1_fLi5EEEvPT0_PKT_T1_iii,(.L_x_15806 - _ZN18transformer_engine47scaled_upper_triang_masked_softmax_warp_forwardI6__halfS1_fLi5EEEvPT0_PKT_T1_iii)
        .other          _ZN18transformer_engine47scaled_upper_triang_masked_softmax_warp_forwardI6__halfS1_fLi5EEEvPT0_PKT_T1_iii,@"STO_CUDA_ENTRY STV_DEFAULT"
_ZN18transformer_engine47scaled_upper_triang_masked_softmax_warp_forwardI6__halfS1_fLi5EEEvPT0_PKT_T1_iii:
.text._ZN18transformer_engine47scaled_upper_triang_masked_softmax_warp_forwardI6__halfS1_fLi5EEEvPT0_PKT_T1_iii:
        /* <DEDUP_REMOVED lines=38> */
[----:B--2---:R-:W-:-:S05]  /*0260*/  @!P1 HADD2.F32 R6, -RZ, R12.H0_H0 ;  /* 0x2000000cff069230 */ /* 0x004fca0000004100 */
[----:B---3--:R-:W-:Y:S01]  /*0270*/  @!P1 FMUL R0, R6, R17 ;  /* 0x0000001106009220 */ /* 0x008fe20000400000 */
[----:B----4-:R-:W-:-:S04]  /*0280*/  @!P0 HADD2.F32 R10, -RZ, R14.H0_H0 ;  /* 0x2000000eff0a8230 */ /* 0x010fc80000004100 */
        /* <DEDUP_REMOVED lines=92> */
[----:B0-----:R-:W-:Y:S05]  /*0850*/  CALL.REL.NOINC `($__internal_24_$__cuda_sm3x_div_rn_noftz_f32_slowpath) ;  /* 0x0000000000947944 */ /* 0x001fea0003c00000 */
[----:B------:R-:W-:-:S07]  /*0860*/  IMAD.MOV.U32 R3, RZ, RZ, R10 ;  /* 0x000000ffff037224 */ /* 0x000fce00078e000a */
.L_x_15665:
[----:B------:R-:W-:Y:S05]  /*0870*/  BSYNC.RECONVERGENT B1 ;  /* 0x0000000000017941 */ /* 0x000fea0003800200 */
.L_x_15664:
[----:B------:R-:W-:-:S05]  /*0880*/  F2FP.F16.F32.PACK_AB R3, RZ, R3 ;  /* 0x00000003ff03723e */ /* 0x000fca00000000ff */
[----:B------:R1:W-:Y:S01]  /*0890*/  STG.E.U16 desc[UR4][R6.64], R3 ;  /* 0x0000000306007986 */ /* 0x0003e2000c101504 */
[----:B------:R-:W-:Y:S05]  /*08a0*/  BRA `(.L_x_15666) ;  /* 0x0000000000087947 */ /* 0x000fea0003800000 */
.L_x_15663:
[----:B------:R-:W-:-:S13]  /*08b0*/  ISETP.GE.AND P0, PT, R4, R3, PT ;  /* 0x000000030400720c */ /* 0x000fda0003f06270 */
[----:B------:R2:W-:Y:S02]  /*08c0*/  @!P0 STG.E.U16 desc[UR4][R6.64], RZ ;  /* 0x000000ff06008986 */ /* 0x0005e4000c101504 */
.L_x_15666:
[----:B------:R-:W-:Y:S05]  /*08d0*/  BSYNC.RECONVERGENT B0 ;  /* 0x0000000000007941 */ /* 0x000fea0003800200 */
.L_x_15662:
        /* <DEDUP_REMOVED lines=16> */
[----:B0-2---:R-:W-:Y:S05]  /*09e0*/  CALL.REL.NOINC `($__internal_24_$__cuda_sm3x_div_rn_noftz_f32_slowpath) ;  /* 0x0000000000307944 */ /* 0x005fea0003c00000 */
[----:B------:R-:W-:-:S07]  /*09f0*/  IMAD.MOV.U32 R2, RZ, RZ, R10 ;  /* 0x000000ffff027224 */ /* 0x000fce00078e000a */
.L_x_15669:
[----:B------:R-:W-:Y:S05]  /*0a00*/  BSYNC.RECONVERGENT B0 ;  /* 0x0000000000007941 */ /* 0x000fea0003800200 */
.L_x_15668:
[----:B------:R-:W-:Y:S01]  /*0a10*/  F2FP.F16.F32.PACK_AB R2, RZ, R2 ;  /* 0x00000002ff02723e */ /* 0x000fe200000000ff */
[----:B--2---:R-:W-:-:S05]  /*0a20*/  IMAD.WIDE R6, R11, 0x2, R6 ;  /* 0x000000020b067825 */ /* 0x004fca00078e0206 */
[----:B------:R-:W-:Y:S01]  /*0a30*/  STG.E.U16 desc[UR4][R6.64], R2 ;  /* 0x0000000206007986 */ /* 0x000fe2000c101504 */
[----:B------:R-:W-:Y:S05]  /*0a40*/  EXIT ;  /* 0x000000000000794d */ /* 0x000fea0003800000 */
.L_x_15667:
[----:B------:R-:W3:Y:S02]  /*0a50*/  LDCU UR6, c[0x0][0x39c] ;  /* 0x00007380ff0677ac */ /* 0x000ee40008000800 */
[----:B---3--:R-:W-:-:S13]  /*0a60*/  ISETP.GE.AND P0, PT, R4, UR6, PT ;  /* 0x0000000604007c0c */ /* 0x008fda000bf06270 */
[----:B------:R-:W-:Y:S05]  /*0a70*/  @P0 EXIT ;  /* 0x000000000000094d */ /* 0x000fea0003800000 */
[----:B-12---:R-:W-:-:S05]  /*0a80*/  IMAD.WIDE R6, R11, 0x2, R6 ;  /* 0x000000020b067825 */ /* 0x006fca00078e0206 */
[----:B------:R-:W-:Y:S01]  /*0a90*/  STG.E.U16 desc[UR4][R6.64], RZ ;  /* 0x000000ff06007986 */ /* 0x000fe2000c101504 */
[----:B------:R-:W-:Y:S05]  /*0aa0*/  EXIT ;  /* 0x000000000000794d */ /* 0x000fea0003800000 */
        .weak           $__internal_24_$__cuda_sm3x_div_rn_noftz_f32_slowpath
        .type           $__internal_24_$__cuda_sm3x_div_rn_noftz_f32_slowpath,@function
        .size           $__internal_24_$__cuda_sm3x_div_rn_noftz_f32_slowpath,(.L_x_15806 - $__internal_24_$__cuda_sm3x_div_rn_noftz_f32_slowpath)
$__internal_24_$__cuda_sm3x_div_rn_noftz_f32_slowpath:
        /* <DEDUP_REMOVED lines=34> */
.L_x_15671:
        /* <DEDUP_REMOVED lines=47> */
[----:B------:R-:W-:-:S05]  /*0fc0*/  LOP3.LUT R10, R10, R3, RZ, 0xc0, !PT ;  /* 0x000000030a0a7212 */ /* 0x000fca00078ec0ff */
[----:B------:R-:W-:-:S05]  /*0fd0*/  IMAD.IADD R13, R13, 0x1, R10 ;  /* 0x000000010d0d7824 */ /* 0x000fca00078e020a */
[----:B------:R-:W-:Y:S01]  /*0fe0*/  LOP3.LUT R2, R13, R2, RZ, 0xfc, !PT ;  /* 0x000000020d027212 */ /* 0x000fe200078efcff */
[----:B------:R-:W-:Y:S06]  /*0ff0*/  BRA `(.L_x_15679) ;  /* 0x0000000000107947 */ /* 0x000fec0003800000 */
.L_x_15678:
[----:B------:R-:W-:-:S04]  /*1000*/  LOP3.LUT R2, R2, 0x80000000, RZ, 0xc0, !PT ;  /* 0x8000000002027812 */ /* 0x000fc800078ec0ff */
[----:B------:R-:W-:Y:S01]  /*1010*/  LOP3.LUT R2, R2, 0x7f800000, RZ, 0xfc, !PT ;  /* 0x7f80000002027812 */ /* 0x000fe200078efcff */
[----:B------:R-:W-:Y:S06]  /*1020*/  BRA `(.L_x_15679) ;  /* 0x0000000000047947 */ /* 0x000fec0003800000 */
.L_x_15677:
[----:B------:R-:W-:-:S07]  /*1030*/  IMAD R2, R13, 0x800000, R2 ;  /* 0x008000000d027824 */ /* 0x000fce00078e0202 */
.L_x_15679:
[----:B------:R-:W-:Y:S05]  /*1040*/  BSYNC.RECONVERGENT B3 ;  /* 0x0000000000037941 */ /* 0x000fea0003800200 */
.L_x_15676:
[----:B------:R-:W-:Y:S05]  /*1050*/  BRA `(.L_x_15680) ;  /* 0x0000000000207947 */ /* 0x000fea0003800000 */
.L_x_15675:
[----:B------:R-:W-:-:S04]  /*1060*/  LOP3.LUT R2, R3, 0x80000000, R2, 0x48, !PT ;  /* 0x8000000003027812 */ /* 0x000fc800078e4802 */
[----:B------:R-:W-:Y:S01]  /*1070*/  LOP3.LUT R2, R2, 0x7f800000, RZ, 0xfc, !PT ;  /* 0x7f80000002027812 */ /* 0x000fe200078efcff */
[----:B------:R-:W-:Y:S06]  /*1080*/  BRA `(.L_x_15680) ;  /* 0x0000000000147947 */ /* 0x000fec0003800000 */
.L_x_15674:
[----:B------:R-:W-:Y:S01]  /*1090*/  LOP3.LUT R2, R3, 0x80000000, R2, 0x48, !PT ;  /* 0x8000000003027812 */ /* 0x000fe200078e4802 */
[----:B------:R-:W-:Y:S06]  /*10a0*/  BRA `(.L_x_15680) ;  /* 0x00000000000c7947 */ /* 0x000fec0003800000 */
.L_x_15673:
[----:B------:R-:W0:Y:S01]  /*10b0*/  MUFU.RSQ R2, -QNAN ;  /* 0xffc0000000027908 */ /* 0x000e220000001400 */
[----:B------:R-:W-:Y:S05]  /*10c0*/  BRA `(.L_x_15680) ;  /* 0x0000000000047947 */ /* 0x000fea0003800000 */
.L_x_15672:
[----:B------:R-:W-:-:S07]  /*10d0*/  FADD.FTZ R2, R2, R3 ;  /* 0x0000000302027221 */ /* 0x000fce0000010000 */
.L_x_15680:
[----:B------:R-:W-:Y:S05]  /*10e0*/  BSYNC.RECONVERGENT B2 ;  /* 0x0000000000027941 */ /* 0x000fea0003800200 */
.L_x_15670:
[----:B0-----:R-:W-:Y:S02]  /*10f0*/  IMAD.MOV.U32 R10, RZ, RZ, R2 ;  /* 0x000000ffff0a7224 */ /* 0x001fe400078e0002 */
[----:B------:R-:W-:Y:S02]  /*1100*/  IMAD.MOV.U32 R2, RZ, RZ, R8 ;  /* 0x000000ffff027224 */ /* 0x000fe400078e0008 */
[----:B------:R-:W-:-:S04]  /*1110*/  IMAD.MOV.U32 R3, RZ, RZ, 0x0 ;  /* 0x00000000ff037424 */ /* 0x000fc800078e00ff */
[----:B------:R-:W-:Y:S05]  /*1120*/  RET.REL.NODEC R2 `(_ZN18transformer_engine47scaled_upper_triang_masked_softmax_warp_forwardI6__halfS1_fLi5EEEvPT0_PKT_T1_iii) ;  /* 0xffffffec02b47950 */ /* 0x000fea0003c3ffff */
.L_x_15681:
        /* <DEDUP_REMOVED lines=13> */
.L_x_15806:


//--------------------- .text._ZN18transformer_engine47scaled_upper_triang_masked_softmax_warp_forwardI6__halfS1_fLi4EEEvPT0_PKT_T1_iii --------------------------
	.section	.text._ZN18transformer_engine47scaled_upper_triang_masked_softmax_warp_forwardI6__halfS1_fLi4EEEvPT0_PKT_T1_iii,"ax",@progbits
	.align	128
        .global         _ZN18transformer_engine47scaled_upper_triang_masked_softmax_warp_forwardI6__halfS1_fLi4EEEvPT0_PKT_T1_iii
        .type           _ZN18transformer_engine47scaled_upper_triang_masked_softmax_warp_forwardI6__halfS1_fLi4EEEvPT0_PKT_T1_iii,@function
        .size           _ZN18transformer_engine47scaled_upper_triang_masked_softmax_warp_forwardI6__halfS1_fLi4EEEvPT0_PKT_T1_iii,(.L_x_15807 - _ZN18transformer_engine47scaled_upper_triang_masked_softmax_warp_forwardI6__halfS1_fLi4EEEvPT0_PKT_T1_iii)
        .other          _ZN18transformer_engine47scaled_upper_triang_masked_softmax_warp_forwardI6__halfS1_fLi4EEEvPT0_PKT_T1_iii,@"STO_CUDA_ENTRY STV_DEFAULT"
_ZN18transformer_engine47scaled_upper_triang_masked_softmax_warp_forwardI6__halfS1_fLi4EEEvPT0_PKT_T1_iii:
.text._ZN18transformer_engine47scaled_upper_triang_masked_softmax_warp_forwardI6__halfS1_fLi4EEEvPT0_PKT_T1_iii:
        /* <DEDUP_REMOVED lines=123> */
[----:B------:R-:W-:Y:S05]  /*07b0*/  CALL.REL.NOINC `($__internal_25_$__cuda_sm3x_div_rn_noftz_f32_slowpath) ;  /* 0x0000000000947944 */ /* 0x000fea0003c00000 */
[----:B------:R-:W-:-:S07]  /*07c0*/  IMAD.MOV.U32 R3, RZ, RZ, R10 ;  /* 0x000000ffff037224 */ /* 0x000fce00078e000a */
.L_x_15685:
[----:B------:R-:W-:Y:S05]  /*07d0*/  BSYNC.RECONVERGENT B1 ;  /* 0x0000000000017941 */ /* 0x000fea0003800200 */
.L_x_15684:
[----:B------:R-:W-:-:S05]  /*07e0*/  F2FP.F16.F32.PACK_AB R3, RZ, R3 ;  /* 0x00000003ff03723e */ /* 0x000fca00000000ff */
[----:B------:R0:W-:Y:S01]  /*07f0*/  STG.E.U16 desc[UR4][R6.64], R3 ;  /* 0x0000000306007986 */ /* 0x0001e2000c101504 */
[----:B------:R-:W-:Y:S05]  /*0800*/  BRA `(.L_x_15686) ;  /* 0x0000000000087947 */ /* 0x000fea0003800000 */
.L_x_15683:
[----:B------:R-:W-:-:S13]  /*0810*/  ISETP.GE.AND P0, PT, R4, R3, PT ;  /* 0x000000030400720c */ /* 0x000fda0003f06270 */
[----:B------:R1:W-:Y:S02]  /*0820*/  @!P0 STG.E.U16 desc[UR4][R6.64], RZ ;  /* 0x000000ff06008986 */ /* 0x0003e4000c101504 */
.L_x_15686:
[----:B------:R-:W-:Y:S05]  /*0830*/  BSYNC.RECONVERGENT B0 ;  /* 0x0000000000007941 */ /* 0x000fea0003800200 */
.L_x_15682:
        /* <DEDUP_REMOVED lines=16> */
[----:B-1----:R-:W-:Y:S05]  /*0940*/  CALL.REL.NOINC `($__internal_25_$__cuda_sm3x_div_rn_noftz_f32_slowpath) ;  /* 0x0000000000307944 */ /* 0x002fea0003c00000 */
[----:B------:R-:W-:-:S07]  /*0950*/  IMAD.MOV.U32 R2, RZ, RZ, R10 ;  /* 0x000000ffff027224 */ /* 0x000fce00078e000a */
.L_x_15689:
[----:B------:R-:W-:Y:S05]  /*0960*/  BSYNC.RECONVERGENT B0 ;  /* 0x0000000000007941 */ /* 0x000fea0003800200 */
.L_x_15688:
[----:B------:R-:W-:Y:S01]  /*0970*/  F2FP.F16.F32.PACK_AB R2, RZ, R2 ;  /* 0x00000002ff02723e */ /* 0x000fe200000000ff */
[----:B-1----:R-:W-:-:S05]  /*0980*/  IMAD.WIDE R6, R11, 0x2, R6 ;  /* 0x000000020b067825 */ /* 0x002fca00078e0206 */
[----:B------:R-:W-:Y:S01]  /*0990*/  STG.E.U16 desc[UR4][R6.64], R2 ;  /* 0x0000000206007986 */ /* 0x000fe2000c101504 */
[----:B------:R-:W-:Y:S05]  /*09a0*/  EXIT ;  /* 0x000000000000794d */ /* 0x000fea0003800000 */
.L_x_15687:
[----:B------:R-:W2:Y:S02]  /*09b0*/  LDCU UR6, c[0x0][0x39c] ;  /* 0x00007380ff0677ac */ /* 0x000ea40008000800 */
[----:B--2---:R-:W-:-:S13]  /*09c0*/  ISETP.GE.AND P0, PT, R4, UR6, PT ;  /* 0x0000000604007c0c */ /* 0x004fda000bf06270 */
[----:B------:R-:W-:Y:S05]  /*09d0*/  @P0 EXIT ;  /* 0x000000000000094d */ /* 0x000fea0003800000 */
[----:B01----:R-:W-:-:S05]  /*09e0*/  IMAD.WIDE R6, R11, 0x2, R6 ;  /* 0x000000020b067825 */ /* 0x003fca00078e0206 */
[----:B------:R-:W-:Y:S01]  /*09f0*/  STG.E.U16 desc[UR4][R6.64], RZ ;  /* 0x000000ff06007986 */ /* 0x000fe2000c101504 */
[----:B------:R-:W-:Y:S05]  /*0a00*/  EXIT ;  /* 0x000000000000794d */ /* 0x000fea0003800000 */
        .weak           $__internal_25_$__cuda_sm3x_div_rn_noftz_f32_slowpath
        .type           $__internal_25_$__cuda_sm3x_div_rn_noftz_f32_slowpath,@function
        .size           $__internal_25_$__cuda_sm3x_div_rn_noftz_f32_slowpath,(.L_x_15807 - $__internal_25_$__cuda_sm3x_div_rn_noftz_f32_slowpath)
$__internal_25_$__cuda_sm3x_div_rn_noftz_f32_slowpath:
        /* <DEDUP_REMOVED lines=34> */
.L_x_15691:
        /* <DEDUP_REMOVED lines=51> */
.L_x_15698:
[----:B------:R-:W-:-:S04]  /*0f60*/  LOP3.LUT R2, R2, 0x80000000, RZ, 0xc0, !PT ;  /* 0x8000000002027812 */ /* 0x000fc800078ec0ff */
[----:B------:R-:W-:Y:S01]  /*0f70*/  LOP3.LUT R2, R2, 0x7f800000, RZ, 0xfc, !PT ;  /* 0x7f80000002027812 */ /* 0x000fe200078efcff */
[----:B------:R-:W-:Y:S06]  /*0f80*/  BRA `(.L_x_15699) ;  /* 0x0000000000047947 */ /* 0x000fec0003800000 */
.L_x_15697:
[----:B------:R-:W-:-:S07]  /*0f90*/  IMAD R2, R13, 0x800000, R2 ;  /* 0x008000000d027824 */ /* 0x000fce00078e0202 */
.L_x_15699:
[----:B------:R-:W-:Y:S05]  /*0fa0*/  BSYNC.RECONVERGENT B3 ;  /* 0x0000000000037941 */ /* 0x000fea0003800200 */
.L_x_15696:
[----:B------:R-:W-:Y:S05]  /*0fb0*/  BRA `(.L_x_15700) ;  /* 0x0000000000207947 */ /* 0x000fea0003800000 */
.L_x_15695:
[----:B------:R-:W-:-:S04]  /*0fc0*/  LOP3.LUT R2, R3, 0x80000000, R2, 0x48, !PT ;  /* 0x8000000003027812 */ /* 0x000fc800078e4802 */
[----:B------:R-:W-:Y:S01]  /*0fd0*/  LOP3.LUT R2, R2, 0x7f800000, RZ, 0xfc, !PT ;  /* 0x7f80000002027812 */ /* 0x000fe200078efcff */
[----:B------:R-:W-:Y:S06]  /*0fe0*/  BRA `(.L_x_15700) ;  /* 0x0000000000147947 */ /* 0x000fec0003800000 */
.L_x_15694:
[----:B------:R-:W-:Y:S01]  /*0ff0*/  LOP3.LUT R2, R3, 0x80000000, R2, 0x48, !PT ;  /* 0x8000000003027812 */ /* 0x000fe200078e4802 */
[----:B------:R-:W-:Y:S06]  /*1000*/  BRA `(.L_x_15700) ;  /* 0x00000000000c7947 */ /* 0x000fec0003800000 */
.L_x_15693:
[----:B------:R-:W0:Y:S01]  /*1010*/  MUFU.RSQ R2, -QNAN ;  /* 0xffc0000000027908 */ /* 0x000e220000001400 */
[----:B------:R-:W-:Y:S05]  /*1020*/  BRA `(.L_x_15700) ;  /* 0x0000000000047947 */ /* 0x000fea0003800000 */
.L_x_15692:
[----:B------:R-:W-:-:S07]  /*1030*/  FADD.FTZ R2, R2, R3 ;  /* 0x0000000302027221 */ /* 0x000fce0000010000 */
.L_x_15700:
[----:B------:R-:W-:Y:S05]  /*1040*/  BSYNC.RECONVERGENT B2 ;  /* 0x0000000000027941 */ /* 0x000fea0003800200 */
.L_x_15690:
[----:B0-----:R-:W-:Y:S02]  /*1050*/  IMAD.MOV.U32 R10, RZ, RZ, R2 ;  /* 0x000000ffff0a7224 */ /* 0x001fe400078e0002 */
[----:B------:R-:W-:Y:S02]  /*1060*/  IMAD.MOV.U32 R2, RZ, RZ, R8 ;  /* 0x000000ffff027224 */ /* 0x000fe400078e0008 */
[----:B------:R-:W-:-:S04]  /*1070*/  IMAD.MOV.U32 R3, RZ, RZ, 0x0 ;  /* 0x00000000ff037424 */ /* 0x000fc800078e00ff */
[----:B------:R-:W-:Y:S05]  /*1080*/  RET.REL.NODEC R2 `(_ZN18transformer_engine47scaled_upper_triang_masked_softmax_warp_forwardI6__halfS1_fLi4EEEvPT0_PKT_T1_iii) ;  /* 0xffffffec02dc7950 */ /* 0x000fea0003c3ffff */
.L_x_15701:
        /* <DEDUP_REMOVED lines=15> */
.L_x_15807:


//--------------------- .text._ZN18transformer_engine47scaled_upper_triang_masked_softmax_warp_forwardI6__halfS1_fLi3EEEvPT0_PKT_T1_iii --------------------------
	.section	.text._ZN18transformer_engine47scaled_upper_triang_masked_softmax_warp_forwardI6__halfS1_fLi3EEEvPT0_PKT_T1_iii,"ax",@progbits
	.align	128
        .global         _ZN18transformer_engine47scaled_upper_triang_masked_softmax_warp_forwardI6__halfS1_fLi3EEEvPT0_PKT_T1_iii
        .type           _ZN18transformer_engine47scaled_upper_triang_masked_softmax_warp_forwardI6__halfS1_fLi3EEEvPT0_PKT_T1_iii,@function
        .size           _ZN18transformer_engine47scaled_upper_triang_masked_softmax_warp_forwardI6__halfS1_fLi3EEEvPT0_PKT_T1_iii,(.L_x_15808 - _ZN18transformer_engine47scaled_upper_triang_masked_softmax_warp_forwardI6__halfS1_fLi3EEEvPT0_PKT_T1_iii)
        .other          _ZN18transformer_engine47scaled_upper_triang_masked_softmax_warp_forwardI6__halfS1_fLi3EEEvPT0_PKT_T1_iii,@"STO_CUDA_ENTRY STV_DEFAULT"
_ZN18transformer_engine47scaled_upper_triang_masked_softmax_warp_forwardI6__halfS1_fLi3EEEvPT0_PKT_T1_iii:
.text._ZN18transformer_engine47scaled_upper_triang_masked_softmax_warp_forwardI6__halfS1_fLi3EEEvPT0_PKT_T1_iii:
        /* <DEDUP_REMOVED lines=113> */
[----:B------:R-:W-:Y:S05]  /*0710*/  CALL.REL.NOINC `($__internal_26_$__cuda_sm3x_div_rn_noftz_f32_slowpath) ;  /* 0x0000000000947944 */ /* 0x000fea0003c00000 */
[----:B------:R-:W-:-:S07]  /*0720*/  IMAD.MOV.U32 R3, RZ, RZ, R10 ;  /* 0x000000ffff037224 */ /* 0x000fce00078e000a */
.L_x_15705:
[----:B------:R-:W-:Y:S05]  /*0730*/  BSYNC.RECONVERGENT B1 ;  /* 0x0000000000017941 */ /* 0x000fea0003800200 */
.L_x_15704:
[----:B------:R-:W-:-:S05]  /*0740*/  F2FP.F16.F32.PACK_AB R3, RZ, R3 ;  /* 0x00000003ff03723e */ /* 0x000fca00000000ff */
[----:B------:R0:W-:Y:S01]  /*0750*/  STG.E.U16 desc[UR4][R6.64], R3 ;  /* 0x0000000306007986 */ /* 0x0001e2000c101504 */
[----:B------:R-:W-:Y:S05]  /*0760*/  BRA `(.L_x_15706) ;  /* 0x0000000000087947 */ /* 0x000fea0003800000 */
.L_x_15703:
[----:B------:R-:W-:-:S13]  /*0770*/  ISETP.GE.AND P0, PT, R4, R3, PT ;  /* 0x000000030400720c */ /* 0x000fda0003f06270 */
[----:B------:R1:W-:Y:S02]  /*0780*/  @!P0 STG.E.U16 desc[UR4][R6.64], RZ ;  /* 0x000000ff06008986 */ /* 0x0003e4000c101504 */
.L_x_15706:
[----:B------:R-:W-:Y:S05]  /*0790*/  BSYNC.RECONVERGENT B0 ;  /* 0x0000000000007941 */ /* 0x000fea0003800200 */
.L_x_15702:
        /* <DEDUP_REMOVED lines=16> */
[----:B-1----:R-:W-:Y:S05]  /*08a0*/  CALL.REL.NOINC `($__internal_26_$__cuda_sm3x_div_rn_noftz_f32_slowpath) ;  /* 0x0000000000307944 */ /* 0x002fea0003c00000 */
[----:B------:R-:W-:-:S07]  /*08b0*/  IMAD.MOV.U32 R2, RZ, RZ, R10 ;  /* 0x000000ffff027224 */ /* 0x000fce00078e000a */
.L_x_15709:
[----:B------:R-:W-:Y:S05]  /*08c0*/  BSYNC.RECONVERGENT B0 ;  /* 0x0000000000007941 */ /* 0x000fea0003800200 */
.L_x_15708:
[----:B------:R-:W-:Y:S01]  /*08d0*/  F2FP.F16.F32.PACK_AB R2, RZ, R2 ;  /* 0x00000002ff02723e */ /* 0x000fe200000000ff */
[----:B-1----:R-:W-:-:S05]  /*08e0*/  IMAD.WIDE R6, R11, 0x2, R6 ;  /* 0x000000020b067825 */ /* 0x002fca00078e0206 */
[----:B------:R-:W-:Y:S01]  /*08f0*/  STG.E.U16 desc[UR4][R6.64], R2 ;  /* 0x0000000206007986 */ /* 0x000fe2000c101504 */
[----:B------:R-:W-:Y:S05]  /*0900*/  EXIT ;  /* 0x000000000000794d */ /* 0x000fea0003800000 */
.L_x_15707:
[----:B------:R-:W2:Y:S02]  /*0910*/  LDCU UR6, c[0x0][0x39c] ;  /* 0x00007380ff0677ac */ /* 0x000ea40008000800 */
[----:B--2---:R-:W-:-:S13]  /*0920*/  ISETP.GE.AND P0, PT, R4, UR6, PT ;  /* 0x0000000604007c0c */ /* 0x004fda000bf06270 */
[----:B------:R-:W-:Y:S05]  /*0930*/  @P0 EXIT ;  /* 0x000000000000094d */ /* 0x000fea0003800000 */
[----:B01----:R-:W-:-:S05]  /*0940*/  IMAD.WIDE R6, R11, 0x2, R6 ;  /* 0x000000020b067825 */ /* 0x003fca00078e0206 */
[----:B------:R-:W-:Y:S01]  /*0950*/  STG.E.U16 desc[UR4][R6.64], RZ ;  /* 0x000000ff06007986 */ /* 0x000fe2000c101504 */
[----:B------:R-:W-:Y:S05]  /*0960*/  EXIT ;  /* 0x000000000000794d */ /* 0x000fea0003800000 */
        .weak           $__internal_26_$__cuda_sm3x_div_rn_noftz_f32_slowpath
        .type           $__internal_26_$__cuda_sm3x_div_rn_noftz_f32_slowpath,@function
        .size           $__internal_26_$__cuda_sm3x_div_rn_noftz_f32_slowpath,(.L_x_15808 - $__internal_26_$__cuda_sm3x_div_rn_noftz_f32_slowpath)
$__internal_26_$__cuda_sm3x_div_rn_noftz_f32_slowpath:
        /* <DEDUP_REMOVED lines=34> */
.L_x_15711:
        /* <DEDUP_REMOVED lines=51> */
.L_x_15718:
[----:B------:R-:W-:-:S04]  /*0ec0*/  LOP3.LUT R2, R2, 0x80000000, RZ, 0xc0, !PT ;  /* 0x8000000002027812 */ /* 0x000fc800078ec0ff */
[----:B------:R-:W-:Y:S01]  /*0ed0*/  LOP3.LUT R2, R2, 0x7f800000, RZ, 0xfc, !PT ;  /* 0x7f80000002027812 */ /* 0x000fe200078efcff */
[----:B------:R-:W-:Y:S06]  /*0ee0*/  BRA `(.L_x_15719) ;  /* 0x0000000000047947 */ /* 0x000fec0003800000 */
.L_x_15717:
[----:B------:R-:W-:-:S07]  /*0ef0*/  IMAD R2, R13, 0x800000, R2 ;  /* 0x008000000d027824 */ /* 0x000fce00078e0202 */
.L_x_15719:
[----:B------:R-:W-:Y:S05]  /*0f00*/  BSYNC.RECONVERGENT B3 ;  /* 0x0000000000037941 */ /* 0x000fea0003800200 */
.L_x_15716:
[----:B------:R-:W-:Y:S05]  /*0f10*/  BRA `(.L_x_15720) ;  /* 0x0000000000207947 */ /* 0x000fea0003800000 */
.L_x_15715:
[----:B------:R-:W-:-:S04]  /*0f20*/  LOP3.LUT R2, R3, 0x80000000, R2, 0x48, !PT ;  /* 0x8000000003027812 */ /* 0x000fc800078e4802 */
[----:B------:R-:W-:Y:S01]  /*0f30*/  LOP3.LUT R2, R2, 0x7f800000, RZ, 0xfc, !PT ;  /* 0x7f80000002027812 */ /* 0x000fe200078efcff */
[----:B------:R-:W-:Y:S06]  /*0f40*/  BRA `(.L_x_15720) ;  /* 0x0000000000147947 */ /* 0x000fec0003800000 */
.L_x_15714:
[----:B------:R-:W-:Y:S01]  /*0f50*/  LOP3.LUT R2, R3, 0x80000000, R2, 0x48, !PT ;  /* 0x8000000003027812 */ /* 0x000fe200078e4802 */
[----:B------:R-:W-:Y:S06]  /*0f60*/  BRA `(.L_x_15720) ;  /* 0x00000000000c7947 */ /* 0x000fec0003800000 */
.L_x_15713:
[----:B------:R-:W0:Y:S01]  /*0f70*/  MUFU.RSQ R2, -QNAN ;  /* 0xffc0000000027908 */ /* 0x000e220000001400 */
[----:B------:R-:W-:Y:S05]  /*0f80*/  BRA `(.L_x_15720) ;  /* 0x0000000000047947 */ /* 0x000fea0003800000 */
.L_x_15712:
[----:B------:R-:W-:-:S07]  /*0f90*/  FADD.FTZ R2, R2, R3 ;  /* 0x0000000302027221 */ /* 0x000fce0000010000 */
.L_x_15720:
[----:B------:R-:W-:Y:S05]  /*0fa0*/  BSYNC.RECONVERGENT B2 ;  /* 0x0000000000027941 */ /* 0x000fea0003800200 */
.L_x_15710:
[----:B0-----:R-:W-:Y:S02]  /*0fb0*/  IMAD.MOV.U32 R10, RZ, RZ, R2 ;  /* 0x000000ffff0a7224 */ /* 0x001fe400078e0002 */
[----:B------:R-:W-:Y:S02]  /*0fc0*/  IMAD.MOV.U32 R2, RZ, RZ, R8 ;  /* 0x000000ffff027224 */ /* 0x000fe400078e0008 */
[----:B------:R-:W-:-:S04]  /*0fd0*/  IMAD.MOV.U32 R3, RZ, RZ, 0x0 ;  /* 0x00000000ff037424 */ /* 0x000fc800078e00ff */
[----:B------:R-:W-:Y:S05]  /*0fe0*/  RET.REL.NODEC R2 `(_ZN18transformer_engine47scaled_upper_triang_masked_softmax_warp_forwardI6__halfS1_fLi3EEEvPT0_PKT_T1_iii) ;  /* 0xfffffff002047950 */ /* 0x000fea0003c3ffff */
.L_x_15721:
        /* <DEDUP_REMOVED lines=9> */
.L_x_15808:


//--------------------- .text._ZN18transformer_engine47scaled_upper_triang_masked_softmax_warp_forwardI6__halfS1_fLi2EEEvPT0_PKT_T1_iii --------------------------
	.section	.text._ZN18transformer_engine47scaled_upper_triang_masked_softmax_warp_forwardI6__halfS1_fLi2EEEvPT0_PKT_T1_iii,"ax",@progbits
	.align	128
        .global         _ZN18transformer_engine47scaled_upper_triang_masked_softmax_warp_forwardI6__halfS1_fLi2EEEvPT0_PKT_T1_iii
        .type           _ZN18transformer_engine47scaled_upper_triang_masked_softmax_warp_forwardI6__halfS1_fLi2EEEvPT0_PKT_T1_iii,@function
        .size           _ZN18transformer_engine47scaled_upper_triang_masked_softmax_warp_forwardI6__halfS1_fLi2EEEvPT0_PKT_T1_iii,(.L_x_15809 - _ZN18transformer_engine47scaled_upper_triang_masked_softmax_warp_forwardI6__halfS1_fLi2EEEvPT0_PKT_T1_iii)
        .other          _ZN18transformer_engine47scaled_upper_triang_masked_softmax_warp_forwardI6__halfS1_fLi2EEEvPT0_PKT_T1_iii,@"STO_CUDA_ENTRY STV_DEFAULT"
_ZN18transformer_engine47scaled_upper_triang_masked_softmax_warp_forwardI6__halfS1_fLi2EEEvPT0_PKT_T1_iii:
.text._ZN18transformer_engine47scaled_upper_triang_masked_softmax_warp_forwardI6__halfS1_fLi2EEEvPT0_PKT_T1_iii:
        /* <DEDUP_REMOVED lines=53> */
[----:B-1----:R-:W-:Y:S01]  /*0350*/  FSETP.GEU.AND P1, PT, R13, R10, PT ;  /* 0x0000000a0d00720b */ /* 0x002fe20003f2e000 */
[----:B------:R-:W-:-:S03]  /*0360*/  IMAD.MOV.U32 R2, RZ, RZ, 0x3bbb989d ;  /* 0x3bbb989dff027424 */ /* 0x000fc600078e00ff */
[----:B------:R-:W-:Y:S01]  /*0370*/  FSEL R19, R10, R13, !P1 ;  /* 0x0000000d0a137208 */ /* 0x000fe20004800000 */
[----:B------:R-:W-:-:S04]  /*0380*/  FADD R15, -R15, R0 ;  /* 0x000000000f0f7221 */ /* 0x000fc80000000100 */
[----:B------:R-:W-:Y:S01]  /*0390*/  FADD R19, -R19, R4 ;  /* 0x0000000413137221 */ /* 0x000fe20000000100 */
[----:B------:R-:W-:-:S03]  /*03a0*/  FFMA.SAT R0, R15, R2, 0.5 ;  /* 0x3f0000000f007423 */ /* 0x000fc60000002002 */
[----:B------:R-:W-:Y:S01]  /*03b0*/  FFMA.SAT R4, R19, R2, 0.5 ;  /* 0x3f00000013047423 */ /* 0x000fe20000002002 */
[----:B------:R-:W-:-:S03]  /*03c0*/  FFMA.RM R0, R0, R21, 12582913 ;  /* 0x4b40000100007423 */ /* 0x000fc60000004015 */
[----:B------:R-:W-:Y:S01]  /*03d0*/  FFMA.RM R4, R4, R21, 12582913 ;  /* 0x4b40000104047423 */ /* 0x000fe20000004015 */
[----:B------:R-:W-:-:S03]  /*03e0*/  FADD R2, R0, -12583039 ;  /* 0xcb40007f00027421 */ /* 0x000fc60000000000 */
[----:B------:R-:W-:Y:S01]  /*03f0*/  FADD R10, R4, -12583039 ;  /* 0xcb40007f040a7421 */ /* 0x000fe20000000000 */
[----:B------:R-:W-:-:S03]  /*0400*/  FFMA R2, R15, 1.4426950216293334961, -R2 ;  /* 0x3fb8aa3b0f027823 */ /* 0x000fc60000000802 */
[----:B------:R-:W-:Y:S01]  /*0410*/  FFMA R10, R19, 1.4426950216293334961, -R10 ;  /* 0x3fb8aa3b130a7823 */ /* 0x000fe2000000080a */
[----:B------:R-:W-:-:S03]  /*0420*/  FFMA R15, R15, 1.925963033500011079e-08, R2 ;  /* 0x32a570600f0f7823 */ /* 0x000fc60000000002 */
[----:B------:R-:W-:-:S03]  /*0430*/  FFMA R10, R19, 1.925963033500011079e-08, R10 ;  /* 0x32a57060130a7823 */ /* 0x000fc6000000000a */
        /* <DEDUP_REMOVED lines=35> */
[----:B------:R-:W-:Y:S05]  /*0670*/  CALL.REL.NOINC `($__internal_27_$__cuda_sm3x_div_rn_noftz_f32_slowpath) ;  /* 0x0000000000947944 */ /* 0x000fea0003c00000 */
[----:B------:R-:W-:-:S07]  /*0680*/  IMAD.MOV.U32 R3, RZ, RZ, R10 ;  /* 0x000000ffff037224 */ /* 0x000fce00078e000a */
.L_x_15725:
[----:B------:R-:W-:Y:S05]  /*0690*/  BSYNC.RECONVERGENT B1 ;  /* 0x0000000000017941 */ /* 0x000fea0003800200 */
.L_x_15724:
[----:B------:R-:W-:-:S05]  /*06a0*/  F2FP.F16.F32.PACK_AB R3, RZ, R3 ;  /* 0x00000003ff03723e */ /* 0x000fca00000000ff */
[----:B------:R0:W-:Y:S01]  /*06b0*/  STG.E.U16 desc[UR4][R4.64], R3 ;  /* 0x0000000304007986 */ /* 0x0001e2000c101504 */
[----:B------:R-:W-:Y:S05]  /*06c0*/  BRA `(.L_x_15726) ;  /* 0x0000000000087947 */ /* 0x000fea0003800000 */
.L_x_15723:
[----:B------:R-:W-:-:S13]  /*06d0*/  ISETP.GE.AND P0, PT, R6, R3, PT ;  /* 0x000000030600720c */ /* 0x000fda0003f06270 */
[----:B------:R1:W-:Y:S02]  /*06e0*/  @!P0 STG.E.U16 desc[UR4][R4.64], RZ ;  /* 0x000000ff04008986 */ /* 0x0003e4000c101504 */
.L_x_15726:
[----:B------:R-:W-:Y:S05]  /*06f0*/  BSYNC.RECONVERGENT B0 ;  /* 0x0000000000007941 */ /* 0x000fea0003800200 */
.L_x_15722:
        /* <DEDUP_REMOVED lines=16> */
[----:B-1----:R-:W-:Y:S05]  /*0800*/  CALL.REL.NOINC `($__internal_27_$__cuda_sm3x_div_rn_noftz_f32_slowpath) ;  /* 0x0000000000307944 */ /* 0x002fea0003c00000 */
[----:B------:R-:W-:-:S07]  /*0810*/  MOV R2, R10 ;  /* 0x0000000a00027202 */ /* 0x000fce0000000f00 */
.L_x_15729:
[----:B------:R-:W-:Y:S05]  /*0820*/  BSYNC.RECONVERGENT B0 ;  /* 0x0000000000007941 */ /* 0x000fea0003800200 */
.L_x_15728:
[----:B------:R-:W-:Y:S01]  /*0830*/  F2FP.F16.F32.PACK_AB R2, RZ, R2 ;  /* 0x00000002ff02723e */ /* 0x000fe200000000ff */
[----:B-1----:R-:W-:-:S05]  /*0840*/  IMAD.WIDE R4, R11, 0x2, R4 ;  /* 0x000000020b047825 */ /* 0x002fca00078e0204 */
[----:B------:R-:W-:Y:S01]  /*0850*/  STG.E.U16 desc[UR4][R4.64], R2 ;  /* 0x0000000204007986 */ /* 0x000fe2000c101504 */
[----:B------:R-:W-:Y:S05]  /*0860*/  EXIT ;  /* 0x000000000000794d */ /* 0x000fea0003800000 */
.L_x_15727:
[----:B------:R-:W2:Y:S02]  /*0870*/  LDCU UR6, c[0x0][0x39c] ;  /* 0x00007380ff0677ac */ /* 0x000ea40008000800 */
[----:B--2---:R-:W-:-:S13]  /*0880*/  ISETP.GE.AND P0, PT, R6, UR6, PT ;  /* 0x0000000606007c0c */ /* 0x004fda000bf06270 */
[----:B------:R-:W-:Y:S05]  /*0890*/  @P0 EXIT ;  /* 0x000000000000094d */ /* 0x000fea0003800000 */
[----:B01----:R-:W-:-:S05]  /*08a0*/  IMAD.WIDE R4, R11, 0x2, R4 ;  /* 0x000000020b047825 */ /* 0x003fca00078e0204 */
[----:B------:R-:W-:Y:S01]  /*08b0*/  STG.E.U16 desc[UR4][R4.64], RZ ;  /* 0x000000ff04007986 */ /* 0x000fe2000c101504 */
[----:B------:R-:W-:Y:S05]  /*08c0*/  EXIT ;  /* 0x000000000000794d */ /* 0x000fea0003800000 */
        .weak           $__internal_27_$__cuda_sm3x_div_rn_noftz_f32_slowpath
        .type           $__internal_27_$__cuda_sm3x_div_rn_noftz_f32_slowpath,@function
        .size           $__internal_27_$__cuda_sm3x_div_rn_noftz_f32_slowpath,(.L_x_15809 - $__internal_27_$__cuda_sm3x_div_rn_noftz_f32_slowpath)
$__internal_27_$__cuda_sm3x_div_rn_noftz_f32_slowpath:
        /* <DEDUP_REMOVED lines=34> */
.L_x_15731:
        /* <DEDUP_REMOVED lines=51> */
.L_x_15738:
[----:B------:R-:W-:-:S04]  /*0e20*/  LOP3.LUT R2, R2, 0x80000000, RZ, 0xc0, !PT ;  /* 0x8000000002027812 */ /* 0x000fc800078ec0ff */
[----:B------:R-:W-:Y:S01]  /*0e30*/  LOP3.LUT R2, R2, 0x7f800000, RZ, 0xfc, !PT ;  /* 0x7f80000002027812 */ /* 0x000fe200078efcff */
[----:B------:R-:W-:Y:S06]  /*0e40*/  BRA `(.L_x_15739) ;  /* 0x0000000000047947 */ /* 0x000fec0003800000 */
.L_x_15737:
[----:B------:R-:W-:-:S07]  /*0e50*/  LEA R2, R13, R2, 0x17 ;  /* 0x000000020d027211 */ /* 0x000fce00078eb8ff */
.L_x_15739:
[----:B------:R-:W-:Y:S05]  /*0e60*/  BSYNC.RECONVERGENT B3 ;  /* 0x0000000000037941 */ /* 0x000fea0003800200 */
.L_x_15736:
[----:B------:R-:W-:Y:S05]  /*0e70*/  BRA `(.L_x_15740) ;  /* 0x0000000000207947 */ /* 0x000fea0003800000 */
.L_x_15735:
[----:B------:R-:W-:-:S04]  /*0e80*/  LOP3.LUT R2, R3, 0x80000000, R2, 0x48, !PT ;  /* 0x8000000003027812 */ /* 0x000fc800078e4802 */
[----:B------:R-:W-:Y:S01]  /*0e90*/  LOP3.LUT R2, R2, 0x7f800000, RZ, 0xfc, !PT ;  /* 0x7f80000002027812 */ /* 0x000fe200078efcff */
[----:B------:R-:W-:Y:S06]  /*0ea0*/  BRA `(.L_x_15740) ;  /* 0x0000000000147947 */ /* 0x000fec0003800000 */
.L_x_15734:
[----:B------:R-:W-:Y:S01]  /*0eb0*/  LOP3.LUT R2, R3, 0x80000000, R2, 0x48, !PT ;  /* 0x8000000003027812 */ /* 0x000fe200078e4802 */
[----:B------:R-:W-:Y:S06]  /*0ec0*/  BRA `(.L_x_15740) ;  /* 0x00000000000c7947 */ /* 0x000fec0003800000 */
.L_x_15733:
[----:B------:R-:W0:Y:S01]  /*0ed0*/  MUFU.RSQ R2, -QNAN ;  /* 0xffc0000000027908 */ /* 0x000e220000001400 */
[----:B------:R-:W-:Y:S05]  /*0ee0*/  BRA `(.L_x_15740) ;  /* 0x0000000000047947 */ /* 0x000fea0003800000 */
.L_x_15732:
[----:B------:R-:W-:-:S07]  /*0ef0*/  FADD.FTZ R2, R2, R3 ;  /* 0x0000000302027221 */ /* 0x000fce0000010000 */
.L_x_15740:
[----:B------:R-:W-:Y:S05]  /*0f00*/  BSYNC.RECONVERGENT B2 ;  /* 0x0000000000027941 */ /* 0x000fea0003800200 */
.L_x_15730:
[----:B0-----:R-:W-:Y:S02]  /*0f10*/  IMAD.MOV.U32 R10, RZ, RZ, R2 ;  /* 0x000000ffff0a7224 */ /* 0x001fe400078e0002 */
[----:B------:R-:W-:Y:S02]  /*0f20*/  IMAD.MOV.U32 R2, RZ, RZ, R8 ;  /* 0x000000ffff027224 */ /* 0x000fe400078e0008 */
[----:B------:R-:W-:-:S04]  /*0f30*/  IMAD.MOV.U32 R3, RZ, RZ, 0x0 ;  /* 0x00000000ff037424 */ /* 0x000fc800078e00ff */
[----:B------:R-:W-:Y:S05]  /*0f40*/  RET.REL.NODEC R2 `(_ZN18transformer_engine47scaled_upper_triang_masked_softmax_warp_forwardI6__halfS1_fLi2EEEvPT0_PKT_T1_iii) ;  /* 0xfffffff0022c7950 */ /* 0x000fea0003c3ffff */
.L_x_15741:
        /* <DEDUP_REMOVED lines=11> */
.L_x_15809:


//--------------------- .text._ZN18transformer_engine47scaled_upper_triang_masked_softmax_warp_forwardI6__halfS1_fLi1EEEvPT0_PKT_T1_iii --------------------------
	.section	.text._ZN18transformer_engine47scaled_upper_triang_masked_softmax_warp_forwardI6__halfS1_fLi1EEEvPT0_PKT_T1_iii,"ax",@progbits
	.align	128
        .global         _ZN18transformer_engine47scaled_upper_triang_masked_softmax_warp_forwardI6__halfS1_fLi1EEEvPT0_PKT_T1_iii
        .type           _ZN18transformer_engine47scaled_upper_triang_masked_softmax_warp_forwardI6__halfS1_fLi1EEEvPT0_PKT_T1_iii,@function
        .size           _ZN18transformer_engine47scaled_upper_triang_masked_softmax_warp_forwardI6__halfS1_fLi1EEEvPT0_PKT_T1_iii,(.L_x_15810 - _ZN18transformer_engine47scaled_upper_triang_masked_softmax_warp_forwardI6__halfS1_fLi1EEEvPT0_PKT_T1_iii)
        .other          _ZN18transformer_engine47scaled_upper_triang_masked_softmax_warp_forwardI6__halfS1_fLi1EEEvPT0_PKT_T1_iii,@"STO_CUDA_ENTRY STV_DEFAULT"
_ZN18transformer_engine47scaled_upper_triang_masked_softmax_warp_forwardI6__halfS1_fLi1EEEvPT0_PKT_T1_iii:
.text._ZN18transformer_engine47scaled_upper_triang_masked_softmax_warp_forwardI6__halfS1_fLi1EEEvPT0_PKT_T1_iii:
        /* <DEDUP_REMOVED lines=38> */
[----:B-1----:R-:W-:Y:S02]  /*0260*/  HFMA2 R15, -RZ, RZ, 3.7421875, 0 ;  /* 0x437c0000ff0f7431 */ /* 0x002fe400000001ff */
[----:B--2---:R-:W-:Y:S02]  /*0270*/  @!P1 HADD2.F32 R2, -RZ, R12.H0_H0 ;  /* 0x2000000cff029230 */ /* 0x004fe40000004100 */
[----:B----4-:R-:W-:-:S03]  /*0280*/  @!P0 HADD2.F32 R10, -RZ, R14.H0_H0 ;  /* 0x2000000eff0a8230 */ /* 0x010fc60000004100 */
        /* <DEDUP_REMOVED lines=52> */
[----:B------:R-:W-:Y:S05]  /*05d0*/  CALL.REL.NOINC `($__internal_28_$__cuda_sm3x_div_rn_noftz_f32_slowpath) ;  /* 0x0000000000947944 */ /* 0x000fea0003c00000 */
[----:B------:R-:W-:-:S07]  /*05e0*/  IMAD.MOV.U32 R3, RZ, RZ, R10 ;  /* 0x000000ffff037224 */ /* 0x000fce00078e000a */
.L_x_15745:
[----:B------:R-:W-:Y:S05]  /*05f0*/  BSYNC.RECONVERGENT B1 ;  /* 0x0000000000017941 */ /* 0x000fea0003800200 */
.L_x_15744:
[----:B------:R-:W-:-:S05]  /*0600*/  F2FP.F16.F32.PACK_AB R3, RZ, R3 ;  /* 0x00000003ff03723e */ /* 0x000fca00000000ff */
[----:B------:R0:W-:Y:S01]  /*0610*/  STG.E.U16 desc[UR4][R4.64], R3 ;  /* 0x0000000304007986 */ /* 0x0001e2000c101504 */
[----:B------:R-:W-:Y:S05]  /*0620*/  BRA `(.L_x_15746) ;  /* 0x0000000000087947 */ /* 0x000fea0003800000 */
.L_x_15743:
[----:B------:R-:W-:-:S13]  /*0630*/  ISETP.GE.AND P0, PT, R6, R3, PT ;  /* 0x000000030600720c */ /* 0x000fda0003f06270 */
[----:B------:R1:W-:Y:S02]  /*0640*/  @!P0 STG.E.U16 desc[UR4][R4.64], RZ ;  /* 0x000000ff04008986 */ /* 0x0003e4000c101504 */
.L_x_15746:
[----:B------:R-:W-:Y:S05]  /*0650*/  BSYNC.RECONVERGENT B0 ;  /* 0x0000000000007941 */ /* 0x000fea0003800200 */
.L_x_15742:
        /* <DEDUP_REMOVED lines=16> */
[----:B-1----:R-:W-:Y:S05]  /*0760*/  CALL.REL.NOINC `($__internal_28_$__cuda_sm3x_div_rn_noftz_f32_slowpath) ;  /* 0x0000000000307944 */ /* 0x002fea0003c00000 */
[----:B------:R-:W-:-:S07]  /*0770*/  IMAD.MOV.U32 R2, RZ, RZ, R10 ;  /* 0x000000ffff027224 */ /* 0x000fce00078e000a */
.L_x_15749:
[----:B------:R-:W-:Y:S05]  /*0780*/  BSYNC.RECONVERGENT B0 ;  /* 0x0000000000007941 */ /* 0x000fea0003800200 */
.L_x_15748:
[----:B------:R-:W-:Y:S01]  /*0790*/  F2FP.F16.F32.PACK_AB R2, RZ, R2 ;  /* 0x00000002ff02723e */ /* 0x000fe200000000ff */
[----:B-1----:R-:W-:-:S05]  /*07a0*/  IMAD.WIDE R4, R11, 0x2, R4 ;  /* 0x000000020b047825 */ /* 0x002fca00078e0204 */
[----:B------:R-:W-:Y:S01]  /*07b0*/  STG.E.U16 desc[UR4][R4.64], R2 ;  /* 0x0000000204007986 */ /* 0x000fe2000c101504 */
[----:B------:R-:W-:Y:S05]  /*07c0*/  EXIT ;  /* 0x000000000000794d */ /* 0x000fea0003800000 */
.L_x_15747:
[----:B------:R-:W2:Y:S02]  /*07d0*/  LDCU UR6, c[0x0][0x39c] ;  /* 0x00007380ff0677ac */ /* 0x000ea40008000800 */
[----:B--2---:R-:W-:-:S13]  /*07e0*/  ISETP.GE.AND P0, PT, R6, UR6, PT ;  /* 0x0000000606007c0c */ /* 0x004fda000bf06270 */
[----:B------:R-:W-:Y:S05]  /*07f0*/  @P0 EXIT ;  /* 0x000000000000094d */ /* 0x000fea0003800000 */
[----:B01----:R-:W-:-:S05]  /*0800*/  IMAD.WIDE R4, R11, 0x2, R4 ;  /* 0x000000020b047825 */ /* 0x003fca00078e0204 */
[----:B------:R-:W-:Y:S01]  /*0810*/  STG.E.U16 desc[UR4][R4.64], RZ ;  /* 0x000000ff04007986 */ /* 0x000fe2000c101504 */
[----:B------:R-:W-:Y:S05]  /*0820*/  EXIT ;  /* 0x000000000000794d */ /* 0x000fea0003800000 */
        .weak           $__internal_28_$__cuda_sm3x_div_rn_noftz_f32_slowpath
        .type           $__internal_28_$__cuda_sm3x_div_rn_noftz_f32_slowpath,@function
        .size           $__internal_28_$__cuda_sm3x_div_rn_noftz_f32_slowpath,(.L_x_15810 - $__internal_28_$__cuda_sm3x_div_rn_noftz_f32_slowpath)
$__internal_28_$__cuda_sm3x_div_rn_noftz_f32_slowpath:
        /* <DEDUP_REMOVED lines=34> */
.L_x_15751:
        /* <DEDUP_REMOVED lines=51> */
.L_x_15758:
[----:B------:R-:W-:-:S04]  /*0d80*/  LOP3.LUT R2, R2, 0x80000000, RZ, 0xc0, !PT ;  /* 0x8000000002027812 */ /* 0x000fc800078ec0ff */
[----:B------:R-:W-:Y:S01]  /*0d90*/  LOP3.LUT R2, R2, 0x7f800000, RZ, 0xfc, !PT ;  /* 0x7f80000002027812 */ /* 0x000fe200078efcff */
[----:B------:R-:W-:Y:S06]  /*0da0*/  BRA `(.L_x_15759) ;  /* 0x0000000000047947 */ /* 0x000fec0003800000 */
.L_x_15757:
[----:B------:R-:W-:-:S07]  /*0db0*/  IMAD R2, R13, 0x800000, R2 ;  /* 0x008000000d027824 */ /* 0x000fce00078e0202 */
.L_x_15759:
[----:B------:R-:W-:Y:S05]  /*0dc0*/  BSYNC.RECONVERGENT B3 ;  /* 0x0000000000037941 */ /* 0x000fea0003800200 */
.L_x_15756:
[----:B------:R-:W-:Y:S05]  /*0dd0*/  BRA `(.L_x_15760) ;  /* 0x0000000000207947 */ /* 0x000fea0003800000 */
.L_x_15755:
[----:B------:R-:W-:-:S04]  /*0de0*/  LOP3.LUT R2, R3, 0x80000000, R2, 0x48, !PT ;  /* 0x8000000003027812 */ /* 0x000fc800078e4802 */
[----:B------:R-:W-:Y:S01]  /*0df0*/  LOP3.LUT R2, R2, 0x7f800000, RZ, 0xfc, !PT ;  /* 0x7f80000002027812 */ /* 0x000fe200078efcff */
[----:B------:R-:W-:Y:S06]  /*0e00*/  BRA `(.L_x_15760) ;  /* 0x0000000000147947 */ /* 0x000fec0003800000 */
.L_x_15754:
[----:B------:R-:W-:Y:S01]  /*0e10*/  LOP3.LUT R2, R3, 0x80000000, R2, 0x48, !PT ;  /* 0x8000000003027812 */ /* 0x000fe200078e4802 */
[----:B------:R-:W-:Y:S06]  /*0e20*/  BRA `(.L_x_15760) ;  /* 0x00000000000c7947 */ /* 0x000fec0003800000 */
.L_x_15753:
[----:B------:R-:W0:Y:S01]  /*0e30*/  MUFU.RSQ R2, -QNAN ;  /* 0xffc0000000027908 */ /* 0x000e220000001400 */
[----:B------:R-:W-:Y:S05]  /*0e40*/  BRA `(.L_x_15760) ;  /* 0x0000000000047947 */ /* 0x000fea0003800000 */
.L_x_15752:
[----:B------:R-:W-:-:S07]  /*0e50*/  FADD.FTZ R2, R2, R3 ;  /* 0x0000000302027221 */ /* 0x000fce0000010000 */
.L_x_15760:
[----:B------:R-:W-:Y:S05]  /*0e60*/  BSYNC.RECONVERGENT B2 ;  /* 0x0000000000027941 */ /* 0x000fea0003800200 */
.L_x_15750:
[----:B0-----:R-:W-:Y:S01]  /*0e70*/  MOV R10, R2 ;  /* 0x00000002000a7202 */ /* 0x001fe20000000f00 */
[----:B------:R-:W-:Y:S02]  /*0e80*/  IMAD.MOV.U32 R2, RZ, RZ, R8 ;  /* 0x000000ffff027224 */ /* 0x000fe400078e0008 */
[----:B------:R-:W-:-:S04]  /*0e90*/  IMAD.MOV.U32 R3, RZ, RZ, 0x0 ;  /* 0x00000000ff037424 */ /* 0x000fc800078e00ff */
[----:B------:R-:W-:Y:S05]  /*0ea0*/  RET.REL.NODEC R2 `(_ZN18transformer_engine47scaled_upper_triang_masked_softmax_warp_forwardI6__halfS1_fLi1EEEvPT0_PKT_T1_iii) ;  /* 0xfffffff002547950 */ /* 0x000fea0003c3ffff */
.L_x_15761:
        /* <DEDUP_REMOVED lines=13> */
.L_x_15810:


//--------------------- .text._ZN18transformer_engine47scaled_upper_triang_masked_softmax_warp_forwardI6__halfS1_fLi0EEEvPT0_PKT_T1_iii --------------------------
	.section	.text._ZN18transformer_engine47scaled_upper_triang_masked_softmax_warp_forwardI6__halfS1_fLi0EEEvPT0_PKT_T1_iii,"ax",@progbits
	.align	128
        .global         _ZN18transformer_engine47scaled_upper_triang_masked_softmax_warp_forwardI6__halfS1_fLi0EEEvPT0_PKT_T1_iii
        .type           _ZN18transformer_engine47scaled_upper_triang_masked_softmax_warp_forwardI6__halfS1_fLi0EEEvPT0_PKT_T1_iii,@function
        .size           _ZN18transformer_engine47scaled_upper_triang_masked_softmax_warp_forwardI6__halfS1_fLi0EEEvPT0_PKT_T1_iii,(.L_x_15811 - _ZN18transformer_engine47scaled_upper_triang_masked_softmax_warp_forwardI6__halfS1_fLi0EEEvPT0_PKT_T1_iii)
        .other          _ZN18transformer_engine47scaled_upper_triang_masked_softmax_warp_forwardI6__halfS1_fLi0EEEvPT0_PKT_T1_iii,@"STO_CUDA_ENTRY STV_DEFAULT"
_ZN18transformer_engine47scaled_upper_triang_masked_softmax_warp_forwardI6__halfS1_fLi0EEEvPT0_PKT_T1_iii:
.text._ZN18transformer_engine47scaled_upper_triang_masked_softmax_warp_forwardI6__halfS1_fLi0EEEvPT0_PKT_T1_iii:
        /* <DEDUP_REMOVED lines=38> */
[----:B--2---:R-:W-:-:S05]  /*0260*/  @!P1 HADD2.F32 R0, -RZ, R14.H0_H0 ;  /* 0x2000000eff009230 */ /* 0x004fca0000004100 */
[----:B---3--:R-:W-:Y:S01]  /*0270*/  @!P1 FMUL R8, R0, R19 ;  /* 0x0000001300089220 */ /* 0x008fe20000400000 */
[----:B------:R-:W-:Y:S02]  /*0280*/  HFMA2 R19, -RZ, RZ, 0.96630859375, -0.0022525787353515625 ;  /* 0x3bbb989dff137431 */ /* 0x000fe400000001ff */
[----:B------:R-:W-:Y:S02]  /*0290*/  IMAD.MOV.U32 R0, RZ, RZ, -0x800000 ;  /* 0xff800000ff007424 */ /* 0x000fe400078e00ff */
[----:B----4-:R-:W-:Y:S02]  /*02a0*/  @!P0 HADD2.F32 R4, -RZ, R12.H0_H0 ;  /* 0x2000000cff048230 */ /* 0x010fe40000004100 */
[----:B------:R-:W-:-:S03]  /*02b0*/  FADD R10, R8, -R8 ;  /* 0x80000008080a7221 */ /* 0x000fc60000000000 */
[----:B0-----:R-:W-:Y:S01]  /*02c0*/  @!P0 FMUL R0, R4, R17 ;  /* 0x0000001104008220 */ /* 0x001fe20000400000 */
[----:B------:R-:W-:Y:S01]  /*02d0*/  ISETP.GE.AND P0, PT, R16, 0x1, PT ;  /* 0x000000011000780c */ /* 0x000fe20003f06270 */
[----:B------:R-:W-:Y:S02]  /*02e0*/  FFMA.SAT R4, R10, R19, 0.5 ;  /* 0x3f0000000a047423 */ /* 0x000fe40000002013 */
[----:B------:R-:W-:Y:S02]  /*02f0*/  FADD R0, R0, -R0 ;  /* 0x8000000000007221 */ /* 0x000fe40000000000 */
[----:B------:R-:W-:Y:S02]  /*0300*/  FFMA.RM R12, R4, R15, 12582913 ;  /* 0x4b400001040c7423 */ /* 0x000fe4000000400f */
[----:B------:R-:W-:Y:S02]  /*0310*/  FFMA.SAT R4, R0, R19, 0.5 ;  /* 0x3f00000000047423 */ /* 0x000fe40000002013 */
[----:B------:R-:W-:-:S02]  /*0320*/  FADD R13, R12, -12583039 ;  /* 0xcb40007f0c0d7421 */ /* 0x000fc40000000000 */
[----:B------:R-:W-:Y:S02]  /*0330*/  FFMA.RM R8, R4, R15, 12582913 ;  /* 0x4b40000104087423 */ /* 0x000fe4000000400f */
[----:B------:R-:W-:Y:S02]  /*0340*/  FFMA R15, R10, 1.4426950216293334961, -R13 ;  /* 0x3fb8aa3b0a0f7823 */ /* 0x000fe4000000080d */
[----:B------:R-:W-:Y:S02]  /*0350*/  FADD R13, R8, -12583039 ;  /* 0xcb40007f080d7421 */ /* 0x000fe40000000000 */
        /* <DEDUP_REMOVED lines=8> */
[----:B------:R-:W-:Y:S01]  /*03e0*/  BSSY.RECONVERGENT B0, `(.L_x_15762) ;  /* 0x000001d000007945 */ /* 0x000fe20003800200 */
[----:B------:R-:W-:-:S03]  /*03f0*/  IMAD.SHL.U32 R8, R8, 0x800000, RZ ;  /* 0x0080000008087824 */ /* 0x000fc600078e00ff */
        /* <DEDUP_REMOVED lines=19> */
[----:B------:R-:W-:Y:S05]  /*0530*/  CALL.REL.NOINC `($__internal_29_$__cuda_sm3x_div_rn_noftz_f32_slowpath) ;  /* 0x0000000000947944 */ /* 0x000fea0003c00000 */
[----:B------:R-:W-:-:S07]  /*0540*/  IMAD.MOV.U32 R3, RZ, RZ, R10 ;  /* 0x000000ffff037224 */ /* 0x000fce00078e000a */
.L_x_15765:
[----:B------:R-:W-:Y:S05]  /*0550*/  BSYNC.RECONVERGENT B1 ;  /* 0x0000000000017941 */ /* 0x000fea0003800200 */
.L_x_15764:
[----:B------:R-:W-:-:S05]  /*0560*/  F2FP.F16.F32.PACK_AB R3, RZ, R3 ;  /* 0x00000003ff03723e */ /* 0x000fca00000000ff */
[----:B------:R0:W-:Y:S01]  /*0570*/  STG.E.U16 desc[UR4][R4.64], R3 ;  /* 0x0000000304007986 */ /* 0x0001e2000c101504 */
[----:B------:R-:W-:Y:S05]  /*0580*/  BRA `(.L_x_15766) ;  /* 0x0000000000087947 */ /* 0x000fea0003800000 */
.L_x_15763:
[----:B------:R-:W-:-:S13]  /*0590*/  ISETP.GE.AND P0, PT, R6, R11, PT ;  /* 0x0000000b0600720c */ /* 0x000fda0003f06270 */
[----:B------:R1:W-:Y:S02]  /*05a0*/  @!P0 STG.E.U16 desc[UR4][R4.64], RZ ;  /* 0x000000ff04008986 */ /* 0x0003e4000c101504 */
.L_x_15766:
[----:B------:R-:W-:Y:S05]  /*05b0*/  BSYNC.RECONVERGENT B0 ;  /* 0x0000000000007941 */ /* 0x000fea0003800200 */
.L_x_15762:
        /* <DEDUP_REMOVED lines=16> */
[----:B-1----:R-:W-:Y:S05]  /*06c0*/  CALL.REL.NOINC `($__internal_29_$__cuda_sm3x_div_rn_noftz_f32_slowpath) ;  /* 0x0000000000307944 */ /* 0x002fea0003c00000 */
[----:B------:R-:W-:-:S07]  /*06d0*/  MOV R2, R10 ;  /* 0x0000000a00027202 */ /* 0x000fce0000000f00 */
.L_x_15769:
[----:B------:R-:W-:Y:S05]  /*06e0*/  BSYNC.RECONVERGENT B0 ;  /* 0x0000000000007941 */ /* 0x000fea0003800200 */
.L_x_15768:
[----:B------:R-:W-:Y:S01]  /*06f0*/  F2FP.F16.F32.PACK_AB R2, RZ, R2 ;  /* 0x00000002ff02723e */ /* 0x000fe200000000ff */
[----:B-1----:R-:W-:-:S05]  /*0700*/  IMAD.WIDE R4, R9, 0x2, R4 ;  /* 0x0000000209047825 */ /* 0x002fca00078e0204 */
[----:B------:R-:W-:Y:S01]  /*0710*/  STG.E.U16 desc[UR4][R4.64], R2 ;  /* 0x0000000204007986 */ /* 0x000fe2000c101504 */
[----:B------:R-:W-:Y:S05]  /*0720*/  EXIT ;  /* 0x000000000000794d */ /* 0x000fea0003800000 */
.L_x_15767:
[----:B------:R-:W2:Y:S02]  /*0730*/  LDCU UR6, c[0x0][0x39c] ;  /* 0x00007380ff0677ac */ /* 0x000ea40008000800 */
[----:B--2---:R-:W-:-:S13]  /*0740*/  ISETP.GE.AND P0, PT, R6, UR6, PT ;  /* 0x0000000606007c0c */ /* 0x004fda000bf06270 */
[----:B------:R-:W-:Y:S05]  /*0750*/  @P0 EXIT ;  /* 0x000000000000094d */ /* 0x000fea0003800000 */
[----:B01----:R-:W-:-:S05]  /*0760*/  IMAD.WIDE R4, R9, 0x2, R4 ;  /* 0x0000000209047825 */ /* 0x003fca00078e0204 */
[----:B------:R-:W-:Y:S01]  /*0770*/  STG.E.U16 desc[UR4][R4.64], RZ ;  /* 0x000000ff04007986 */ /* 0x000fe2000c101504 */
[----:B------:R-:W-:Y:S05]  /*0780*/  EXIT ;  /* 0x000000000000794d */ /* 0x000fea0003800000 */
        .weak           $__internal_29_$__cuda_sm3x_div_rn_noftz_f32_slowpath
        .type           $__internal_29_$__cuda_sm3x_div_rn_noftz_f32_slowpath,@function
        .size           $__internal_29_$__cuda_sm3x_div_rn_noftz_f32_slowpath,(.L_x_15811 - $__internal_29_$__cuda_sm3x_div_rn_noftz_f32_slowpath)
$__internal_29_$__cuda_sm3x_div_rn_noftz_f32_slowpath:
        /* <DEDUP_REMOVED lines=34> */
.L_x_15771:
        /* <DEDUP_REMOVED lines=51> */
.L_x_15778:
[----:B------:R-:W-:-:S04]  /*0ce0*/  LOP3.LUT R2, R2, 0x80000000, RZ, 0xc0, !PT ;  /* 0x8000000002027812 */ /* 0x000fc800078ec0ff */
[----:B------:R-:W-:Y:S01]  /*0cf0*/  LOP3.LUT R2, R2, 0x7f800000, RZ, 0xfc, !PT ;  /* 0x7f80000002027812 */ /* 0x000fe200078efcff */
[----:B------:R-:W-:Y:S06]  /*0d00*/  BRA `(.L_x_15779) ;  /* 0x0000000000047947 */ /* 0x000fec0003800000 */
.L_x_15777:
[----:B------:R-:W-:-:S07]  /*0d10*/  IMAD R2, R11, 0x800000, R2 ;  /* 0x008000000b027824 */ /* 0x000fce00078e0202 */
.L_x_15779:
[----:B------:R-:W-:Y:S05]  /*0d20*/  BSYNC.RECONVERGENT B3 ;  /* 0x0000000000037941 */ /* 0x000fea0003800200 */
.L_x_15776:
[----:B------:R-:W-:Y:S05]  /*0d30*/  BRA `(.L_x_15780) ;  /* 0x0000000000207947 */ /* 0x000fea0003800000 */
.L_x_15775:
[----:B------:R-:W-:-:S04]  /*0d40*/  LOP3.LUT R2, R3, 0x80000000, R2, 0x48, !PT ;  /* 0x8000000003027812 */ /* 0x000fc800078e4802 */
[----:B------:R-:W-:Y:S01]  /*0d50*/  LOP3.LUT R2, R2, 0x7f800000, RZ, 0xfc, !PT ;  /* 0x7f80000002027812 */ /* 0x000fe200078efcff */
[----:B------:R-:W-:Y:S06]  /*0d60*/  BRA `(.L_x_15780) ;  /* 0x0000000000147947 */ /* 0x000fec0003800000 */
.L_x_15774:
[----:B------:R-:W-:Y:S01]  /*0d70*/  LOP3.LUT R2, R3, 0x80000000, R2, 0x48, !PT ;  /* 0x8000000003027812 */ /* 0x000fe200078e4802 */
[----:B------:R-:W-:Y:S06]  /*0d80*/  BRA `(.L_x_15780) ;  /* 0x00000000000c7947 */ /* 0x000fec0003800000 */
.L_x_15773:
[----:B------:R-:W0:Y:S01]  /*0d90*/  MUFU.RSQ R2, -QNAN ;  /* 0xffc0000000027908 */ /* 0x000e220000001400 */
[----:B------:R-:W-:Y:S05]  /*0da0*/  BRA `(.L_x_15780) ;  /* 0x0000000000047947 */ /* 0x000fea0003800000 */
.L_x_15772:
[----:B------:R-:W-:-:S07]  /*0db0*/  FADD.FTZ R2, R2, R3 ;  /* 0x0000000302027221 */ /* 0x000fce0000010000 */
.L_x_15780:
[----:B------:R-:W-:Y:S05]  /*0dc0*/  BSYNC.RECONVERGENT B2 ;  /* 0x0000000000027941 */ /* 0x000fea0003800200 */
.L_x_15770:
[----:B0-----:R-:W-:Y:S01]  /*0dd0*/  MOV R10, R2 ;  /* 0x00000002000a7202 */ /* 0x001fe20000000f00 */
[----:B------:R-:W-:Y:S02]  /*0de0*/  IMAD.MOV.U32 R2, RZ, RZ, R8 ;  /* 0x000000ffff027224 */ /* 0x000fe400078e0008 */
[----:B------:R-:W-:-:S04]  /*0df0*/  IMAD.MOV.U32 R3, RZ, RZ, 0x0 ;  /* 0x00000000ff037424 */ /* 0x000fc800078e00ff */
[----:B------:R-:W-:Y:S05]  /*0e00*/  RET.REL.NODEC R2 `(_ZN18transformer_engine47scaled_upper_triang_masked_softmax_warp_forwardI6__halfS1_fLi0EEEvPT0_PKT_T1_iii) ;  /* 0xfffffff0027c7950 */ /* 0x000fea0003c3ffff */
.L_x_15781:
        /* <DEDUP_REMOVED lines=15> */
.L_x_15811:


//--------------------- .nv.shared.reserved.0     --------------------------
	.section	.nv.shared.reserved.0,"aw",@nobits
	.weak		__nv_reservedSMEM_offset_0_alias
	.size		__nv_reservedSMEM_offset_0_alias, 0, 64
	.other		__nv_reservedSMEM_offset_0_alias,@"STO_CUDA_RESERVED_SHARED STV_DEFAULT"
__nv_reservedSMEM_offset_0_alias:
	.zero		0
	.zero		64


//--------------------- .nv.constant0._ZN18transformer_engine48scaled_upper_triang_masked_softmax_warp_backwardI13__nv_bfloat16S1_fLi14EEEvPT0_PKT_S6_T1_iii --------------------------
	.section	.nv.constant0._ZN18transformer_engine48scaled_upper_triang_masked_softmax_warp_backwardI13__nv_bfloat16S1_fLi14EEEvPT0_PKT_S6_T1_iii,"a",@progbits
	.sectionflags	@""
	.align	4
.nv.constant0._ZN18transformer_engine48scaled_upper_triang_masked_softmax_warp_backwardI13__nv_bfloat16S1_fLi14EEEvPT0_PKT_S6_T1_iii:
	.zero		936


//--------------------- .nv.constant0._ZN18transformer_engine48scaled_upper_triang_masked_softmax_warp_backwardI13__nv_bfloat16S1_fLi13EEEvPT0_PKT_S6_T1_iii --------------------------
	.section	.nv.constant0._ZN18transformer_engine48scaled_upper_triang_masked_softmax_warp_backwardI13__nv_bfloat16S1_fLi13EEEvPT0_PKT_S6_T1_iii,"a",@progbits
	.sectionflags	@""
	.align	4
.nv.constant0._ZN18transformer_engine48scaled_upper_triang_masked_softmax_warp_backwardI13__nv_bfloat16S1_fLi13EEEvPT0_PKT_S6_T1_iii:
	.zero		936


//--------------------- .nv.constant0._ZN18transformer_engine48scaled_upper_triang_masked_softmax_warp_backwardI13__nv_bfloat16S1_fLi12EEEvPT0_PKT_S6_T1_iii --------------------------
	.section	.nv.constant0._ZN18transformer_engine48scaled_upper_triang_masked_softmax_warp_backwardI13__nv_bfloat16S1_fLi12EEEvPT0_PKT_S6_T1_iii,"a",@progbits
	.sectionflags	@""
	.align	4
.nv.constant0._ZN18transformer_engine48scaled_upper_triang_masked_softmax_warp_backwardI13__nv_bfloat16S1_fLi12EEEvPT0_PKT_S6_T1_iii:
	.zero		936


//--------------------- .nv.constant0._ZN18transformer_engine48scaled_upper_triang_masked_softmax_warp_backwardI13__nv_bfloat16S1_fLi11EEEvPT0_PKT_S6_T1_iii --------------------------
	.section	.nv.constant0._ZN18transformer_engine48scaled_upper_triang_masked_softmax_warp_backwardI13__nv_bfloat16S1_fLi11EEEvPT0_PKT_S6_T1_iii,"a",@progbits
	.sectionflags	@""
	.align	4
.nv.constant0._ZN18transformer_engine48scaled_upper_triang_masked_softmax_warp_backwardI13__nv_bfloat16S1_fLi11EEEvPT0_PKT_S6_T1_iii:
	.zero		936


//--------------------- .nv.constant0._ZN18transformer_engine48scaled_upper_triang_masked_softmax_warp_backwardI13__nv_bfloat16S1_fLi10EEEvPT0_PKT_S6_T1_iii --------------------------
	.section	.nv.constant0._ZN18transformer_engine48scaled_upper_triang_masked_softmax_warp_backwardI13__nv_bfloat16S1_fLi10EEEvPT0_PKT_S6_T1_iii,"a",@progbits
	.sectionflags	@""
	.align	4
.nv.constant0._ZN18transformer_engine48scaled_upper_triang_masked_softmax_warp_backwardI13__nv_bfloat16S1_fLi10EEEvPT0_PKT_S6_T1_iii:
	.zero		936


//--------------------- .nv.constant0._ZN18transformer_engine48scaled_upper_triang_masked_softmax_warp_backwardI13__nv_bfloat16S1_fLi9EEEvPT0_PKT_S6_T1_iii --------------------------
	.section	.nv.constant0._ZN18transformer_engine48scaled_upper_triang_masked_softmax_warp_backwardI13__nv_bfloat16S1_fLi9EEEvPT0_PKT_S6_T1_iii,"a",@progbits
	.sectionflags	@""
	.align	4
.nv.constant0._ZN18transformer_engine48scaled_upper_triang_masked_softmax_warp_backwardI13__nv_bfloat16S1_fLi9EEEvPT0_PKT_S6_T1_iii:
	.zero		936


//--------------------- .nv.constant0._ZN18transformer_engine48scaled_upper_triang_masked_softmax_warp_backwardI13__nv_bfloat16S1_fLi8EEEvPT0_PKT_S6_T1_iii --------------------------
	.section	.nv.constant0._ZN18transformer_engine48scaled_upper_triang_masked_softmax_warp_backwardI13__nv_bfloat16S1_fLi8EEEvPT0_PKT_S6_T1_iii,"a",@progbits
	.sectionflags	@""
	.align	4
.nv.constant0._ZN18transformer_engine48scaled_upper_triang_masked_softmax_warp_backwardI13__nv_bfloat16S1_fLi8EEEvPT0_PKT_S6_T1_iii:
	.zero		936


//--------------------- .nv.constant0._ZN18transformer_engine48scaled_upper_triang_masked_softmax_warp_backwardI13__nv_bfloat16S1_fLi7EEEvPT0_PKT_S6_T1_iii --------------------------
	.section	.nv.constant0._ZN18transformer_engine48scaled_upper_triang_masked_softmax_warp_backwardI13__nv_bfloat16S1_fLi7EEEvPT0_PKT_S6_T1_iii,"a",@progbits
	.sectionflags	@""
	.align	4
.nv.constant0._ZN18transformer_engine48scaled_upper_triang_masked_softmax_warp_backwardI13__nv_bfloat16S1_fLi7EEEvPT0_PKT_S6_T1_iii:
	.zero		936


//--------------------- .nv.constant0._ZN18transformer_engine48scaled_upper_triang_masked_softmax_warp_backwardI13__nv_bfloat16S1_fLi6EEEvPT0_PKT_S6_T1_iii --------------------------
	.section	.nv.constant0._ZN18transformer_engine48scaled_upper_triang_masked_softmax_warp_backwardI13__nv_bfloat16S1_fLi6EEEvPT0_PKT_S6_T1_iii,"a",@progbits
	.sectionflags	@""
	.align	4
.nv.constant0._ZN18transformer_engine48scaled_upper_triang_masked_softmax_warp_backwardI13__nv_bfloat16S1_fLi6EEEvPT0_PKT_S6_T1_iii:
	.zero		936


//--------------------- .nv.constant0._ZN18transformer_engine48scaled_upper_triang_masked_softmax_warp_backwardI13__nv_bfloat16S1_fLi5EEEvPT0_PKT_S6_T1_iii --------------------------
	.section	.nv.constant0._ZN18transformer_engine48scaled_upper_triang_masked_softmax_warp_backwardI13__nv_bfloat16S1_fLi5EEEvPT0_PKT_S6_T1_iii,"a",@progbits
	.sectionflags	@""
	.align	4
.nv.constant0._ZN18transformer_engine48scaled_upper_triang_masked_softmax_warp_backwardI13__nv_bfloat16S1_fLi5EEEvPT0_PKT_S6_T1_iii:
	.zero		936


//--------------------- .nv.constant0._ZN18transformer_engine48scaled_upper_triang_masked_softmax_warp_backwardI13__nv_bfloat16S1_fLi4EEEvPT0_PKT_S6_T1_iii --------------------------
	.section	.nv.constant0._ZN18transformer_engine48scaled_upper_triang_masked_softmax_warp_backwardI13__nv_bfloat16S1_fLi4EEEvPT0_PKT_S6_T1_iii,"a",@progbits
	.sectionflags	@""
	.align	4
.nv.constant0._ZN18transformer_engine48scaled_upper_triang_masked_softmax_warp_backwardI13__nv_bfloat16S1_fLi4EEEvPT0_PKT_S6_T1_iii:
	.zero		936


//--------------------- .nv.constant0._ZN18transformer_engine48scaled_upper_triang_masked_softmax_warp_backwardI13__nv_bfloat16S1_fLi3EEEvPT0_PKT_S6_T1_iii --------------------------
	.section	.nv.constant0._ZN18transformer_engine48scaled_upper_triang_masked_softmax_warp_backwardI13__nv_bfloat16S1_fLi3EEEvPT0_PKT_S6_T1_iii,"a",@progbits
	.sectionflags	@""
	.align	4
.nv.constant0._ZN18transformer_engine48scaled_upper_triang_masked_softmax_warp_backwardI13__nv_bfloat16S1_fLi3EEEvPT0_PKT_S6_T1_iii:
	.zero		936


//--------------------- .nv.constant0._ZN18transformer_engine48scaled_upper_triang_masked_softmax_warp_backwardI13__nv_bfloat16S1_fLi2EEEvPT0_PKT_S6_T1_iii --------------------------
	.section	.nv.constant0._ZN18transformer_engine48scaled_upper_triang_masked_softmax_warp_backwardI13__nv_bfloat16S1_fLi2EEEvPT0_PKT_S6_T1_iii,"a",@progbits
	.sectionflags	@""
	.align	4
.nv.constant0._ZN18transformer_engine48scaled_upper_triang_masked_softmax_warp_backwardI13__nv_bfloat16S1_fLi2EEEvPT0_PKT_S6_T1_iii:
	.zero		936


//--------------------- .nv.constant0._ZN18transformer_engine48scaled_upper_triang_masked_softmax_warp_backwardI13__nv_bfloat16S1_fLi1EEEvPT0_PKT_S6_T1_iii --------------------------
	.section	.nv.constant0._ZN18transformer_engine48scaled_upper_triang_masked_softmax_warp_backwardI13__nv_bfloat16S1_fLi1EEEvPT0_PKT_S6_T1_iii,"a",@progbits
	.sectionflags	@""
	.align	4
.nv.constant0._ZN18transformer_engine48scaled_upper_triang_masked_softmax_warp_backwardI13__nv_bfloat16S1_fLi1EEEvPT0_PKT_S6_T1_iii:
	.zero		936


//--------------------- .nv.constant0._ZN18transformer_engine48scaled_upper_triang_masked_softmax_warp_backwardI13__nv_bfloat16S1_fLi0EEEvPT0_PKT_S6_T1_iii --------------------------
	.section	.nv.constant0._ZN18transformer_engine48scaled_upper_triang_masked_softmax_warp_backwardI13__nv_bfloat16S1_fLi0EEEvPT0_PKT_S6_T1_iii,"a",@progbits
	.sectionflags	@""
	.align	4
.nv.constant0._ZN18transformer_engine48scaled_upper_triang_masked_softmax_warp_backwardI13__nv_bfloat16S1_fLi0EEEvPT0_PKT_S6_T1_iii:
	.zero		936


//--------------------- .nv.constant0._ZN18transformer_engine48scaled_upper_triang_masked_softmax_warp_backwardI6__halfS1_fLi14EEEvPT0_PKT_S6_T1_iii --------------------------
	.section	.nv.constant0._ZN18transformer_engine48scaled_upper_triang_masked_softmax_warp_backwardI6__halfS1_fLi14EEEvPT0_PKT_S6_T1_iii,"a",@progbits
	.sectionflags	@""
	.align	4
.nv.constant0._ZN18transformer_engine48scaled_upper_triang_masked_softmax_warp_backwardI6__halfS1_fLi14EEEvPT0_PKT_S6_T1_iii:
	.zero		936


//--------------------- .nv.constant0._ZN18transformer_engine48scaled_upper_triang_masked_softmax_warp_backwardI6__halfS1_fLi13EEEvPT0_PKT_S6_T1_iii --------------------------
	.section	.nv.constant0._ZN18transformer_engine48scaled_upper_triang_masked_softmax_warp_backwardI6__halfS1_fLi13EEEvPT0_PKT_S6_T1_iii,"a",@progbits
	.sectionflags	@""
	.align	4
.nv.constant0._ZN18transformer_engine48scaled_upper_triang_masked_softmax_warp_backwardI6__halfS1_fLi13EEEvPT0_PKT_S6_T1_iii:
	.zero		936


//--------------------- .nv.constant0._ZN18transformer_engine48scaled_upper_triang_masked_softmax_warp_backwardI6__halfS1_fLi12EEEvPT0_PKT_S6_T1_iii --------------------------
	.section	.nv.constant0._ZN18transformer_engine48scaled_upper_triang_masked_softmax_warp_backwardI6__halfS1_fLi12EEEvPT0_PKT_S6_T1_iii,"a",@progbits
	.sectionflags	@""
	.align	4
.nv.constant0._ZN18transformer_engine48scaled_upper_triang_masked_softmax_warp_backwardI6__halfS1_fLi12EEEvPT0_PKT_S6_T1_iii:
	.zero		936


//--------------------- .nv.constant0._ZN18transformer_engine48scaled_upper_triang_masked_softmax_warp_backwardI6__halfS1_fLi11EEEvPT0_PKT_S6_T1_iii --------------------------
	.section	.nv.constant0._ZN18transformer_engine48scaled_upper_triang_masked_softmax_warp_backwardI6__halfS1_fLi11EEEvPT0_PKT_S6_T1_iii,"a",@progbits
	.sectionflags	@""
	.align	4
.nv.constant0._ZN18transformer_engine48scaled_upper_triang_masked_softmax_warp_backwardI6__halfS1_fLi11EEEvPT0_PKT_S6_T1_iii:
	.zero		936


//--------------------- .nv.constant0._ZN18transformer_engine48scaled_upper_triang_masked_softmax_warp_backwardI6__halfS1_fLi10EEEvPT0_PKT_S6_T1_iii --------------------------
	.section	.nv.constant0._ZN18transformer_engine48scaled_upper_triang_masked_softmax_warp_backwardI6__halfS1_fLi10EEEvPT0_PKT_S6_T1_iii,"a",@progbits
	.sectionflags	@""
	.align	4
.nv.constant0._ZN18transformer_engine48scaled_upper_triang_masked_softmax_warp_backwardI6__halfS1_fLi10EEEvPT0_PKT_S6_T1_iii:
	.zero		936


//--------------------- .nv.constant0._ZN18transformer_engine48scaled_upper_triang_masked_softmax_warp_backwardI6__halfS1_fLi9EEEvPT0_PKT_S6_T1_iii --------------------------
	.section	.nv.constant0._ZN18transformer_engine48scaled_upper_triang_masked_softmax_warp_backwardI6__halfS1_fLi9EEEvPT0_PKT_S6_T1_iii,"a",@progbits
	.sectionflags	@""
	.align	4
.nv.constant0._ZN18transformer_engine48scaled_upper_triang_masked_softmax_warp_backwardI6__halfS1_fLi9EEEvPT0_PKT_S6_T1_iii:
	.zero		936


//--------------------- .nv.constant0._ZN18transformer_engine48scaled_upper_triang_masked_softmax_warp_backwardI6__halfS1_fLi8EEEvPT0_PKT_S6_T1_iii --------------------------
	.section	.nv.constant0._ZN18transformer_engine48scaled_upper_triang_masked_softmax_warp_backwardI6__halfS1_fLi8EEEvPT0_PKT_S6_T1_iii,"a",@progbits
	.sectionflags	@""
	.align	4
.nv.constant0._ZN18transformer_engine48scaled_upper_triang_masked_softmax_warp_backwardI6__halfS1_fLi8EEEvPT0_PKT_S6_T1_iii:
	.zero		936


//--------------------- .nv.constant0._ZN18transformer_engine48scaled_upper_triang_masked_softmax_warp_backwardI6__halfS1_fLi7EEEvPT0_PKT_S6_T1_iii --------------------------
	.section	.nv.constant0._ZN18transformer_engine48scaled_upper_triang_masked_softmax_warp_backwardI6__halfS1_fLi7EEEvPT0_PKT_S6_T1_iii,"a",@progbits
	.sectionflags	@""
	.align	4
.nv.constant0._ZN18transformer_engine48scaled_upper_triang_masked_softmax_warp_backwardI6__halfS1_fLi7EEEvPT0_PKT_S6_T1_iii:
	.zero		936


//--------------------- .nv.constant0._ZN18transformer_engine48scaled_upper_triang_masked_softmax_warp_backwardI6__halfS1_fLi6EEEvPT0_PKT_S6_T1_iii --------------------------
	.section	.nv.constant0._ZN18transformer_engine48scaled_upper_triang_masked_softmax_warp_backwardI6__halfS1_fLi6EEEvPT0_PKT_S6_T1_iii,"a",@progbits
	.sectionflags	@""
	.align	4
.nv.constant0._ZN18transformer_engine48scaled_upper_triang_masked_softmax_warp_backwardI6__halfS1_fLi6EEEvPT0_PKT_S6_T1_iii:
	.zero		936


//--------------------- .nv.constant0._ZN18transformer_engine48scaled_upper_triang_masked_softmax_warp_backwardI6__halfS1_fLi5EEEvPT0_PKT_S6_T1_iii --------------------------
	.section	.nv.constant0._ZN18transformer_engine48scaled_upper_triang_masked_softmax_warp_backwardI6__halfS1_fLi5EEEvPT0_PKT_S6_T1_iii,"a",@progbits
	.sectionflags	@""
	.align	4
.nv.constant0._ZN18transformer_engine48scaled_upper_triang_masked_softmax_warp_backwardI6__halfS1_fLi5EEEvPT0_PKT_S6_T1_iii:
	.zero		936


//--------------------- .nv.constant0._ZN18transformer_engine48scaled_upper_triang_masked_softmax_warp_backwardI6__halfS1_fLi4EEEvPT0_PKT_S6_T1_iii --------------------------
	.section	.nv.constant0._ZN18transformer_engine48scaled_upper_triang_masked_softmax_warp_backwardI6__halfS1_fLi4EEEvPT0_PKT_S6_T1_iii,"a",@progbits
	.sectionflags	@""
	.align	4
.nv.constant0._ZN18transformer_engine48scaled_upper_triang_masked_softmax_warp_backwardI6__halfS1_fLi4EEEvPT0_PKT_S6_T1_iii:
	.zero		936


//--------------------- .nv.constant0._ZN18transformer_engine48scaled_upper_triang_masked_softmax_warp_backwardI6__halfS1_fLi3EEEvPT0_PKT_S6_T1_iii --------------------------
	.section	.nv.constant0._ZN18transformer_engine48scaled_upper_triang_masked_softmax_warp_backwardI6__halfS1_fLi3EEEvPT0_PKT_S6_T1_iii,"a",@progbits
	.sectionflags	@""
	.align	4
.nv.constant0._ZN18transformer_engine48scaled_upper_triang_masked_softmax_warp_backwardI6__halfS1_fLi3EEEvPT0_PKT_S6_T1_iii:
	.zero		936


//--------------------- .nv.constant0._ZN18transformer_engine48scaled_upper_triang_masked_softmax_warp_backwardI6__halfS1_fLi2EEEvPT0_PKT_S6_T1_iii --------------------------
	.section	.nv.constant0._ZN18transformer_engine48scaled_upper_triang_masked_softmax_warp_backwardI6__halfS1_fLi2EEEvPT0_PKT_S6_T1_iii,"a",@progbits
	.sectionflags	@""
	.align	4
.nv.constant0._ZN18transformer_engine48scaled_upper_triang_masked_softmax_warp_backwardI6__halfS1_fLi2EEEvPT0_PKT_S6_T1_iii:
	.zero		936


//--------------------- .nv.constant0._ZN18transformer_engine48scaled_upper_triang_masked_softmax_warp_backwardI6__halfS1_fLi1EEEvPT0_PKT_S6_T1_iii --------------------------
	.section	.nv.constant0._ZN18transformer_engine48scaled_upper_triang_masked_softmax_warp_backwardI6__halfS1_fLi1EEEvPT0_PKT_S6_T1_iii,"a",@progbits
	.sectionflags	@""
	.align	4
.nv.constant0._ZN18transformer_engine48scaled_upper_triang_masked_softmax_warp_backwardI6__halfS1_fLi1EEEvPT0_PKT_S6_T1_iii:
	.zero		936


//--------------------- .nv.constant0._ZN18transformer_engine48scaled_upper_triang_masked_softmax_warp_backwardI6__halfS1_fLi0EEEvPT0_PKT_S6_T1_iii --------------------------
	.section	.nv.constant0._ZN18transformer_engine48scaled_upper_triang_masked_softmax_warp_backwardI6__halfS1_fLi0EEEvPT0_PKT_S6_T1_iii,"a",@progbits
	.sectionflags	@""
	.align	4
.nv.constant0._ZN18transformer_engine48scaled_upper_triang_masked_softmax_warp_backwardI6__halfS1_fLi0EEEvPT0_PKT_S6_T1_iii:
	.zero		936


//--------------------- .nv.constant0._ZN18transformer_engine47scaled_upper_triang_masked_softmax_warp_forwardI13__nv_bfloat16S1_fLi14EEEvPT0_PKT_T1_iii --------------------------
	.section	.nv.constant0._ZN18transformer_engine47scaled_upper_triang_masked_softmax_warp_forwardI13__nv_bfloat16S1_fLi14EEEvPT0_PKT_T1_iii,"a",@progbits
	.sectionflags	@""
	.align	4
.nv.constant0._ZN18transformer_engine47scaled_upper_triang_masked_softmax_warp_forwardI13__nv_bfloat16S1_fLi14EEEvPT0_PKT_T1_iii:
	.zero		928


//--------------------- .nv.constant0._ZN18transformer_engine47scaled_upper_triang_masked_softmax_warp_forwardI13__nv_bfloat16S1_fLi13EEEvPT0_PKT_T1_iii --------------------------
	.section	.nv.constant0._ZN18transformer_engine47scaled_upper_triang_masked_softmax_warp_forwardI13__nv_bfloat16S1_fLi13EEEvPT0_PKT_T1_iii,"a",@progbits
	.sectionflags	@""
	.align	4
.nv.constant0._ZN18transformer_engine47scaled_upper_triang_masked_softmax_warp_forwardI13__nv_bfloat16S1_fLi13EEEvPT0_PKT_T1_iii:
	.zero		928


//--------------------- .nv.constant0._ZN18transformer_engine47scaled_upper_triang_masked_softmax_warp_forwardI13__nv_bfloat16S1_fLi12EEEvPT0_PKT_T1_iii --------------------------
	.section	.nv.constant0._ZN18transformer_engine47scaled_upper_triang_masked_softmax_warp_forwardI13__nv_bfloat16S1_fLi12EEEvPT0_PKT_T1_iii,"a",@progbits
	.sectionflags	@""
	.align	4
.nv.constant0._ZN18transformer_engine47scaled_upper_triang_masked_softmax_warp_forwardI13__nv_bfloat16S1_fLi12EEEvPT0_PKT_T1_iii:
	.zero		928


//--------------------- .nv.constant0._ZN18transformer_engine47scaled_upper_triang_masked_softmax_warp_forwardI13__nv_bfloat16S1_fLi11EEEvPT0_PKT_T1_iii --------------------------
	.section	.nv.constant0._ZN18transformer_engine47scaled_upper_triang_masked_softmax_warp_forwardI13__nv_bfloat16S1_fLi11EEEvPT0_PKT_T1_iii,"a",@progbits
	.sectionflags	@""
	.align	4
.nv.constant0._ZN18transformer_engine47scaled_upper_triang_masked_softmax_warp_forwardI13__nv_bfloat16S1_fLi11EEEvPT0_PKT_T1_iii:
	.zero		928


//--------------------- .nv.constant0._ZN18transformer_engine47scaled_upper_triang_masked_softmax_warp_forwardI13__nv_bfloat16S1_fLi10EEEvPT0_PKT_T1_iii --------------------------
	.section	.nv.constant0._ZN18transformer_engine47scaled_upper_triang_masked_softmax_warp_forwardI13__nv_bfloat16S1_fLi10EEEvPT0_PKT_T1_iii,"a",@progbits
	.sectionflags	@""
	.align	4
.nv.constant0._ZN18transformer_engine47scaled_upper_triang_masked_softmax_warp_forwardI13__nv_bfloat16S1_fLi10EEEvPT0_PKT_T1_iii:
	.zero		928


//--------------------- .nv.constant0._ZN18transformer_engine47scaled_upper_triang_masked_softmax_warp_forwardI13__nv_bfloat16S1_fLi9EEEvPT0_PKT_T1_iii --------------------------
	.section	.nv.constant0._ZN18transformer_engine47scaled_upper_triang_masked_softmax_warp_forwardI13__nv_bfloat16S1_fLi9EEEvPT0_PKT_T1_iii,"a",@progbits
	.sectionflags	@""
	.align	4
.nv.constant0._ZN18transformer_engine47scaled_upper_triang_masked_softmax_warp_forwardI13__nv_bfloat16S1_fLi9EEEvPT0_PKT_T1_iii:
	.zero		928


//--------------------- .nv.constant0._ZN18transformer_engine47scaled_upper_triang_masked_softmax_warp_forwardI13__nv_bfloat16S1_fLi8EEEvPT0_PKT_T1_iii --------------------------
	.section	.nv.constant0._ZN18transformer_engine47scaled_upper_triang_masked_softmax_warp_forwardI13__nv_bfloat16S1_fLi8EEEvPT0_PKT_T1_iii,"a",@progbits
	.sectionflags	@""
	.align	4
.nv.constant0._ZN18transformer_engine47scaled_upper_triang_masked_softmax_warp_forwardI13__nv_bfloat16S1_fLi8EEEvPT0_PKT_T1_iii:
	.zero		928


//--------------------- .nv.constant0._ZN18transformer_engine47scaled_upper_triang_masked_softmax_warp_forwardI13__nv_bfloat16S1_fLi7EEEvPT0_PKT_T1_iii --------------------------
	.section	.nv.constant0._ZN18transformer_engine47scaled_upper_triang_masked_softmax_warp_forwardI13__nv_bfloat16S1_fLi7EEEvPT0_PKT_T1_iii,"a",@progbits
	.sectionflags	@""
	.align	4
.nv.constant0._ZN18transformer_engine47scaled_upper_triang_masked_softmax_warp_forwardI13__nv_bfloat16S1_fLi7EEEvPT0_PKT_T1_iii:
	.zero		928


//--------------------- .nv.constant0._ZN18transformer_engine47scaled_upper_triang_masked_softmax_warp_forwardI13__nv_bfloat16S1_fLi6EEEvPT0_PKT_T1_iii --------------------------
	.section	.nv.constant0._ZN18transformer_engine47scaled_upper_triang_masked_softmax_warp_forwardI13__nv_bfloat16S1_fLi6EEEvPT0_PKT_T1_iii,"a",@progbits
	.sectionflags	@""
	.align	4
.nv.constant0._ZN18transformer_engine47scaled_upper_triang_masked_softmax_warp_forwardI13__nv_bfloat16S1_fLi6EEEvPT0_PKT_T1_iii:
	.zero		928


//--------------------- .nv.constant0._ZN18transformer_engine47scaled_upper_triang_masked_softmax_warp_forwardI13__nv_bfloat16S1_fLi5EEEvPT0_PKT_T1_iii --------------------------
	.section	.nv.constant0._ZN18transformer_engine47scaled_upper_triang_masked_softmax_warp_forwardI13__nv_bfloat16S1_fLi5EEEvPT0_PKT_T1_iii,"a",@progbits
	.sectionflags	@""
	.align	4
.nv.constant0._ZN18transformer_engine47scaled_upper_triang_masked_softmax_warp_forwardI13__nv_bfloat16S1_fLi5EEEvPT0_PKT_T1_iii:
	.zero		928


//--------------------- .nv.constant0._ZN18transformer_engine47scaled_upper_triang_masked_softmax_warp_forwardI13__nv_bfloat16S1_fLi4EEEvPT0_PKT_T1_iii --------------------------
	.section	.nv.constant0._ZN18transformer_engine47scaled_upper_triang_masked_softmax_warp_forwardI13__nv_bfloat16S1_fLi4EEEvPT0_PKT_T1_iii,"a",@progbits
	.sectionflags	@""
	.align	4
.nv.constant0._ZN18transformer_engine47scaled_upper_triang_masked_softmax_warp_forwardI13__nv_bfloat16S1_fLi4EEEvPT0_PKT_T1_iii:
	.zero		928


//--------------------- .nv.constant0._ZN18transformer_engine47scaled_upper_triang_masked_softmax_warp_forwardI13__nv_bfloat16S1_fLi3EEEvPT0_PKT_T1_iii --------------------------
	.section	.nv.constant0._ZN18transformer_engine47scaled_upper_triang_masked_softmax_warp_forwardI13__nv_bfloat16S1_fLi3EEEvPT0_PKT_T1_iii,"a",@progbits
	.sectionflags	@""
	.align	4
.nv.constant0._ZN18transformer_engine47scaled_upper_triang_masked_softmax_warp_forwardI13__nv_bfloat16S1_fLi3EEEvPT0_PKT_T1_iii:
	.zero		928


//--------------------- .nv.constant0._ZN18transformer_engine47scaled_upper_triang_masked_softmax_warp_forwardI13__nv_bfloat16S1_fLi2EEEvPT0_PKT_T1_iii --------------------------
	.section	.nv.constant0._ZN18transformer_engine47scaled_upper_triang_masked_softmax_warp_forwardI13__nv_bfloat16S1_fLi2EEEvPT0_PKT_T1_iii,"a",@progbits
	.sectionflags	@""
	.align	4
.nv.constant0._ZN18transformer_engine47scaled_upper_triang_masked_softmax_warp_forwardI13__nv_bfloat16S1_fLi2EEEvPT0_PKT_T1_iii:
	.zero		928


//--------------------- .nv.constant0._ZN18transformer_engine47scaled_upper_triang_masked_softmax_warp_forwardI13__nv_bfloat16S1_fLi1EEEvPT0_PKT_T1_iii --------------------------
	.section	.nv.constant0._ZN18transformer_engine47scaled_upper_triang_masked_softmax_warp_forwardI13__nv_bfloat16S1_fLi1EEEvPT0_PKT_T1_iii,"a",@progbits
	.sectionflags	@""
	.align	4
.nv.constant0._ZN18transformer_engine47scaled_upper_triang_masked_softmax_warp_forwardI13__nv_bfloat16S1_fLi1EEEvPT0_PKT_T1_iii:
	.zero		928


//--------------------- .nv.constant0._ZN18transformer_engine47scaled_upper_triang_masked_softmax_warp_forwardI13__nv_bfloat16S1_fLi0EEEvPT0_PKT_T1_iii --------------------------
	.section	.nv.constant0._ZN18transformer_engine47scaled_upper_triang_masked_softmax_warp_forwardI13__nv_bfloat16S1_fLi0EEEvPT0_PKT_T1_iii,"a",@progbits
	.sectionflags	@""
	.align	4
.nv.constant0._ZN18transformer_engine47scaled_upper_triang_masked_softmax_warp_forwardI13__nv_bfloat16S1_fLi0EEEvPT0_PKT_T1_iii:
	.zero		928


//--------------------- .nv.constant0._ZN18transformer_engine47scaled_upper_triang_masked_softmax_warp_forwardI6__halfS1_fLi14EEEvPT0_PKT_T1_iii --------------------------
	.section	.nv.constant0._ZN18transformer_engine47scaled_upper_triang_masked_softmax_warp_forwardI6__halfS1_fLi14EEEvPT0_PKT_T1_iii,"a",@progbits
	.sectionflags	@""
	.align	4
.nv.constant0._ZN18transformer_engine47scaled_upper_triang_masked_softmax_warp_forwardI6__halfS1_fLi14EEEvPT0_PKT_T1_iii:
	.zero		928


//--------------------- .nv.constant0._ZN18transformer_engine47scaled_upper_triang_masked_softmax_warp_forwardI6__halfS1_fLi13EEEvPT0_PKT_T1_iii --------------------------
	.section	.nv.constant0._ZN18transformer_engine47scaled_upper_triang_masked_softmax_warp_forwardI6__halfS1_fLi13EEEvPT0_PKT_T1_iii,"a",@progbits
	.sectionflags	@""
	.align	4
.nv.constant0._ZN18transformer_engine47scaled_upper_triang_masked_softmax_warp_forwardI6__halfS1_fLi13EEEvPT0_PKT_T1_iii:
	.zero		928


//--------------------- .nv.constant0._ZN18transformer_engine47scaled_upper_triang_masked_softmax_warp_forwardI6__halfS1_fLi12EEEvPT0_PKT_T1_iii --------------------------
	.section	.nv.constant0._ZN18transformer_engine47scaled_upper_triang_masked_softmax_warp_forwardI6__halfS1_fLi12EEEvPT0_PKT_T1_iii,"a",@progbits
	.sectionflags	@""
	.align	4
.nv.constant0._ZN18transformer_engine47scaled_upper_triang_masked_softmax_warp_forwardI6__halfS1_fLi12EEEvPT0_PKT_T1_iii:
	.zero		928


//--------------------- .nv.constant0._ZN18transformer_engine47scaled_upper_triang_masked_softmax_warp_forwardI6__halfS1_fLi11EEEvPT0_PKT_T1_iii --------------------------
	.section	.nv.constant0._ZN18transformer_engine47scaled_upper_triang_masked_softmax_warp_forwardI6__halfS1_fLi11EEEvPT0_PKT_T1_iii,"a",@progbits
	.sectionflags	@""
	.align	4
.nv.constant0._ZN18transformer_engine47scaled_upper_triang_masked_softmax_warp_forwardI6__halfS1_fLi11EEEvPT0_PKT_T1_iii:
	.zero		928


//--------------------- .nv.constant0._ZN18transformer_engine47scaled_upper_triang_masked_softmax_warp_forwardI6__halfS1_fLi10EEEvPT0_PKT_T1_iii --------------------------
	.section	.nv.constant0._ZN18transformer_engine47scaled_upper_triang_masked_softmax_warp_forwardI6__halfS1_fLi10EEEvPT0_PKT_T1_iii,"a",@progbits
	.sectionflags	@""
	.align	4
.nv.constant0._ZN18transformer_engine47scaled_upper_triang_masked_softmax_warp_forwardI6__halfS1_fLi10EEEvPT0_PKT_T1_iii:
	.zero		928


//--------------------- .nv.constant0._ZN18transformer_engine47scaled_upper_triang_masked_softmax_warp_forwardI6__halfS1_fLi9EEEvPT0_PKT_T1_iii --------------------------
	.section	.nv.constant0._ZN18transformer_engine47scaled_upper_triang_masked_softmax_warp_forwardI6__halfS1_fLi9EEEvPT0_PKT_T1_iii,"a",@progbits
	.sectionflags	@""
	.align	4
.nv.constant0._ZN18transformer_engine47scaled_upper_triang_masked_softmax_warp_forwardI6__halfS1_fLi9EEEvPT0_PKT_T1_iii:
	.zero		928


//--------------------- .nv.constant0._ZN18transformer_engine47scaled_upper_triang_masked_softmax_warp_forwardI6__halfS1_fLi8EEEvPT0_PKT_T1_iii --------------------------
	.section	.nv.constant0._ZN18transformer_engine47scaled_upper_triang_masked_softmax_warp_forwardI6__halfS1_fLi8EEEvPT0_PKT_T1_iii,"a",@progbits
	.sectionflags	@""
	.align	4
.nv.constant0._ZN18transformer_engine47scaled_upper_triang_masked_softmax_warp_forwardI6__halfS1_fLi8EEEvPT0_PKT_T1_iii:
	.zero		928


//--------------------- .nv.constant0._ZN18transformer_engine47scaled_upper_triang_masked_softmax_warp_forwardI6__halfS1_fLi7EEEvPT0_PKT_T1_iii --------------------------
	.section	.nv.constant0._ZN18transformer_engine47scaled_upper_triang_masked_softmax_warp_forwardI6__halfS1_fLi7EEEvPT0_PKT_T1_iii,"a",@progbits
	.sectionflags	@""
	.align	4
.nv.constant0._ZN18transformer_engine47scaled_upper_triang_masked_softmax_warp_forwardI6__halfS1_fLi7EEEvPT0_PKT_T1_iii:
	.zero		928


//--------------------- .nv.constant0._ZN18transformer_engine47scaled_upper_triang_masked_softmax_warp_forwardI6__halfS1_fLi6EEEvPT0_PKT_T1_iii --------------------------
	.section	.nv.constant0._ZN18transformer_engine47scaled_upper_triang_masked_softmax_warp_forwardI6__halfS1_fLi6EEEvPT0_PKT_T1_iii,"a",@progbits
	.sectionflags	@""
	.align	4
.nv.constant0._ZN18transformer_engine47scaled_upper_triang_masked_softmax_warp_forwardI6__halfS1_fLi6EEEvPT0_PKT_T1_iii:
	.zero		928


//--------------------- .nv.constant0._ZN18transformer_engine47scaled_upper_triang_masked_softmax_warp_forwardI6__halfS1_fLi5EEEvPT0_PKT_T1_iii --------------------------
	.section	.nv.constant0._ZN18transformer_engine47scaled_upper_triang_masked_softmax_warp_forwardI6__halfS1_fLi5EEEvPT0_PKT_T1_iii,"a",@progbits
	.sectionflags	@""
	.align	4
.nv.constant0._ZN18transformer_engine47scaled_upper_triang_masked_softmax_warp_forwardI6__halfS1_fLi5EEEvPT0_PKT_T1_iii:
	.zero		928


//--------------------- .nv.constant0._ZN18transformer_engine47scaled_upper_triang_masked_softmax_warp_forwardI6__halfS1_fLi4EEEvPT0_PKT_T1_iii --------------------------
	.section	.nv.constant0._ZN18transformer_engine47scaled_upper_triang_masked_softmax_warp_forwardI6__halfS1_fLi4EEEvPT0_PKT_T1_iii,"a",@progbits
	.sectionflags	@""
	.align	4
.nv.constant0._ZN18transformer_engine47scaled_upper_triang_masked_softmax_warp_forwardI6__halfS1_fLi4EEEvPT0_PKT_T1_iii:
	.zero		928


//--------------------- .nv.constant0._ZN18transformer_engine47scaled_upper_triang_masked_softmax_warp_forwardI6__halfS1_fLi3EEEvPT0_PKT_T1_iii --------------------------
	.section	.nv.constant0._ZN18transformer_engine47scaled_upper_triang_masked_softmax_warp_forwardI6__halfS1_fLi3EEEvPT0_PKT_T1_iii,"a",@progbits
	.sectionflags	@""
	.align	4
.nv.constant0._ZN18transformer_engine47scaled_upper_triang_masked_softmax_warp_forwardI6__halfS1_fLi3EEEvPT0_PKT_T1_iii:
	.zero		928


//--------------------- .nv.constant0._ZN18transformer_engine47scaled_upper_triang_masked_softmax_warp_forwardI6__halfS1_fLi2EEEvPT0_PKT_T1_iii --------------------------
	.section	.nv.constant0._ZN18transformer_engine47scaled_upper_triang_masked_softmax_warp_forwardI6__halfS1_fLi2EEEvPT0_PKT_T1_iii,"a",@progbits
	.sectionflags	@""
	.align	4
.nv.constant0._ZN18transformer_engine47scaled_upper_triang_masked_softmax_warp_forwardI6__halfS1_fLi2EEEvPT0_PKT_T1_iii:
	.zero		928


//--------------------- .nv.constant0._ZN18transformer_engine47scaled_upper_triang_masked_softmax_warp_forwardI6__halfS1_fLi1EEEvPT0_PKT_T1_iii --------------------------
	.section	.nv.constant0._ZN18transformer_engine47scaled_upper_triang_masked_softmax_warp_forwardI6__halfS1_fLi1EEEvPT0_PKT_T1_iii,"a",@progbits
	.sectionflags	@""
	.align	4
.nv.constant0._ZN18transformer_engine47scaled_upper_triang_masked_softmax_warp_forwardI6__halfS1_fLi1EEEvPT0_PKT_T1_iii:
	.zero		928


//--------------------- .nv.constant0._ZN18transformer_engine47scaled_upper_triang_masked_softmax_warp_forwardI6__halfS1_fLi0EEEvPT0_PKT_T1_iii --------------------------
	.section	.nv.constant0._ZN18transformer_engine47scaled_upper_triang_masked_softmax_warp_forwardI6__halfS1_fLi0EEEvPT0_PKT_T1_iii,"a",@progbits
	.sectionflags	@""
	.align	4
.nv.constant0._ZN18transformer_engine47scaled_upper_triang_masked_softmax_warp_forwardI6__halfS1_fLi0EEEvPT0_PKT_T1_iii:
	.zero		928


//--------------------- SYMBOLS --------------------------

	.type		.nv.reservedSmem.offset0,@object
	.size		.nv.reservedSmem.offset0,0x4
